	.target	sm_90a

	.elftype	@"ET_EXEC"


//--------------------- .note.nv.tkinfo           --------------------------
	.section	.note.nv.tkinfo,"",@"SHT_NOTE"
	.sectionflags	@"SHF_NOTE_NV_TKINFO"
	.tkinfo
        /*0018*/ 	.word	0x00000002
        /*0030*/ 	.string	""
        /*0030*/ 	.string	"ptxas"
        /*0030*/ 	.string	"Cuda compilation tools, release 13.0, V13.0.88"
        /*0030*/ 	.string	"Build cuda_13.0.r13.0/compiler.36424714_0"
        /*0030*/ 	.string	"-arch sm_90a -m 64 "



//--------------------- .note.nv.cuinfo           --------------------------
	.section	.note.nv.cuinfo,"",@"SHT_NOTE"
	.sectionflags	@"SHF_NOTE_NV_CUINFO"
        /*0018*/ 	.short	0x0002
        /*001a*/ 	.short	0x005a
        /*001c*/ 	.short	0x0082
	.zero		2


//--------------------- .nv.info                  --------------------------
	.section	.nv.info,"",@"SHT_CUDA_INFO"
	.align	4


	//----- nvinfo : EIATTR_REGCOUNT
	.align		4
        /*0000*/ 	.byte	0x04, 0x2f
        /*0002*/ 	.short	(.L_21 - .L_20)
	.align		4
.L_20:
        /*0004*/ 	.word	index@(_ZN7cutlass13device_kernelIN5flash11enable_sm90INS1_16FlashAttnFwdSm90INS1_25CollectiveMainloopFwdSm90ILi2EN4cute5tupleIJNS5_1CILi1EEES8_S8_EEENS6_IJNS7_ILi128EEENS7_ILi160EEESA_EEELi128ENS_12float_e4m3_tEfNS_4arch4Sm90ELb1ELb0ELb0ELb1ELb1ELb1ELb0ELb1ELb1ELb1ELb1ELb0EEENS1_21CollectiveEpilogueFwdINS6_IJSA_SA_SB_EEES9_NS_10bfloat16_tESF_Li256ELb1ELb1ELb1ELb1EEENS1_36VarlenDynamicPersistentTileSchedulerILi128ELi160ELi256ELi128ELb1ELb1ELb1ELb1ELb1ELb1EEEEEEEEEvNT_6ParamsE)
        /*0008*/ 	.word	0x000000a8


	//----- nvinfo : EIATTR_FRAME_SIZE
	.align		4
.L_21:
        /*000c*/ 	.byte	0x04, 0x11
        /*000e*/ 	.short	(.L_23 - .L_22)
	.align		4
.L_22:
        /*0010*/ 	.word	index@(_ZN7cutlass13device_kernelIN5flash11enable_sm90INS1_16FlashAttnFwdSm90INS1_25CollectiveMainloopFwdSm90ILi2EN4cute5tupleIJNS5_1CILi1EEES8_S8_EEENS6_IJNS7_ILi128EEENS7_ILi160EEESA_EEELi128ENS_12float_e4m3_tEfNS_4arch4Sm90ELb1ELb0ELb0ELb1ELb1ELb1ELb0ELb1ELb1ELb1ELb1ELb0EEENS1_21CollectiveEpilogueFwdINS6_IJSA_SA_SB_EEES9_NS_10bfloat16_tESF_Li256ELb1ELb1ELb1ELb1EEENS1_36VarlenDynamicPersistentTileSchedulerILi128ELi160ELi256ELi128ELb1ELb1ELb1ELb1ELb1ELb1EEEEEEEEEvNT_6ParamsE)
        /*0014*/ 	.word	0x00000048


	//----- nvinfo : EIATTR_REGCOUNT
	.align		4
.L_23:
        /*0018*/ 	.byte	0x04, 0x2f
        /*001a*/ 	.short	(.L_25 - .L_24)
	.align		4
.L_24:
        /*001c*/ 	.word	index@(_ZN7cutlass13device_kernelIN5flash11enable_sm90INS1_16FlashAttnFwdSm90INS1_25CollectiveMainloopFwdSm90ILi2EN4cute5tupleIJNS5_1CILi1EEES8_S8_EEENS6_IJNS7_ILi128EEENS7_ILi160EEESA_EEELi128ENS_12float_e4m3_tEfNS_4arch4Sm90ELb1ELb0ELb0ELb1ELb1ELb0ELb0ELb1ELb1ELb1ELb1ELb0EEENS1_21CollectiveEpilogueFwdINS6_IJSA_SA_SB_EEES9_NS_10bfloat16_tESF_Li256ELb1ELb1ELb1ELb1EEENS1_36VarlenDynamicPersistentTileSchedulerILi128ELi160ELi256ELi128ELb1ELb1ELb1ELb1ELb1ELb1EEEEEEEEEvNT_6ParamsE)
        /*0020*/ 	.word	0x000000a8


	//----- nvinfo : EIATTR_FRAME_SIZE
	.align		4
.L_25:
        /*0024*/ 	.byte	0x04, 0x11
        /*0026*/ 	.short	(.L_27 - .L_26)
	.align		4
.L_26:
        /*0028*/ 	.word	index@(_ZN7cutlass13device_kernelIN5flash11enable_sm90INS1_16FlashAttnFwdSm90INS1_25CollectiveMainloopFwdSm90ILi2EN4cute5tupleIJNS5_1CILi1EEES8_S8_EEENS6_IJNS7_ILi128EEENS7_ILi160EEESA_EEELi128ENS_12float_e4m3_tEfNS_4arch4Sm90ELb1ELb0ELb0ELb1ELb1ELb0ELb0ELb1ELb1ELb1ELb1ELb0EEENS1_21CollectiveEpilogueFwdINS6_IJSA_SA_SB_EEES9_NS_10bfloat16_tESF_Li256ELb1ELb1ELb1ELb1EEENS1_36VarlenDynamicPersistentTileSchedulerILi128ELi160ELi256ELi128ELb1ELb1ELb1ELb1ELb1ELb1EEEEEEEEEvNT_6ParamsE)
        /*002c*/ 	.word	0x00000028


	//----- nvinfo : EIATTR_REGCOUNT
	.align		4
.L_27:
        /*0030*/ 	.byte	0x04, 0x2f
        /*0032*/ 	.short	(.L_29 - .L_28)
	.align		4
.L_28:
        /*0034*/ 	.word	index@(_ZN7cutlass13device_kernelIN5flash11enable_sm90INS1_16FlashAttnFwdSm90INS1_25CollectiveMainloopFwdSm90ILi2EN4cute5tupleIJNS5_1CILi1EEES8_S8_EEENS6_IJNS7_ILi128EEENS7_ILi160EEESA_EEELi128ENS_12float_e4m3_tEfNS_4arch4Sm90ELb1ELb0ELb0ELb0ELb1ELb0ELb0ELb1ELb1ELb1ELb1ELb0EEENS1_21CollectiveEpilogueFwdINS6_IJSA_SA_SB_EEES9_NS_10bfloat16_tESF_Li256ELb0ELb1ELb1ELb1EEENS1_19SingleTileSchedulerILb0ELb1ELb1ELi128EEEEEEEEEvNT_6ParamsE)
        /*0038*/ 	.word	0x000000a8


	//----- nvinfo : EIATTR_FRAME_SIZE
	.align		4
.L_29:
        /*003c*/ 	.byte	0x04, 0x11
        /*003e*/ 	.short	(.L_31 - .L_30)
	.align		4
.L_30:
        /*0040*/ 	.word	index@(_ZN7cutlass13device_kernelIN5flash11enable_sm90INS1_16FlashAttnFwdSm90INS1_25CollectiveMainloopFwdSm90ILi2EN4cute5tupleIJNS5_1CILi1EEES8_S8_EEENS6_IJNS7_ILi128EEENS7_ILi160EEESA_EEELi128ENS_12float_e4m3_tEfNS_4arch4Sm90ELb1ELb0ELb0ELb0ELb1ELb0ELb0ELb1ELb1ELb1ELb1ELb0EEENS1_21CollectiveEpilogueFwdINS6_IJSA_SA_SB_EEES9_NS_10bfloat16_tESF_Li256ELb0ELb1ELb1ELb1EEENS1_19SingleTileSchedulerILb0ELb1ELb1ELi128EEEEEEEEEvNT_6ParamsE)
        /*0044*/ 	.word	0x00000008


	//----- nvinfo : EIATTR_REGCOUNT
	.align		4
.L_31:
        /*0048*/ 	.byte	0x04, 0x2f
        /*004a*/ 	.short	(.L_33 - .L_32)
	.align		4
.L_32:
        /*004c*/ 	.word	index@(_ZN7cutlass13device_kernelIN5flash11enable_sm90INS1_16FlashAttnFwdSm90INS1_25CollectiveMainloopFwdSm90ILi2EN4cute5tupleIJNS5_1CILi1EEES8_S8_EEENS6_IJNS7_ILi128EEENS7_ILi160EEESA_EEELi128ENS_12float_e4m3_tEfNS_4arch4Sm90ELb0ELb1ELb0ELb1ELb1ELb1ELb0ELb1ELb1ELb1ELb1ELb0EEENS1_21CollectiveEpilogueFwdINS6_IJSA_SA_SB_EEES9_NS_10bfloat16_tESF_Li256ELb1ELb1ELb1ELb1EEENS1_36VarlenDynamicPersistentTileSchedulerILi128ELi160ELi256ELi128ELb1ELb1ELb1ELb1ELb0ELb1EEEEEEEEEvNT_6ParamsE)
        /*0050*/ 	.word	0x000000a8


	//----- nvinfo : EIATTR_FRAME_SIZE
	.align		4
.L_33:
        /*0054*/ 	.byte	0x04, 0x11
        /*0056*/ 	.short	(.L_35 - .L_34)
	.align		4
.L_34:
        /*0058*/ 	.word	index@(_ZN7cutlass13device_kernelIN5flash11enable_sm90INS1_16FlashAttnFwdSm90INS1_25CollectiveMainloopFwdSm90ILi2EN4cute5tupleIJNS5_1CILi1EEES8_S8_EEENS6_IJNS7_ILi128EEENS7_ILi160EEESA_EEELi128ENS_12float_e4m3_tEfNS_4arch4Sm90ELb0ELb1ELb0ELb1ELb1ELb1ELb0ELb1ELb1ELb1ELb1ELb0EEENS1_21CollectiveEpilogueFwdINS6_IJSA_SA_SB_EEES9_NS_10bfloat16_tESF_Li256ELb1ELb1ELb1ELb1EEENS1_36VarlenDynamicPersistentTileSchedulerILi128ELi160ELi256ELi128ELb1ELb1ELb1ELb1ELb0ELb1EEEEEEEEEvNT_6ParamsE)
        /*005c*/ 	.word	0x00000038


	//----- nvinfo : EIATTR_REGCOUNT
	.align		4
.L_35:
        /*0060*/ 	.byte	0x04, 0x2f
        /*0062*/ 	.short	(.L_37 - .L_36)
	.align		4
.L_36:
        /*0064*/ 	.word	index@(_ZN7cutlass13device_kernelIN5flash11enable_sm90INS1_16FlashAttnFwdSm90INS1_25CollectiveMainloopFwdSm90ILi2EN4cute5tupleIJNS5_1CILi1EEES8_S8_EEENS6_IJNS7_ILi128EEENS7_ILi160EEESA_EEELi128ENS_12float_e4m3_tEfNS_4arch4Sm90ELb0ELb1ELb0ELb1ELb1ELb0ELb0ELb1ELb1ELb1ELb1ELb0EEENS1_21CollectiveEpilogueFwdINS6_IJSA_SA_SB_EEES9_NS_10bfloat16_tESF_Li256ELb1ELb1ELb1ELb1EEENS1_36VarlenDynamicPersistentTileSchedulerILi128ELi160ELi256ELi128ELb1ELb1ELb1ELb1ELb0ELb1EEEEEEEEEvNT_6ParamsE)
        /*0068*/ 	.word	0x000000a8


	//----- nvinfo : EIATTR_FRAME_SIZE
	.align		4
.L_37:
        /*006c*/ 	.byte	0x04, 0x11
        /*006e*/ 	.short	(.L_39 - .L_38)
	.align		4
.L_38:
        /*0070*/ 	.word	index@(_ZN7cutlass13device_kernelIN5flash11enable_sm90INS1_16FlashAttnFwdSm90INS1_25CollectiveMainloopFwdSm90ILi2EN4cute5tupleIJNS5_1CILi1EEES8_S8_EEENS6_IJNS7_ILi128EEENS7_ILi160EEESA_EEELi128ENS_12float_e4m3_tEfNS_4arch4Sm90ELb0ELb1ELb0ELb1ELb1ELb0ELb0ELb1ELb1ELb1ELb1ELb0EEENS1_21CollectiveEpilogueFwdINS6_IJSA_SA_SB_EEES9_NS_10bfloat16_tESF_Li256ELb1ELb1ELb1ELb1EEENS1_36VarlenDynamicPersistentTileSchedulerILi128ELi160ELi256ELi128ELb1ELb1ELb1ELb1ELb0ELb1EEEEEEEEEvNT_6ParamsE)
        /*0074*/ 	.word	0x00000020


	//----- nvinfo : EIATTR_REGCOUNT
	.align		4
.L_39:
        /*0078*/ 	.byte	0x04, 0x2f
        /*007a*/ 	.short	(.L_41 - .L_40)
	.align		4
.L_40:
        /*007c*/ 	.word	index@(_ZN7cutlass13device_kernelIN5flash11enable_sm90INS1_16FlashAttnFwdSm90INS1_25CollectiveMainloopFwdSm90ILi2EN4cute5tupleIJNS5_1CILi1EEES8_S8_EEENS6_IJNS7_ILi128EEENS7_ILi160EEESA_EEELi128ENS_12float_e4m3_tEfNS_4arch4Sm90ELb0ELb1ELb0ELb0ELb1ELb0ELb0ELb1ELb1ELb1ELb1ELb0EEENS1_21CollectiveEpilogueFwdINS6_IJSA_SA_SB_EEES9_NS_10bfloat16_tESF_Li256ELb0ELb1ELb1ELb1EEENS1_19SingleTileSchedulerILb0ELb1ELb1ELi128EEEEEEEEEvNT_6ParamsE)
        /*0080*/ 	.word	0x000000a8


	//----- nvinfo : EIATTR_FRAME_SIZE
	.align		4
.L_41:
        /*0084*/ 	.byte	0x04, 0x11
        /*0086*/ 	.short	(.L_43 - .L_42)
	.align		4
.L_42:
        /*0088*/ 	.word	index@(_ZN7cutlass13device_kernelIN5flash11enable_sm90INS1_16FlashAttnFwdSm90INS1_25CollectiveMainloopFwdSm90ILi2EN4cute5tupleIJNS5_1CILi1EEES8_S8_EEENS6_IJNS7_ILi128EEENS7_ILi160EEESA_EEELi128ENS_12float_e4m3_tEfNS_4arch4Sm90ELb0ELb1ELb0ELb0ELb1ELb0ELb0ELb1ELb1ELb1ELb1ELb0EEENS1_21CollectiveEpilogueFwdINS6_IJSA_SA_SB_EEES9_NS_10bfloat16_tESF_Li256ELb0ELb1ELb1ELb1EEENS1_19SingleTileSchedulerILb0ELb1ELb1ELi128EEEEEEEEEvNT_6ParamsE)
        /*008c*/ 	.word	0x00000008


	//----- nvinfo : EIATTR_REGCOUNT
	.align		4
.L_43:
        /*0090*/ 	.byte	0x04, 0x2f
        /*0092*/ 	.short	(.L_45 - .L_44)
	.align		4
.L_44:
        /*0094*/ 	.word	index@(_ZN7cutlass13device_kernelIN5flash11enable_sm90INS1_16FlashAttnFwdSm90INS1_25CollectiveMainloopFwdSm90ILi2EN4cute5tupleIJNS5_1CILi1EEES8_S8_EEENS6_IJNS7_ILi128EEENS7_ILi160EEESA_EEELi128ENS_12float_e4m3_tEfNS_4arch4Sm90ELb0ELb0ELb0ELb1ELb1ELb1ELb0ELb1ELb1ELb1ELb1ELb0EEENS1_21CollectiveEpilogueFwdINS6_IJSA_SA_SB_EEES9_NS_10bfloat16_tESF_Li256ELb1ELb1ELb1ELb1EEENS1_36VarlenDynamicPersistentTileSchedulerILi128ELi160ELi256ELi128ELb1ELb1ELb1ELb0ELb1ELb1EEEEEEEEEvNT_6ParamsE)
        /*0098*/ 	.word	0x000000a8


	//----- nvinfo : EIATTR_FRAME_SIZE
	.align		4
.L_45:
        /*009c*/ 	.byte	0x04, 0x11
        /*009e*/ 	.short	(.L_47 - .L_46)
	.align		4
.L_46:
        /*00a0*/ 	.word	index@(_ZN7cutlass13device_kernelIN5flash11enable_sm90INS1_16FlashAttnFwdSm90INS1_25CollectiveMainloopFwdSm90ILi2EN4cute5tupleIJNS5_1CILi1EEES8_S8_EEENS6_IJNS7_ILi128EEENS7_ILi160EEESA_EEELi128ENS_12float_e4m3_tEfNS_4arch4Sm90ELb0ELb0ELb0ELb1ELb1ELb1ELb0ELb1ELb1ELb1ELb1ELb0EEENS1_21CollectiveEpilogueFwdINS6_IJSA_SA_SB_EEES9_NS_10bfloat16_tESF_Li256ELb1ELb1ELb1ELb1EEENS1_36VarlenDynamicPersistentTileSchedulerILi128ELi160ELi256ELi128ELb1ELb1ELb1ELb0ELb1ELb1EEEEEEEEEvNT_6ParamsE)
        /*00a4*/ 	.word	0x00000050


	//----- nvinfo : EIATTR_REGCOUNT
	.align		4
.L_47:
        /*00a8*/ 	.byte	0x04, 0x2f
        /*00aa*/ 	.short	(.L_49 - .L_48)
	.align		4
.L_48:
        /*00ac*/ 	.word	index@(_ZN7cutlass13device_kernelIN5flash11enable_sm90INS1_16FlashAttnFwdSm90INS1_25CollectiveMainloopFwdSm90ILi2EN4cute5tupleIJNS5_1CILi1EEES8_S8_EEENS6_IJNS7_ILi128EEENS7_ILi160EEESA_EEELi128ENS_12float_e4m3_tEfNS_4arch4Sm90ELb0ELb0ELb0ELb1ELb1ELb0ELb0ELb1ELb1ELb1ELb1ELb0EEENS1_21CollectiveEpilogueFwdINS6_IJSA_SA_SB_EEES9_NS_10bfloat16_tESF_Li256ELb1ELb1ELb1ELb1EEENS1_36VarlenDynamicPersistentTileSchedulerILi128ELi160ELi256ELi128ELb1ELb1ELb1ELb0ELb1ELb1EEEEEEEEEvNT_6ParamsE)
        /*00b0*/ 	.word	0x000000a8


	//----- nvinfo : EIATTR_FRAME_SIZE
	.align		4
.L_49:
        /*00b4*/ 	.byte	0x04, 0x11
        /*00b6*/ 	.short	(.L_51 - .L_50)
	.align		4
.L_50:
        /*00b8*/ 	.word	index@(_ZN7cutlass13device_kernelIN5flash11enable_sm90INS1_16FlashAttnFwdSm90INS1_25CollectiveMainloopFwdSm90ILi2EN4cute5tupleIJNS5_1CILi1EEES8_S8_EEENS6_IJNS7_ILi128EEENS7_ILi160EEESA_EEELi128ENS_12float_e4m3_tEfNS_4arch4Sm90ELb0ELb0ELb0ELb1ELb1ELb0ELb0ELb1ELb1ELb1ELb1ELb0EEENS1_21CollectiveEpilogueFwdINS6_IJSA_SA_SB_EEES9_NS_10bfloat16_tESF_Li256ELb1ELb1ELb1ELb1EEENS1_36VarlenDynamicPersistentTileSchedulerILi128ELi160ELi256ELi128ELb1ELb1ELb1ELb0ELb1ELb1EEEEEEEEEvNT_6ParamsE)
        /*00bc*/ 	.word	0x00000028


	//----- nvinfo : EIATTR_REGCOUNT
	.align		4
.L_51:
        /*00c0*/ 	.byte	0x04, 0x2f
        /*00c2*/ 	.short	(.L_53 - .L_52)
	.align		4
.L_52:
        /*00c4*/ 	.word	index@(_ZN7cutlass13device_kernelIN5flash11enable_sm90INS1_16FlashAttnFwdSm90INS1_25CollectiveMainloopFwdSm90ILi2EN4cute5tupleIJNS5_1CILi1EEES8_S8_EEENS6_IJNS7_ILi128EEENS7_ILi160EEESA_EEELi128ENS_12float_e4m3_tEfNS_4arch4Sm90ELb0ELb0ELb0ELb0ELb1ELb0ELb0ELb1ELb1ELb1ELb1ELb0EEENS1_21CollectiveEpilogueFwdINS6_IJSA_SA_SB_EEES9_NS_10bfloat16_tESF_Li256ELb0ELb1ELb1ELb1EEENS1_19SingleTileSchedulerILb0ELb1ELb1ELi128EEEEEEEEEvNT_6ParamsE)
        /*00c8*/ 	.word	0x000000a8


	//----- nvinfo : EIATTR_FRAME_SIZE
	.align		4
.L_53:
        /*00cc*/ 	.byte	0x04, 0x11
        /*00ce*/ 	.short	(.L_55 - .L_54)
	.align		4
.L_54:
        /*00d0*/ 	.word	index@(_ZN7cutlass13device_kernelIN5flash11enable_sm90INS1_16FlashAttnFwdSm90INS1_25CollectiveMainloopFwdSm90ILi2EN4cute5tupleIJNS5_1CILi1EEES8_S8_EEENS6_IJNS7_ILi128EEENS7_ILi160EEESA_EEELi128ENS_12float_e4m3_tEfNS_4arch4Sm90ELb0ELb0ELb0ELb0ELb1ELb0ELb0ELb1ELb1ELb1ELb1ELb0EEENS1_21CollectiveEpilogueFwdINS6_IJSA_SA_SB_EEES9_NS_10bfloat16_tESF_Li256ELb0ELb1ELb1ELb1EEENS1_19SingleTileSchedulerILb0ELb1ELb1ELi128EEEEEEEEEvNT_6ParamsE)
        /*00d4*/ 	.word	0x00000008


	//----- nvinfo : EIATTR_MIN_STACK_SIZE
	.align		4
.L_55:
        /*00d8*/ 	.byte	0x04, 0x12
        /*00da*/ 	.short	(.L_57 - .L_56)
	.align		4
.L_56:
        /*00dc*/ 	.word	index@(_ZN7cutlass13device_kernelIN5flash11enable_sm90INS1_16FlashAttnFwdSm90INS1_25CollectiveMainloopFwdSm90ILi2EN4cute5tupleIJNS5_1CILi1EEES8_S8_EEENS6_IJNS7_ILi128EEENS7_ILi160EEESA_EEELi128ENS_12float_e4m3_tEfNS_4arch4Sm90ELb0ELb0ELb0ELb0ELb1ELb0ELb0ELb1ELb1ELb1ELb1ELb0EEENS1_21CollectiveEpilogueFwdINS6_IJSA_SA_SB_EEES9_NS_10bfloat16_tESF_Li256ELb0ELb1ELb1ELb1EEENS1_19SingleTileSchedulerILb0ELb1ELb1ELi128EEEEEEEEEvNT_6ParamsE)
        /*00e0*/ 	.word	0x00000008


	//----- nvinfo : EIATTR_MIN_STACK_SIZE
	.align		4
.L_57:
        /*00e4*/ 	.byte	0x04, 0x12
        /*00e6*/ 	.short	(.L_59 - .L_58)
	.align		4
.L_58:
        /*00e8*/ 	.word	index@(_ZN7cutlass13device_kernelIN5flash11enable_sm90INS1_16FlashAttnFwdSm90INS1_25CollectiveMainloopFwdSm90ILi2EN4cute5tupleIJNS5_1CILi1EEES8_S8_EEENS6_IJNS7_ILi128EEENS7_ILi160EEESA_EEELi128ENS_12float_e4m3_tEfNS_4arch4Sm90ELb0ELb0ELb0ELb1ELb1ELb0ELb0ELb1ELb1ELb1ELb1ELb0EEENS1_21CollectiveEpilogueFwdINS6_IJSA_SA_SB_EEES9_NS_10bfloat16_tESF_Li256ELb1ELb1ELb1ELb1EEENS1_36VarlenDynamicPersistentTileSchedulerILi128ELi160ELi256ELi128ELb1ELb1ELb1ELb0ELb1ELb1EEEEEEEEEvNT_6ParamsE)
        /*00ec*/ 	.word	0x00000028


	//----- nvinfo : EIATTR_MIN_STACK_SIZE
	.align		4
.L_59:
        /*00f0*/ 	.byte	0x04, 0x12
        /*00f2*/ 	.short	(.L_61 - .L_60)
	.align		4
.L_60:
        /*00f4*/ 	.word	index@(_ZN7cutlass13device_kernelIN5flash11enable_sm90INS1_16FlashAttnFwdSm90INS1_25CollectiveMainloopFwdSm90ILi2EN4cute5tupleIJNS5_1CILi1EEES8_S8_EEENS6_IJNS7_ILi128EEENS7_ILi160EEESA_EEELi128ENS_12float_e4m3_tEfNS_4arch4Sm90ELb0ELb0ELb0ELb1ELb1ELb1ELb0ELb1ELb1ELb1ELb1ELb0EEENS1_21CollectiveEpilogueFwdINS6_IJSA_SA_SB_EEES9_NS_10bfloat16_tESF_Li256ELb1ELb1ELb1ELb1EEENS1_36VarlenDynamicPersistentTileSchedulerILi128ELi160ELi256ELi128ELb1ELb1ELb1ELb0ELb1ELb1EEEEEEEEEvNT_6ParamsE)
        /*00f8*/ 	.word	0x00000050


	//----- nvinfo : EIATTR_MIN_STACK_SIZE
	.align		4
.L_61:
        /*00fc*/ 	.byte	0x04, 0x12
        /*00fe*/ 	.short	(.L_63 - .L_62)
	.align		4
.L_62:
        /*0100*/ 	.word	index@(_ZN7cutlass13device_kernelIN5flash11enable_sm90INS1_16FlashAttnFwdSm90INS1_25CollectiveMainloopFwdSm90ILi2EN4cute5tupleIJNS5_1CILi1EEES8_S8_EEENS6_IJNS7_ILi128EEENS7_ILi160EEESA_EEELi128ENS_12float_e4m3_tEfNS_4arch4Sm90ELb0ELb1ELb0ELb0ELb1ELb0ELb0ELb1ELb1ELb1ELb1ELb0EEENS1_21CollectiveEpilogueFwdINS6_IJSA_SA_SB_EEES9_NS_10bfloat16_tESF_Li256ELb0ELb1ELb1ELb1EEENS1_19SingleTileSchedulerILb0ELb1ELb1ELi128EEEEEEEEEvNT_6ParamsE)
        /*0104*/ 	.word	0x00000008


	//----- nvinfo : EIATTR_MIN_STACK_SIZE
	.align		4
.L_63:
        /*0108*/ 	.byte	0x04, 0x12
        /*010a*/ 	.short	(.L_65 - .L_64)
	.align		4
.L_64:
        /*010c*/ 	.word	index@(_ZN7cutlass13device_kernelIN5flash11enable_sm90INS1_16FlashAttnFwdSm90INS1_25CollectiveMainloopFwdSm90ILi2EN4cute5tupleIJNS5_1CILi1EEES8_S8_EEENS6_IJNS7_ILi128EEENS7_ILi160EEESA_EEELi128ENS_12float_e4m3_tEfNS_4arch4Sm90ELb0ELb1ELb0ELb1ELb1ELb0ELb0ELb1ELb1ELb1ELb1ELb0EEENS1_21CollectiveEpilogueFwdINS6_IJSA_SA_SB_EEES9_NS_10bfloat16_tESF_Li256ELb1ELb1ELb1ELb1EEENS1_36VarlenDynamicPersistentTileSchedulerILi128ELi160ELi256ELi128ELb1ELb1ELb1ELb1ELb0ELb1EEEEEEEEEvNT_6ParamsE)
        /*0110*/ 	.word	0x00000020


	//----- nvinfo : EIATTR_MIN_STACK_SIZE
	.align		4
.L_65:
        /*0114*/ 	.byte	0x04, 0x12
        /*0116*/ 	.short	(.L_67 - .L_66)
	.align		4
.L_66:
        /*0118*/ 	.word	index@(_ZN7cutlass13device_kernelIN5flash11enable_sm90INS1_16FlashAttnFwdSm90INS1_25CollectiveMainloopFwdSm90ILi2EN4cute5tupleIJNS5_1CILi1EEES8_S8_EEENS6_IJNS7_ILi128EEENS7_ILi160EEESA_EEELi128ENS_12float_e4m3_tEfNS_4arch4Sm90ELb0ELb1ELb0ELb1ELb1ELb1ELb0ELb1ELb1ELb1ELb1ELb0EEENS1_21CollectiveEpilogueFwdINS6_IJSA_SA_SB_EEES9_NS_10bfloat16_tESF_Li256ELb1ELb1ELb1ELb1EEENS1_36VarlenDynamicPersistentTileSchedulerILi128ELi160ELi256ELi128ELb1ELb1ELb1ELb1ELb0ELb1EEEEEEEEEvNT_6ParamsE)
        /*011c*/ 	.word	0x00000038


	//----- nvinfo : EIATTR_MIN_STACK_SIZE
	.align		4
.L_67:
        /*0120*/ 	.byte	0x04, 0x12
        /*0122*/ 	.short	(.L_69 - .L_68)
	.align		4
.L_68:
        /*0124*/ 	.word	index@(_ZN7cutlass13device_kernelIN5flash11enable_sm90INS1_16FlashAttnFwdSm90INS1_25CollectiveMainloopFwdSm90ILi2EN4cute5tupleIJNS5_1CILi1EEES8_S8_EEENS6_IJNS7_ILi128EEENS7_ILi160EEESA_EEELi128ENS_12float_e4m3_tEfNS_4arch4Sm90ELb1ELb0ELb0ELb0ELb1ELb0ELb0ELb1ELb1ELb1ELb1ELb0EEENS1_21CollectiveEpilogueFwdINS6_IJSA_SA_SB_EEES9_NS_10bfloat16_tESF_Li256ELb0ELb1ELb1ELb1EEENS1_19SingleTileSchedulerILb0ELb1ELb1ELi128EEEEEEEEEvNT_6ParamsE)
        /*0128*/ 	.word	0x00000008


	//----- nvinfo : EIATTR_MIN_STACK_SIZE
	.align		4
.L_69:
        /*012c*/ 	.byte	0x04, 0x12
        /*012e*/ 	.short	(.L_71 - .L_70)
	.align		4
.L_70:
        /*0130*/ 	.word	index@(_ZN7cutlass13device_kernelIN5flash11enable_sm90INS1_16FlashAttnFwdSm90INS1_25CollectiveMainloopFwdSm90ILi2EN4cute5tupleIJNS5_1CILi1EEES8_S8_EEENS6_IJNS7_ILi128EEENS7_ILi160EEESA_EEELi128ENS_12float_e4m3_tEfNS_4arch4Sm90ELb1ELb0ELb0ELb1ELb1ELb0ELb0ELb1ELb1ELb1ELb1ELb0EEENS1_21CollectiveEpilogueFwdINS6_IJSA_SA_SB_EEES9_NS_10bfloat16_tESF_Li256ELb1ELb1ELb1ELb1EEENS1_36VarlenDynamicPersistentTileSchedulerILi128ELi160ELi256ELi128ELb1ELb1ELb1ELb1ELb1ELb1EEEEEEEEEvNT_6ParamsE)
        /*0134*/ 	.word	0x00000028


	//----- nvinfo : EIATTR_MIN_STACK_SIZE
	.align		4
.L_71:
        /*0138*/ 	.byte	0x04, 0x12
        /*013a*/ 	.short	(.L_73 - .L_72)
	.align		4
.L_72:
        /*013c*/ 	.word	index@(_ZN7cutlass13device_kernelIN5flash11enable_sm90INS1_16FlashAttnFwdSm90INS1_25CollectiveMainloopFwdSm90ILi2EN4cute5tupleIJNS5_1CILi1EEES8_S8_EEENS6_IJNS7_ILi128EEENS7_ILi160EEESA_EEELi128ENS_12float_e4m3_tEfNS_4arch4Sm90ELb1ELb0ELb0ELb1ELb1ELb1ELb0ELb1ELb1ELb1ELb1ELb0EEENS1_21CollectiveEpilogueFwdINS6_IJSA_SA_SB_EEES9_NS_10bfloat16_tESF_Li256ELb1ELb1ELb1ELb1EEENS1_36VarlenDynamicPersistentTileSchedulerILi128ELi160ELi256ELi128ELb1ELb1ELb1ELb1ELb1ELb1EEEEEEEEEvNT_6ParamsE)
        /*0140*/ 	.word	0x00000048
.L_73:


//--------------------- .nv.compat                --------------------------
	.section	.nv.compat,"",@"SHT_CUDA_COMPAT_INFO"
	.align	4
        /*0000*/ 	.byte	0x02, 0x09, 0x01, 0x00, 0x02, 0x02, 0x04, 0x00, 0x02, 0x05, 0x05, 0x00, 0x03, 0x07, 0x01, 0x01
        /*0010*/ 	.byte	0x02, 0x03, 0x01, 0x00, 0x02, 0x06, 0x01, 0x00, 0x04, 0x0b, 0x08, 0x00, 0x00, 0x00, 0x00, 0x00
        /*0020*/ 	.byte	0x00, 0x00, 0x00, 0x00


//--------------------- .nv.info._ZN7cutlass13device_kernelIN5flash11enable_sm90INS1_16FlashAttnFwdSm90INS1_25CollectiveMainloopFwdSm90ILi2EN4cute5tupleIJNS5_1CILi1EEES8_S8_EEENS6_IJNS7_ILi128EEENS7_ILi160EEESA_EEELi128ENS_12float_e4m3_tEfNS_4arch4Sm90ELb0ELb0ELb0ELb0ELb1ELb0ELb0ELb1ELb1ELb1ELb1ELb0EEENS1_21CollectiveEpilogueFwdINS6_IJSA_SA_SB_EEES9_NS_10bfloat16_tESF_Li256ELb0ELb1ELb1ELb1EEENS1_19SingleTileSchedulerILb0ELb1ELb1ELi128EEEEEEEEEvNT_6ParamsE --------------------------
	.section	.nv.info._ZN7cutlass13device_kernelIN5flash11enable_sm90INS1_16FlashAttnFwdSm90INS1_25CollectiveMainloopFwdSm90ILi2EN4cute5tupleIJNS5_1CILi1EEES8_S8_EEENS6_IJNS7_ILi128EEENS7_ILi160EEESA_EEELi128ENS_12float_e4m3_tEfNS_4arch4Sm90ELb0ELb0ELb0ELb0ELb1ELb0ELb0ELb1ELb1ELb1ELb1ELb0EEENS1_21CollectiveEpilogueFwdINS6_IJSA_SA_SB_EEES9_NS_10bfloat16_tESF_Li256ELb0ELb1ELb1ELb1EEENS1_19SingleTileSchedulerILb0ELb1ELb1ELi128EEEEEEEEEvNT_6ParamsE,"",@"SHT_CUDA_INFO"
	.sectionflags	@""
	.align	4


	//----- nvinfo : EIATTR_CUDA_API_VERSION
	.align		4
        /*0000*/ 	.byte	0x04, 0x37
        /*0002*/ 	.short	(.L_75 - .L_74)
.L_74:
        /*0004*/ 	.word	0x00000082


	//----- nvinfo : EIATTR_KPARAM_INFO
	.align		4
.L_75:
        /*0008*/ 	.byte	0x04, 0x17
        /*000a*/ 	.short	(.L_77 - .L_76)
.L_76:
        /*000c*/ 	.word	0x00000000
        /*0010*/ 	.short	0x0000
        /*0012*/ 	.short	0x0070
        /*0014*/ 	.byte	0x00, 0xf0, 0x01, 0x28


	//----- nvinfo : EIATTR_SPARSE_MMA_MASK
	.align		4
.L_77:
        /*0018*/ 	.byte	0x03, 0x50
        /*001a*/ 	.short	0x0000


	//----- nvinfo : EIATTR_MAXREG_COUNT
	.align		4
        /*001c*/ 	.byte	0x03, 0x1b
        /*001e*/ 	.short	0x00a8


	//----- nvinfo : EIATTR_NUM_BARRIERS
	.align		4
        /*0020*/ 	.byte	0x02, 0x4c
        /*0022*/ 	.byte	0x10
	.zero		1


	//----- nvinfo : EIATTR_EXTERNS
	.align		4
        /*0024*/ 	.byte	0x04, 0x0f
        /*0026*/ 	.short	(.L_79 - .L_78)


	//   ....[0]....
	.align		4
.L_78:
        /*0028*/ 	.word	index@(__assertfail)


	//----- nvinfo : EIATTR_ANNOTATIONS
	.align		4
.L_79:
        /*002c*/ 	.byte	0x04, 0x55
        /*002e*/ 	.short	(.L_81 - .L_80)


	//   ....[0]....
.L_80:
        /*0030*/ 	.word	0x00000001
        /*0034*/ 	.byte	0xa0, 0xb0, 0x00, 0x00, 0x01, 0x00, 0x00, 0x00, 0x90, 0xde, 0x00, 0x00, 0x01, 0x00, 0x00, 0x00
        /*0044*/ 	.byte	0x40, 0xe5, 0x00, 0x00


	//----- nvinfo : EIATTR_MERCURY_ISA_VERSION
	.align		4
.L_81:
        /*0048*/ 	.byte	0x03, 0x5f
        /*004a*/ 	.short	0x0101


	//----- nvinfo : EIATTR_INT_WARP_WIDE_INSTR_OFFSETS
	.align		4
        /*004c*/ 	.byte	0x04, 0x31
        /*004e*/ 	.short	(.L_83 - .L_82)


	//   ....[0]....
.L_82:
        /*0050*/ 	.word	0x000000c0


	//   ....[1]....
        /*0054*/ 	.word	0x000000d0


	//   ....[2]....
        /*0058*/ 	.word	0x00000170


	//----- nvinfo : EIATTR_COOP_GROUP_MASK_REGIDS
	.align		4
.L_83:
        /*005c*/ 	.byte	0x04, 0x29
        /*005e*/ 	.short	(.L_85 - .L_84)


	//   ....[0]....
.L_84:
        /*0060*/ 	.word	0xffffffff


	//   ....[1]....
        /*0064*/ 	.word	0xffffffff


	//   ....[2]....
        /*0068*/ 	.word	0xffffffff


	//   ....[3]....
        /*006c*/ 	.word	0xffffffff


	//   ....[4]....
        /*0070*/ 	.word	0xffffffff


	//   ....[5]....
        /*0074*/ 	.word	0xffffffff


	//   ....[6]....
        /*0078*/ 	.word	0xffffffff


	//   ....[7]....
        /*007c*/ 	.word	0xffffffff


	//   ....[8]....
        /*0080*/ 	.word	0xffffffff


	//   ....[9]....
        /*0084*/ 	.word	0xffffffff


	//   ....[10]....
        /*0088*/ 	.word	0xffffffff


	//   ....[11]....
        /*008c*/ 	.word	0xffffffff


	//   ....[12]....
        /*0090*/ 	.word	0xffffffff


	//   ....[13]....
        /*0094*/ 	.word	0xffffffff


	//   ....[14]....
        /*0098*/ 	.word	0xffffffff


	//   ....[15]....
        /*009c*/ 	.word	0xffffffff


	//   ....[16]....
        /*00a0*/ 	.word	0xffffffff


	//   ....[17]....
        /*00a4*/ 	.word	0xffffffff


	//   ....[18]....
        /*00a8*/ 	.word	0xffffffff


	//   ....[19]....
        /*00ac*/ 	.word	0xffffffff


	//   ....[20]....
        /*00b0*/ 	.word	0xffffffff


	//   ....[21]....
        /*00b4*/ 	.word	0xffffffff


	//   ....[22]....
        /*00b8*/ 	.word	0xffffffff


	//   ....[23]....
        /*00bc*/ 	.word	0xffffffff


	//   ....[24]....
        /*00c0*/ 	.word	0xffffffff


	//   ....[25]....
        /*00c4*/ 	.word	0xffffffff


	//   ....[26]....
        /*00c8*/ 	.word	0xffffffff


	//   ....[27]....
        /*00cc*/ 	.word	0xffffffff


	//   ....[28]....
        /*00d0*/ 	.word	0xffffffff


	//   ....[29]....
        /*00d4*/ 	.word	0xffffffff


	//   ....[30]....
        /*00d8*/ 	.word	0xffffffff


	//   ....[31]....
        /*00dc*/ 	.word	0xffffffff


	//   ....[32]....
        /*00e0*/ 	.word	0xffffffff


	//   ....[33]....
        /*00e4*/ 	.word	0xffffffff


	//   ....[34]....
        /*00e8*/ 	.word	0xffffffff


	//   ....[35]....
        /*00ec*/ 	.word	0xffffffff


	//   ....[36]....
        /*00f0*/ 	.word	0xffffffff


	//   ....[37]....
        /*00f4*/ 	.word	0xffffffff


	//   ....[38]....
        /*00f8*/ 	.word	0xffffffff


	//   ....[39]....
        /*00fc*/ 	.word	0xffffffff


	//   ....[40]....
        /*0100*/ 	.word	0xffffffff


	//   ....[41]....
        /*0104*/ 	.word	0xffffffff


	//   ....[42]....
        /*0108*/ 	.word	0xffffffff


	//   ....[43]....
        /*010c*/ 	.word	0xffffffff


	//   ....[44]....
        /*0110*/ 	.word	0xffffffff


	//   ....[45]....
        /*0114*/ 	.word	0xffffffff


	//   ....[46]....
        /*0118*/ 	.word	0xffffffff


	//   ....[47]....
        /*011c*/ 	.word	0xffffffff


	//   ....[48]....
        /*0120*/ 	.word	0xffffffff


	//   ....[49]....
        /*0124*/ 	.word	0xffffffff


	//   ....[50]....
        /*0128*/ 	.word	0xffffffff


	//   ....[51]....
        /*012c*/ 	.word	0xffffffff


	//   ....[52]....
        /*0130*/ 	.word	0xffffffff


	//   ....[53]....
        /*0134*/ 	.word	0xffffffff


	//   ....[54]....
        /*0138*/ 	.word	0xffffffff


	//   ....[55]....
        /*013c*/ 	.word	0xffffffff


	//   ....[56]....
        /*0140*/ 	.word	0xffffffff


	//   ....[57]....
        /*0144*/ 	.word	0xffffffff


	//   ....[58]....
        /*0148*/ 	.word	0xffffffff


	//   ....[59]....
        /*014c*/ 	.word	0xffffffff


	//   ....[60]....
        /*0150*/ 	.word	0xffffffff


	//   ....[61]....
        /*0154*/ 	.word	0xffffffff


	//   ....[62]....
        /*0158*/ 	.word	0xffffffff


	//   ....[63]....
        /*015c*/ 	.word	0xffffffff


	//   ....[64]....
        /*0160*/ 	.word	0xffffffff


	//   ....[65]....
        /*0164*/ 	.word	0xffffffff


	//   ....[66]....
        /*0168*/ 	.word	0xffffffff


	//   ....[67]....
        /*016c*/ 	.word	0xffffffff


	//   ....[68]....
        /*0170*/ 	.word	0xffffffff


	//   ....[69]....
        /*0174*/ 	.word	0xffffffff


	//   ....[70]....
        /*0178*/ 	.word	0xffffffff


	//   ....[71]....
        /*017c*/ 	.word	0xffffffff


	//   ....[72]....
        /*0180*/ 	.word	0xffffffff


	//   ....[73]....
        /*0184*/ 	.word	0xffffffff


	//   ....[74]....
        /*0188*/ 	.word	0xffffffff


	//   ....[75]....
        /*018c*/ 	.word	0xffffffff


	//   ....[76]....
        /*0190*/ 	.word	0xffffffff


	//   ....[77]....
        /*0194*/ 	.word	0xffffffff


	//   ....[78]....
        /*0198*/ 	.word	0xffffffff


	//   ....[79]....
        /*019c*/ 	.word	0xffffffff


	//   ....[80]....
        /*01a0*/ 	.word	0xffffffff


	//   ....[81]....
        /*01a4*/ 	.word	0xffffffff


	//   ....[82]....
        /*01a8*/ 	.word	0xffffffff


	//   ....[83]....
        /*01ac*/ 	.word	0xffffffff


	//   ....[84]....
        /*01b0*/ 	.word	0xffffffff


	//   ....[85]....
        /*01b4*/ 	.word	0xffffffff


	//   ....[86]....
        /*01b8*/ 	.word	0xffffffff


	//   ....[87]....
        /*01bc*/ 	.word	0xffffffff


	//   ....[88]....
        /*01c0*/ 	.word	0xffffffff


	//   ....[89]....
        /*01c4*/ 	.word	0xffffffff


	//   ....[90]....
        /*01c8*/ 	.word	0xffffffff


	//   ....[91]....
        /*01cc*/ 	.word	0xffffffff


	//   ....[92]....
        /*01d0*/ 	.word	0xffffffff


	//   ....[93]....
        /*01d4*/ 	.word	0xffffffff


	//   ....[94]....
        /*01d8*/ 	.word	0xffffffff


	//   ....[95]....
        /*01dc*/ 	.word	0xffffffff


	//   ....[96]....
        /*01e0*/ 	.word	0xffffffff


	//   ....[97]....
        /*01e4*/ 	.word	0xffffffff


	//   ....[98]....
        /*01e8*/ 	.word	0xffffffff


	//   ....[99]....
        /*01ec*/ 	.word	0xffffffff


	//   ....[100]....
        /*01f0*/ 	.word	0xffffffff


	//   ....[101]....
        /*01f4*/ 	.word	0xffffffff


	//   ....[102]....
        /*01f8*/ 	.word	0xffffffff


	//   ....[103]....
        /*01fc*/ 	.word	0xffffffff


	//   ....[104]....
        /*0200*/ 	.word	0xffffffff


	//   ....[105]....
        /*0204*/ 	.word	0xffffffff


	//   ....[106]....
        /*0208*/ 	.word	0xffffffff


	//   ....[107]....
        /*020c*/ 	.word	0xffffffff


	//   ....[108]....
        /*0210*/ 	.word	0xffffffff


	//   ....[109]....
        /*0214*/ 	.word	0xffffffff


	//   ....[110]....
        /*0218*/ 	.word	0xffffffff


	//   ....[111]....
        /*021c*/ 	.word	0xffffffff


	//   ....[112]....
        /*0220*/ 	.word	0xffffffff


	//   ....[113]....
        /*0224*/ 	.word	0xffffffff


	//   ....[114]....
        /*0228*/ 	.word	0xffffffff


	//   ....[115]....
        /*022c*/ 	.word	0xffffffff


	//   ....[116]....
        /*0230*/ 	.word	0xffffffff


	//   ....[117]....
        /*0234*/ 	.word	0xffffffff


	//   ....[118]....
        /*0238*/ 	.word	0xffffffff


	//   ....[119]....
        /*023c*/ 	.word	0xffffffff


	//   ....[120]....
        /*0240*/ 	.word	0xffffffff


	//   ....[121]....
        /*0244*/ 	.word	0xffffffff


	//   ....[122]....
        /*0248*/ 	.word	0xffffffff


	//   ....[123]....
        /*024c*/ 	.word	0xffffffff


	//   ....[124]....
        /*0250*/ 	.word	0xffffffff


	//   ....[125]....
        /*0254*/ 	.word	0xffffffff


	//   ....[126]....
        /*0258*/ 	.word	0xffffffff


	//   ....[127]....
        /*025c*/ 	.word	0xffffffff


	//   ....[128]....
        /*0260*/ 	.word	0xffffffff


	//   ....[129]....
        /*0264*/ 	.word	0xffffffff


	//   ....[130]....
        /*0268*/ 	.word	0xffffffff


	//   ....[131]....
        /*026c*/ 	.word	0xffffffff


	//   ....[132]....
        /*0270*/ 	.word	0xffffffff


	//   ....[133]....
        /*0274*/ 	.word	0xffffffff


	//   ....[134]....
        /*0278*/ 	.word	0xffffffff


	//   ....[135]....
        /*027c*/ 	.word	0xffffffff


	//   ....[136]....
        /*0280*/ 	.word	0xffffffff


	//   ....[137]....
        /*0284*/ 	.word	0xffffffff


	//   ....[138]....
        /*0288*/ 	.word	0xffffffff


	//   ....[139]....
        /*028c*/ 	.word	0xffffffff


	//   ....[140]....
        /*0290*/ 	.word	0xffffffff


	//   ....[141]....
        /*0294*/ 	.word	0xffffffff


	//   ....[142]....
        /*0298*/ 	.word	0xffffffff


	//   ....[143]....
        /*029c*/ 	.word	0xffffffff


	//   ....[144]....
        /*02a0*/ 	.word	0xffffffff


	//   ....[145]....
        /*02a4*/ 	.word	0xffffffff


	//   ....[146]....
        /*02a8*/ 	.word	0xffffffff


	//   ....[147]....
        /*02ac*/ 	.word	0xffffffff


	//   ....[148]....
        /*02b0*/ 	.word	0xffffffff


	//   ....[149]....
        /*02b4*/ 	.word	0xffffffff


	//   ....[150]....
        /*02b8*/ 	.word	0xffffffff


	//   ....[151]....
        /*02bc*/ 	.word	0xffffffff


	//   ....[152]....
        /*02c0*/ 	.word	0xffffffff


	//   ....[153]....
        /*02c4*/ 	.word	0xffffffff


	//   ....[154]....
        /*02c8*/ 	.word	0xffffffff


	//   ....[155]....
        /*02cc*/ 	.word	0xffffffff


	//   ....[156]....
        /*02d0*/ 	.word	0xffffffff


	//   ....[157]....
        /*02d4*/ 	.word	0xffffffff


	//   ....[158]....
        /*02d8*/ 	.word	0xffffffff


	//   ....[159]....
        /*02dc*/ 	.word	0xffffffff


	//   ....[160]....
        /*02e0*/ 	.word	0xffffffff


	//   ....[161]....
        /*02e4*/ 	.word	0xffffffff


	//   ....[162]....
        /*02e8*/ 	.word	0xffffffff


	//   ....[163]....
        /*02ec*/ 	.word	0xffffffff


	//   ....[164]....
        /*02f0*/ 	.word	0xffffffff


	//   ....[165]....
        /*02f4*/ 	.word	0xffffffff


	//   ....[166]....
        /*02f8*/ 	.word	0xffffffff


	//   ....[167]....
        /*02fc*/ 	.word	0xffffffff


	//   ....[168]....
        /*0300*/ 	.word	0xffffffff


	//   ....[169]....
        /*0304*/ 	.word	0xffffffff


	//   ....[170]....
        /*0308*/ 	.word	0xffffffff


	//   ....[171]....
        /*030c*/ 	.word	0xffffffff


	//   ....[172]....
        /*0310*/ 	.word	0xffffffff


	//   ....[173]....
        /*0314*/ 	.word	0xffffffff


	//   ....[174]....
        /*0318*/ 	.word	0xffffffff


	//   ....[175]....
        /*031c*/ 	.word	0xffffffff


	//   ....[176]....
        /*0320*/ 	.word	0xffffffff


	//   ....[177]....
        /*0324*/ 	.word	0xffffffff


	//   ....[178]....
        /*0328*/ 	.word	0xffffffff


	//   ....[179]....
        /*032c*/ 	.word	0xffffffff


	//   ....[180]....
        /*0330*/ 	.word	0xffffffff


	//   ....[181]....
        /*0334*/ 	.word	0xffffffff


	//   ....[182]....
        /*0338*/ 	.word	0xffffffff


	//   ....[183]....
        /*033c*/ 	.word	0xffffffff


	//   ....[184]....
        /*0340*/ 	.word	0xffffffff


	//   ....[185]....
        /*0344*/ 	.word	0xffffffff


	//   ....[186]....
        /*0348*/ 	.word	0xffffffff


	//   ....[187]....
        /*034c*/ 	.word	0xffffffff


	//   ....[188]....
        /*0350*/ 	.word	0xffffffff


	//   ....[189]....
        /*0354*/ 	.word	0x0500000f


	//   ....[190]....
        /*0358*/ 	.word	0x0500000f


	//   ....[191]....
        /*035c*/ 	.word	0x0500000f


	//   ....[192]....
        /*0360*/ 	.word	0x0500000f


	//   ....[193]....
        /*0364*/ 	.word	0x0500000f


	//   ....[194]....
        /*0368*/ 	.word	0x0500000f


	//   ....[195]....
        /*036c*/ 	.word	0x0500000f


	//   ....[196]....
        /*0370*/ 	.word	0x0500000f


	//   ....[197]....
        /*0374*/ 	.word	0x0500000f


	//   ....[198]....
        /*0378*/ 	.word	0x0500000f


	//   ....[199]....
        /*037c*/ 	.word	0x0500000f


	//   ....[200]....
        /*0380*/ 	.word	0x0500000f


	//   ....[201]....
        /*0384*/ 	.word	0x0500000f


	//   ....[202]....
        /*0388*/ 	.word	0x0500000f


	//   ....[203]....
        /*038c*/ 	.word	0x0500000f


	//   ....[204]....
        /*0390*/ 	.word	0x0500000f


	//   ....[205]....
        /*0394*/ 	.word	0x0500000f


	//   ....[206]....
        /*0398*/ 	.word	0x0500000f


	//   ....[207]....
        /*039c*/ 	.word	0x0500000f


	//   ....[208]....
        /*03a0*/ 	.word	0x0500000f


	//   ....[209]....
        /*03a4*/ 	.word	0x0500000f


	//   ....[210]....
        /*03a8*/ 	.word	0x0500000f


	//   ....[211]....
        /*03ac*/ 	.word	0x0500000f


	//   ....[212]....
        /*03b0*/ 	.word	0x0500000f


	//   ....[213]....
        /*03b4*/ 	.word	0x0500000f


	//   ....[214]....
        /*03b8*/ 	.word	0x0500000f


	//   ....[215]....
        /*03bc*/ 	.word	0x0500000f


	//   ....[216]....
        /*03c0*/ 	.word	0x0500000f


	//   ....[217]....
        /*03c4*/ 	.word	0x0500000f


	//   ....[218]....
        /*03c8*/ 	.word	0x0500000f


	//   ....[219]....
        /*03cc*/ 	.word	0x0500000f


	//   ....[220]....
        /*03d0*/ 	.word	0x0500000f


	//   ....[221]....
        /*03d4*/ 	.word	0x0500000f


	//   ....[222]....
        /*03d8*/ 	.word	0x0500000f


	//   ....[223]....
        /*03dc*/ 	.word	0x0500000f


	//   ....[224]....
        /*03e0*/ 	.word	0x0500000f


	//   ....[225]....
        /*03e4*/ 	.word	0x0500000f


	//   ....[226]....
        /*03e8*/ 	.word	0x0500000f


	//   ....[227]....
        /*03ec*/ 	.word	0x0500000f


	//   ....[228]....
        /*03f0*/ 	.word	0x0500000f


	//   ....[229]....
        /*03f4*/ 	.word	0x0500000f


	//   ....[230]....
        /*03f8*/ 	.word	0x0500000f


	//   ....[231]....
        /*03fc*/ 	.word	0x0500000f


	//   ....[232]....
        /*0400*/ 	.word	0x0500000f


	//   ....[233]....
        /*0404*/ 	.word	0x0500000f


	//   ....[234]....
        /*0408*/ 	.word	0x0500000f


	//   ....[235]....
        /*040c*/ 	.word	0x0500000f


	//   ....[236]....
        /*0410*/ 	.word	0x0500000f


	//   ....[237]....
        /*0414*/ 	.word	0x0500000f


	//   ....[238]....
        /*0418*/ 	.word	0x0500000f


	//   ....[239]....
        /*041c*/ 	.word	0x0500000f


	//   ....[240]....
        /*0420*/ 	.word	0x0500000f


	//   ....[241]....
        /*0424*/ 	.word	0x0500000f


	//   ....[242]....
        /*0428*/ 	.word	0x0500000f


	//   ....[243]....
        /*042c*/ 	.word	0x0500000f


	//   ....[244]....
        /*0430*/ 	.word	0x0500000f


	//   ....[245]....
        /*0434*/ 	.word	0x0500000f


	//   ....[246]....
        /*0438*/ 	.word	0x0500000f


	//   ....[247]....
        /*043c*/ 	.word	0x0500000f


	//   ....[248]....
        /*0440*/ 	.word	0x0500000f


	//   ....[249]....
        /*0444*/ 	.word	0x0500000f


	//   ....[250]....
        /*0448*/ 	.word	0x0500000f


	//   ....[251]....
        /*044c*/ 	.word	0x0500000f


	//   ....[252]....
        /*0450*/ 	.word	0x0500000f


	//   ....[253]....
        /*0454*/ 	.word	0x0500000f


	//   ....[254]....
        /*0458*/ 	.word	0x0500000f


	//   ....[255]....
        /*045c*/ 	.word	0x0500000f


	//   ....[0]....
        /*0460*/ 	.word	0x0500000f


	//   ....[1]....
        /*0464*/ 	.word	0x0500000f


	//   ....[2]....
        /*0468*/ 	.word	0x0500000f


	//   ....[3]....
        /*046c*/ 	.word	0x0500000f


	//   ....[4]....
        /*0470*/ 	.word	0x0500000f


	//   ....[5]....
        /*0474*/ 	.word	0x0500000f


	//   ....[6]....
        /*0478*/ 	.word	0x0500000f


	//   ....[7]....
        /*047c*/ 	.word	0x0500000f


	//   ....[8]....
        /*0480*/ 	.word	0x0500000f


	//   ....[9]....
        /*0484*/ 	.word	0x0500000f


	//   ....[10]....
        /*0488*/ 	.word	0x0500000f


	//   ....[11]....
        /*048c*/ 	.word	0x0500000f


	//   ....[12]....
        /*0490*/ 	.word	0x0500000f


	//   ....[13]....
        /*0494*/ 	.word	0x0500000f


	//   ....[14]....
        /*0498*/ 	.word	0x0500000f


	//   ....[15]....
        /*049c*/ 	.word	0x0500000f


	//   ....[16]....
        /*04a0*/ 	.word	0x0500000f


	//   ....[17]....
        /*04a4*/ 	.word	0x0500000f


	//   ....[18]....
        /*04a8*/ 	.word	0x0500000f


	//   ....[19]....
        /*04ac*/ 	.word	0x0500000f


	//   ....[20]....
        /*04b0*/ 	.word	0x0500000f


	//   ....[21]....
        /*04b4*/ 	.word	0x0500000f


	//   ....[22]....
        /*04b8*/ 	.word	0x0500000f


	//   ....[23]....
        /*04bc*/ 	.word	0x0500000f


	//   ....[24]....
        /*04c0*/ 	.word	0x0500000f


	//   ....[25]....
        /*04c4*/ 	.word	0x0500000f


	//   ....[26]....
        /*04c8*/ 	.word	0x0500000f


	//   ....[27]....
        /*04cc*/ 	.word	0x0500000f


	//   ....[28]....
        /*04d0*/ 	.word	0x0500000f


	//   ....[29]....
        /*04d4*/ 	.word	0x0500000f


	//----- nvinfo : EIATTR_COOP_GROUP_INSTR_OFFSETS
	.align		4
.L_85:
        /*04d8*/ 	.byte	0x04, 0x28
        /*04da*/ 	.short	(.L_87 - .L_86)


	//   ....[0]....
.L_86:
        /*04dc*/ 	.word	0x00000070


	//   ....[1]....
        /*04e0*/ 	.word	0x000000b0


	//   ....[2]....
        /*04e4*/ 	.word	0x000002d0


	//   ....[3]....
        /*04e8*/ 	.word	0x00000430


	//   ....[4]....
        /*04ec*/ 	.word	0x00000550


	//   ....[5]....
        /*04f0*/ 	.word	0x000006b0


	//   ....[6]....
        /*04f4*/ 	.word	0x000013c0


	//   ....[7]....
        /*04f8*/ 	.word	0x00002af0


	//   ....[8]....
        /*04fc*/ 	.word	0x00002bf0


	//   ....[9]....
        /*0500*/ 	.word	0x00003090


	//   ....[10]....
        /*0504*/ 	.word	0x00003140


	//   ....[11]....
        /*0508*/ 	.word	0x00005810


	//   ....[12]....
        /*050c*/ 	.word	0x00005820


	//   ....[13]....
        /*0510*/ 	.word	0x00005880


	//   ....[14]....
        /*0514*/ 	.word	0x000058a0


	//   ....[15]....
        /*0518*/ 	.word	0x00007380


	//   ....[16]....
        /*051c*/ 	.word	0x00007390


	//   ....[17]....
        /*0520*/ 	.word	0x00007410


	//   ....[18]....
        /*0524*/ 	.word	0x00007420


	//   ....[19]....
        /*0528*/ 	.word	0x000082d0


	//   ....[20]....
        /*052c*/ 	.word	0x000082e0


	//   ....[21]....
        /*0530*/ 	.word	0x000082f0


	//   ....[22]....
        /*0534*/ 	.word	0x00008310


	//   ....[23]....
        /*0538*/ 	.word	0x00008320


	//   ....[24]....
        /*053c*/ 	.word	0x00008330


	//   ....[25]....
        /*0540*/ 	.word	0x00008340


	//   ....[26]....
        /*0544*/ 	.word	0x00008360


	//   ....[27]....
        /*0548*/ 	.word	0x00008370


	//   ....[28]....
        /*054c*/ 	.word	0x00008380


	//   ....[29]....
        /*0550*/ 	.word	0x00008390


	//   ....[30]....
        /*0554*/ 	.word	0x000083a0


	//   ....[31]....
        /*0558*/ 	.word	0x000083b0


	//   ....[32]....
        /*055c*/ 	.word	0x000083d0


	//   ....[33]....
        /*0560*/ 	.word	0x000083e0


	//   ....[34]....
        /*0564*/ 	.word	0x000083f0


	//   ....[35]....
        /*0568*/ 	.word	0x00008400


	//   ....[36]....
        /*056c*/ 	.word	0x00008410


	//   ....[37]....
        /*0570*/ 	.word	0x00008420


	//   ....[38]....
        /*0574*/ 	.word	0x00008430


	//   ....[39]....
        /*0578*/ 	.word	0x00008440


	//   ....[40]....
        /*057c*/ 	.word	0x00008450


	//   ....[41]....
        /*0580*/ 	.word	0x00008460


	//   ....[42]....
        /*0584*/ 	.word	0x00008470


	//   ....[43]....
        /*0588*/ 	.word	0x00008480


	//   ....[44]....
        /*058c*/ 	.word	0x00008490


	//   ....[45]....
        /*0590*/ 	.word	0x000084a0


	//   ....[46]....
        /*0594*/ 	.word	0x000084c0


	//   ....[47]....
        /*0598*/ 	.word	0x000084d0


	//   ....[48]....
        /*059c*/ 	.word	0x000084e0


	//   ....[49]....
        /*05a0*/ 	.word	0x000084f0


	//   ....[50]....
        /*05a4*/ 	.word	0x00008500


	//   ....[51]....
        /*05a8*/ 	.word	0x00008510


	//   ....[52]....
        /*05ac*/ 	.word	0x00008520


	//   ....[53]....
        /*05b0*/ 	.word	0x00008530


	//   ....[54]....
        /*05b4*/ 	.word	0x00008540


	//   ....[55]....
        /*05b8*/ 	.word	0x00008550


	//   ....[56]....
        /*05bc*/ 	.word	0x00008570


	//   ....[57]....
        /*05c0*/ 	.word	0x00008580


	//   ....[58]....
        /*05c4*/ 	.word	0x00008590


	//   ....[59]....
        /*05c8*/ 	.word	0x000085a0


	//   ....[60]....
        /*05cc*/ 	.word	0x000085b0


	//   ....[61]....
        /*05d0*/ 	.word	0x000085c0


	//   ....[62]....
        /*05d4*/ 	.word	0x000085d0


	//   ....[63]....
        /*05d8*/ 	.word	0x000085e0


	//   ....[64]....
        /*05dc*/ 	.word	0x000085f0


	//   ....[65]....
        /*05e0*/ 	.word	0x00008600


	//   ....[66]....
        /*05e4*/ 	.word	0x00008610


	//   ....[67]....
        /*05e8*/ 	.word	0x00008620


	//   ....[68]....
        /*05ec*/ 	.word	0x00008630


	//   ....[69]....
        /*05f0*/ 	.word	0x00008660


	//   ....[70]....
        /*05f4*/ 	.word	0x00008690


	//   ....[71]....
        /*05f8*/ 	.word	0x000086c0


	//   ....[72]....
        /*05fc*/ 	.word	0x000086f0


	//   ....[73]....
        /*0600*/ 	.word	0x00008730


	//   ....[74]....
        /*0604*/ 	.word	0x00008760


	//   ....[75]....
        /*0608*/ 	.word	0x00008790


	//   ....[76]....
        /*060c*/ 	.word	0x000087c0


	//   ....[77]....
        /*0610*/ 	.word	0x000087f0


	//   ....[78]....
        /*0614*/ 	.word	0x00008800


	//   ....[79]....
        /*0618*/ 	.word	0x00008820


	//   ....[80]....
        /*061c*/ 	.word	0x00008830


	//   ....[81]....
        /*0620*/ 	.word	0x00008840


	//   ....[82]....
        /*0624*/ 	.word	0x00008850


	//   ....[83]....
        /*0628*/ 	.word	0x00008cc0


	//   ....[84]....
        /*062c*/ 	.word	0x00008d00


	//   ....[85]....
        /*0630*/ 	.word	0x00008d40


	//   ....[86]....
        /*0634*/ 	.word	0x00008d80


	//   ....[87]....
        /*0638*/ 	.word	0x00008db0


	//   ....[88]....
        /*063c*/ 	.word	0x00008df0


	//   ....[89]....
        /*0640*/ 	.word	0x000094a0


	//   ....[90]....
        /*0644*/ 	.word	0x000094d0


	//   ....[91]....
        /*0648*/ 	.word	0x0000a020


	//   ....[92]....
        /*064c*/ 	.word	0x0000b4e0


	//   ....[93]....
        /*0650*/ 	.word	0x0000b510


	//   ....[94]....
        /*0654*/ 	.word	0x0000b540


	//   ....[95]....
        /*0658*/ 	.word	0x0000b570


	//   ....[96]....
        /*065c*/ 	.word	0x0000b5a0


	//   ....[97]....
        /*0660*/ 	.word	0x0000b5e0


	//   ....[98]....
        /*0664*/ 	.word	0x0000b600


	//   ....[99]....
        /*0668*/ 	.word	0x0000b640


	//   ....[100]....
        /*066c*/ 	.word	0x0000b660


	//   ....[101]....
        /*0670*/ 	.word	0x0000b6a0


	//   ....[102]....
        /*0674*/ 	.word	0x0000b6c0


	//   ....[103]....
        /*0678*/ 	.word	0x0000b700


	//   ....[104]....
        /*067c*/ 	.word	0x0000b720


	//   ....[105]....
        /*0680*/ 	.word	0x0000b760


	//   ....[106]....
        /*0684*/ 	.word	0x0000b780


	//   ....[107]....
        /*0688*/ 	.word	0x0000b7c0


	//   ....[108]....
        /*068c*/ 	.word	0x0000b7d0


	//   ....[109]....
        /*0690*/ 	.word	0x0000b7e0


	//   ....[110]....
        /*0694*/ 	.word	0x0000b7f0


	//   ....[111]....
        /*0698*/ 	.word	0x0000b800


	//   ....[112]....
        /*069c*/ 	.word	0x0000bd20


	//   ....[113]....
        /*06a0*/ 	.word	0x0000bd50


	//   ....[114]....
        /*06a4*/ 	.word	0x0000bde0


	//   ....[115]....
        /*06a8*/ 	.word	0x0000be10


	//   ....[116]....
        /*06ac*/ 	.word	0x0000be30


	//   ....[117]....
        /*06b0*/ 	.word	0x0000be70


	//   ....[118]....
        /*06b4*/ 	.word	0x0000bea0


	//   ....[119]....
        /*06b8*/ 	.word	0x0000bef0


	//   ....[120]....
        /*06bc*/ 	.word	0x0000bf20


	//   ....[121]....
        /*06c0*/ 	.word	0x0000bf40


	//   ....[122]....
        /*06c4*/ 	.word	0x0000bfa0


	//   ....[123]....
        /*06c8*/ 	.word	0x0000bfc0


	//   ....[124]....
        /*06cc*/ 	.word	0x0000c020


	//   ....[125]....
        /*06d0*/ 	.word	0x0000c040


	//   ....[126]....
        /*06d4*/ 	.word	0x0000c080


	//   ....[127]....
        /*06d8*/ 	.word	0x0000c0a0


	//   ....[128]....
        /*06dc*/ 	.word	0x0000c0c0


	//   ....[129]....
        /*06e0*/ 	.word	0x0000c0f0


	//   ....[130]....
        /*06e4*/ 	.word	0x0000c110


	//   ....[131]....
        /*06e8*/ 	.word	0x0000c180


	//   ....[132]....
        /*06ec*/ 	.word	0x0000c6f0


	//   ....[133]....
        /*06f0*/ 	.word	0x0000c720


	//   ....[134]....
        /*06f4*/ 	.word	0x0000c750


	//   ....[135]....
        /*06f8*/ 	.word	0x0000c780


	//   ....[136]....
        /*06fc*/ 	.word	0x0000c7d0


	//   ....[137]....
        /*0700*/ 	.word	0x0000c7e0


	//   ....[138]....
        /*0704*/ 	.word	0x0000c830


	//   ....[139]....
        /*0708*/ 	.word	0x0000c860


	//   ....[140]....
        /*070c*/ 	.word	0x0000c8d0


	//   ....[141]....
        /*0710*/ 	.word	0x0000c900


	//   ....[142]....
        /*0714*/ 	.word	0x0000c920


	//   ....[143]....
        /*0718*/ 	.word	0x0000c950


	//   ....[144]....
        /*071c*/ 	.word	0x0000c990


	//   ....[145]....
        /*0720*/ 	.word	0x0000c9c0


	//   ....[146]....
        /*0724*/ 	.word	0x0000ca20


	//   ....[147]....
        /*0728*/ 	.word	0x0000ca50


	//   ....[148]....
        /*072c*/ 	.word	0x0000d2b0


	//   ....[149]....
        /*0730*/ 	.word	0x0000d2d0


	//   ....[150]....
        /*0734*/ 	.word	0x0000d2e0


	//   ....[151]....
        /*0738*/ 	.word	0x0000d2f0


	//   ....[152]....
        /*073c*/ 	.word	0x0000d300


	//   ....[153]....
        /*0740*/ 	.word	0x0000d350


	//   ....[154]....
        /*0744*/ 	.word	0x0000d370


	//   ....[155]....
        /*0748*/ 	.word	0x0000d390


	//   ....[156]....
        /*074c*/ 	.word	0x0000d3a0


	//   ....[157]....
        /*0750*/ 	.word	0x0000d3e0


	//   ....[158]....
        /*0754*/ 	.word	0x0000d3f0


	//   ....[159]....
        /*0758*/ 	.word	0x0000d430


	//   ....[160]....
        /*075c*/ 	.word	0x0000d440


	//   ....[161]....
        /*0760*/ 	.word	0x0000d480


	//   ....[162]....
        /*0764*/ 	.word	0x0000d490


	//   ....[163]....
        /*0768*/ 	.word	0x0000d4d0


	//   ....[164]....
        /*076c*/ 	.word	0x0000d4e0


	//   ....[165]....
        /*0770*/ 	.word	0x0000d4f0


	//   ....[166]....
        /*0774*/ 	.word	0x0000d530


	//   ....[167]....
        /*0778*/ 	.word	0x0000d550


	//   ....[168]....
        /*077c*/ 	.word	0x0000d930


	//   ....[169]....
        /*0780*/ 	.word	0x0000d950


	//   ....[170]....
        /*0784*/ 	.word	0x0000d970


	//   ....[171]....
        /*0788*/ 	.word	0x0000d980


	//   ....[172]....
        /*078c*/ 	.word	0x0000d990


	//   ....[173]....
        /*0790*/ 	.word	0x0000d9a0


	//   ....[174]....
        /*0794*/ 	.word	0x0000d9c0


	//   ....[175]....
        /*0798*/ 	.word	0x0000d9d0


	//   ....[176]....
        /*079c*/ 	.word	0x0000da10


	//   ....[177]....
        /*07a0*/ 	.word	0x0000da30


	//   ....[178]....
        /*07a4*/ 	.word	0x0000da60


	//   ....[179]....
        /*07a8*/ 	.word	0x0000da80


	//   ....[180]....
        /*07ac*/ 	.word	0x0000dab0


	//   ....[181]....
        /*07b0*/ 	.word	0x0000dad0


	//   ....[182]....
        /*07b4*/ 	.word	0x0000daf0


	//   ....[183]....
        /*07b8*/ 	.word	0x0000db10


	//   ....[184]....
        /*07bc*/ 	.word	0x0000db30


	//   ....[185]....
        /*07c0*/ 	.word	0x0000db60


	//   ....[186]....
        /*07c4*/ 	.word	0x0000dc00


	//   ....[187]....
        /*07c8*/ 	.word	0x0000dc20


	//   ....[188]....
        /*07cc*/ 	.word	0x0000ebc0


	//   ....[189]....
        /*07d0*/ 	.word	0x0000f0c0


	//   ....[190]....
        /*07d4*/ 	.word	0x0000f1b0


	//   ....[191]....
        /*07d8*/ 	.word	0x0000f290


	//   ....[192]....
        /*07dc*/ 	.word	0x0000f300


	//   ....[193]....
        /*07e0*/ 	.word	0x0000f3b0


	//   ....[194]....
        /*07e4*/ 	.word	0x0000f410


	//   ....[195]....
        /*07e8*/ 	.word	0x0000f4c0


	//   ....[196]....
        /*07ec*/ 	.word	0x0000f520


	//   ....[197]....
        /*07f0*/ 	.word	0x0000f5d0


	//   ....[198]....
        /*07f4*/ 	.word	0x0000f630


	//   ....[199]....
        /*07f8*/ 	.word	0x0000f6e0


	//   ....[200]....
        /*07fc*/ 	.word	0x0000f740


	//   ....[201]....
        /*0800*/ 	.word	0x0000f7f0


	//   ....[202]....
        /*0804*/ 	.word	0x0000f850


	//   ....[203]....
        /*0808*/ 	.word	0x0000f900


	//   ....[204]....
        /*080c*/ 	.word	0x0000f960


	//   ....[205]....
        /*0810*/ 	.word	0x0000fa20


	//   ....[206]....
        /*0814*/ 	.word	0x0000fab0


	//   ....[207]....
        /*0818*/ 	.word	0x0000fb50


	//   ....[208]....
        /*081c*/ 	.word	0x0000fbd0


	//   ....[209]....
        /*0820*/ 	.word	0x0000fcb0


	//   ....[210]....
        /*0824*/ 	.word	0x0000fe20


	//   ....[211]....
        /*0828*/ 	.word	0x0000fef0


	//   ....[212]....
        /*082c*/ 	.word	0x0000ffd0


	//   ....[213]....
        /*0830*/ 	.word	0x00010020


	//   ....[214]....
        /*0834*/ 	.word	0x000100f0


	//   ....[215]....
        /*0838*/ 	.word	0x00010140


	//   ....[216]....
        /*083c*/ 	.word	0x00010230


	//   ....[217]....
        /*0840*/ 	.word	0x00010280


	//   ....[218]....
        /*0844*/ 	.word	0x00010370


	//   ....[219]....
        /*0848*/ 	.word	0x000103c0


	//   ....[220]....
        /*084c*/ 	.word	0x00010440


	//   ....[221]....
        /*0850*/ 	.word	0x000104f0


	//   ....[222]....
        /*0854*/ 	.word	0x00010560


	//   ....[223]....
        /*0858*/ 	.word	0x00010610


	//   ....[224]....
        /*085c*/ 	.word	0x00010680


	//   ....[225]....
        /*0860*/ 	.word	0x00010730


	//   ....[226]....
        /*0864*/ 	.word	0x00010790


	//   ....[227]....
        /*0868*/ 	.word	0x00010850


	//   ....[228]....
        /*086c*/ 	.word	0x000108c0


	//   ....[229]....
        /*0870*/ 	.word	0x00010970


	//   ....[230]....
        /*0874*/ 	.word	0x00010a00


	//   ....[231]....
        /*0878*/ 	.word	0x00010a60


	//   ....[232]....
        /*087c*/ 	.word	0x00010b10


	//   ....[233]....
        /*0880*/ 	.word	0x00010bc0


	//   ....[234]....
        /*0884*/ 	.word	0x00010c20


	//   ....[235]....
        /*0888*/ 	.word	0x00010d00


	//   ....[236]....
        /*088c*/ 	.word	0x00010d70


	//   ....[237]....
        /*0890*/ 	.word	0x00010e40


	//   ....[238]....
        /*0894*/ 	.word	0x00010ea0


	//   ....[239]....
        /*0898*/ 	.word	0x00010f60


	//   ....[240]....
        /*089c*/ 	.word	0x00010fc0


	//   ....[241]....
        /*08a0*/ 	.word	0x00011080


	//   ....[242]....
        /*08a4*/ 	.word	0x000110e0


	//   ....[243]....
        /*08a8*/ 	.word	0x00011190


	//   ....[244]....
        /*08ac*/ 	.word	0x00011210


	//   ....[245]....
        /*08b0*/ 	.word	0x000112d0


	//   ....[246]....
        /*08b4*/ 	.word	0x00011410


	//   ....[247]....
        /*08b8*/ 	.word	0x000114b0


	//   ....[248]....
        /*08bc*/ 	.word	0x00011510


	//   ....[249]....
        /*08c0*/ 	.word	0x000115c0


	//   ....[250]....
        /*08c4*/ 	.word	0x00011650


	//   ....[251]....
        /*08c8*/ 	.word	0x000116e0


	//   ....[252]....
        /*08cc*/ 	.word	0x00011740


	//   ....[253]....
        /*08d0*/ 	.word	0x000117f0


	//   ....[254]....
        /*08d4*/ 	.word	0x00011850


	//   ....[255]....
        /*08d8*/ 	.word	0x00011900


	//   ....[0]....
        /*08dc*/ 	.word	0x00011960


	//   ....[1]....
        /*08e0*/ 	.word	0x00011a10


	//   ....[2]....
        /*08e4*/ 	.word	0x00011a70


	//   ....[3]....
        /*08e8*/ 	.word	0x00011b20


	//   ....[4]....
        /*08ec*/ 	.word	0x00011b80


	//   ....[5]....
        /*08f0*/ 	.word	0x00011c30


	//   ....[6]....
        /*08f4*/ 	.word	0x00011cc0


	//   ....[7]....
        /*08f8*/ 	.word	0x00011d50


	//   ....[8]....
        /*08fc*/ 	.word	0x00011db0


	//   ....[9]....
        /*0900*/ 	.word	0x00011e60


	//   ....[10]....
        /*0904*/ 	.word	0x00011f40


	//   ....[11]....
        /*0908*/ 	.word	0x00011fe0


	//   ....[12]....
        /*090c*/ 	.word	0x00012050


	//   ....[13]....
        /*0910*/ 	.word	0x000120f0


	//   ....[14]....
        /*0914*/ 	.word	0x00012150


	//   ....[15]....
        /*0918*/ 	.word	0x000121f0


	//   ....[16]....
        /*091c*/ 	.word	0x00012250


	//   ....[17]....
        /*0920*/ 	.word	0x00012300


	//   ....[18]....
        /*0924*/ 	.word	0x00012360


	//   ....[19]....
        /*0928*/ 	.word	0x00012400


	//   ....[20]....
        /*092c*/ 	.word	0x00012460


	//   ....[21]....
        /*0930*/ 	.word	0x00012510


	//   ....[22]....
        /*0934*/ 	.word	0x00012570


	//   ....[23]....
        /*0938*/ 	.word	0x00012610


	//   ....[24]....
        /*093c*/ 	.word	0x00012670


	//   ....[25]....
        /*0940*/ 	.word	0x00012720


	//   ....[26]....
        /*0944*/ 	.word	0x000127b0


	//   ....[27]....
        /*0948*/ 	.word	0x00012840


	//   ....[28]....
        /*094c*/ 	.word	0x000128a0


	//   ....[29]....
        /*0950*/ 	.word	0x00012940


	//----- nvinfo : EIATTR_REG_RECONFIG
	.align		4
.L_87:
        /*0954*/ 	.byte	0x01, 0x54
	.zero		2


	//----- nvinfo : EIATTR_SYSCALL_OFFSETS
	.align		4
        /*0958*/ 	.byte	0x04, 0x46
        /*095a*/ 	.short	(.L_89 - .L_88)


	//   ....[0]....
.L_88:
        /*095c*/ 	.word	0x00001580


	//   ....[1]....
        /*0960*/ 	.word	0x0000a770


	//   ....[2]....
        /*0964*/ 	.word	0x0000a8b0


	//   ....[3]....
        /*0968*/ 	.word	0x0000a9f0


	//   ....[4]....
        /*096c*/ 	.word	0x0000ab10


	//   ....[5]....
        /*0970*/ 	.word	0x0000c490


	//----- nvinfo : EIATTR_MBARRIER_INSTR_OFFSETS
	.align		4
.L_89:
        /*0974*/ 	.byte	0x04, 0x39
        /*0976*/ 	.short	(.L_91 - .L_90)


	//   ....[0]....
.L_90:
        /*0978*/ 	.word	0x00000180
        /*097c*/ 	.word	0x000000ff
        /*0980*/ 	.word	0x00022800
        /*0984*/ 	.short	0x0100
        /*0986*/ 	.byte	0x08
	.zero		1


	//   ....[1]....
        /*0988*/ 	.word	0x00000190
        /*098c*/ 	.word	0x000000ff
        /*0990*/ 	.word	0x00022820
        /*0994*/ 	.short	0x0100
        /*0996*/ 	.byte	0x08
	.zero		1


	//   ....[2]....
        /*0998*/ 	.word	0x00000280
        /*099c*/ 	.word	0x000000ff
        /*09a0*/ 	.word	0x00022830
        /*09a4*/ 	.short	0x0100
        /*09a6*/ 	.byte	0x08
	.zero		1


	//   ....[3]....
        /*09a8*/ 	.word	0x00000290
        /*09ac*/ 	.word	0x000000ff
        /*09b0*/ 	.word	0x00022840
        /*09b4*/ 	.short	0x0100
        /*09b6*/ 	.byte	0x08
	.zero		1


	//   ....[4]....
        /*09b8*/ 	.word	0x000002a0
        /*09bc*/ 	.word	0x000000ff
        /*09c0*/ 	.word	0x00022838
        /*09c4*/ 	.short	0x0100
        /*09c6*/ 	.byte	0x08
	.zero		1


	//   ....[5]....
        /*09c8*/ 	.word	0x000002b0
        /*09cc*/ 	.word	0x000000ff
        /*09d0*/ 	.word	0x00022848
        /*09d4*/ 	.short	0x0100
        /*09d6*/ 	.byte	0x08
	.zero		1


	//   ....[6]....
        /*09d8*/ 	.word	0x000003e0
        /*09dc*/ 	.word	0x000000ff
        /*09e0*/ 	.word	0x00022850
        /*09e4*/ 	.short	0x0100
        /*09e6*/ 	.byte	0x08
	.zero		1


	//   ....[7]....
        /*09e8*/ 	.word	0x000003f0
        /*09ec*/ 	.word	0x000000ff
        /*09f0*/ 	.word	0x00022860
        /*09f4*/ 	.short	0x0100
        /*09f6*/ 	.byte	0x08
	.zero		1


	//   ....[8]....
        /*09f8*/ 	.word	0x00000400
        /*09fc*/ 	.word	0x000000ff
        /*0a00*/ 	.word	0x00022858
        /*0a04*/ 	.short	0x0100
        /*0a06*/ 	.byte	0x08
	.zero		1


	//   ....[9]....
        /*0a08*/ 	.word	0x00000410
        /*0a0c*/ 	.word	0x000000ff
        /*0a10*/ 	.word	0x00022868
        /*0a14*/ 	.short	0x0100
        /*0a16*/ 	.byte	0x08
	.zero		1


	//   ....[10]....
        /*0a18*/ 	.word	0x00000500
        /*0a1c*/ 	.word	0x000000ff
        /*0a20*/ 	.word	0x00022870
        /*0a24*/ 	.short	0x0100
        /*0a26*/ 	.byte	0x06
	.zero		1


	//   ....[11]....
        /*0a28*/ 	.word	0x00000510
        /*0a2c*/ 	.word	0x000000ff
        /*0a30*/ 	.word	0x00022880
        /*0a34*/ 	.short	0x0100
        /*0a36*/ 	.byte	0x06
	.zero		1


	//   ....[12]....
        /*0a38*/ 	.word	0x00000520
        /*0a3c*/ 	.word	0x000000ff
        /*0a40*/ 	.word	0x00022878
        /*0a44*/ 	.short	0x0100
        /*0a46*/ 	.byte	0x06
	.zero		1


	//   ....[13]....
        /*0a48*/ 	.word	0x00000530
        /*0a4c*/ 	.word	0x000000ff
        /*0a50*/ 	.word	0x00022888
        /*0a54*/ 	.short	0x0100
        /*0a56*/ 	.byte	0x06
	.zero		1


	//   ....[14]....
        /*0a58*/ 	.word	0x00000660
        /*0a5c*/ 	.word	0x000000ff
        /*0a60*/ 	.word	0x00022890
        /*0a64*/ 	.short	0x0100
        /*0a66*/ 	.byte	0x08
	.zero		1


	//   ....[15]....
        /*0a68*/ 	.word	0x00000670
        /*0a6c*/ 	.word	0x000000ff
        /*0a70*/ 	.word	0x000228a0
        /*0a74*/ 	.short	0x0100
        /*0a76*/ 	.byte	0x08
	.zero		1


	//   ....[16]....
        /*0a78*/ 	.word	0x00000680
        /*0a7c*/ 	.word	0x000000ff
        /*0a80*/ 	.word	0x00022898
        /*0a84*/ 	.short	0x0100
        /*0a86*/ 	.byte	0x08
	.zero		1


	//   ....[17]....
        /*0a88*/ 	.word	0x00000690
        /*0a8c*/ 	.word	0x000000ff
        /*0a90*/ 	.word	0x000228a8
        /*0a94*/ 	.short	0x0100
        /*0a96*/ 	.byte	0x08
	.zero		1


	//   ....[18]....
        /*0a98*/ 	.word	0x000007d0
        /*0a9c*/ 	.word	0x000000ff
        /*0aa0*/ 	.word	0x000228b0
        /*0aa4*/ 	.short	0x0100
        /*0aa6*/ 	.byte	0x08
	.zero		1


	//   ....[19]....
        /*0aa8*/ 	.word	0x000007e0
        /*0aac*/ 	.word	0x000000ff
        /*0ab0*/ 	.word	0x000228c0
        /*0ab4*/ 	.short	0x0100
        /*0ab6*/ 	.byte	0x08
	.zero		1


	//   ....[20]....
        /*0ab8*/ 	.word	0x000007f0
        /*0abc*/ 	.word	0x000000ff
        /*0ac0*/ 	.word	0x000228b8
        /*0ac4*/ 	.short	0x0100
        /*0ac6*/ 	.byte	0x08
	.zero		1


	//   ....[21]....
        /*0ac8*/ 	.word	0x00000800
        /*0acc*/ 	.word	0x000000ff
        /*0ad0*/ 	.word	0x000228c8
        /*0ad4*/ 	.short	0x0100
        /*0ad6*/ 	.byte	0x08
	.zero		1


	//   ....[22]....
        /*0ad8*/ 	.word	0x000015a0
        /*0adc*/ 	.word	0x000000ff
        /*0ae0*/ 	.word	0x00022800
        /*0ae4*/ 	.short	0x010a
        /*0ae6*/ 	.byte	0x29
	.zero		1


	//   ....[23]....
        /*0ae8*/ 	.word	0x00001610
        /*0aec*/ 	.word	0x000000ff
        /*0af0*/ 	.word	0x00022830
        /*0af4*/ 	.short	0x010a
        /*0af6*/ 	.byte	0x29
	.zero		1


	//   ....[24]....
        /*0af8*/ 	.word	0x00001670
        /*0afc*/ 	.word	0x000000ff
        /*0b00*/ 	.word	0x00022830
        /*0b04*/ 	.short	0x010a
        /*0b06*/ 	.byte	0x29
	.zero		1


	//   ....[25]....
        /*0b08*/ 	.word	0x00002020
        /*0b0c*/ 	.word	0x000000ff
        /*0b10*/ 	.word	0x00000000
        /*0b14*/ 	.short	0x0101
        /*0b16*/ 	.byte	0x04
	.zero		1


	//   ....[26]....
        /*0b18*/ 	.word	0x00004740
        /*0b1c*/ 	.word	0x000000ff
        /*0b20*/ 	.word	0x00022830
        /*0b24*/ 	.short	0x010a
        /*0b26*/ 	.byte	0x04
	.zero		1


	//   ....[27]....
        /*0b28*/ 	.word	0x00004780
        /*0b2c*/ 	.word	0x000000ff
        /*0b30*/ 	.word	0x00022830
        /*0b34*/ 	.short	0x010a
        /*0b36*/ 	.byte	0x04
	.zero		1


	//   ....[28]....
        /*0b38*/ 	.word	0x00005070
        /*0b3c*/ 	.word	0x000000ff
        /*0b40*/ 	.word	0x00022850
        /*0b44*/ 	.short	0x010a
        /*0b46*/ 	.byte	0x04
	.zero		1


	//   ....[29]....
        /*0b48*/ 	.word	0x000050b0
        /*0b4c*/ 	.word	0x000000ff
        /*0b50*/ 	.word	0x00022850
        /*0b54*/ 	.short	0x010a
        /*0b56*/ 	.byte	0x04
	.zero		1


	//   ....[30]....
        /*0b58*/ 	.word	0x00005890
        /*0b5c*/ 	.word	0x000000ff
        /*0b60*/ 	.word	0x00000000
        /*0b64*/ 	.short	0x0101
        /*0b66*/ 	.byte	0x04
	.zero		1


	//   ....[31]....
        /*0b68*/ 	.word	0x000069c0
        /*0b6c*/ 	.word	0x000000ff
        /*0b70*/ 	.word	0x00000000
        /*0b74*/ 	.short	0x0101
        /*0b76*/ 	.byte	0x04
	.zero		1


	//   ....[32]....
        /*0b78*/ 	.word	0x00007030
        /*0b7c*/ 	.word	0x000000ff
        /*0b80*/ 	.word	0x00022850
        /*0b84*/ 	.short	0x010a
        /*0b86*/ 	.byte	0x09
	.zero		1


	//   ....[33]....
        /*0b88*/ 	.word	0x00007070
        /*0b8c*/ 	.word	0x000000ff
        /*0b90*/ 	.word	0x00022850
        /*0b94*/ 	.short	0x010a
        /*0b96*/ 	.byte	0x09
	.zero		1


	//   ....[34]....
        /*0b98*/ 	.word	0x00007700
        /*0b9c*/ 	.word	0x000000ff
        /*0ba0*/ 	.word	0x00000000
        /*0ba4*/ 	.short	0x0101
        /*0ba6*/ 	.byte	0x04
	.zero		1


	//   ....[35]....
        /*0ba8*/ 	.word	0x00008de0
        /*0bac*/ 	.word	0x000000ff
        /*0bb0*/ 	.word	0x00000000
        /*0bb4*/ 	.short	0x0101
        /*0bb6*/ 	.byte	0x04
	.zero		1


	//   ....[36]....
        /*0bb8*/ 	.word	0x0000b190
        /*0bbc*/ 	.word	0x000000ff
        /*0bc0*/ 	.word	0x00022880
        /*0bc4*/ 	.short	0x010a
        /*0bc6*/ 	.byte	0x2a
	.zero		1


	//   ....[37]....
        /*0bc8*/ 	.word	0x0000b9f0
        /*0bcc*/ 	.word	0x000000ff
        /*0bd0*/ 	.word	0x00022870
        /*0bd4*/ 	.short	0x0107
        /*0bd6*/ 	.byte	0x2a
	.zero		1


	//   ....[38]....
        /*0bd8*/ 	.word	0x0000ba80
        /*0bdc*/ 	.word	0x000000ff
        /*0be0*/ 	.word	0x00022870
        /*0be4*/ 	.short	0x0101
        /*0be6*/ 	.byte	0x2a
	.zero		1


	//   ....[39]....
        /*0be8*/ 	.word	0x0000bab0
        /*0bec*/ 	.word	0x000000ff
        /*0bf0*/ 	.word	0x00022840
        /*0bf4*/ 	.short	0x010a
        /*0bf6*/ 	.byte	0x2a
	.zero		1


	//   ....[40]....
        /*0bf8*/ 	.word	0x0000c230
        /*0bfc*/ 	.word	0x000000ff
        /*0c00*/ 	.word	0x00022830
        /*0c04*/ 	.short	0x0107
        /*0c06*/ 	.byte	0x2a
	.zero		1


	//   ....[41]....
        /*0c08*/ 	.word	0x0000c2c0
        /*0c0c*/ 	.word	0x000000ff
        /*0c10*/ 	.word	0x00022830
        /*0c14*/ 	.short	0x0101
        /*0c16*/ 	.byte	0x2a
	.zero		1


	//   ....[42]....
        /*0c18*/ 	.word	0x0000cb40
        /*0c1c*/ 	.word	0x000000ff
        /*0c20*/ 	.word	0x00022800
        /*0c24*/ 	.short	0x0107
        /*0c26*/ 	.byte	0x2a
	.zero		1


	//   ....[43]....
        /*0c28*/ 	.word	0x0000cb80
        /*0c2c*/ 	.word	0x000000ff
        /*0c30*/ 	.word	0x00022800
        /*0c34*/ 	.short	0x0101
        /*0c36*/ 	.byte	0x2a
	.zero		1


	//   ....[44]....
        /*0c38*/ 	.word	0x0000cb90
        /*0c3c*/ 	.word	0x000000ff
        /*0c40*/ 	.word	0x00022820
        /*0c44*/ 	.short	0x010a
        /*0c46*/ 	.byte	0x2a
	.zero		1


	//   ....[45]....
        /*0c48*/ 	.word	0x0000cfe0
        /*0c4c*/ 	.word	0x00000003
        /*0c50*/ 	.word	0x00022880
        /*0c54*/ 	.short	0x010a
        /*0c56*/ 	.byte	0x3f
	.zero		1


	//   ....[46]....
        /*0c58*/ 	.word	0x0000d620
        /*0c5c*/ 	.word	0x00000003
        /*0c60*/ 	.word	0x00022870
        /*0c64*/ 	.short	0x0107
        /*0c66*/ 	.byte	0x3f
	.zero		1


	//   ....[47]....
        /*0c68*/ 	.word	0x0000d6b0
        /*0c6c*/ 	.word	0x00000003
        /*0c70*/ 	.word	0x00022870
        /*0c74*/ 	.short	0x0101
        /*0c76*/ 	.byte	0x3f
	.zero		1


	//   ....[48]....
        /*0c78*/ 	.word	0x0000d6e0
        /*0c7c*/ 	.word	0x00000003
        /*0c80*/ 	.word	0x00022840
        /*0c84*/ 	.short	0x010a
        /*0c86*/ 	.byte	0x3f
	.zero		1


	//   ....[49]....
        /*0c88*/ 	.word	0x0000dcb0
        /*0c8c*/ 	.word	0x00000003
        /*0c90*/ 	.word	0x00022830
        /*0c94*/ 	.short	0x0107
        /*0c96*/ 	.byte	0x3f
	.zero		1


	//   ....[50]....
        /*0c98*/ 	.word	0x0000dd50
        /*0c9c*/ 	.word	0x00000003
        /*0ca0*/ 	.word	0x00022830
        /*0ca4*/ 	.short	0x0101
        /*0ca6*/ 	.byte	0x3f
	.zero		1


	//   ....[51]....
        /*0ca8*/ 	.word	0x0000ddd0
        /*0cac*/ 	.word	0x00000006
        /*0cb0*/ 	.word	0x00022870
        /*0cb4*/ 	.short	0x010a
        /*0cb6*/ 	.byte	0x3f
	.zero		1


	//   ....[52]....
        /*0cb8*/ 	.word	0x0000de60
        /*0cbc*/ 	.word	0x00000006
        /*0cc0*/ 	.word	0x00022860
        /*0cc4*/ 	.short	0x010a
        /*0cc6*/ 	.byte	0x3f
	.zero		1


	//   ....[53]....
        /*0cc8*/ 	.word	0x0000e350
        /*0ccc*/ 	.word	0x00000006
        /*0cd0*/ 	.word	0x00022850
        /*0cd4*/ 	.short	0x0101
        /*0cd6*/ 	.byte	0x3f
	.zero		1


	//   ....[54]....
        /*0cd8*/ 	.word	0x0000e3f0
        /*0cdc*/ 	.word	0x00000006
        /*0ce0*/ 	.word	0x00000000
        /*0ce4*/ 	.short	0x0101
        /*0ce6*/ 	.byte	0x3f
	.zero		1


	//   ....[55]....
        /*0ce8*/ 	.word	0x0000e4c0
        /*0cec*/ 	.word	0x00000003
        /*0cf0*/ 	.word	0x00022870
        /*0cf4*/ 	.short	0x010a
        /*0cf6*/ 	.byte	0x3f
	.zero		1


	//   ....[56]....
        /*0cf8*/ 	.word	0x0000e570
        /*0cfc*/ 	.word	0x00000003
        /*0d00*/ 	.word	0x00022860
        /*0d04*/ 	.short	0x010a
        /*0d06*/ 	.byte	0x3f
	.zero		1


	//   ....[57]....
        /*0d08*/ 	.word	0x0000ea50
        /*0d0c*/ 	.word	0x00000003
        /*0d10*/ 	.word	0x00022850
        /*0d14*/ 	.short	0x0101
        /*0d16*/ 	.byte	0x3f
	.zero		1


	//   ....[58]....
        /*0d18*/ 	.word	0x0000eae0
        /*0d1c*/ 	.word	0x00000003
        /*0d20*/ 	.word	0x00000000
        /*0d24*/ 	.short	0x0101
        /*0d26*/ 	.byte	0x3f
	.zero		1


	//   ....[59]....
        /*0d28*/ 	.word	0x0000eb70
        /*0d2c*/ 	.word	0x00000007
        /*0d30*/ 	.word	0x00022820
        /*0d34*/ 	.short	0x010a
        /*0d36*/ 	.byte	0x3f
	.zero		1


	//   ....[60]....
        /*0d38*/ 	.word	0x0000ec90
        /*0d3c*/ 	.word	0x00000005
        /*0d40*/ 	.word	0x00022840
        /*0d44*/ 	.short	0x010a
        /*0d46*/ 	.byte	0x3f
	.zero		1


	//   ....[61]....
        /*0d48*/ 	.word	0x0000ed30
        /*0d4c*/ 	.word	0x00000007
        /*0d50*/ 	.word	0x00022840
        /*0d54*/ 	.short	0x010a
        /*0d56*/ 	.byte	0x3f
	.zero		1


	//   ....[62]....
        /*0d58*/ 	.word	0x0000ed70
        /*0d5c*/ 	.word	0x00000005
        /*0d60*/ 	.word	0x00022860
        /*0d64*/ 	.short	0x010a
        /*0d66*/ 	.byte	0x3f
	.zero		1


	//   ....[63]....
        /*0d68*/ 	.word	0x0000edb0
        /*0d6c*/ 	.word	0x00000007
        /*0d70*/ 	.word	0x00022860
        /*0d74*/ 	.short	0x010a
        /*0d76*/ 	.byte	0x3f
	.zero		1


	//   ....[64]....
        /*0d78*/ 	.word	0x0000edf0
        /*0d7c*/ 	.word	0x00000005
        /*0d80*/ 	.word	0x00022880
        /*0d84*/ 	.short	0x010a
        /*0d86*/ 	.byte	0x3f
	.zero		1


	//   ....[65]....
        /*0d88*/ 	.word	0x0000ee30
        /*0d8c*/ 	.word	0x00000007
        /*0d90*/ 	.word	0x00022880
        /*0d94*/ 	.short	0x010a
        /*0d96*/ 	.byte	0x3f
	.zero		1


	//   ....[66]....
        /*0d98*/ 	.word	0x0000eea0
        /*0d9c*/ 	.word	0x00000003
        /*0da0*/ 	.word	0x00022800
        /*0da4*/ 	.short	0x010a
        /*0da6*/ 	.byte	0x3f
	.zero		1


	//   ....[67]....
        /*0da8*/ 	.word	0x0000ef00
        /*0dac*/ 	.word	0x00000005
        /*0db0*/ 	.word	0x00022830
        /*0db4*/ 	.short	0x010a
        /*0db6*/ 	.byte	0x3f
	.zero		1


	//   ....[68]....
        /*0db8*/ 	.word	0x0000ef60
        /*0dbc*/ 	.word	0x00000003
        /*0dc0*/ 	.word	0x00022830
        /*0dc4*/ 	.short	0x010a
        /*0dc6*/ 	.byte	0x3f
	.zero		1


	//   ....[69]....
        /*0dc8*/ 	.word	0x0000efc0
        /*0dcc*/ 	.word	0x0000000d
        /*0dd0*/ 	.word	0x00022850
        /*0dd4*/ 	.short	0x010a
        /*0dd6*/ 	.byte	0x3f
	.zero		1


	//   ....[70]....
        /*0dd8*/ 	.word	0x0000f020
        /*0ddc*/ 	.word	0x00000005
        /*0de0*/ 	.word	0x00022850
        /*0de4*/ 	.short	0x010a
        /*0de6*/ 	.byte	0x3f
	.zero		1


	//   ....[71]....
        /*0de8*/ 	.word	0x0000f100
        /*0dec*/ 	.word	0x00000003
        /*0df0*/ 	.word	0x00022880
        /*0df4*/ 	.short	0x010a
        /*0df6*/ 	.byte	0x3f
	.zero		1


	//   ....[72]....
        /*0df8*/ 	.word	0x0000fd70
        /*0dfc*/ 	.word	0x00000003
        /*0e00*/ 	.word	0x00022840
        /*0e04*/ 	.short	0x010a
        /*0e06*/ 	.byte	0x3f
	.zero		1


	//   ....[73]....
        /*0e08*/ 	.word	0x00011310
        /*0e0c*/ 	.word	0x00000003
        /*0e10*/ 	.word	0x00022820
        /*0e14*/ 	.short	0x010a
        /*0e16*/ 	.byte	0x3f
	.zero		1


	//   ....[74]....
        /*0e18*/ 	.word	0x00011360
        /*0e1c*/ 	.word	0x00000003
        /*0e20*/ 	.word	0x00022880
        /*0e24*/ 	.short	0x010a
        /*0e26*/ 	.byte	0x3f
	.zero		1


	//   ....[75]....
        /*0e28*/ 	.word	0x00011e90
        /*0e2c*/ 	.word	0x00000003
        /*0e30*/ 	.word	0x00022840
        /*0e34*/ 	.short	0x010a
        /*0e36*/ 	.byte	0x3f
	.zero		1


	//   ....[76]....
        /*0e38*/ 	.word	0x00012970
        /*0e3c*/ 	.word	0x00000006
        /*0e40*/ 	.word	0x00022870
        /*0e44*/ 	.short	0x010a
        /*0e46*/ 	.byte	0x3f
	.zero		1


	//   ....[77]....
        /*0e48*/ 	.word	0x000129c0
        /*0e4c*/ 	.word	0x00000006
        /*0e50*/ 	.word	0x00022860
        /*0e54*/ 	.short	0x010a
        /*0e56*/ 	.byte	0x3f
	.zero		1


	//   ....[78]....
        /*0e58*/ 	.word	0x00012a10
        /*0e5c*/ 	.word	0x00000003
        /*0e60*/ 	.word	0x00022870
        /*0e64*/ 	.short	0x010a
        /*0e66*/ 	.byte	0x3f
	.zero		1


	//   ....[79]....
        /*0e68*/ 	.word	0x00012a60
        /*0e6c*/ 	.word	0x00000003
        /*0e70*/ 	.word	0x00022860
        /*0e74*/ 	.short	0x010a
        /*0e76*/ 	.byte	0x3f
	.zero		1


	//   ....[80]....
        /*0e78*/ 	.word	0x00012ab0
        /*0e7c*/ 	.word	0x00000007
        /*0e80*/ 	.word	0x00022820
        /*0e84*/ 	.short	0x010a
        /*0e86*/ 	.byte	0x3f
	.zero		1


	//   ....[81]....
        /*0e88*/ 	.word	0x00012b00
        /*0e8c*/ 	.word	0x00000005
        /*0e90*/ 	.word	0x00022840
        /*0e94*/ 	.short	0x010a
        /*0e96*/ 	.byte	0x3f
	.zero		1


	//   ....[82]....
        /*0e98*/ 	.word	0x00012b50
        /*0e9c*/ 	.word	0x00000007
        /*0ea0*/ 	.word	0x00022840
        /*0ea4*/ 	.short	0x010a
        /*0ea6*/ 	.byte	0x3f
	.zero		1


	//   ....[83]....
        /*0ea8*/ 	.word	0x00012ba0
        /*0eac*/ 	.word	0x00000005
        /*0eb0*/ 	.word	0x00022860
        /*0eb4*/ 	.short	0x010a
        /*0eb6*/ 	.byte	0x3f
	.zero		1


	//   ....[84]....
        /*0eb8*/ 	.word	0x00012bf0
        /*0ebc*/ 	.word	0x00000007
        /*0ec0*/ 	.word	0x00022860
        /*0ec4*/ 	.short	0x010a
        /*0ec6*/ 	.byte	0x3f
	.zero		1


	//   ....[85]....
        /*0ec8*/ 	.word	0x00012c40
        /*0ecc*/ 	.word	0x00000005
        /*0ed0*/ 	.word	0x00022880
        /*0ed4*/ 	.short	0x010a
        /*0ed6*/ 	.byte	0x3f
	.zero		1


	//----- nvinfo : EIATTR_NUM_MBARRIERS
	.align		4
.L_91:
        /*0ed8*/ 	.byte	0x03, 0x38
        /*0eda*/ 	.short	0x0016


	//----- nvinfo : EIATTR_EXIT_INSTR_OFFSETS
	.align		4
        /*0edc*/ 	.byte	0x04, 0x1c
        /*0ede*/ 	.short	(.L_93 - .L_92)


	//   ....[0]....
.L_92:
        /*0ee0*/ 	.word	0x0000ee80


	//----- nvinfo : EIATTR_MAX_THREADS
	.align		4
.L_93:
        /*0ee4*/ 	.byte	0x04, 0x05
        /*0ee6*/ 	.short	(.L_95 - .L_94)
.L_94:
        /*0ee8*/ 	.word	0x00000180
        /*0eec*/ 	.word	0x00000001
        /*0ef0*/ 	.word	0x00000001


	//----- nvinfo : EIATTR_CRS_STACK_SIZE
	.align		4
.L_95:
        /*0ef4*/ 	.byte	0x04, 0x1e
        /*0ef6*/ 	.short	(.L_97 - .L_96)
.L_96:
        /*0ef8*/ 	.word	0x00000000


	//----- nvinfo : EIATTR_CBANK_PARAM_SIZE
	.align		4
.L_97:
        /*0efc*/ 	.byte	0x03, 0x19
        /*0efe*/ 	.short	0x0a70


	//----- nvinfo : EIATTR_PARAM_CBANK
	.align		4
        /*0f00*/ 	.byte	0x04, 0x0a
        /*0f02*/ 	.short	(.L_99 - .L_98)
	.align		4
.L_98:
        /*0f04*/ 	.word	index@(.nv.constant0._ZN7cutlass13device_kernelIN5flash11enable_sm90INS1_16FlashAttnFwdSm90INS1_25CollectiveMainloopFwdSm90ILi2EN4cute5tupleIJNS5_1CILi1EEES8_S8_EEENS6_IJNS7_ILi128EEENS7_ILi160EEESA_EEELi128ENS_12float_e4m3_tEfNS_4arch4Sm90ELb0ELb0ELb0ELb0ELb1ELb0ELb0ELb1ELb1ELb1ELb1ELb0EEENS1_21CollectiveEpilogueFwdINS6_IJSA_SA_SB_EEES9_NS_10bfloat16_tESF_Li256ELb0ELb1ELb1ELb1EEENS1_19SingleTileSchedulerILb0ELb1ELb1ELi128EEEEEEEEEvNT_6ParamsE)
        /*0f08*/ 	.short	0x0210
        /*0f0a*/ 	.short	0x0a70


	//----- nvinfo : EIATTR_SW_WAR
	.align		4
.L_99:
        /*0f0c*/ 	.byte	0x04, 0x36
        /*0f0e*/ 	.short	(.L_101 - .L_100)
.L_100:
        /*0f10*/ 	.word	0x00000008
.L_101:


//--------------------- .nv.info._ZN7cutlass13device_kernelIN5flash11enable_sm90INS1_16FlashAttnFwdSm90INS1_25CollectiveMainloopFwdSm90ILi2EN4cute5tupleIJNS5_1CILi1EEES8_S8_EEENS6_IJNS7_ILi128EEENS7_ILi160EEESA_EEELi128ENS_12float_e4m3_tEfNS_4arch4Sm90ELb0ELb0ELb0ELb1ELb1ELb0ELb0ELb1ELb1ELb1ELb1ELb0EEENS1_21CollectiveEpilogueFwdINS6_IJSA_SA_SB_EEES9_NS_10bfloat16_tESF_Li256ELb1ELb1ELb1ELb1EEENS1_36VarlenDynamicPersistentTileSchedulerILi128ELi160ELi256ELi128ELb1ELb1ELb1ELb0ELb1ELb1EEEEEEEEEvNT_6ParamsE --------------------------
	.section	.nv.info._ZN7cutlass13device_kernelIN5flash11enable_sm90INS1_16FlashAttnFwdSm90INS1_25CollectiveMainloopFwdSm90ILi2EN4cute5tupleIJNS5_1CILi1EEES8_S8_EEENS6_IJNS7_ILi128EEENS7_ILi160EEESA_EEELi128ENS_12float_e4m3_tEfNS_4arch4Sm90ELb0ELb0ELb0ELb1ELb1ELb0ELb0ELb1ELb1ELb1ELb1ELb0EEENS1_21CollectiveEpilogueFwdINS6_IJSA_SA_SB_EEES9_NS_10bfloat16_tESF_Li256ELb1ELb1ELb1ELb1EEENS1_36VarlenDynamicPersistentTileSchedulerILi128ELi160ELi256ELi128ELb1ELb1ELb1ELb0ELb1ELb1EEEEEEEEEvNT_6ParamsE,"",@"SHT_CUDA_INFO"
	.sectionflags	@""
	.align	4


	//----- nvinfo : EIATTR_CUDA_API_VERSION
	.align		4
        /*0000*/ 	.byte	0x04, 0x37
        /*0002*/ 	.short	(.L_103 - .L_102)
.L_102:
        /*0004*/ 	.word	0x00000082


	//----- nvinfo : EIATTR_KPARAM_INFO
	.align		4
.L_103:
        /*0008*/ 	.byte	0x04, 0x17
        /*000a*/ 	.short	(.L_105 - .L_104)
.L_104:
        /*000c*/ 	.word	0x00000000
        /*0010*/ 	.short	0x0000
        /*0012*/ 	.short	0x0070
        /*0014*/ 	.byte	0x00, 0xf0, 0x01, 0x2a


	//----- nvinfo : EIATTR_SPARSE_MMA_MASK
	.align		4
.L_105:
        /*0018*/ 	.byte	0x03, 0x50
        /*001a*/ 	.short	0x0000


	//----- nvinfo : EIATTR_MAXREG_COUNT
	.align		4
        /*001c*/ 	.byte	0x03, 0x1b
        /*001e*/ 	.short	0x00a8


	//----- nvinfo : EIATTR_NUM_BARRIERS
	.align		4
        /*0020*/ 	.byte	0x02, 0x4c
        /*0022*/ 	.byte	0x10
	.zero		1


	//----- nvinfo : EIATTR_EXTERNS
	.align		4
        /*0024*/ 	.byte	0x04, 0x0f
        /*0026*/ 	.short	(.L_107 - .L_106)


	//   ....[0]....
	.align		4
.L_106:
        /*0028*/ 	.word	index@(__assertfail)


	//----- nvinfo : EIATTR_ANNOTATIONS
	.align		4
.L_107:
        /*002c*/ 	.byte	0x04, 0x55
        /*002e*/ 	.short	(.L_109 - .L_108)


	//   ....[0]....
.L_108:
        /*0030*/ 	.word	0x00000001
        /*0034*/ 	.byte	0xf0, 0xbc, 0x00, 0x00, 0x01, 0x00, 0x00, 0x00, 0x10, 0xbd, 0x00, 0x00, 0x01, 0x00, 0x00, 0x00
        /* <DEDUP_REMOVED lines=24> */
        /*01c4*/ 	.byte	0x90, 0x28, 0x01, 0x00, 0x01, 0x00, 0x00, 0x00, 0x10, 0x29, 0x01, 0x00


	//----- nvinfo : EIATTR_MERCURY_ISA_VERSION
	.align		4
.L_109:
        /*01d0*/ 	.byte	0x03, 0x5f
        /*01d2*/ 	.short	0x0101


	//----- nvinfo : EIATTR_UNUSED_LOAD_BYTE_OFFSET
	.align		4
        /*01d4*/ 	.byte	0x04, 0x44
        /*01d6*/ 	.short	(.L_111 - .L_110)


	//   ....[0]....
.L_110:
        /*01d8*/ 	.word	0x00000980
        /*01dc*/ 	.word	0x0000fff0


	//   ....[1]....
        /*01e0*/ 	.word	0x00008120
        /*01e4*/ 	.word	0x0000fff0


	//----- nvinfo : EIATTR_INT_WARP_WIDE_INSTR_OFFSETS
	.align		4
.L_111:
        /*01e8*/ 	.byte	0x04, 0x31
        /*01ea*/ 	.short	(.L_113 - .L_112)


	//   ....[0]....
.L_112:
        /*01ec*/ 	.word	0x000000c0


	//   ....[1]....
        /*01f0*/ 	.word	0x000000d0


	//   ....[2]....
        /*01f4*/ 	.word	0x00000170


	//   ....[3]....
        /*01f8*/ 	.word	0x0000d420


	//   ....[4]....
        /*01fc*/ 	.word	0x0000d4b0


	//   ....[5]....
        /*0200*/ 	.word	0x000114b0


	//   ....[6]....
        /*0204*/ 	.word	0x00011540


	//----- nvinfo : EIATTR_COOP_GROUP_MASK_REGIDS
	.align		4
.L_113:
        /*0208*/ 	.byte	0x04, 0x29
        /*020a*/ 	.short	(.L_115 - .L_114)


	//   ....[0]....
.L_114:
        /*020c*/ 	.word	0xffffffff


	//   ....[1]....
        /*0210*/ 	.word	0xffffffff


	//   ....[2]....
        /*0214*/ 	.word	0xffffffff


	//   ....[3]....
        /*0218*/ 	.word	0xffffffff


	//   ....[4]....
        /*021c*/ 	.word	0xffffffff


	//   ....[5]....
        /*0220*/ 	.word	0xffffffff


	//   ....[6]....
        /*0224*/ 	.word	0xffffffff


	//   ....[7]....
        /*0228*/ 	.word	0xffffffff


	//   ....[8]....
        /*022c*/ 	.word	0xffffffff


	//   ....[9]....
        /*0230*/ 	.word	0xffffffff


	//   ....[10]....
        /*0234*/ 	.word	0xffffffff


	//   ....[11]....
        /*0238*/ 	.word	0xffffffff


	//   ....[12]....
        /*023c*/ 	.word	0xffffffff


	//   ....[13]....
        /*0240*/ 	.word	0xffffffff


	//   ....[14]....
        /*0244*/ 	.word	0xffffffff


	//   ....[15]....
        /*0248*/ 	.word	0xffffffff


	//   ....[16]....
        /*024c*/ 	.word	0xffffffff


	//   ....[17]....
        /*0250*/ 	.word	0xffffffff


	//   ....[18]....
        /*0254*/ 	.word	0xffffffff


	//   ....[19]....
        /*0258*/ 	.word	0xffffffff


	//   ....[20]....
        /*025c*/ 	.word	0xffffffff


	//   ....[21]....
        /*0260*/ 	.word	0xffffffff


	//   ....[22]....
        /*0264*/ 	.word	0xffffffff


	//   ....[23]....
        /*0268*/ 	.word	0xffffffff


	//   ....[24]....
        /*026c*/ 	.word	0xffffffff


	//   ....[25]....
        /*0270*/ 	.word	0xffffffff


	//   ....[26]....
        /*0274*/ 	.word	0xffffffff


	//   ....[27]....
        /*0278*/ 	.word	0xffffffff


	//   ....[28]....
        /*027c*/ 	.word	0xffffffff


	//   ....[29]....
        /*0280*/ 	.word	0xffffffff


	//   ....[30]....
        /*0284*/ 	.word	0xffffffff


	//   ....[31]....
        /*0288*/ 	.word	0xffffffff


	//   ....[32]....
        /*028c*/ 	.word	0xffffffff


	//   ....[33]....
        /*0290*/ 	.word	0xffffffff


	//   ....[34]....
        /*0294*/ 	.word	0xffffffff


	//   ....[35]....
        /*0298*/ 	.word	0xffffffff


	//   ....[36]....
        /*029c*/ 	.word	0xffffffff


	//   ....[37]....
        /*02a0*/ 	.word	0xffffffff


	//   ....[38]....
        /*02a4*/ 	.word	0xffffffff


	//   ....[39]....
        /*02a8*/ 	.word	0xffffffff


	//   ....[40]....
        /*02ac*/ 	.word	0xffffffff


	//   ....[41]....
        /*02b0*/ 	.word	0xffffffff


	//   ....[42]....
        /*02b4*/ 	.word	0xffffffff


	//   ....[43]....
        /*02b8*/ 	.word	0xffffffff


	//   ....[44]....
        /*02bc*/ 	.word	0xffffffff


	//   ....[45]....
        /*02c0*/ 	.word	0xffffffff


	//   ....[46]....
        /*02c4*/ 	.word	0xffffffff


	//   ....[47]....
        /*02c8*/ 	.word	0xffffffff


	//   ....[48]....
        /*02cc*/ 	.word	0xffffffff


	//   ....[49]....
        /*02d0*/ 	.word	0xffffffff


	//   ....[50]....
        /*02d4*/ 	.word	0xffffffff


	//   ....[51]....
        /*02d8*/ 	.word	0xffffffff


	//   ....[52]....
        /*02dc*/ 	.word	0xffffffff


	//   ....[53]....
        /*02e0*/ 	.word	0xffffffff


	//   ....[54]....
        /*02e4*/ 	.word	0xffffffff


	//   ....[55]....
        /*02e8*/ 	.word	0xffffffff


	//   ....[56]....
        /*02ec*/ 	.word	0xffffffff


	//   ....[57]....
        /*02f0*/ 	.word	0xffffffff


	//   ....[58]....
        /*02f4*/ 	.word	0xffffffff


	//   ....[59]....
        /*02f8*/ 	.word	0xffffffff


	//   ....[60]....
        /*02fc*/ 	.word	0xffffffff


	//   ....[61]....
        /*0300*/ 	.word	0xffffffff


	//   ....[62]....
        /*0304*/ 	.word	0xffffffff


	//   ....[63]....
        /*0308*/ 	.word	0xffffffff


	//   ....[64]....
        /*030c*/ 	.word	0xffffffff


	//   ....[65]....
        /*0310*/ 	.word	0xffffffff


	//   ....[66]....
        /*0314*/ 	.word	0xffffffff


	//   ....[67]....
        /*0318*/ 	.word	0xffffffff


	//   ....[68]....
        /*031c*/ 	.word	0xffffffff


	//   ....[69]....
        /*0320*/ 	.word	0xffffffff


	//   ....[70]....
        /*0324*/ 	.word	0xffffffff


	//   ....[71]....
        /*0328*/ 	.word	0xffffffff


	//   ....[72]....
        /*032c*/ 	.word	0xffffffff


	//   ....[73]....
        /*0330*/ 	.word	0xffffffff


	//   ....[74]....
        /*0334*/ 	.word	0xffffffff


	//   ....[75]....
        /*0338*/ 	.word	0xffffffff


	//   ....[76]....
        /*033c*/ 	.word	0xffffffff


	//   ....[77]....
        /*0340*/ 	.word	0xffffffff


	//   ....[78]....
        /*0344*/ 	.word	0xffffffff


	//   ....[79]....
        /*0348*/ 	.word	0xffffffff


	//   ....[80]....
        /*034c*/ 	.word	0xffffffff


	//   ....[81]....
        /*0350*/ 	.word	0xffffffff


	//   ....[82]....
        /*0354*/ 	.word	0xffffffff


	//   ....[83]....
        /*0358*/ 	.word	0xffffffff


	//   ....[84]....
        /*035c*/ 	.word	0xffffffff


	//   ....[85]....
        /*0360*/ 	.word	0xffffffff


	//   ....[86]....
        /*0364*/ 	.word	0xffffffff


	//   ....[87]....
        /*0368*/ 	.word	0xffffffff


	//   ....[88]....
        /*036c*/ 	.word	0xffffffff


	//   ....[89]....
        /*0370*/ 	.word	0xffffffff


	//   ....[90]....
        /*0374*/ 	.word	0xffffffff


	//   ....[91]....
        /*0378*/ 	.word	0xffffffff


	//   ....[92]....
        /*037c*/ 	.word	0xffffffff


	//   ....[93]....
        /*0380*/ 	.word	0xffffffff


	//   ....[94]....
        /*0384*/ 	.word	0xffffffff


	//   ....[95]....
        /*0388*/ 	.word	0xffffffff


	//   ....[96]....
        /*038c*/ 	.word	0xffffffff


	//   ....[97]....
        /*0390*/ 	.word	0xffffffff


	//   ....[98]....
        /*0394*/ 	.word	0xffffffff


	//   ....[99]....
        /*0398*/ 	.word	0xffffffff


	//   ....[100]....
        /*039c*/ 	.word	0xffffffff


	//   ....[101]....
        /*03a0*/ 	.word	0xffffffff


	//   ....[102]....
        /*03a4*/ 	.word	0xffffffff


	//   ....[103]....
        /*03a8*/ 	.word	0xffffffff


	//   ....[104]....
        /*03ac*/ 	.word	0xffffffff


	//   ....[105]....
        /*03b0*/ 	.word	0xffffffff


	//   ....[106]....
        /*03b4*/ 	.word	0xffffffff


	//   ....[107]....
        /*03b8*/ 	.word	0xffffffff


	//   ....[108]....
        /*03bc*/ 	.word	0xffffffff


	//   ....[109]....
        /*03c0*/ 	.word	0xffffffff


	//   ....[110]....
        /*03c4*/ 	.word	0xffffffff


	//   ....[111]....
        /*03c8*/ 	.word	0xffffffff


	//   ....[112]....
        /*03cc*/ 	.word	0xffffffff


	//   ....[113]....
        /*03d0*/ 	.word	0xffffffff


	//   ....[114]....
        /*03d4*/ 	.word	0xffffffff


	//   ....[115]....
        /*03d8*/ 	.word	0xffffffff


	//   ....[116]....
        /*03dc*/ 	.word	0xffffffff


	//   ....[117]....
        /*03e0*/ 	.word	0xffffffff


	//   ....[118]....
        /*03e4*/ 	.word	0xffffffff


	//   ....[119]....
        /*03e8*/ 	.word	0xffffffff


	//   ....[120]....
        /*03ec*/ 	.word	0xffffffff


	//   ....[121]....
        /*03f0*/ 	.word	0xffffffff


	//   ....[122]....
        /*03f4*/ 	.word	0xffffffff


	//   ....[123]....
        /*03f8*/ 	.word	0xffffffff


	//   ....[124]....
        /*03fc*/ 	.word	0xffffffff


	//   ....[125]....
        /*0400*/ 	.word	0xffffffff


	//   ....[126]....
        /*0404*/ 	.word	0xffffffff


	//   ....[127]....
        /*0408*/ 	.word	0xffffffff


	//   ....[128]....
        /*040c*/ 	.word	0xffffffff


	//   ....[129]....
        /*0410*/ 	.word	0xffffffff


	//   ....[130]....
        /*0414*/ 	.word	0xffffffff


	//   ....[131]....
        /*0418*/ 	.word	0xffffffff


	//   ....[132]....
        /*041c*/ 	.word	0xffffffff


	//   ....[133]....
        /*0420*/ 	.word	0xffffffff


	//   ....[134]....
        /*0424*/ 	.word	0xffffffff


	//   ....[135]....
        /*0428*/ 	.word	0xffffffff


	//   ....[136]....
        /*042c*/ 	.word	0xffffffff


	//   ....[137]....
        /*0430*/ 	.word	0xffffffff


	//   ....[138]....
        /*0434*/ 	.word	0xffffffff


	//   ....[139]....
        /*0438*/ 	.word	0xffffffff


	//   ....[140]....
        /*043c*/ 	.word	0xffffffff


	//   ....[141]....
        /*0440*/ 	.word	0xffffffff


	//   ....[142]....
        /*0444*/ 	.word	0xffffffff


	//   ....[143]....
        /*0448*/ 	.word	0xffffffff


	//   ....[144]....
        /*044c*/ 	.word	0xffffffff


	//   ....[145]....
        /*0450*/ 	.word	0xffffffff


	//   ....[146]....
        /*0454*/ 	.word	0xffffffff


	//   ....[147]....
        /*0458*/ 	.word	0xffffffff


	//   ....[148]....
        /*045c*/ 	.word	0xffffffff


	//   ....[149]....
        /*0460*/ 	.word	0xffffffff


	//   ....[150]....
        /*0464*/ 	.word	0xffffffff


	//   ....[151]....
        /*0468*/ 	.word	0xffffffff


	//   ....[152]....
        /*046c*/ 	.word	0xffffffff


	//   ....[153]....
        /*0470*/ 	.word	0xffffffff


	//   ....[154]....
        /*0474*/ 	.word	0xffffffff


	//   ....[155]....
        /*0478*/ 	.word	0xffffffff


	//   ....[156]....
        /*047c*/ 	.word	0xffffffff


	//   ....[157]....
        /*0480*/ 	.word	0xffffffff


	//   ....[158]....
        /*0484*/ 	.word	0xffffffff


	//   ....[159]....
        /*0488*/ 	.word	0xffffffff


	//   ....[160]....
        /*048c*/ 	.word	0xffffffff


	//   ....[161]....
        /*0490*/ 	.word	0xffffffff


	//   ....[162]....
        /*0494*/ 	.word	0xffffffff


	//   ....[163]....
        /*0498*/ 	.word	0xffffffff


	//   ....[164]....
        /*049c*/ 	.word	0xffffffff


	//   ....[165]....
        /*04a0*/ 	.word	0xffffffff


	//   ....[166]....
        /*04a4*/ 	.word	0xffffffff


	//   ....[167]....
        /*04a8*/ 	.word	0xffffffff


	//   ....[168]....
        /*04ac*/ 	.word	0xffffffff


	//   ....[169]....
        /*04b0*/ 	.word	0xffffffff


	//   ....[170]....
        /*04b4*/ 	.word	0xffffffff


	//   ....[171]....
        /*04b8*/ 	.word	0xffffffff


	//   ....[172]....
        /*04bc*/ 	.word	0xffffffff


	//   ....[173]....
        /*04c0*/ 	.word	0xffffffff


	//   ....[174]....
        /*04c4*/ 	.word	0xffffffff


	//   ....[175]....
        /*04c8*/ 	.word	0xffffffff


	//   ....[176]....
        /*04cc*/ 	.word	0xffffffff


	//   ....[177]....
        /*04d0*/ 	.word	0xffffffff


	//   ....[178]....
        /*04d4*/ 	.word	0xffffffff


	//   ....[179]....
        /*04d8*/ 	.word	0xffffffff


	//   ....[180]....
        /*04dc*/ 	.word	0xffffffff


	//   ....[181]....
        /*04e0*/ 	.word	0xffffffff


	//   ....[182]....
        /*04e4*/ 	.word	0xffffffff


	//   ....[183]....
        /*04e8*/ 	.word	0xffffffff


	//   ....[184]....
        /*04ec*/ 	.word	0xffffffff


	//   ....[185]....
        /*04f0*/ 	.word	0xffffffff


	//   ....[186]....
        /*04f4*/ 	.word	0xffffffff


	//   ....[187]....
        /*04f8*/ 	.word	0xffffffff


	//   ....[188]....
        /*04fc*/ 	.word	0xffffffff


	//   ....[189]....
        /*0500*/ 	.word	0xffffffff


	//   ....[190]....
        /*0504*/ 	.word	0xffffffff


	//   ....[191]....
        /*0508*/ 	.word	0xffffffff


	//   ....[192]....
        /*050c*/ 	.word	0xffffffff


	//   ....[193]....
        /*0510*/ 	.word	0xffffffff


	//   ....[194]....
        /*0514*/ 	.word	0xffffffff


	//   ....[195]....
        /*0518*/ 	.word	0xffffffff


	//   ....[196]....
        /*051c*/ 	.word	0xffffffff


	//   ....[197]....
        /*0520*/ 	.word	0xffffffff


	//   ....[198]....
        /*0524*/ 	.word	0xffffffff


	//   ....[199]....
        /*0528*/ 	.word	0xffffffff


	//   ....[200]....
        /*052c*/ 	.word	0xffffffff


	//   ....[201]....
        /*0530*/ 	.word	0xffffffff


	//   ....[202]....
        /*0534*/ 	.word	0xffffffff


	//   ....[203]....
        /*0538*/ 	.word	0xffffffff


	//   ....[204]....
        /*053c*/ 	.word	0xffffffff


	//   ....[205]....
        /*0540*/ 	.word	0xffffffff


	//   ....[206]....
        /*0544*/ 	.word	0xffffffff


	//   ....[207]....
        /*0548*/ 	.word	0xffffffff


	//   ....[208]....
        /*054c*/ 	.word	0xffffffff


	//   ....[209]....
        /*0550*/ 	.word	0xffffffff


	//   ....[210]....
        /*0554*/ 	.word	0xffffffff


	//   ....[211]....
        /*0558*/ 	.word	0xffffffff


	//   ....[212]....
        /*055c*/ 	.word	0xffffffff


	//   ....[213]....
        /*0560*/ 	.word	0xffffffff


	//   ....[214]....
        /*0564*/ 	.word	0xffffffff


	//   ....[215]....
        /*0568*/ 	.word	0xffffffff


	//   ....[216]....
        /*056c*/ 	.word	0xffffffff


	//   ....[217]....
        /*0570*/ 	.word	0xffffffff


	//   ....[218]....
        /*0574*/ 	.word	0xffffffff


	//   ....[219]....
        /*0578*/ 	.word	0xffffffff


	//   ....[220]....
        /*057c*/ 	.word	0xffffffff


	//   ....[221]....
        /*0580*/ 	.word	0xffffffff


	//   ....[222]....
        /*0584*/ 	.word	0xffffffff


	//   ....[223]....
        /*0588*/ 	.word	0xffffffff


	//   ....[224]....
        /*058c*/ 	.word	0xffffffff


	//   ....[225]....
        /*0590*/ 	.word	0xffffffff


	//   ....[226]....
        /*0594*/ 	.word	0xffffffff


	//   ....[227]....
        /*0598*/ 	.word	0xffffffff


	//   ....[228]....
        /*059c*/ 	.word	0xffffffff


	//   ....[229]....
        /*05a0*/ 	.word	0xffffffff


	//   ....[230]....
        /*05a4*/ 	.word	0xffffffff


	//   ....[231]....
        /*05a8*/ 	.word	0xffffffff


	//   ....[232]....
        /*05ac*/ 	.word	0xffffffff


	//   ....[233]....
        /*05b0*/ 	.word	0xffffffff


	//   ....[234]....
        /*05b4*/ 	.word	0xffffffff


	//   ....[235]....
        /*05b8*/ 	.word	0xffffffff


	//   ....[236]....
        /*05bc*/ 	.word	0xffffffff


	//   ....[237]....
        /*05c0*/ 	.word	0xffffffff


	//   ....[238]....
        /*05c4*/ 	.word	0xffffffff


	//   ....[239]....
        /*05c8*/ 	.word	0x0500000f


	//   ....[240]....
        /*05cc*/ 	.word	0x0500000f


	//   ....[241]....
        /*05d0*/ 	.word	0x0500000f


	//   ....[242]....
        /*05d4*/ 	.word	0x0500000f


	//   ....[243]....
        /*05d8*/ 	.word	0x0500000f


	//   ....[244]....
        /*05dc*/ 	.word	0x0500000f


	//   ....[245]....
        /*05e0*/ 	.word	0x0500000f


	//   ....[246]....
        /*05e4*/ 	.word	0x0500000f


	//   ....[247]....
        /*05e8*/ 	.word	0x0500000f


	//   ....[248]....
        /*05ec*/ 	.word	0x0500000f


	//   ....[249]....
        /*05f0*/ 	.word	0x0500000f


	//   ....[250]....
        /*05f4*/ 	.word	0x0500000f


	//   ....[251]....
        /*05f8*/ 	.word	0x0500000f


	//   ....[252]....
        /*05fc*/ 	.word	0x0500000f


	//   ....[253]....
        /*0600*/ 	.word	0x0500000f


	//   ....[254]....
        /*0604*/ 	.word	0x0500000f


	//   ....[255]....
        /*0608*/ 	.word	0x0500000f


	//   ....[0]....
        /*060c*/ 	.word	0x0500000f


	//   ....[1]....
        /*0610*/ 	.word	0x0500000f


	//   ....[2]....
        /*0614*/ 	.word	0x0500000f


	//   ....[3]....
        /*0618*/ 	.word	0x0500000f


	//   ....[4]....
        /*061c*/ 	.word	0x0500000f


	//   ....[5]....
        /*0620*/ 	.word	0x0500000f


	//   ....[6]....
        /*0624*/ 	.word	0x0500000f


	//   ....[7]....
        /*0628*/ 	.word	0x0500000f


	//   ....[8]....
        /*062c*/ 	.word	0x0500000f


	//   ....[9]....
        /*0630*/ 	.word	0x0500000f


	//   ....[10]....
        /*0634*/ 	.word	0x0500000f


	//   ....[11]....
        /*0638*/ 	.word	0x0500000f


	//   ....[12]....
        /*063c*/ 	.word	0x0500000f


	//   ....[13]....
        /*0640*/ 	.word	0x0500000f


	//   ....[14]....
        /*0644*/ 	.word	0x0500000f


	//   ....[15]....
        /*0648*/ 	.word	0x0500000f


	//   ....[16]....
        /*064c*/ 	.word	0x0500000f


	//   ....[17]....
        /*0650*/ 	.word	0x0500000f


	//   ....[18]....
        /*0654*/ 	.word	0x0500000f


	//   ....[19]....
        /*0658*/ 	.word	0x0500000f


	//   ....[20]....
        /*065c*/ 	.word	0x0500000f


	//   ....[21]....
        /*0660*/ 	.word	0x0500000f


	//   ....[22]....
        /*0664*/ 	.word	0x0500000f


	//   ....[23]....
        /*0668*/ 	.word	0x0500000f


	//   ....[24]....
        /*066c*/ 	.word	0x0500000f


	//   ....[25]....
        /*0670*/ 	.word	0x0500000f


	//   ....[26]....
        /*0674*/ 	.word	0x0500000f


	//   ....[27]....
        /*0678*/ 	.word	0x0500000f


	//   ....[28]....
        /*067c*/ 	.word	0x0500000f


	//   ....[29]....
        /*0680*/ 	.word	0x0500000f


	//   ....[30]....
        /*0684*/ 	.word	0x0500000f


	//   ....[31]....
        /*0688*/ 	.word	0x0500000f


	//   ....[32]....
        /*068c*/ 	.word	0x0500000f


	//   ....[33]....
        /*0690*/ 	.word	0x0500000f


	//   ....[34]....
        /*0694*/ 	.word	0x0500000f


	//   ....[35]....
        /*0698*/ 	.word	0x0500000f


	//   ....[36]....
        /*069c*/ 	.word	0x0500000f


	//   ....[37]....
        /*06a0*/ 	.word	0x0500000f


	//   ....[38]....
        /*06a4*/ 	.word	0x0500000f


	//   ....[39]....
        /*06a8*/ 	.word	0x0500000f


	//   ....[40]....
        /*06ac*/ 	.word	0x0500000f


	//   ....[41]....
        /*06b0*/ 	.word	0x0500000f


	//   ....[42]....
        /*06b4*/ 	.word	0x0500000f


	//   ....[43]....
        /*06b8*/ 	.word	0x0500000f


	//   ....[44]....
        /*06bc*/ 	.word	0x0500000f


	//   ....[45]....
        /*06c0*/ 	.word	0x0500000f


	//   ....[46]....
        /*06c4*/ 	.word	0x0500000f


	//   ....[47]....
        /*06c8*/ 	.word	0x0500000f


	//   ....[48]....
        /*06cc*/ 	.word	0x0500000f


	//   ....[49]....
        /*06d0*/ 	.word	0x0500000f


	//   ....[50]....
        /*06d4*/ 	.word	0x0500000f


	//   ....[51]....
        /*06d8*/ 	.word	0x0500000f


	//   ....[52]....
        /*06dc*/ 	.word	0x0500000f


	//   ....[53]....
        /*06e0*/ 	.word	0x0500000f


	//   ....[54]....
        /*06e4*/ 	.word	0x0500000f


	//   ....[55]....
        /*06e8*/ 	.word	0x0500000f


	//   ....[56]....
        /*06ec*/ 	.word	0x0500000f


	//   ....[57]....
        /*06f0*/ 	.word	0x0500000f


	//   ....[58]....
        /*06f4*/ 	.word	0x0500000f


	//   ....[59]....
        /*06f8*/ 	.word	0x0500000f


	//   ....[60]....
        /*06fc*/ 	.word	0x0500000f


	//   ....[61]....
        /*0700*/ 	.word	0x0500000f


	//   ....[62]....
        /*0704*/ 	.word	0x0500000f


	//   ....[63]....
        /*0708*/ 	.word	0x0500000f


	//   ....[64]....
        /*070c*/ 	.word	0x0500000f


	//   ....[65]....
        /*0710*/ 	.word	0x0500000f


	//   ....[66]....
        /*0714*/ 	.word	0x0500000f


	//   ....[67]....
        /*0718*/ 	.word	0x0500000f


	//   ....[68]....
        /*071c*/ 	.word	0x0500000f


	//   ....[69]....
        /*0720*/ 	.word	0x0500000f


	//   ....[70]....
        /*0724*/ 	.word	0x0500000f


	//   ....[71]....
        /*0728*/ 	.word	0x0500000f


	//   ....[72]....
        /*072c*/ 	.word	0x0500000f


	//   ....[73]....
        /*0730*/ 	.word	0x0500000f


	//   ....[74]....
        /*0734*/ 	.word	0x0500000f


	//   ....[75]....
        /*0738*/ 	.word	0x0500000f


	//   ....[76]....
        /*073c*/ 	.word	0x0500000f


	//   ....[77]....
        /*0740*/ 	.word	0x0500000f


	//   ....[78]....
        /*0744*/ 	.word	0x0500000f


	//   ....[79]....
        /*0748*/ 	.word	0x0500000f


	//   ....[80]....
        /*074c*/ 	.word	0x0500000f


	//----- nvinfo : EIATTR_COOP_GROUP_INSTR_OFFSETS
	.align		4
.L_115:
        /*0750*/ 	.byte	0x04, 0x28
        /*0752*/ 	.short	(.L_117 - .L_116)


	//   ....[0]....
.L_116:
        /*0754*/ 	.word	0x00000080


	//   ....[1]....
        /*0758*/ 	.word	0x00000090


	//   ....[2]....
        /*075c*/ 	.word	0x000002d0


	//   ....[3]....
        /*0760*/ 	.word	0x00000430


	//   ....[4]....
        /*0764*/ 	.word	0x00000550


	//   ....[5]....
        /*0768*/ 	.word	0x000006b0


	//   ....[6]....
        /*076c*/ 	.word	0x00001a50


	//   ....[7]....
        /*0770*/ 	.word	0x00003040


	//   ....[8]....
        /*0774*/ 	.word	0x00003140


	//   ....[9]....
        /*0778*/ 	.word	0x00003800


	//   ....[10]....
        /*077c*/ 	.word	0x000038b0


	//   ....[11]....
        /*0780*/ 	.word	0x00005eb0


	//   ....[12]....
        /*0784*/ 	.word	0x00005ec0


	//   ....[13]....
        /*0788*/ 	.word	0x00005ef0


	//   ....[14]....
        /*078c*/ 	.word	0x00005f00


	//   ....[15]....
        /*0790*/ 	.word	0x00007960


	//   ....[16]....
        /*0794*/ 	.word	0x00007970


	//   ....[17]....
        /*0798*/ 	.word	0x000079f0


	//   ....[18]....
        /*079c*/ 	.word	0x00007a00


	//   ....[19]....
        /*07a0*/ 	.word	0x00008990


	//   ....[20]....
        /*07a4*/ 	.word	0x000089a0


	//   ....[21]....
        /*07a8*/ 	.word	0x000089b0


	//   ....[22]....
        /*07ac*/ 	.word	0x000089c0


	//   ....[23]....
        /*07b0*/ 	.word	0x000089d0


	//   ....[24]....
        /*07b4*/ 	.word	0x000089e0


	//   ....[25]....
        /*07b8*/ 	.word	0x000089f0


	//   ....[26]....
        /*07bc*/ 	.word	0x00008a00


	//   ....[27]....
        /*07c0*/ 	.word	0x00008a10


	//   ....[28]....
        /*07c4*/ 	.word	0x00008a20


	//   ....[29]....
        /*07c8*/ 	.word	0x00008a30


	//   ....[30]....
        /*07cc*/ 	.word	0x00008a40


	//   ....[31]....
        /*07d0*/ 	.word	0x00008a50


	//   ....[32]....
        /*07d4*/ 	.word	0x00008a60


	//   ....[33]....
        /*07d8*/ 	.word	0x00008a70


	//   ....[34]....
        /*07dc*/ 	.word	0x00008a80


	//   ....[35]....
        /*07e0*/ 	.word	0x00008a90


	//   ....[36]....
        /*07e4*/ 	.word	0x00008aa0


	//   ....[37]....
        /*07e8*/ 	.word	0x00008ab0


	//   ....[38]....
        /*07ec*/ 	.word	0x00008ac0


	//   ....[39]....
        /*07f0*/ 	.word	0x00008ad0


	//   ....[40]....
        /*07f4*/ 	.word	0x00008ae0


	//   ....[41]....
        /*07f8*/ 	.word	0x00008af0


	//   ....[42]....
        /*07fc*/ 	.word	0x00008b00


	//   ....[43]....
        /*0800*/ 	.word	0x00008b10


	//   ....[44]....
        /*0804*/ 	.word	0x00008b20


	//   ....[45]....
        /*0808*/ 	.word	0x00008b30


	//   ....[46]....
        /*080c*/ 	.word	0x00008b40


	//   ....[47]....
        /*0810*/ 	.word	0x00008b50


	//   ....[48]....
        /*0814*/ 	.word	0x00008b60


	//   ....[49]....
        /*0818*/ 	.word	0x00008b70


	//   ....[50]....
        /*081c*/ 	.word	0x00008b80


	//   ....[51]....
        /*0820*/ 	.word	0x00008b90


	//   ....[52]....
        /*0824*/ 	.word	0x00008ba0


	//   ....[53]....
        /*0828*/ 	.word	0x00008bb0


	//   ....[54]....
        /*082c*/ 	.word	0x00008bc0


	//   ....[55]....
        /*0830*/ 	.word	0x00008bd0


	//   ....[56]....
        /*0834*/ 	.word	0x00008be0


	//   ....[57]....
        /*0838*/ 	.word	0x00008bf0


	//   ....[58]....
        /*083c*/ 	.word	0x00008c20


	//   ....[59]....
        /*0840*/ 	.word	0x00008c30


	//   ....[60]....
        /*0844*/ 	.word	0x00008c40


	//   ....[61]....
        /*0848*/ 	.word	0x00008c50


	//   ....[62]....
        /*084c*/ 	.word	0x00008c60


	//   ....[63]....
        /*0850*/ 	.word	0x00008c80


	//   ....[64]....
        /*0854*/ 	.word	0x00008c90


	//   ....[65]....
        /*0858*/ 	.word	0x00008ca0


	//   ....[66]....
        /*085c*/ 	.word	0x00008cb0


	//   ....[67]....
        /*0860*/ 	.word	0x00008cc0


	//   ....[68]....
        /*0864*/ 	.word	0x00008cd0


	//   ....[69]....
        /*0868*/ 	.word	0x00008ce0


	//   ....[70]....
        /*086c*/ 	.word	0x00008d10


	//   ....[71]....
        /*0870*/ 	.word	0x00008d30


	//   ....[72]....
        /*0874*/ 	.word	0x00008d60


	//   ....[73]....
        /*0878*/ 	.word	0x00008d90


	//   ....[74]....
        /*087c*/ 	.word	0x00008dc0


	//   ....[75]....
        /*0880*/ 	.word	0x00008df0


	//   ....[76]....
        /*0884*/ 	.word	0x00008e20


	//   ....[77]....
        /*0888*/ 	.word	0x00008e50


	//   ....[78]....
        /*088c*/ 	.word	0x00008e70


	//   ....[79]....
        /*0890*/ 	.word	0x00008ea0


	//   ....[80]....
        /*0894*/ 	.word	0x00008ed0


	//   ....[81]....
        /*0898*/ 	.word	0x00008f00


	//   ....[82]....
        /*089c*/ 	.word	0x00008f30


	//   ....[83]....
        /*08a0*/ 	.word	0x000098e0


	//   ....[84]....
        /*08a4*/ 	.word	0x00009920


	//   ....[85]....
        /*08a8*/ 	.word	0x00009950


	//   ....[86]....
        /*08ac*/ 	.word	0x00009970


	//   ....[87]....
        /*08b0*/ 	.word	0x0000a070


	//   ....[88]....
        /*08b4*/ 	.word	0x0000a0a0


	//   ....[89]....
        /*08b8*/ 	.word	0x0000a160


	//   ....[90]....
        /*08bc*/ 	.word	0x0000a180


	//   ....[91]....
        /*08c0*/ 	.word	0x0000a240


	//   ....[92]....
        /*08c4*/ 	.word	0x0000a260


	//   ....[93]....
        /*08c8*/ 	.word	0x0000a330


	//   ....[94]....
        /*08cc*/ 	.word	0x0000a350


	//   ....[95]....
        /*08d0*/ 	.word	0x0000a700


	//   ....[96]....
        /*08d4*/ 	.word	0x0000a710


	//   ....[97]....
        /*08d8*/ 	.word	0x0000ab40


	//   ....[98]....
        /*08dc*/ 	.word	0x0000ab50


	//   ....[99]....
        /*08e0*/ 	.word	0x0000b850


	//   ....[100]....
        /*08e4*/ 	.word	0x0000b880


	//   ....[101]....
        /*08e8*/ 	.word	0x0000b950


	//   ....[102]....
        /*08ec*/ 	.word	0x0000b970


	//   ....[103]....
        /*08f0*/ 	.word	0x0000ba30


	//   ....[104]....
        /*08f4*/ 	.word	0x0000ba50


	//   ....[105]....
        /*08f8*/ 	.word	0x0000bb20


	//   ....[106]....
        /*08fc*/ 	.word	0x0000bb40


	//   ....[107]....
        /*0900*/ 	.word	0x0000bc80


	//   ....[108]....
        /*0904*/ 	.word	0x0000bea0


	//   ....[109]....
        /*0908*/ 	.word	0x0000bed0


	//   ....[110]....
        /*090c*/ 	.word	0x0000bf00


	//   ....[111]....
        /*0910*/ 	.word	0x0000bf30


	//   ....[112]....
        /*0914*/ 	.word	0x0000bf60


	//   ....[113]....
        /*0918*/ 	.word	0x0000bfa0


	//   ....[114]....
        /*091c*/ 	.word	0x0000c120


	//   ....[115]....
        /*0920*/ 	.word	0x0000c150


	//   ....[116]....
        /*0924*/ 	.word	0x0000c180


	//   ....[117]....
        /*0928*/ 	.word	0x0000c1b0


	//   ....[118]....
        /*092c*/ 	.word	0x0000c1e0


	//   ....[119]....
        /*0930*/ 	.word	0x0000c210


	//   ....[120]....
        /*0934*/ 	.word	0x0000c2a0


	//   ....[121]....
        /*0938*/ 	.word	0x0000c2f0


	//   ....[122]....
        /*093c*/ 	.word	0x0000c300


	//   ....[123]....
        /*0940*/ 	.word	0x0000c3a0


	//   ....[124]....
        /*0944*/ 	.word	0x0000e310


	//   ....[125]....
        /*0948*/ 	.word	0x0000e340


	//   ....[126]....
        /*094c*/ 	.word	0x0000e3e0


	//   ....[127]....
        /*0950*/ 	.word	0x0000e3f0


	//   ....[128]....
        /*0954*/ 	.word	0x0000e440


	//   ....[129]....
        /*0958*/ 	.word	0x0000e450


	//   ....[130]....
        /*095c*/ 	.word	0x0000e4a0


	//   ....[131]....
        /*0960*/ 	.word	0x0000e4b0


	//   ....[132]....
        /*0964*/ 	.word	0x0000e500


	//   ....[133]....
        /*0968*/ 	.word	0x0000e510


	//   ....[134]....
        /*096c*/ 	.word	0x0000e560


	//   ....[135]....
        /*0970*/ 	.word	0x0000e570


	//   ....[136]....
        /*0974*/ 	.word	0x0000e5c0


	//   ....[137]....
        /*0978*/ 	.word	0x0000e5d0


	//   ....[138]....
        /*097c*/ 	.word	0x0000e5e0


	//   ....[139]....
        /*0980*/ 	.word	0x0000e630


	//   ....[140]....
        /*0984*/ 	.word	0x0000e680


	//   ....[141]....
        /*0988*/ 	.word	0x0000e690


	//   ....[142]....
        /*098c*/ 	.word	0x0000e6a0


	//   ....[143]....
        /*0990*/ 	.word	0x0000e700


	//   ....[144]....
        /*0994*/ 	.word	0x0000eb80


	//   ....[145]....
        /*0998*/ 	.word	0x0000ebb0


	//   ....[146]....
        /*099c*/ 	.word	0x0000ebe0


	//   ....[147]....
        /*09a0*/ 	.word	0x0000ec30


	//   ....[148]....
        /*09a4*/ 	.word	0x0000ec50


	//   ....[149]....
        /*09a8*/ 	.word	0x0000ecb0


	//   ....[150]....
        /*09ac*/ 	.word	0x0000ecf0


	//   ....[151]....
        /*09b0*/ 	.word	0x0000ed20


	//   ....[152]....
        /*09b4*/ 	.word	0x0000ed70


	//   ....[153]....
        /*09b8*/ 	.word	0x0000eda0


	//   ....[154]....
        /*09bc*/ 	.word	0x0000edf0


	//   ....[155]....
        /*09c0*/ 	.word	0x0000ee10


	//   ....[156]....
        /*09c4*/ 	.word	0x0000ee60


	//   ....[157]....
        /*09c8*/ 	.word	0x0000ee80


	//   ....[158]....
        /*09cc*/ 	.word	0x0000ee90


	//   ....[159]....
        /*09d0*/ 	.word	0x0000eed0


	//   ....[160]....
        /*09d4*/ 	.word	0x0000ef30


	//   ....[161]....
        /*09d8*/ 	.word	0x0000ef50


	//   ....[162]....
        /*09dc*/ 	.word	0x0000ef70


	//   ....[163]....
        /*09e0*/ 	.word	0x0000efc0


	//   ....[164]....
        /*09e4*/ 	.word	0x0000f670


	//   ....[165]....
        /*09e8*/ 	.word	0x0000f6a0


	//   ....[166]....
        /*09ec*/ 	.word	0x0000f6d0


	//   ....[167]....
        /*09f0*/ 	.word	0x0000f710


	//   ....[168]....
        /*09f4*/ 	.word	0x0000f760


	//   ....[169]....
        /*09f8*/ 	.word	0x0000f780


	//   ....[170]....
        /*09fc*/ 	.word	0x0000f7d0


	//   ....[171]....
        /*0a00*/ 	.word	0x0000f7f0


	//   ....[172]....
        /*0a04*/ 	.word	0x0000f840


	//   ....[173]....
        /*0a08*/ 	.word	0x0000f860


	//   ....[174]....
        /*0a0c*/ 	.word	0x0000f8b0


	//   ....[175]....
        /*0a10*/ 	.word	0x0000f8d0


	//   ....[176]....
        /*0a14*/ 	.word	0x0000f920


	//   ....[177]....
        /*0a18*/ 	.word	0x0000f940


	//   ....[178]....
        /*0a1c*/ 	.word	0x0000f970


	//   ....[179]....
        /*0a20*/ 	.word	0x0000f990


	//   ....[180]....
        /*0a24*/ 	.word	0x000102a0


	//   ....[181]....
        /*0a28*/ 	.word	0x000102c0


	//   ....[182]....
        /*0a2c*/ 	.word	0x000102d0


	//   ....[183]....
        /*0a30*/ 	.word	0x000102e0


	//   ....[184]....
        /*0a34*/ 	.word	0x000102f0


	//   ....[185]....
        /*0a38*/ 	.word	0x00010300


	//   ....[186]....
        /*0a3c*/ 	.word	0x00010360


	//   ....[187]....
        /*0a40*/ 	.word	0x000103a0


	//   ....[188]....
        /*0a44*/ 	.word	0x000103c0


	//   ....[189]....
        /*0a48*/ 	.word	0x000103d0


	//   ....[190]....
        /*0a4c*/ 	.word	0x00010410


	//   ....[191]....
        /*0a50*/ 	.word	0x00010420


	//   ....[192]....
        /*0a54*/ 	.word	0x00010460


	//   ....[193]....
        /*0a58*/ 	.word	0x00010470


	//   ....[194]....
        /*0a5c*/ 	.word	0x000104b0


	//   ....[195]....
        /*0a60*/ 	.word	0x000104c0


	//   ....[196]....
        /*0a64*/ 	.word	0x000104d0


	//   ....[197]....
        /*0a68*/ 	.word	0x000104e0


	//   ....[198]....
        /*0a6c*/ 	.word	0x000104f0


	//   ....[199]....
        /*0a70*/ 	.word	0x00010590


	//   ....[200]....
        /*0a74*/ 	.word	0x00010940


	//   ....[201]....
        /*0a78*/ 	.word	0x00010950


	//   ....[202]....
        /*0a7c*/ 	.word	0x00010960


	//   ....[203]....
        /*0a80*/ 	.word	0x00010970


	//   ....[204]....
        /*0a84*/ 	.word	0x00010980


	//   ....[205]....
        /*0a88*/ 	.word	0x00010990


	//   ....[206]....
        /*0a8c*/ 	.word	0x000109b0


	//   ....[207]....
        /*0a90*/ 	.word	0x00010a00


	//   ....[208]....
        /*0a94*/ 	.word	0x00010a40


	//   ....[209]....
        /*0a98*/ 	.word	0x00010a60


	//   ....[210]....
        /*0a9c*/ 	.word	0x00010a70


	//   ....[211]....
        /*0aa0*/ 	.word	0x00010ab0


	//   ....[212]....
        /*0aa4*/ 	.word	0x00010ac0


	//   ....[213]....
        /*0aa8*/ 	.word	0x00010b00


	//   ....[214]....
        /*0aac*/ 	.word	0x00010b10


	//   ....[215]....
        /*0ab0*/ 	.word	0x00010b50


	//   ....[216]....
        /*0ab4*/ 	.word	0x00010b60


	//   ....[217]....
        /*0ab8*/ 	.word	0x00010b70


	//   ....[218]....
        /*0abc*/ 	.word	0x00010b80


	//   ....[219]....
        /*0ac0*/ 	.word	0x00010b90


	//   ....[220]....
        /*0ac4*/ 	.word	0x00011eb0


	//   ....[221]....
        /*0ac8*/ 	.word	0x00011ee0


	//   ....[222]....
        /*0acc*/ 	.word	0x00011f10


	//   ....[223]....
        /*0ad0*/ 	.word	0x00011f40


	//   ....[224]....
        /*0ad4*/ 	.word	0x00011f70


	//   ....[225]....
        /*0ad8*/ 	.word	0x00011f80


	//   ....[226]....
        /*0adc*/ 	.word	0x00011fc0


	//   ....[227]....
        /*0ae0*/ 	.word	0x00011fd0


	//   ....[228]....
        /*0ae4*/ 	.word	0x00012140


	//   ....[229]....
        /*0ae8*/ 	.word	0x00012170


	//   ....[230]....
        /*0aec*/ 	.word	0x000121a0


	//   ....[231]....
        /*0af0*/ 	.word	0x000121d0


	//   ....[232]....
        /*0af4*/ 	.word	0x00012200


	//   ....[233]....
        /*0af8*/ 	.word	0x00012240


	//   ....[234]....
        /*0afc*/ 	.word	0x000122c0


	//   ....[235]....
        /*0b00*/ 	.word	0x00012310


	//   ....[236]....
        /*0b04*/ 	.word	0x00012320


	//   ....[237]....
        /*0b08*/ 	.word	0x000123b0


	//   ....[238]....
        /*0b0c*/ 	.word	0x00012a30


	//   ....[239]....
        /*0b10*/ 	.word	0x00012f80


	//   ....[240]....
        /*0b14*/ 	.word	0x00013060


	//   ....[241]....
        /*0b18*/ 	.word	0x00013150


	//   ....[242]....
        /*0b1c*/ 	.word	0x000131b0


	//   ....[243]....
        /*0b20*/ 	.word	0x00013270


	//   ....[244]....
        /*0b24*/ 	.word	0x000132d0


	//   ....[245]....
        /*0b28*/ 	.word	0x00013390


	//   ....[246]....
        /*0b2c*/ 	.word	0x000133f0


	//   ....[247]....
        /*0b30*/ 	.word	0x000134b0


	//   ....[248]....
        /*0b34*/ 	.word	0x00013510


	//   ....[249]....
        /*0b38*/ 	.word	0x000135d0


	//   ....[250]....
        /*0b3c*/ 	.word	0x00013630


	//   ....[251]....
        /*0b40*/ 	.word	0x000136f0


	//   ....[252]....
        /*0b44*/ 	.word	0x00013750


	//   ....[253]....
        /*0b48*/ 	.word	0x00013810


	//   ....[254]....
        /*0b4c*/ 	.word	0x00013870


	//   ....[255]....
        /*0b50*/ 	.word	0x00013930


	//   ....[0]....
        /*0b54*/ 	.word	0x00013990


	//   ....[1]....
        /*0b58*/ 	.word	0x00013a50


	//   ....[2]....
        /*0b5c*/ 	.word	0x00013ab0


	//   ....[3]....
        /*0b60*/ 	.word	0x00013b80


	//   ....[4]....
        /*0b64*/ 	.word	0x00013d40


	//   ....[5]....
        /*0b68*/ 	.word	0x00013dd0


	//   ....[6]....
        /*0b6c*/ 	.word	0x00013ea0


	//   ....[7]....
        /*0b70*/ 	.word	0x00013ef0


	//   ....[8]....
        /*0b74*/ 	.word	0x00013fc0


	//   ....[9]....
        /*0b78*/ 	.word	0x00014010


	//   ....[10]....
        /*0b7c*/ 	.word	0x00014090


	//   ....[11]....
        /*0b80*/ 	.word	0x00014140


	//   ....[12]....
        /*0b84*/ 	.word	0x000141c0


	//   ....[13]....
        /*0b88*/ 	.word	0x00014270


	//   ....[14]....
        /*0b8c*/ 	.word	0x000142f0


	//   ....[15]....
        /*0b90*/ 	.word	0x000143a0


	//   ....[16]....
        /*0b94*/ 	.word	0x00014420


	//   ....[17]....
        /*0b98*/ 	.word	0x000144c0


	//   ....[18]....
        /*0b9c*/ 	.word	0x00014540


	//   ....[19]....
        /*0ba0*/ 	.word	0x000145e0


	//   ....[20]....
        /*0ba4*/ 	.word	0x00014650


	//   ....[21]....
        /*0ba8*/ 	.word	0x00014700


	//   ....[22]....
        /*0bac*/ 	.word	0x00014780


	//   ....[23]....
        /*0bb0*/ 	.word	0x00014820


	//   ....[24]....
        /*0bb4*/ 	.word	0x000148c0


	//   ....[25]....
        /*0bb8*/ 	.word	0x00014930


	//   ....[26]....
        /*0bbc*/ 	.word	0x000149b0


	//   ....[27]....
        /*0bc0*/ 	.word	0x00014a60


	//   ....[28]....
        /*0bc4*/ 	.word	0x00014ac0


	//   ....[29]....
        /*0bc8*/ 	.word	0x00014b80


	//   ....[30]....
        /*0bcc*/ 	.word	0x00014be0


	//   ....[31]....
        /*0bd0*/ 	.word	0x00014ca0


	//   ....[32]....
        /*0bd4*/ 	.word	0x00014d00


	//   ....[33]....
        /*0bd8*/ 	.word	0x00014dc0


	//   ....[34]....
        /*0bdc*/ 	.word	0x00014e20


	//   ....[35]....
        /*0be0*/ 	.word	0x00014ed0


	//   ....[36]....
        /*0be4*/ 	.word	0x00014f30


	//   ....[37]....
        /*0be8*/ 	.word	0x00014ff0


	//   ....[38]....
        /*0bec*/ 	.word	0x00015050


	//   ....[39]....
        /*0bf0*/ 	.word	0x000150f0


	//   ....[40]....
        /*0bf4*/ 	.word	0x00015220


	//   ....[41]....
        /*0bf8*/ 	.word	0x000152c0


	//   ....[42]....
        /*0bfc*/ 	.word	0x00015320


	//   ....[43]....
        /*0c00*/ 	.word	0x000153d0


	//   ....[44]....
        /*0c04*/ 	.word	0x00015450


	//   ....[45]....
        /*0c08*/ 	.word	0x000154e0


	//   ....[46]....
        /*0c0c*/ 	.word	0x00015570


	//   ....[47]....
        /*0c10*/ 	.word	0x00015600


	//   ....[48]....
        /*0c14*/ 	.word	0x00015660


	//   ....[49]....
        /*0c18*/ 	.word	0x00015710


	//   ....[50]....
        /*0c1c*/ 	.word	0x00015770


	//   ....[51]....
        /*0c20*/ 	.word	0x00015820


	//   ....[52]....
        /*0c24*/ 	.word	0x00015880


	//   ....[53]....
        /*0c28*/ 	.word	0x00015930


	//   ....[54]....
        /*0c2c*/ 	.word	0x00015990


	//   ....[55]....
        /*0c30*/ 	.word	0x00015a40


	//   ....[56]....
        /*0c34*/ 	.word	0x00015aa0


	//   ....[57]....
        /*0c38*/ 	.word	0x00015b50


	//   ....[58]....
        /*0c3c*/ 	.word	0x00015bb0


	//   ....[59]....
        /*0c40*/ 	.word	0x00015c60


	//   ....[60]....
        /*0c44*/ 	.word	0x00015d50


	//   ....[61]....
        /*0c48*/ 	.word	0x00015de0


	//   ....[62]....
        /*0c4c*/ 	.word	0x00015e40


	//   ....[63]....
        /*0c50*/ 	.word	0x00015ef0


	//   ....[64]....
        /*0c54*/ 	.word	0x00015f70


	//   ....[65]....
        /*0c58*/ 	.word	0x00016000


	//   ....[66]....
        /*0c5c*/ 	.word	0x00016090


	//   ....[67]....
        /*0c60*/ 	.word	0x00016120


	//   ....[68]....
        /*0c64*/ 	.word	0x00016180


	//   ....[69]....
        /*0c68*/ 	.word	0x00016230


	//   ....[70]....
        /*0c6c*/ 	.word	0x00016290


	//   ....[71]....
        /*0c70*/ 	.word	0x00016340


	//   ....[72]....
        /*0c74*/ 	.word	0x000163a0


	//   ....[73]....
        /*0c78*/ 	.word	0x00016450


	//   ....[74]....
        /*0c7c*/ 	.word	0x000164b0


	//   ....[75]....
        /*0c80*/ 	.word	0x00016560


	//   ....[76]....
        /*0c84*/ 	.word	0x000165c0


	//   ....[77]....
        /*0c88*/ 	.word	0x00016670


	//   ....[78]....
        /*0c8c*/ 	.word	0x000166d0


	//   ....[79]....
        /*0c90*/ 	.word	0x00016780


	//   ....[80]....
        /*0c94*/ 	.word	0x000169d0


	//----- nvinfo : EIATTR_REG_RECONFIG
	.align		4
.L_117:
        /*0c98*/ 	.byte	0x01, 0x54
	.zero		2


	//----- nvinfo : EIATTR_SYSCALL_OFFSETS
	.align		4
        /*0c9c*/ 	.byte	0x04, 0x46
        /*0c9e*/ 	.short	(.L_119 - .L_118)


	//   ....[0]....
.L_118:
        /*0ca0*/ 	.word	0x00001c30


	//   ....[1]....
        /*0ca4*/ 	.word	0x0000d620


	//   ....[2]....
        /*0ca8*/ 	.word	0x0000d790


	//   ....[3]....
        /*0cac*/ 	.word	0x0000d8e0


	//   ....[4]....
        /*0cb0*/ 	.word	0x0000da20


	//   ....[5]....
        /*0cb4*/ 	.word	0x0000f310


	//----- nvinfo : EIATTR_MBARRIER_INSTR_OFFSETS
	.align		4
.L_119:
        /*0cb8*/ 	.byte	0x04, 0x39
        /*0cba*/ 	.short	(.L_121 - .L_120)


	//   ....[0]....
.L_120:
        /*0cbc*/ 	.word	0x00000180
        /*0cc0*/ 	.word	0x000000ff
        /*0cc4*/ 	.word	0x00022800
        /*0cc8*/ 	.short	0x0100
        /*0cca*/ 	.byte	0x08
	.zero		1


	//   ....[1]....
        /*0ccc*/ 	.word	0x00000190
        /*0cd0*/ 	.word	0x000000ff
        /*0cd4*/ 	.word	0x00022820
        /*0cd8*/ 	.short	0x0100
        /*0cda*/ 	.byte	0x08
	.zero		1


	//   ....[2]....
        /*0cdc*/ 	.word	0x00000280
        /*0ce0*/ 	.word	0x000000ff
        /*0ce4*/ 	.word	0x00022830
        /*0ce8*/ 	.short	0x0100
        /*0cea*/ 	.byte	0x08
	.zero		1


	//   ....[3]....
        /*0cec*/ 	.word	0x00000290
        /*0cf0*/ 	.word	0x000000ff
        /*0cf4*/ 	.word	0x00022840
        /*0cf8*/ 	.short	0x0100
        /*0cfa*/ 	.byte	0x08
	.zero		1


	//   ....[4]....
        /*0cfc*/ 	.word	0x000002a0
        /*0d00*/ 	.word	0x000000ff
        /*0d04*/ 	.word	0x00022838
        /*0d08*/ 	.short	0x0100
        /*0d0a*/ 	.byte	0x08
	.zero		1


	//   ....[5]....
        /*0d0c*/ 	.word	0x000002b0
        /*0d10*/ 	.word	0x000000ff
        /*0d14*/ 	.word	0x00022848
        /*0d18*/ 	.short	0x0100
        /*0d1a*/ 	.byte	0x08
	.zero		1


	//   ....[6]....
        /*0d1c*/ 	.word	0x000003e0
        /*0d20*/ 	.word	0x000000ff
        /*0d24*/ 	.word	0x00022850
        /*0d28*/ 	.short	0x0100
        /*0d2a*/ 	.byte	0x08
	.zero		1


	//   ....[7]....
        /*0d2c*/ 	.word	0x000003f0
        /*0d30*/ 	.word	0x000000ff
        /*0d34*/ 	.word	0x00022860
        /*0d38*/ 	.short	0x0100
        /*0d3a*/ 	.byte	0x08
	.zero		1


	//   ....[8]....
        /*0d3c*/ 	.word	0x00000400
        /*0d40*/ 	.word	0x000000ff
        /*0d44*/ 	.word	0x00022858
        /*0d48*/ 	.short	0x0100
        /*0d4a*/ 	.byte	0x08
	.zero		1


	//   ....[9]....
        /*0d4c*/ 	.word	0x00000410
        /*0d50*/ 	.word	0x000000ff
        /*0d54*/ 	.word	0x00022868
        /*0d58*/ 	.short	0x0100
        /*0d5a*/ 	.byte	0x08
	.zero		1


	//   ....[10]....
        /*0d5c*/ 	.word	0x00000500
        /*0d60*/ 	.word	0x000000ff
        /*0d64*/ 	.word	0x00022870
        /*0d68*/ 	.short	0x0100
        /*0d6a*/ 	.byte	0x06
	.zero		1


	//   ....[11]....
        /*0d6c*/ 	.word	0x00000510
        /*0d70*/ 	.word	0x000000ff
        /*0d74*/ 	.word	0x00022880
        /*0d78*/ 	.short	0x0100
        /*0d7a*/ 	.byte	0x06
	.zero		1


	//   ....[12]....
        /*0d7c*/ 	.word	0x00000520
        /*0d80*/ 	.word	0x000000ff
        /*0d84*/ 	.word	0x00022878
        /*0d88*/ 	.short	0x0100
        /*0d8a*/ 	.byte	0x06
	.zero		1


	//   ....[13]....
        /*0d8c*/ 	.word	0x00000530
        /*0d90*/ 	.word	0x000000ff
        /*0d94*/ 	.word	0x00022888
        /*0d98*/ 	.short	0x0100
        /*0d9a*/ 	.byte	0x06
	.zero		1


	//   ....[14]....
        /*0d9c*/ 	.word	0x00000660
        /*0da0*/ 	.word	0x000000ff
        /*0da4*/ 	.word	0x00022890
        /*0da8*/ 	.short	0x0100
        /*0daa*/ 	.byte	0x08
	.zero		1


	//   ....[15]....
        /*0dac*/ 	.word	0x00000670
        /*0db0*/ 	.word	0x000000ff
        /*0db4*/ 	.word	0x000228a0
        /*0db8*/ 	.short	0x0100
        /*0dba*/ 	.byte	0x08
	.zero		1


	//   ....[16]....
        /*0dbc*/ 	.word	0x00000680
        /*0dc0*/ 	.word	0x000000ff
        /*0dc4*/ 	.word	0x00022898
        /*0dc8*/ 	.short	0x0100
        /*0dca*/ 	.byte	0x08
	.zero		1


	//   ....[17]....
        /*0dcc*/ 	.word	0x00000690
        /*0dd0*/ 	.word	0x000000ff
        /*0dd4*/ 	.word	0x000228a8
        /*0dd8*/ 	.short	0x0100
        /*0dda*/ 	.byte	0x08
	.zero		1


	//   ....[18]....
        /*0ddc*/ 	.word	0x000007e0
        /*0de0*/ 	.word	0x000000ff
        /*0de4*/ 	.word	0x000228b0
        /*0de8*/ 	.short	0x0100
        /*0dea*/ 	.byte	0x08
	.zero		1


	//   ....[19]....
        /*0dec*/ 	.word	0x000007f0
        /*0df0*/ 	.word	0x000000ff
        /*0df4*/ 	.word	0x000228c0
        /*0df8*/ 	.short	0x0100
        /*0dfa*/ 	.byte	0x08
	.zero		1


	//   ....[20]....
        /*0dfc*/ 	.word	0x00000800
        /*0e00*/ 	.word	0x000000ff
        /*0e04*/ 	.word	0x000228b8
        /*0e08*/ 	.short	0x0100
        /*0e0a*/ 	.byte	0x08
	.zero		1


	//   ....[21]....
        /*0e0c*/ 	.word	0x00000810
        /*0e10*/ 	.word	0x000000ff
        /*0e14*/ 	.word	0x000228c8
        /*0e18*/ 	.short	0x0100
        /*0e1a*/ 	.byte	0x08
	.zero		1


	//   ....[22]....
        /*0e1c*/ 	.word	0x00001cb0
        /*0e20*/ 	.word	0x000000ff
        /*0e24*/ 	.word	0x00022800
        /*0e28*/ 	.short	0x010a
        /*0e2a*/ 	.byte	0x37
	.zero		1


	//   ....[23]....
        /*0e2c*/ 	.word	0x00001d30
        /*0e30*/ 	.word	0x00000004
        /*0e34*/ 	.word	0x00022830
        /*0e38*/ 	.short	0x010a
        /*0e3a*/ 	.byte	0x3f
	.zero		1


	//   ....[24]....
        /*0e3c*/ 	.word	0x00001d70
        /*0e40*/ 	.word	0x00000004
        /*0e44*/ 	.word	0x00022830
        /*0e48*/ 	.short	0x010a
        /*0e4a*/ 	.byte	0x3f
	.zero		1


	//   ....[25]....
        /*0e4c*/ 	.word	0x00002730
        /*0e50*/ 	.word	0x000000ff
        /*0e54*/ 	.word	0x00000000
        /*0e58*/ 	.short	0x0101
        /*0e5a*/ 	.byte	0x06
	.zero		1


	//   ....[26]....
        /*0e5c*/ 	.word	0x00004d90
        /*0e60*/ 	.word	0x000000ff
        /*0e64*/ 	.word	0x00022830
        /*0e68*/ 	.short	0x010a
        /*0e6a*/ 	.byte	0x06
	.zero		1


	//   ....[27]....
        /*0e6c*/ 	.word	0x00004dd0
        /*0e70*/ 	.word	0x000000ff
        /*0e74*/ 	.word	0x00022830
        /*0e78*/ 	.short	0x010a
        /*0e7a*/ 	.byte	0x06
	.zero		1


	//   ....[28]....
        /*0e7c*/ 	.word	0x00005690
        /*0e80*/ 	.word	0x000000ff
        /*0e84*/ 	.word	0x00022850
        /*0e88*/ 	.short	0x010a
        /*0e8a*/ 	.byte	0x06
	.zero		1


	//   ....[29]....
        /*0e8c*/ 	.word	0x000056d0
        /*0e90*/ 	.word	0x000000ff
        /*0e94*/ 	.word	0x00022850
        /*0e98*/ 	.short	0x010a
        /*0e9a*/ 	.byte	0x06
	.zero		1


	//   ....[30]....
        /*0e9c*/ 	.word	0x00005a50
        /*0ea0*/ 	.word	0x000000ff
        /*0ea4*/ 	.word	0x00000000
        /*0ea8*/ 	.short	0x0101
        /*0eaa*/ 	.byte	0x06
	.zero		1


	//   ....[31]....
        /*0eac*/ 	.word	0x00007020
        /*0eb0*/ 	.word	0x000000ff
        /*0eb4*/ 	.word	0x00000000
        /*0eb8*/ 	.short	0x0101
        /*0eba*/ 	.byte	0x06
	.zero		1


	//   ....[32]....
        /*0ebc*/ 	.word	0x000076b0
        /*0ec0*/ 	.word	0x000000ff
        /*0ec4*/ 	.word	0x00022850
        /*0ec8*/ 	.short	0x010a
        /*0eca*/ 	.byte	0x05
	.zero		1


	//   ....[33]....
        /*0ecc*/ 	.word	0x000076f0
        /*0ed0*/ 	.word	0x000000ff
        /*0ed4*/ 	.word	0x00022850
        /*0ed8*/ 	.short	0x010a
        /*0eda*/ 	.byte	0x05
	.zero		1


	//   ....[34]....
        /*0edc*/ 	.word	0x00007cf0
        /*0ee0*/ 	.word	0x000000ff
        /*0ee4*/ 	.word	0x00000000
        /*0ee8*/ 	.short	0x0101
        /*0eea*/ 	.byte	0x04
	.zero		1


	//   ....[35]....
        /*0eec*/ 	.word	0x0000a060
        /*0ef0*/ 	.word	0x00000003
        /*0ef4*/ 	.word	0x00000000
        /*0ef8*/ 	.short	0x0101
        /*0efa*/ 	.byte	0x3f
	.zero		1


	//   ....[36]....
        /*0efc*/ 	.word	0x0000a500
        /*0f00*/ 	.word	0x00000006
        /*0f04*/ 	.word	0x00000000
        /*0f08*/ 	.short	0x0101
        /*0f0a*/ 	.byte	0x3f
	.zero		1


	//   ....[37]....
        /*0f0c*/ 	.word	0x0000dfe0
        /*0f10*/ 	.word	0x00000000
        /*0f14*/ 	.word	0x00022880
        /*0f18*/ 	.short	0x010a
        /*0f1a*/ 	.byte	0x3f
	.zero		1


	//   ....[38]....
        /*0f1c*/ 	.word	0x0000e860
        /*0f20*/ 	.word	0x00000000
        /*0f24*/ 	.word	0x00022870
        /*0f28*/ 	.short	0x0107
        /*0f2a*/ 	.byte	0x3f
	.zero		1


	//   ....[39]....
        /*0f2c*/ 	.word	0x0000e920
        /*0f30*/ 	.word	0x00000000
        /*0f34*/ 	.word	0x00022870
        /*0f38*/ 	.short	0x0101
        /*0f3a*/ 	.byte	0x3f
	.zero		1


	//   ....[40]....
        /*0f3c*/ 	.word	0x0000e950
        /*0f40*/ 	.word	0x00000000
        /*0f44*/ 	.word	0x00022840
        /*0f48*/ 	.short	0x010a
        /*0f4a*/ 	.byte	0x3f
	.zero		1


	//   ....[41]....
        /*0f4c*/ 	.word	0x0000f060
        /*0f50*/ 	.word	0x00000000
        /*0f54*/ 	.word	0x00022830
        /*0f58*/ 	.short	0x0107
        /*0f5a*/ 	.byte	0x3f
	.zero		1


	//   ....[42]....
        /*0f5c*/ 	.word	0x0000f120
        /*0f60*/ 	.word	0x00000000
        /*0f64*/ 	.word	0x00022830
        /*0f68*/ 	.short	0x0101
        /*0f6a*/ 	.byte	0x3f
	.zero		1


	//   ....[43]....
        /*0f6c*/ 	.word	0x0000fa50
        /*0f70*/ 	.word	0x00000010
        /*0f74*/ 	.word	0x00022800
        /*0f78*/ 	.short	0x0107
        /*0f7a*/ 	.byte	0x3f
	.zero		1


	//   ....[44]....
        /*0f7c*/ 	.word	0x0000fb40
        /*0f80*/ 	.word	0x00000010
        /*0f84*/ 	.word	0x00022800
        /*0f88*/ 	.short	0x0101
        /*0f8a*/ 	.byte	0x3f
	.zero		1


	//   ....[45]....
        /*0f8c*/ 	.word	0x0000fb60
        /*0f90*/ 	.word	0x00000010
        /*0f94*/ 	.word	0x00022820
        /*0f98*/ 	.short	0x010a
        /*0f9a*/ 	.byte	0x3f
	.zero		1


	//   ....[46]....
        /*0f9c*/ 	.word	0x00010030
        /*0fa0*/ 	.word	0x00000000
        /*0fa4*/ 	.word	0x00022880
        /*0fa8*/ 	.short	0x010a
        /*0faa*/ 	.byte	0x3f
	.zero		1


	//   ....[47]....
        /*0fac*/ 	.word	0x00010610
        /*0fb0*/ 	.word	0x00000000
        /*0fb4*/ 	.word	0x00022870
        /*0fb8*/ 	.short	0x0107
        /*0fba*/ 	.byte	0x3f
	.zero		1


	//   ....[48]....
        /*0fbc*/ 	.word	0x000106d0
        /*0fc0*/ 	.word	0x00000000
        /*0fc4*/ 	.word	0x00022870
        /*0fc8*/ 	.short	0x0101
        /*0fca*/ 	.byte	0x3f
	.zero		1


	//   ....[49]....
        /*0fcc*/ 	.word	0x00010700
        /*0fd0*/ 	.word	0x00000000
        /*0fd4*/ 	.word	0x00022840
        /*0fd8*/ 	.short	0x010a
        /*0fda*/ 	.byte	0x3f
	.zero		1


	//   ....[50]....
        /*0fdc*/ 	.word	0x00010ca0
        /*0fe0*/ 	.word	0x00000000
        /*0fe4*/ 	.word	0x00022830
        /*0fe8*/ 	.short	0x0107
        /*0fea*/ 	.byte	0x3f
	.zero		1


	//   ....[51]....
        /*0fec*/ 	.word	0x00010d60
        /*0ff0*/ 	.word	0x00000000
        /*0ff4*/ 	.word	0x00022830
        /*0ff8*/ 	.short	0x0101
        /*0ffa*/ 	.byte	0x3f
	.zero		1


	//   ....[52]....
        /*0ffc*/ 	.word	0x00010df0
        /*1000*/ 	.word	0x00000012
        /*1004*/ 	.word	0x00022870
        /*1008*/ 	.short	0x010a
        /*100a*/ 	.byte	0x3f
	.zero		1


	//   ....[53]....
        /*100c*/ 	.word	0x00010e80
        /*1010*/ 	.word	0x00000012
        /*1014*/ 	.word	0x00022860
        /*1018*/ 	.short	0x010a
        /*101a*/ 	.byte	0x3f
	.zero		1


	//   ....[54]....
        /*101c*/ 	.word	0x00011380
        /*1020*/ 	.word	0x00000012
        /*1024*/ 	.word	0x00022850
        /*1028*/ 	.short	0x0101
        /*102a*/ 	.byte	0x3f
	.zero		1


	//   ....[55]....
        /*102c*/ 	.word	0x00011410
        /*1030*/ 	.word	0x00000012
        /*1034*/ 	.word	0x00000000
        /*1038*/ 	.short	0x0101
        /*103a*/ 	.byte	0x3f
	.zero		1


	//   ....[56]....
        /*103c*/ 	.word	0x000115e0
        /*1040*/ 	.word	0x00000011
        /*1044*/ 	.word	0x00022870
        /*1048*/ 	.short	0x010a
        /*104a*/ 	.byte	0x3f
	.zero		1


	//   ....[57]....
        /*104c*/ 	.word	0x00011670
        /*1050*/ 	.word	0x00000011
        /*1054*/ 	.word	0x00022860
        /*1058*/ 	.short	0x010a
        /*105a*/ 	.byte	0x3f
	.zero		1


	//   ....[58]....
        /*105c*/ 	.word	0x00011b70
        /*1060*/ 	.word	0x00000011
        /*1064*/ 	.word	0x00022850
        /*1068*/ 	.short	0x0101
        /*106a*/ 	.byte	0x3f
	.zero		1


	//   ....[59]....
        /*106c*/ 	.word	0x00011c30
        /*1070*/ 	.word	0x00000011
        /*1074*/ 	.word	0x00000000
        /*1078*/ 	.short	0x0101
        /*107a*/ 	.byte	0x3f
	.zero		1


	//   ....[60]....
        /*107c*/ 	.word	0x000129b0
        /*1080*/ 	.word	0x00000007
        /*1084*/ 	.word	0x00022820
        /*1088*/ 	.short	0x010a
        /*108a*/ 	.byte	0x3f
	.zero		1


	//   ....[61]....
        /*108c*/ 	.word	0x00012b30
        /*1090*/ 	.word	0x00000005
        /*1094*/ 	.word	0x00022840
        /*1098*/ 	.short	0x010a
        /*109a*/ 	.byte	0x3f
	.zero		1


	//   ....[62]....
        /*109c*/ 	.word	0x00012bd0
        /*10a0*/ 	.word	0x00000003
        /*10a4*/ 	.word	0x00022840
        /*10a8*/ 	.short	0x010a
        /*10aa*/ 	.byte	0x3f
	.zero		1


	//   ....[63]....
        /*10ac*/ 	.word	0x00012c10
        /*10b0*/ 	.word	0x00000005
        /*10b4*/ 	.word	0x00022860
        /*10b8*/ 	.short	0x010a
        /*10ba*/ 	.byte	0x3f
	.zero		1


	//   ....[64]....
        /*10bc*/ 	.word	0x00012c50
        /*10c0*/ 	.word	0x00000003
        /*10c4*/ 	.word	0x00022860
        /*10c8*/ 	.short	0x010a
        /*10ca*/ 	.byte	0x3f
	.zero		1


	//   ....[65]....
        /*10cc*/ 	.word	0x00012c90
        /*10d0*/ 	.word	0x00000005
        /*10d4*/ 	.word	0x00022880
        /*10d8*/ 	.short	0x010a
        /*10da*/ 	.byte	0x3f
	.zero		1


	//   ....[66]....
        /*10dc*/ 	.word	0x00012cd0
        /*10e0*/ 	.word	0x00000003
        /*10e4*/ 	.word	0x00022880
        /*10e8*/ 	.short	0x010a
        /*10ea*/ 	.byte	0x3f
	.zero		1


	//   ....[67]....
        /*10ec*/ 	.word	0x00012d40
        /*10f0*/ 	.word	0x00000003
        /*10f4*/ 	.word	0x00022800
        /*10f8*/ 	.short	0x010a
        /*10fa*/ 	.byte	0x3f
	.zero		1


	//   ....[68]....
        /*10fc*/ 	.word	0x00012d90
        /*1100*/ 	.word	0x00000004
        /*1104*/ 	.word	0x00022830
        /*1108*/ 	.short	0x010a
        /*110a*/ 	.byte	0x3f
	.zero		1


	//   ....[69]....
        /*110c*/ 	.word	0x00012df0
        /*1110*/ 	.word	0x00000006
        /*1114*/ 	.word	0x00022830
        /*1118*/ 	.short	0x010a
        /*111a*/ 	.byte	0x3f
	.zero		1


	//   ....[70]....
        /*111c*/ 	.word	0x00012e50
        /*1120*/ 	.word	0x00000006
        /*1124*/ 	.word	0x00022850
        /*1128*/ 	.short	0x010a
        /*112a*/ 	.byte	0x3f
	.zero		1


	//   ....[71]....
        /*112c*/ 	.word	0x00012eb0
        /*1130*/ 	.word	0x00000007
        /*1134*/ 	.word	0x00022850
        /*1138*/ 	.short	0x010a
        /*113a*/ 	.byte	0x3f
	.zero		1


	//   ....[72]....
        /*113c*/ 	.word	0x00012fb0
        /*1140*/ 	.word	0x00000000
        /*1144*/ 	.word	0x00022880
        /*1148*/ 	.short	0x010a
        /*114a*/ 	.byte	0x3f
	.zero		1


	//   ....[73]....
        /*114c*/ 	.word	0x00013c90
        /*1150*/ 	.word	0x00000000
        /*1154*/ 	.word	0x00022840
        /*1158*/ 	.short	0x010a
        /*115a*/ 	.byte	0x3f
	.zero		1


	//   ....[74]....
        /*115c*/ 	.word	0x00015120
        /*1160*/ 	.word	0x00000010
        /*1164*/ 	.word	0x00022820
        /*1168*/ 	.short	0x010a
        /*116a*/ 	.byte	0x3f
	.zero		1


	//   ....[75]....
        /*116c*/ 	.word	0x00015170
        /*1170*/ 	.word	0x00000000
        /*1174*/ 	.word	0x00022880
        /*1178*/ 	.short	0x010a
        /*117a*/ 	.byte	0x3f
	.zero		1


	//   ....[76]....
        /*117c*/ 	.word	0x00015ca0
        /*1180*/ 	.word	0x00000000
        /*1184*/ 	.word	0x00022840
        /*1188*/ 	.short	0x010a
        /*118a*/ 	.byte	0x3f
	.zero		1


	//   ....[77]....
        /*118c*/ 	.word	0x000167b0
        /*1190*/ 	.word	0x00000012
        /*1194*/ 	.word	0x00022870
        /*1198*/ 	.short	0x010a
        /*119a*/ 	.byte	0x3f
	.zero		1


	//   ....[78]....
        /*119c*/ 	.word	0x00016800
        /*11a0*/ 	.word	0x00000012
        /*11a4*/ 	.word	0x00022860
        /*11a8*/ 	.short	0x010a
        /*11aa*/ 	.byte	0x3f
	.zero		1


	//   ....[79]....
        /*11ac*/ 	.word	0x00016850
        /*11b0*/ 	.word	0x00000011
        /*11b4*/ 	.word	0x00022870
        /*11b8*/ 	.short	0x010a
        /*11ba*/ 	.byte	0x3f
	.zero		1


	//   ....[80]....
        /*11bc*/ 	.word	0x000168a0
        /*11c0*/ 	.word	0x00000011
        /*11c4*/ 	.word	0x00022860
        /*11c8*/ 	.short	0x010a
        /*11ca*/ 	.byte	0x3f
	.zero		1


	//   ....[81]....
        /*11cc*/ 	.word	0x000168f0
        /*11d0*/ 	.word	0x00000007
        /*11d4*/ 	.word	0x00022820
        /*11d8*/ 	.short	0x010a
        /*11da*/ 	.byte	0x3f
	.zero		1


	//   ....[82]....
        /*11dc*/ 	.word	0x00016a90
        /*11e0*/ 	.word	0x00000005
        /*11e4*/ 	.word	0x00022840
        /*11e8*/ 	.short	0x010a
        /*11ea*/ 	.byte	0x3f
	.zero		1


	//   ....[83]....
        /*11ec*/ 	.word	0x00016ae0
        /*11f0*/ 	.word	0x00000003
        /*11f4*/ 	.word	0x00022840
        /*11f8*/ 	.short	0x010a
        /*11fa*/ 	.byte	0x3f
	.zero		1


	//   ....[84]....
        /*11fc*/ 	.word	0x00016b30
        /*1200*/ 	.word	0x00000005
        /*1204*/ 	.word	0x00022860
        /*1208*/ 	.short	0x010a
        /*120a*/ 	.byte	0x3f
	.zero		1


	//   ....[85]....
        /*120c*/ 	.word	0x00016b80
        /*1210*/ 	.word	0x00000003
        /*1214*/ 	.word	0x00022860
        /*1218*/ 	.short	0x010a
        /*121a*/ 	.byte	0x3f
	.zero		1


	//   ....[86]....
        /*121c*/ 	.word	0x00016bd0
        /*1220*/ 	.word	0x00000005
        /*1224*/ 	.word	0x00022880
        /*1228*/ 	.short	0x010a
        /*122a*/ 	.byte	0x3f
	.zero		1


	//----- nvinfo : EIATTR_NUM_MBARRIERS
	.align		4
.L_121:
        /*122c*/ 	.byte	0x03, 0x38
        /*122e*/ 	.short	0x0016


	//----- nvinfo : EIATTR_EXIT_INSTR_OFFSETS
	.align		4
        /*1230*/ 	.byte	0x04, 0x1c
        /*1232*/ 	.short	(.L_123 - .L_122)


	//   ....[0]....
.L_122:
        /*1234*/ 	.word	0x000009c0


	//   ....[1]....
        /*1238*/ 	.word	0x0000bc30


	//   ....[2]....
        /*123c*/ 	.word	0x00012d20


	//----- nvinfo : EIATTR_MAX_THREADS
	.align		4
.L_123:
        /*1240*/ 	.byte	0x04, 0x05
        /*1242*/ 	.short	(.L_125 - .L_124)
.L_124:
        /*1244*/ 	.word	0x00000180
        /*1248*/ 	.word	0x00000001
        /*124c*/ 	.word	0x00000001


	//----- nvinfo : EIATTR_CRS_STACK_SIZE
	.align		4
.L_125:
        /*1250*/ 	.byte	0x04, 0x1e
        /*1252*/ 	.short	(.L_127 - .L_126)
.L_126:
        /*1254*/ 	.word	0x00000000


	//----- nvinfo : EIATTR_CBANK_PARAM_SIZE
	.align		4
.L_127:
        /*1258*/ 	.byte	0x03, 0x19
        /*125a*/ 	.short	0x0af0


	//----- nvinfo : EIATTR_PARAM_CBANK
	.align		4
        /*125c*/ 	.byte	0x04, 0x0a
        /*125e*/ 	.short	(.L_129 - .L_128)
	.align		4
.L_128:
        /*1260*/ 	.word	index@(.nv.constant0._ZN7cutlass13device_kernelIN5flash11enable_sm90INS1_16FlashAttnFwdSm90INS1_25CollectiveMainloopFwdSm90ILi2EN4cute5tupleIJNS5_1CILi1EEES8_S8_EEENS6_IJNS7_ILi128EEENS7_ILi160EEESA_EEELi128ENS_12float_e4m3_tEfNS_4arch4Sm90ELb0ELb0ELb0ELb1ELb1ELb0ELb0ELb1ELb1ELb1ELb1ELb0EEENS1_21CollectiveEpilogueFwdINS6_IJSA_SA_SB_EEES9_NS_10bfloat16_tESF_Li256ELb1ELb1ELb1ELb1EEENS1_36VarlenDynamicPersistentTileSchedulerILi128ELi160ELi256ELi128ELb1ELb1ELb1ELb0ELb1ELb1EEEEEEEEEvNT_6ParamsE)
        /*1264*/ 	.short	0x0210
        /*1266*/ 	.short	0x0af0


	//----- nvinfo : EIATTR_SW_WAR
	.align		4
.L_129:
        /*1268*/ 	.byte	0x04, 0x36
        /*126a*/ 	.short	(.L_131 - .L_130)
.L_130:
        /*126c*/ 	.word	0x00000008
.L_131:


//--------------------- .nv.info._ZN7cutlass13device_kernelIN5flash11enable_sm90INS1_16FlashAttnFwdSm90INS1_25CollectiveMainloopFwdSm90ILi2EN4cute5tupleIJNS5_1CILi1EEES8_S8_EEENS6_IJNS7_ILi128EEENS7_ILi160EEESA_EEELi128ENS_12float_e4m3_tEfNS_4arch4Sm90ELb0ELb0ELb0ELb1ELb1ELb1ELb0ELb1ELb1ELb1ELb1ELb0EEENS1_21CollectiveEpilogueFwdINS6_IJSA_SA_SB_EEES9_NS_10bfloat16_tESF_Li256ELb1ELb1ELb1ELb1EEENS1_36VarlenDynamicPersistentTileSchedulerILi128ELi160ELi256ELi128ELb1ELb1ELb1ELb0ELb1ELb1EEEEEEEEEvNT_6ParamsE --------------------------
	.section	.nv.info._ZN7cutlass13device_kernelIN5flash11enable_sm90INS1_16FlashAttnFwdSm90INS1_25CollectiveMainloopFwdSm90ILi2EN4cute5tupleIJNS5_1CILi1EEES8_S8_EEENS6_IJNS7_ILi128EEENS7_ILi160EEESA_EEELi128ENS_12float_e4m3_tEfNS_4arch4Sm90ELb0ELb0ELb0ELb1ELb1ELb1ELb0ELb1ELb1ELb1ELb1ELb0EEENS1_21CollectiveEpilogueFwdINS6_IJSA_SA_SB_EEES9_NS_10bfloat16_tESF_Li256ELb1ELb1ELb1ELb1EEENS1_36VarlenDynamicPersistentTileSchedulerILi128ELi160ELi256ELi128ELb1ELb1ELb1ELb0ELb1ELb1EEEEEEEEEvNT_6ParamsE,"",@"SHT_CUDA_INFO"
	.sectionflags	@""
	.align	4


	//----- nvinfo : EIATTR_CUDA_API_VERSION
	.align		4
        /*0000*/ 	.byte	0x04, 0x37
        /*0002*/ 	.short	(.L_133 - .L_132)
.L_132:
        /*0004*/ 	.word	0x00000082


	//----- nvinfo : EIATTR_KPARAM_INFO
	.align		4
.L_133:
        /*0008*/ 	.byte	0x04, 0x17
        /*000a*/ 	.short	(.L_135 - .L_134)
.L_134:
        /*000c*/ 	.word	0x00000000
        /*0010*/ 	.short	0x0000
        /*0012*/ 	.short	0x0070
        /*0014*/ 	.byte	0x00, 0xf0, 0x01, 0x2a


	//----- nvinfo : EIATTR_SPARSE_MMA_MASK
	.align		4
.L_135:
        /*0018*/ 	.byte	0x03, 0x50
        /*001a*/ 	.short	0x0000


	//----- nvinfo : EIATTR_MAXREG_COUNT
	.align		4
        /*001c*/ 	.byte	0x03, 0x1b
        /*001e*/ 	.short	0x00a8


	//----- nvinfo : EIATTR_NUM_BARRIERS
	.align		4
        /*0020*/ 	.byte	0x02, 0x4c
        /*0022*/ 	.byte	0x10
	.zero		1


	//----- nvinfo : EIATTR_EXTERNS
	.align		4
        /*0024*/ 	.byte	0x04, 0x0f
        /*0026*/ 	.short	(.L_137 - .L_136)


	//   ....[0]....
	.align		4
.L_136:
        /*0028*/ 	.word	index@(__assertfail)


	//----- nvinfo : EIATTR_ANNOTATIONS
	.align		4
.L_137:
        /*002c*/ 	.byte	0x04, 0x55
        /*002e*/ 	.short	(.L_139 - .L_138)


	//   ....[0]....
.L_138:
        /* <DEDUP_REMOVED lines=29> */
        /*01f4*/ 	.byte	0xa0, 0x5d, 0x02, 0x00


	//----- nvinfo : EIATTR_MERCURY_ISA_VERSION
	.align		4
.L_139:
        /*01f8*/ 	.byte	0x03, 0x5f
        /*01fa*/ 	.short	0x0101


	//----- nvinfo : EIATTR_UNUSED_LOAD_BYTE_OFFSET
	.align		4
        /*01fc*/ 	.byte	0x04, 0x44
        /*01fe*/ 	.short	(.L_141 - .L_140)


	//   ....[0]....
.L_140:
        /*0200*/ 	.word	0x00000aa0
        /*0204*/ 	.word	0x0000fff0


	//   ....[1]....
        /*0208*/ 	.word	0x00014ff0
        /*020c*/ 	.word	0x0000fff0


	//----- nvinfo : EIATTR_INT_WARP_WIDE_INSTR_OFFSETS
	.align		4
.L_141:
        /*0210*/ 	.byte	0x04, 0x31
        /*0212*/ 	.short	(.L_143 - .L_142)


	//   ....[0]....
.L_142:
        /*0214*/ 	.word	0x00000130


	//   ....[1]....
        /*0218*/ 	.word	0x00000170


	//   ....[2]....
        /*021c*/ 	.word	0x000001e0


	//   ....[3]....
        /*0220*/ 	.word	0x0001b9a0


	//   ....[4]....
        /*0224*/ 	.word	0x0001ba30


	//   ....[5]....
        /*0228*/ 	.word	0x0001fb20


	//   ....[6]....
        /*022c*/ 	.word	0x0001fbb0


	//----- nvinfo : EIATTR_COOP_GROUP_MASK_REGIDS
	.align		4
.L_143:
        /*0230*/ 	.byte	0x04, 0x29
        /*0232*/ 	.short	(.L_145 - .L_144)


	//   ....[0]....
.L_144:
        /*0234*/ 	.word	0xffffffff


	//   ....[1]....
        /*0238*/ 	.word	0xffffffff


	//   ....[2]....
        /*023c*/ 	.word	0xffffffff


	//   ....[3]....
        /*0240*/ 	.word	0xffffffff


	//   ....[4]....
        /*0244*/ 	.word	0xffffffff


	//   ....[5]....
        /*0248*/ 	.word	0xffffffff


	//   ....[6]....
        /*024c*/ 	.word	0xffffffff


	//   ....[7]....
        /*0250*/ 	.word	0xffffffff


	//   ....[8]....
        /*0254*/ 	.word	0xffffffff


	//   ....[9]....
        /*0258*/ 	.word	0xffffffff


	//   ....[10]....
        /*025c*/ 	.word	0xffffffff


	//   ....[11]....
        /*0260*/ 	.word	0xffffffff


	//   ....[12]....
        /*0264*/ 	.word	0xffffffff


	//   ....[13]....
        /*0268*/ 	.word	0xffffffff


	//   ....[14]....
        /*026c*/ 	.word	0xffffffff


	//   ....[15]....
        /*0270*/ 	.word	0xffffffff


	//   ....[16]....
        /*0274*/ 	.word	0xffffffff


	//   ....[17]....
        /*0278*/ 	.word	0xffffffff


	//   ....[18]....
        /*027c*/ 	.word	0xffffffff


	//   ....[19]....
        /*0280*/ 	.word	0xffffffff


	//   ....[20]....
        /*0284*/ 	.word	0xffffffff


	//   ....[21]....
        /*0288*/ 	.word	0xffffffff


	//   ....[22]....
        /*028c*/ 	.word	0xffffffff


	//   ....[23]....
        /*0290*/ 	.word	0xffffffff


	//   ....[24]....
        /*0294*/ 	.word	0xffffffff


	//   ....[25]....
        /*0298*/ 	.word	0xffffffff


	//   ....[26]....
        /*029c*/ 	.word	0xffffffff


	//   ....[27]....
        /*02a0*/ 	.word	0xffffffff


	//   ....[28]....
        /*02a4*/ 	.word	0xffffffff


	//   ....[29]....
        /*02a8*/ 	.word	0xffffffff


	//   ....[30]....
        /*02ac*/ 	.word	0xffffffff


	//   ....[31]....
        /*02b0*/ 	.word	0xffffffff


	//   ....[32]....
        /*02b4*/ 	.word	0xffffffff


	//   ....[33]....
        /*02b8*/ 	.word	0xffffffff


	//   ....[34]....
        /*02bc*/ 	.word	0xffffffff


	//   ....[35]....
        /*02c0*/ 	.word	0xffffffff


	//   ....[36]....
        /*02c4*/ 	.word	0xffffffff


	//   ....[37]....
        /*02c8*/ 	.word	0xffffffff


	//   ....[38]....
        /*02cc*/ 	.word	0xffffffff


	//   ....[39]....
        /*02d0*/ 	.word	0xffffffff


	//   ....[40]....
        /*02d4*/ 	.word	0xffffffff


	//   ....[41]....
        /*02d8*/ 	.word	0xffffffff


	//   ....[42]....
        /*02dc*/ 	.word	0xffffffff


	//   ....[43]....
        /*02e0*/ 	.word	0xffffffff


	//   ....[44]....
        /*02e4*/ 	.word	0xffffffff


	//   ....[45]....
        /*02e8*/ 	.word	0xffffffff


	//   ....[46]....
        /*02ec*/ 	.word	0xffffffff


	//   ....[47]....
        /*02f0*/ 	.word	0xffffffff


	//   ....[48]....
        /*02f4*/ 	.word	0xffffffff


	//   ....[49]....
        /*02f8*/ 	.word	0xffffffff


	//   ....[50]....
        /*02fc*/ 	.word	0xffffffff


	//   ....[51]....
        /*0300*/ 	.word	0xffffffff


	//   ....[52]....
        /*0304*/ 	.word	0xffffffff


	//   ....[53]....
        /*0308*/ 	.word	0xffffffff


	//   ....[54]....
        /*030c*/ 	.word	0xffffffff


	//   ....[55]....
        /*0310*/ 	.word	0xffffffff


	//   ....[56]....
        /*0314*/ 	.word	0xffffffff


	//   ....[57]....
        /*0318*/ 	.word	0xffffffff


	//   ....[58]....
        /*031c*/ 	.word	0xffffffff


	//   ....[59]....
        /*0320*/ 	.word	0xffffffff


	//   ....[60]....
        /*0324*/ 	.word	0xffffffff


	//   ....[61]....
        /*0328*/ 	.word	0xffffffff


	//   ....[62]....
        /*032c*/ 	.word	0xffffffff


	//   ....[63]....
        /*0330*/ 	.word	0xffffffff


	//   ....[64]....
        /*0334*/ 	.word	0xffffffff


	//   ....[65]....
        /*0338*/ 	.word	0xffffffff


	//   ....[66]....
        /*033c*/ 	.word	0xffffffff


	//   ....[67]....
        /*0340*/ 	.word	0xffffffff


	//   ....[68]....
        /*0344*/ 	.word	0xffffffff


	//   ....[69]....
        /*0348*/ 	.word	0xffffffff


	//   ....[70]....
        /*034c*/ 	.word	0xffffffff


	//   ....[71]....
        /*0350*/ 	.word	0xffffffff


	//   ....[72]....
        /*0354*/ 	.word	0xffffffff


	//   ....[73]....
        /*0358*/ 	.word	0xffffffff


	//   ....[74]....
        /*035c*/ 	.word	0xffffffff


	//   ....[75]....
        /*0360*/ 	.word	0xffffffff


	//   ....[76]....
        /*0364*/ 	.word	0xffffffff


	//   ....[77]....
        /*0368*/ 	.word	0xffffffff


	//   ....[78]....
        /*036c*/ 	.word	0xffffffff


	//   ....[79]....
        /*0370*/ 	.word	0xffffffff


	//   ....[80]....
        /*0374*/ 	.word	0xffffffff


	//   ....[81]....
        /*0378*/ 	.word	0xffffffff


	//   ....[82]....
        /*037c*/ 	.word	0xffffffff


	//   ....[83]....
        /*0380*/ 	.word	0xffffffff


	//   ....[84]....
        /*0384*/ 	.word	0xffffffff


	//   ....[85]....
        /*0388*/ 	.word	0xffffffff


	//   ....[86]....
        /*038c*/ 	.word	0xffffffff


	//   ....[87]....
        /*0390*/ 	.word	0xffffffff


	//   ....[88]....
        /*0394*/ 	.word	0xffffffff


	//   ....[89]....
        /*0398*/ 	.word	0xffffffff


	//   ....[90]....
        /*039c*/ 	.word	0xffffffff


	//   ....[91]....
        /*03a0*/ 	.word	0xffffffff


	//   ....[92]....
        /*03a4*/ 	.word	0xffffffff


	//   ....[93]....
        /*03a8*/ 	.word	0xffffffff


	//   ....[94]....
        /*03ac*/ 	.word	0xffffffff


	//   ....[95]....
        /*03b0*/ 	.word	0xffffffff


	//   ....[96]....
        /*03b4*/ 	.word	0xffffffff


	//   ....[97]....
        /*03b8*/ 	.word	0xffffffff


	//   ....[98]....
        /*03bc*/ 	.word	0xffffffff


	//   ....[99]....
        /*03c0*/ 	.word	0xffffffff


	//   ....[100]....
        /*03c4*/ 	.word	0xffffffff


	//   ....[101]....
        /*03c8*/ 	.word	0xffffffff


	//   ....[102]....
        /*03cc*/ 	.word	0xffffffff


	//   ....[103]....
        /*03d0*/ 	.word	0xffffffff


	//   ....[104]....
        /*03d4*/ 	.word	0xffffffff


	//   ....[105]....
        /*03d8*/ 	.word	0xffffffff


	//   ....[106]....
        /*03dc*/ 	.word	0xffffffff


	//   ....[107]....
        /*03e0*/ 	.word	0xffffffff


	//   ....[108]....
        /*03e4*/ 	.word	0xffffffff


	//   ....[109]....
        /*03e8*/ 	.word	0xffffffff


	//   ....[110]....
        /*03ec*/ 	.word	0xffffffff


	//   ....[111]....
        /*03f0*/ 	.word	0xffffffff


	//   ....[112]....
        /*03f4*/ 	.word	0xffffffff


	//   ....[113]....
        /*03f8*/ 	.word	0xffffffff


	//   ....[114]....
        /*03fc*/ 	.word	0xffffffff


	//   ....[115]....
        /*0400*/ 	.word	0xffffffff


	//   ....[116]....
        /*0404*/ 	.word	0xffffffff


	//   ....[117]....
        /*0408*/ 	.word	0xffffffff


	//   ....[118]....
        /*040c*/ 	.word	0xffffffff


	//   ....[119]....
        /*0410*/ 	.word	0xffffffff


	//   ....[120]....
        /*0414*/ 	.word	0xffffffff


	//   ....[121]....
        /*0418*/ 	.word	0xffffffff


	//   ....[122]....
        /*041c*/ 	.word	0xffffffff


	//   ....[123]....
        /*0420*/ 	.word	0xffffffff


	//   ....[124]....
        /*0424*/ 	.word	0xffffffff


	//   ....[125]....
        /*0428*/ 	.word	0xffffffff


	//   ....[126]....
        /*042c*/ 	.word	0xffffffff


	//   ....[127]....
        /*0430*/ 	.word	0xffffffff


	//   ....[128]....
        /*0434*/ 	.word	0xffffffff


	//   ....[129]....
        /*0438*/ 	.word	0xffffffff


	//   ....[130]....
        /*043c*/ 	.word	0xffffffff


	//   ....[131]....
        /*0440*/ 	.word	0xffffffff


	//   ....[132]....
        /*0444*/ 	.word	0xffffffff


	//   ....[133]....
        /*0448*/ 	.word	0xffffffff


	//   ....[134]....
        /*044c*/ 	.word	0xffffffff


	//   ....[135]....
        /*0450*/ 	.word	0xffffffff


	//   ....[136]....
        /*0454*/ 	.word	0xffffffff


	//   ....[137]....
        /*0458*/ 	.word	0xffffffff


	//   ....[138]....
        /*045c*/ 	.word	0xffffffff


	//   ....[139]....
        /*0460*/ 	.word	0xffffffff


	//   ....[140]....
        /*0464*/ 	.word	0xffffffff


	//   ....[141]....
        /*0468*/ 	.word	0xffffffff


	//   ....[142]....
        /*046c*/ 	.word	0xffffffff


	//   ....[143]....
        /*0470*/ 	.word	0xffffffff


	//   ....[144]....
        /*0474*/ 	.word	0xffffffff


	//   ....[145]....
        /*0478*/ 	.word	0xffffffff


	//   ....[146]....
        /*047c*/ 	.word	0xffffffff


	//   ....[147]....
        /*0480*/ 	.word	0xffffffff


	//   ....[148]....
        /*0484*/ 	.word	0xffffffff


	//   ....[149]....
        /*0488*/ 	.word	0xffffffff


	//   ....[150]....
        /*048c*/ 	.word	0xffffffff


	//   ....[151]....
        /*0490*/ 	.word	0xffffffff


	//   ....[152]....
        /*0494*/ 	.word	0xffffffff


	//   ....[153]....
        /*0498*/ 	.word	0xffffffff


	//   ....[154]....
        /*049c*/ 	.word	0xffffffff


	//   ....[155]....
        /*04a0*/ 	.word	0xffffffff


	//   ....[156]....
        /*04a4*/ 	.word	0xffffffff


	//   ....[157]....
        /*04a8*/ 	.word	0xffffffff


	//   ....[158]....
        /*04ac*/ 	.word	0xffffffff


	//   ....[159]....
        /*04b0*/ 	.word	0xffffffff


	//   ....[160]....
        /*04b4*/ 	.word	0xffffffff


	//   ....[161]....
        /*04b8*/ 	.word	0xffffffff


	//   ....[162]....
        /*04bc*/ 	.word	0xffffffff


	//   ....[163]....
        /*04c0*/ 	.word	0xffffffff


	//   ....[164]....
        /*04c4*/ 	.word	0xffffffff


	//   ....[165]....
        /*04c8*/ 	.word	0xffffffff


	//   ....[166]....
        /*04cc*/ 	.word	0xffffffff


	//   ....[167]....
        /*04d0*/ 	.word	0xffffffff


	//   ....[168]....
        /*04d4*/ 	.word	0xffffffff


	//   ....[169]....
        /*04d8*/ 	.word	0xffffffff


	//   ....[170]....
        /*04dc*/ 	.word	0xffffffff


	//   ....[171]....
        /*04e0*/ 	.word	0xffffffff


	//   ....[172]....
        /*04e4*/ 	.word	0xffffffff


	//   ....[173]....
        /*04e8*/ 	.word	0xffffffff


	//   ....[174]....
        /*04ec*/ 	.word	0xffffffff


	//   ....[175]....
        /*04f0*/ 	.word	0xffffffff


	//   ....[176]....
        /*04f4*/ 	.word	0xffffffff


	//   ....[177]....
        /*04f8*/ 	.word	0xffffffff


	//   ....[178]....
        /*04fc*/ 	.word	0xffffffff


	//   ....[179]....
        /*0500*/ 	.word	0xffffffff


	//   ....[180]....
        /*0504*/ 	.word	0xffffffff


	//   ....[181]....
        /*0508*/ 	.word	0xffffffff


	//   ....[182]....
        /*050c*/ 	.word	0xffffffff


	//   ....[183]....
        /*0510*/ 	.word	0xffffffff


	//   ....[184]....
        /*0514*/ 	.word	0xffffffff


	//   ....[185]....
        /*0518*/ 	.word	0xffffffff


	//   ....[186]....
        /*051c*/ 	.word	0xffffffff


	//   ....[187]....
        /*0520*/ 	.word	0xffffffff


	//   ....[188]....
        /*0524*/ 	.word	0xffffffff


	//   ....[189]....
        /*0528*/ 	.word	0xffffffff


	//   ....[190]....
        /*052c*/ 	.word	0xffffffff


	//   ....[191]....
        /*0530*/ 	.word	0xffffffff


	//   ....[192]....
        /*0534*/ 	.word	0xffffffff


	//   ....[193]....
        /*0538*/ 	.word	0xffffffff


	//   ....[194]....
        /*053c*/ 	.word	0xffffffff


	//   ....[195]....
        /*0540*/ 	.word	0xffffffff


	//   ....[196]....
        /*0544*/ 	.word	0xffffffff


	//   ....[197]....
        /*0548*/ 	.word	0xffffffff


	//   ....[198]....
        /*054c*/ 	.word	0xffffffff


	//   ....[199]....
        /*0550*/ 	.word	0xffffffff


	//   ....[200]....
        /*0554*/ 	.word	0xffffffff


	//   ....[201]....
        /*0558*/ 	.word	0xffffffff


	//   ....[202]....
        /*055c*/ 	.word	0xffffffff


	//   ....[203]....
        /*0560*/ 	.word	0xffffffff


	//   ....[204]....
        /*0564*/ 	.word	0xffffffff


	//   ....[205]....
        /*0568*/ 	.word	0xffffffff


	//   ....[206]....
        /*056c*/ 	.word	0xffffffff


	//   ....[207]....
        /*0570*/ 	.word	0xffffffff


	//   ....[208]....
        /*0574*/ 	.word	0xffffffff


	//   ....[209]....
        /*0578*/ 	.word	0xffffffff


	//   ....[210]....
        /*057c*/ 	.word	0xffffffff


	//   ....[211]....
        /*0580*/ 	.word	0xffffffff


	//   ....[212]....
        /*0584*/ 	.word	0xffffffff


	//   ....[213]....
        /*0588*/ 	.word	0xffffffff


	//   ....[214]....
        /*058c*/ 	.word	0xffffffff


	//   ....[215]....
        /*0590*/ 	.word	0xffffffff


	//   ....[216]....
        /*0594*/ 	.word	0xffffffff


	//   ....[217]....
        /*0598*/ 	.word	0xffffffff


	//   ....[218]....
        /*059c*/ 	.word	0xffffffff


	//   ....[219]....
        /*05a0*/ 	.word	0xffffffff


	//   ....[220]....
        /*05a4*/ 	.word	0xffffffff


	//   ....[221]....
        /*05a8*/ 	.word	0xffffffff


	//   ....[222]....
        /*05ac*/ 	.word	0xffffffff


	//   ....[223]....
        /*05b0*/ 	.word	0xffffffff


	//   ....[224]....
        /*05b4*/ 	.word	0xffffffff


	//   ....[225]....
        /*05b8*/ 	.word	0xffffffff


	//   ....[226]....
        /*05bc*/ 	.word	0xffffffff


	//   ....[227]....
        /*05c0*/ 	.word	0xffffffff


	//   ....[228]....
        /*05c4*/ 	.word	0xffffffff


	//   ....[229]....
        /*05c8*/ 	.word	0xffffffff


	//   ....[230]....
        /*05cc*/ 	.word	0xffffffff


	//   ....[231]....
        /*05d0*/ 	.word	0xffffffff


	//   ....[232]....
        /*05d4*/ 	.word	0xffffffff


	//   ....[233]....
        /*05d8*/ 	.word	0xffffffff


	//   ....[234]....
        /*05dc*/ 	.word	0xffffffff


	//   ....[235]....
        /*05e0*/ 	.word	0xffffffff


	//   ....[236]....
        /*05e4*/ 	.word	0xffffffff


	//   ....[237]....
        /*05e8*/ 	.word	0xffffffff


	//   ....[238]....
        /*05ec*/ 	.word	0xffffffff


	//   ....[239]....
        /*05f0*/ 	.word	0xffffffff


	//   ....[240]....
        /*05f4*/ 	.word	0xffffffff


	//   ....[241]....
        /*05f8*/ 	.word	0xffffffff


	//   ....[242]....
        /*05fc*/ 	.word	0xffffffff


	//   ....[243]....
        /*0600*/ 	.word	0xffffffff


	//   ....[244]....
        /*0604*/ 	.word	0xffffffff


	//   ....[245]....
        /*0608*/ 	.word	0xffffffff


	//   ....[246]....
        /*060c*/ 	.word	0xffffffff


	//   ....[247]....
        /*0610*/ 	.word	0xffffffff


	//   ....[248]....
        /*0614*/ 	.word	0xffffffff


	//   ....[249]....
        /*0618*/ 	.word	0xffffffff


	//   ....[250]....
        /*061c*/ 	.word	0xffffffff


	//   ....[251]....
        /*0620*/ 	.word	0xffffffff


	//   ....[252]....
        /*0624*/ 	.word	0xffffffff


	//   ....[253]....
        /*0628*/ 	.word	0xffffffff


	//   ....[254]....
        /*062c*/ 	.word	0xffffffff


	//   ....[255]....
        /*0630*/ 	.word	0xffffffff


	//   ....[0]....
        /*0634*/ 	.word	0xffffffff


	//   ....[1]....
        /*0638*/ 	.word	0xffffffff


	//   ....[2]....
        /*063c*/ 	.word	0xffffffff


	//   ....[3]....
        /*0640*/ 	.word	0xffffffff


	//   ....[4]....
        /*0644*/ 	.word	0xffffffff


	//   ....[5]....
        /*0648*/ 	.word	0xffffffff


	//   ....[6]....
        /*064c*/ 	.word	0xffffffff


	//   ....[7]....
        /*0650*/ 	.word	0xffffffff


	//   ....[8]....
        /*0654*/ 	.word	0xffffffff


	//   ....[9]....
        /*0658*/ 	.word	0xffffffff


	//   ....[10]....
        /*065c*/ 	.word	0xffffffff


	//   ....[11]....
        /*0660*/ 	.word	0xffffffff


	//   ....[12]....
        /*0664*/ 	.word	0xffffffff


	//   ....[13]....
        /*0668*/ 	.word	0xffffffff


	//   ....[14]....
        /*066c*/ 	.word	0xffffffff


	//   ....[15]....
        /*0670*/ 	.word	0xffffffff


	//   ....[16]....
        /*0674*/ 	.word	0xffffffff


	//   ....[17]....
        /*0678*/ 	.word	0x0500000f


	//   ....[18]....
        /*067c*/ 	.word	0x0500000f


	//   ....[19]....
        /*0680*/ 	.word	0x0500000f


	//   ....[20]....
        /*0684*/ 	.word	0x0500000f


	//   ....[21]....
        /*0688*/ 	.word	0x0500000f


	//   ....[22]....
        /*068c*/ 	.word	0x0500000f


	//   ....[23]....
        /*0690*/ 	.word	0x0500000f


	//   ....[24]....
        /*0694*/ 	.word	0x0500000f


	//   ....[25]....
        /*0698*/ 	.word	0x0500000f


	//   ....[26]....
        /*069c*/ 	.word	0x0500000f


	//   ....[27]....
        /*06a0*/ 	.word	0x0500000f


	//   ....[28]....
        /*06a4*/ 	.word	0x0500000f


	//   ....[29]....
        /*06a8*/ 	.word	0x0500000f


	//   ....[30]....
        /*06ac*/ 	.word	0x0500000f


	//   ....[31]....
        /*06b0*/ 	.word	0x0500000f


	//   ....[32]....
        /*06b4*/ 	.word	0x0500000f


	//   ....[33]....
        /*06b8*/ 	.word	0x0500000f


	//   ....[34]....
        /*06bc*/ 	.word	0x0500000f


	//   ....[35]....
        /*06c0*/ 	.word	0x0500000f


	//   ....[36]....
        /*06c4*/ 	.word	0x0500000f


	//   ....[37]....
        /*06c8*/ 	.word	0x0500000f


	//   ....[38]....
        /*06cc*/ 	.word	0x0500000f


	//   ....[39]....
        /*06d0*/ 	.word	0x0500000f


	//   ....[40]....
        /*06d4*/ 	.word	0x0500000f


	//   ....[41]....
        /*06d8*/ 	.word	0x0500000f


	//   ....[42]....
        /*06dc*/ 	.word	0x0500000f


	//   ....[43]....
        /*06e0*/ 	.word	0x0500000f


	//   ....[44]....
        /*06e4*/ 	.word	0x0500000f


	//   ....[45]....
        /*06e8*/ 	.word	0x0500000f


	//   ....[46]....
        /*06ec*/ 	.word	0x0500000f


	//   ....[47]....
        /*06f0*/ 	.word	0x0500000f


	//   ....[48]....
        /*06f4*/ 	.word	0x0500000f


	//   ....[49]....
        /*06f8*/ 	.word	0x0500000f


	//   ....[50]....
        /*06fc*/ 	.word	0x0500000f


	//   ....[51]....
        /*0700*/ 	.word	0x0500000f


	//   ....[52]....
        /*0704*/ 	.word	0x0500000f


	//   ....[53]....
        /*0708*/ 	.word	0x0500000f


	//   ....[54]....
        /*070c*/ 	.word	0x0500000f


	//   ....[55]....
        /*0710*/ 	.word	0x0500000f


	//   ....[56]....
        /*0714*/ 	.word	0x0500000f


	//   ....[57]....
        /*0718*/ 	.word	0x0500000f


	//   ....[58]....
        /*071c*/ 	.word	0x0500000f


	//   ....[59]....
        /*0720*/ 	.word	0x0500000f


	//   ....[60]....
        /*0724*/ 	.word	0x0500000f


	//   ....[61]....
        /*0728*/ 	.word	0x0500000f


	//   ....[62]....
        /*072c*/ 	.word	0x0500000f


	//   ....[63]....
        /*0730*/ 	.word	0x0500000f


	//   ....[64]....
        /*0734*/ 	.word	0x0500000f


	//   ....[65]....
        /*0738*/ 	.word	0x0500000f


	//   ....[66]....
        /*073c*/ 	.word	0x0500000f


	//   ....[67]....
        /*0740*/ 	.word	0x0500000f


	//   ....[68]....
        /*0744*/ 	.word	0x0500000f


	//   ....[69]....
        /*0748*/ 	.word	0x0500000f


	//   ....[70]....
        /*074c*/ 	.word	0x0500000f


	//   ....[71]....
        /*0750*/ 	.word	0x0500000f


	//   ....[72]....
        /*0754*/ 	.word	0x0500000f


	//   ....[73]....
        /*0758*/ 	.word	0x0500000f


	//   ....[74]....
        /*075c*/ 	.word	0x0500000f


	//   ....[75]....
        /*0760*/ 	.word	0x0500000f


	//   ....[76]....
        /*0764*/ 	.word	0x0500000f


	//   ....[77]....
        /*0768*/ 	.word	0x0500000f


	//   ....[78]....
        /*076c*/ 	.word	0x0500000f


	//   ....[79]....
        /*0770*/ 	.word	0x0500000f


	//   ....[80]....
        /*0774*/ 	.word	0x0500000f


	//   ....[81]....
        /*0778*/ 	.word	0x0500000f


	//   ....[82]....
        /*077c*/ 	.word	0x0500000f


	//   ....[83]....
        /*0780*/ 	.word	0x0500000f


	//   ....[84]....
        /*0784*/ 	.word	0x0500000f


	//   ....[85]....
        /*0788*/ 	.word	0x0500000f


	//   ....[86]....
        /*078c*/ 	.word	0x0500000f


	//   ....[87]....
        /*0790*/ 	.word	0x0500000f


	//   ....[88]....
        /*0794*/ 	.word	0x0500000f


	//   ....[89]....
        /*0798*/ 	.word	0x0500000f


	//   ....[90]....
        /*079c*/ 	.word	0x0500000f


	//   ....[91]....
        /*07a0*/ 	.word	0x0500000f


	//   ....[92]....
        /*07a4*/ 	.word	0x0500000f


	//   ....[93]....
        /*07a8*/ 	.word	0x0500000f


	//   ....[94]....
        /*07ac*/ 	.word	0x0500000f


	//   ....[95]....
        /*07b0*/ 	.word	0x0500000f


	//   ....[96]....
        /*07b4*/ 	.word	0x0500000f


	//   ....[97]....
        /*07b8*/ 	.word	0x0500000f


	//   ....[98]....
        /*07bc*/ 	.word	0x0500000f


	//   ....[99]....
        /*07c0*/ 	.word	0x0500000f


	//   ....[100]....
        /*07c4*/ 	.word	0x0500000f


	//   ....[101]....
        /*07c8*/ 	.word	0x0500000f


	//   ....[102]....
        /*07cc*/ 	.word	0x0500000f


	//   ....[103]....
        /*07d0*/ 	.word	0x0500000f


	//   ....[104]....
        /*07d4*/ 	.word	0x0500000f


	//   ....[105]....
        /*07d8*/ 	.word	0x0500000f


	//   ....[106]....
        /*07dc*/ 	.word	0x0500000f


	//   ....[107]....
        /*07e0*/ 	.word	0x0500000f


	//   ....[108]....
        /*07e4*/ 	.word	0x0500000f


	//   ....[109]....
        /*07e8*/ 	.word	0x0500000f


	//   ....[110]....
        /*07ec*/ 	.word	0x0500000f


	//   ....[111]....
        /*07f0*/ 	.word	0x0500000f


	//   ....[112]....
        /*07f4*/ 	.word	0x0500000f


	//   ....[113]....
        /*07f8*/ 	.word	0x0500000f


	//   ....[114]....
        /*07fc*/ 	.word	0x0500000f


	//   ....[115]....
        /*0800*/ 	.word	0x0500000f


	//   ....[116]....
        /*0804*/ 	.word	0x0500000f


	//   ....[117]....
        /*0808*/ 	.word	0x0500000f


	//   ....[118]....
        /*080c*/ 	.word	0x0500000f


	//   ....[119]....
        /*0810*/ 	.word	0x0500000f


	//   ....[120]....
        /*0814*/ 	.word	0x0500000f


	//   ....[121]....
        /*0818*/ 	.word	0x0500000f


	//   ....[122]....
        /*081c*/ 	.word	0x0500000f


	//   ....[123]....
        /*0820*/ 	.word	0x0500000f


	//   ....[124]....
        /*0824*/ 	.word	0x0500000f


	//   ....[125]....
        /*0828*/ 	.word	0x0500000f


	//   ....[126]....
        /*082c*/ 	.word	0x0500000f


	//   ....[127]....
        /*0830*/ 	.word	0x0500000f


	//   ....[128]....
        /*0834*/ 	.word	0x0500000f


	//   ....[129]....
        /*0838*/ 	.word	0x0500000f


	//   ....[130]....
        /*083c*/ 	.word	0x0500000f


	//   ....[131]....
        /*0840*/ 	.word	0x0500000f


	//   ....[132]....
        /*0844*/ 	.word	0x0500000f


	//   ....[133]....
        /*0848*/ 	.word	0x0500000f


	//   ....[134]....
        /*084c*/ 	.word	0x0500000f


	//   ....[135]....
        /*0850*/ 	.word	0x0500000f


	//   ....[136]....
        /*0854*/ 	.word	0x0500000f


	//   ....[137]....
        /*0858*/ 	.word	0x0500000f


	//   ....[138]....
        /*085c*/ 	.word	0x0500000f


	//   ....[139]....
        /*0860*/ 	.word	0x0500000f


	//   ....[140]....
        /*0864*/ 	.word	0x0500000f


	//   ....[141]....
        /*0868*/ 	.word	0x0500000f


	//   ....[142]....
        /*086c*/ 	.word	0x0500000f


	//   ....[143]....
        /*0870*/ 	.word	0x0500000f


	//   ....[144]....
        /*0874*/ 	.word	0x0500000f


	//   ....[145]....
        /*0878*/ 	.word	0x0500000f


	//   ....[146]....
        /*087c*/ 	.word	0x0500000f


	//   ....[147]....
        /*0880*/ 	.word	0x0500000f


	//   ....[148]....
        /*0884*/ 	.word	0x0500000f


	//   ....[149]....
        /*0888*/ 	.word	0x0500000f


	//   ....[150]....
        /*088c*/ 	.word	0x0500000f


	//   ....[151]....
        /*0890*/ 	.word	0x0500000f


	//   ....[152]....
        /*0894*/ 	.word	0x0500000f


	//   ....[153]....
        /*0898*/ 	.word	0x0500000f


	//   ....[154]....
        /*089c*/ 	.word	0x0500000f


	//   ....[155]....
        /*08a0*/ 	.word	0x0500000f


	//   ....[156]....
        /*08a4*/ 	.word	0x0500000f


	//   ....[157]....
        /*08a8*/ 	.word	0x0500000f


	//   ....[158]....
        /*08ac*/ 	.word	0x0500000f


	//   ....[159]....
        /*08b0*/ 	.word	0x0500000f


	//   ....[160]....
        /*08b4*/ 	.word	0x0500000f


	//   ....[161]....
        /*08b8*/ 	.word	0x0500000f


	//   ....[162]....
        /*08bc*/ 	.word	0x0500000f


	//   ....[163]....
        /*08c0*/ 	.word	0x0500000f


	//   ....[164]....
        /*08c4*/ 	.word	0x0500000f


	//   ....[165]....
        /*08c8*/ 	.word	0x0500000f


	//   ....[166]....
        /*08cc*/ 	.word	0x0500000f


	//   ....[167]....
        /*08d0*/ 	.word	0x0500000f


	//   ....[168]....
        /*08d4*/ 	.word	0x0500000f


	//   ....[169]....
        /*08d8*/ 	.word	0x0500000f


	//   ....[170]....
        /*08dc*/ 	.word	0x0500000f


	//   ....[171]....
        /*08e0*/ 	.word	0x0500000f


	//   ....[172]....
        /*08e4*/ 	.word	0x0500000f


	//   ....[173]....
        /*08e8*/ 	.word	0x0500000f


	//   ....[174]....
        /*08ec*/ 	.word	0x0500000f


	//   ....[175]....
        /*08f0*/ 	.word	0x0500000f


	//   ....[176]....
        /*08f4*/ 	.word	0x0500000f


	//   ....[177]....
        /*08f8*/ 	.word	0x0500000f


	//   ....[178]....
        /*08fc*/ 	.word	0x0500000f


	//   ....[179]....
        /*0900*/ 	.word	0x0500000f


	//   ....[180]....
        /*0904*/ 	.word	0x0500000f


	//   ....[181]....
        /*0908*/ 	.word	0x0500000f


	//   ....[182]....
        /*090c*/ 	.word	0x0500000f


	//   ....[183]....
        /*0910*/ 	.word	0x0500000f


	//   ....[184]....
        /*0914*/ 	.word	0x0500000f


	//   ....[185]....
        /*0918*/ 	.word	0x0500000f


	//   ....[186]....
        /*091c*/ 	.word	0x0500000f


	//   ....[187]....
        /*0920*/ 	.word	0x0500000f


	//   ....[188]....
        /*0924*/ 	.word	0x0500000f


	//   ....[189]....
        /*0928*/ 	.word	0x0500000f


	//   ....[190]....
        /*092c*/ 	.word	0x0500000f


	//   ....[191]....
        /*0930*/ 	.word	0x0500000f


	//   ....[192]....
        /*0934*/ 	.word	0x0500000f


	//   ....[193]....
        /*0938*/ 	.word	0x0500000f


	//   ....[194]....
        /*093c*/ 	.word	0x0500000f


	//   ....[195]....
        /*0940*/ 	.word	0x0500000f


	//   ....[196]....
        /*0944*/ 	.word	0x0500000f


	//   ....[197]....
        /*0948*/ 	.word	0x0500000f


	//   ....[198]....
        /*094c*/ 	.word	0x0500000f


	//   ....[199]....
        /*0950*/ 	.word	0x0500000f


	//   ....[200]....
        /*0954*/ 	.word	0x0500000f


	//   ....[201]....
        /*0958*/ 	.word	0x0500000f


	//   ....[202]....
        /*095c*/ 	.word	0x0500000f


	//   ....[203]....
        /*0960*/ 	.word	0x0500000f


	//   ....[204]....
        /*0964*/ 	.word	0x0500000f


	//   ....[205]....
        /*0968*/ 	.word	0x0500000f


	//   ....[206]....
        /*096c*/ 	.word	0x0500000f


	//   ....[207]....
        /*0970*/ 	.word	0x0500000f


	//   ....[208]....
        /*0974*/ 	.word	0x0500000f


	//   ....[209]....
        /*0978*/ 	.word	0x0500000f


	//   ....[210]....
        /*097c*/ 	.word	0x0500000f


	//   ....[211]....
        /*0980*/ 	.word	0x0500000f


	//   ....[212]....
        /*0984*/ 	.word	0x0500000f


	//   ....[213]....
        /*0988*/ 	.word	0x0500000f


	//   ....[214]....
        /*098c*/ 	.word	0x0500000f


	//   ....[215]....
        /*0990*/ 	.word	0x0500000f


	//   ....[216]....
        /*0994*/ 	.word	0x0500000f


	//   ....[217]....
        /*0998*/ 	.word	0x0500000f


	//   ....[218]....
        /*099c*/ 	.word	0x0500000f


	//   ....[219]....
        /*09a0*/ 	.word	0x0500000f


	//   ....[220]....
        /*09a4*/ 	.word	0x0500000f


	//   ....[221]....
        /*09a8*/ 	.word	0x0500000f


	//   ....[222]....
        /*09ac*/ 	.word	0x0500000f


	//   ....[223]....
        /*09b0*/ 	.word	0x0500000f


	//   ....[224]....
        /*09b4*/ 	.word	0x0500000f


	//   ....[225]....
        /*09b8*/ 	.word	0x0500000f


	//   ....[226]....
        /*09bc*/ 	.word	0x0500000f


	//   ....[227]....
        /*09c0*/ 	.word	0x0500000f


	//   ....[228]....
        /*09c4*/ 	.word	0x0500000f


	//   ....[229]....
        /*09c8*/ 	.word	0x0500000f


	//   ....[230]....
        /*09cc*/ 	.word	0x0500000f


	//   ....[231]....
        /*09d0*/ 	.word	0x0500000f


	//   ....[232]....
        /*09d4*/ 	.word	0x0500000f


	//   ....[233]....
        /*09d8*/ 	.word	0x0500000f


	//   ....[234]....
        /*09dc*/ 	.word	0x0500000f


	//   ....[235]....
        /*09e0*/ 	.word	0x0500000f


	//   ....[236]....
        /*09e4*/ 	.word	0x0500000f


	//   ....[237]....
        /*09e8*/ 	.word	0x0500000f


	//   ....[238]....
        /*09ec*/ 	.word	0x0500000f


	//   ....[239]....
        /*09f0*/ 	.word	0x0500000f


	//   ....[240]....
        /*09f4*/ 	.word	0x0500000f


	//   ....[241]....
        /*09f8*/ 	.word	0x0500000f


	//   ....[242]....
        /*09fc*/ 	.word	0x0500000f


	//   ....[243]....
        /*0a00*/ 	.word	0x0500000f


	//   ....[244]....
        /*0a04*/ 	.word	0x0500000f


	//----- nvinfo : EIATTR_COOP_GROUP_INSTR_OFFSETS
	.align		4
.L_145:
        /*0a08*/ 	.byte	0x04, 0x28
        /*0a0a*/ 	.short	(.L_147 - .L_146)


	//   ....[0]....
.L_146:
        /*0a0c*/ 	.word	0x00000070


	//   ....[1]....
        /*0a10*/ 	.word	0x00000140


	//   ....[2]....
        /*0a14*/ 	.word	0x00000190


	//   ....[3]....
        /*0a18*/ 	.word	0x000003c0


	//   ....[4]....
        /*0a1c*/ 	.word	0x00000520


	//   ....[5]....
        /*0a20*/ 	.word	0x00000640


	//   ....[6]....
        /*0a24*/ 	.word	0x000007a0


	//   ....[7]....
        /*0a28*/ 	.word	0x00002e70


	//   ....[8]....
        /*0a2c*/ 	.word	0x00002e80


	//   ....[9]....
        /*0a30*/ 	.word	0x00003d10


	//   ....[10]....
        /*0a34*/ 	.word	0x00003d20


	//   ....[11]....
        /*0a38*/ 	.word	0x00004bb0


	//   ....[12]....
        /*0a3c*/ 	.word	0x00004bc0


	//   ....[13]....
        /*0a40*/ 	.word	0x00005f40


	//   ....[14]....
        /*0a44*/ 	.word	0x00005f50


	//   ....[15]....
        /*0a48*/ 	.word	0x00006e20


	//   ....[16]....
        /*0a4c*/ 	.word	0x00006e30


	//   ....[17]....
        /*0a50*/ 	.word	0x00007d70


	//   ....[18]....
        /*0a54*/ 	.word	0x00007d80


	//   ....[19]....
        /*0a58*/ 	.word	0x00008ec0


	//   ....[20]....
        /*0a5c*/ 	.word	0x00008ed0


	//   ....[21]....
        /*0a60*/ 	.word	0x00008fe0


	//   ....[22]....
        /*0a64*/ 	.word	0x00008ff0


	//   ....[23]....
        /*0a68*/ 	.word	0x00009110


	//   ....[24]....
        /*0a6c*/ 	.word	0x00009120


	//   ....[25]....
        /*0a70*/ 	.word	0x00009490


	//   ....[26]....
        /*0a74*/ 	.word	0x000094b0


	//   ....[27]....
        /*0a78*/ 	.word	0x00009590


	//   ....[28]....
        /*0a7c*/ 	.word	0x000095b0


	//   ....[29]....
        /*0a80*/ 	.word	0x00009690


	//   ....[30]....
        /*0a84*/ 	.word	0x000096b0


	//   ....[31]....
        /*0a88*/ 	.word	0x0000a090


	//   ....[32]....
        /*0a8c*/ 	.word	0x0000a600


	//   ....[33]....
        /*0a90*/ 	.word	0x0000a610


	//   ....[34]....
        /*0a94*/ 	.word	0x0000a620


	//   ....[35]....
        /*0a98*/ 	.word	0x0000a630


	//   ....[36]....
        /*0a9c*/ 	.word	0x0000c500


	//   ....[37]....
        /*0aa0*/ 	.word	0x0000c510


	//   ....[38]....
        /*0aa4*/ 	.word	0x0000c520


	//   ....[39]....
        /*0aa8*/ 	.word	0x0000c530


	//   ....[40]....
        /*0aac*/ 	.word	0x0000fb20


	//   ....[41]....
        /*0ab0*/ 	.word	0x0000fc20


	//   ....[42]....
        /*0ab4*/ 	.word	0x0000fee0


	//   ....[43]....
        /*0ab8*/ 	.word	0x000100b0


	//   ....[44]....
        /*0abc*/ 	.word	0x00012a90


	//   ....[45]....
        /*0ac0*/ 	.word	0x00012ab0


	//   ....[46]....
        /*0ac4*/ 	.word	0x000130b0


	//   ....[47]....
        /*0ac8*/ 	.word	0x00013110


	//   ....[48]....
        /*0acc*/ 	.word	0x00014820


	//   ....[49]....
        /*0ad0*/ 	.word	0x00014830


	//   ....[50]....
        /*0ad4*/ 	.word	0x000148b0


	//   ....[51]....
        /*0ad8*/ 	.word	0x000148c0


	//   ....[52]....
        /*0adc*/ 	.word	0x00015450


	//   ....[53]....
        /*0ae0*/ 	.word	0x00015490


	//   ....[54]....
        /*0ae4*/ 	.word	0x000154c0


	//   ....[55]....
        /*0ae8*/ 	.word	0x000154f0


	//   ....[56]....
        /*0aec*/ 	.word	0x00015520


	//   ....[57]....
        /*0af0*/ 	.word	0x00015550


	//   ....[58]....
        /*0af4*/ 	.word	0x00015580


	//   ....[59]....
        /*0af8*/ 	.word	0x000155b0


	//   ....[60]....
        /*0afc*/ 	.word	0x000155e0


	//   ....[61]....
        /*0b00*/ 	.word	0x00015610


	//   ....[62]....
        /*0b04*/ 	.word	0x00015640


	//   ....[63]....
        /*0b08*/ 	.word	0x00015670


	//   ....[64]....
        /*0b0c*/ 	.word	0x000156a0


	//   ....[65]....
        /*0b10*/ 	.word	0x000156d0


	//   ....[66]....
        /*0b14*/ 	.word	0x00015700


	//   ....[67]....
        /*0b18*/ 	.word	0x00015730


	//   ....[68]....
        /*0b1c*/ 	.word	0x00015760


	//   ....[69]....
        /*0b20*/ 	.word	0x00015790


	//   ....[70]....
        /*0b24*/ 	.word	0x000157c0


	//   ....[71]....
        /*0b28*/ 	.word	0x000157f0


	//   ....[72]....
        /*0b2c*/ 	.word	0x00015820


	//   ....[73]....
        /*0b30*/ 	.word	0x00015850


	//   ....[74]....
        /*0b34*/ 	.word	0x00015880


	//   ....[75]....
        /*0b38*/ 	.word	0x000158b0


	//   ....[76]....
        /*0b3c*/ 	.word	0x000158e0


	//   ....[77]....
        /*0b40*/ 	.word	0x00015910


	//   ....[78]....
        /*0b44*/ 	.word	0x00015940


	//   ....[79]....
        /*0b48*/ 	.word	0x00015970


	//   ....[80]....
        /*0b4c*/ 	.word	0x000159a0


	//   ....[81]....
        /*0b50*/ 	.word	0x000159d0


	//   ....[82]....
        /*0b54*/ 	.word	0x00015a00


	//   ....[83]....
        /*0b58*/ 	.word	0x00015a30


	//   ....[84]....
        /*0b5c*/ 	.word	0x00015a60


	//   ....[85]....
        /*0b60*/ 	.word	0x00015a90


	//   ....[86]....
        /*0b64*/ 	.word	0x00015ac0


	//   ....[87]....
        /*0b68*/ 	.word	0x00015af0


	//   ....[88]....
        /*0b6c*/ 	.word	0x00015b20


	//   ....[89]....
        /*0b70*/ 	.word	0x00015b50


	//   ....[90]....
        /*0b74*/ 	.word	0x00015b80


	//   ....[91]....
        /*0b78*/ 	.word	0x00015bb0


	//   ....[92]....
        /*0b7c*/ 	.word	0x00015be0


	//   ....[93]....
        /*0b80*/ 	.word	0x00015bf0


	//   ....[94]....
        /*0b84*/ 	.word	0x00015c00


	//   ....[95]....
        /*0b88*/ 	.word	0x00015c10


	//   ....[96]....
        /*0b8c*/ 	.word	0x00015c20


	//   ....[97]....
        /*0b90*/ 	.word	0x00015c30


	//   ....[98]....
        /*0b94*/ 	.word	0x00015c40


	//   ....[99]....
        /*0b98*/ 	.word	0x00015c50


	//   ....[100]....
        /*0b9c*/ 	.word	0x00015c80


	//   ....[101]....
        /*0ba0*/ 	.word	0x00015cb0


	//   ....[102]....
        /*0ba4*/ 	.word	0x00015ce0


	//   ....[103]....
        /*0ba8*/ 	.word	0x00015d10


	//   ....[104]....
        /*0bac*/ 	.word	0x00015d40


	//   ....[105]....
        /*0bb0*/ 	.word	0x00015d70


	//   ....[106]....
        /*0bb4*/ 	.word	0x00015da0


	//   ....[107]....
        /*0bb8*/ 	.word	0x00015dd0


	//   ....[108]....
        /*0bbc*/ 	.word	0x00015e00


	//   ....[109]....
        /*0bc0*/ 	.word	0x00015e30


	//   ....[110]....
        /*0bc4*/ 	.word	0x00015e60


	//   ....[111]....
        /*0bc8*/ 	.word	0x00015e90


	//   ....[112]....
        /*0bcc*/ 	.word	0x00015ec0


	//   ....[113]....
        /*0bd0*/ 	.word	0x00015ef0


	//   ....[114]....
        /*0bd4*/ 	.word	0x00015f20


	//   ....[115]....
        /*0bd8*/ 	.word	0x00015f50


	//   ....[116]....
        /*0bdc*/ 	.word	0x00016780


	//   ....[117]....
        /*0be0*/ 	.word	0x000167a0


	//   ....[118]....
        /*0be4*/ 	.word	0x000167b0


	//   ....[119]....
        /*0be8*/ 	.word	0x000167c0


	//   ....[120]....
        /*0bec*/ 	.word	0x00016eb0


	//   ....[121]....
        /*0bf0*/ 	.word	0x00016ec0


	//   ....[122]....
        /*0bf4*/ 	.word	0x00016ff0


	//   ....[123]....
        /*0bf8*/ 	.word	0x00017000


	//   ....[124]....
        /*0bfc*/ 	.word	0x00017130


	//   ....[125]....
        /*0c00*/ 	.word	0x00017140


	//   ....[126]....
        /*0c04*/ 	.word	0x00017270


	//   ....[127]....
        /*0c08*/ 	.word	0x00017280


	//   ....[128]....
        /*0c0c*/ 	.word	0x000176b0


	//   ....[129]....
        /*0c10*/ 	.word	0x000176c0


	//   ....[130]....
        /*0c14*/ 	.word	0x00017ea0


	//   ....[131]....
        /*0c18*/ 	.word	0x00017eb0


	//   ....[132]....
        /*0c1c*/ 	.word	0x00018dc0


	//   ....[133]....
        /*0c20*/ 	.word	0x00018dd0


	//   ....[134]....
        /*0c24*/ 	.word	0x00018f10


	//   ....[135]....
        /*0c28*/ 	.word	0x00018f20


	//   ....[136]....
        /*0c2c*/ 	.word	0x00019050


	//   ....[137]....
        /*0c30*/ 	.word	0x00019060


	//   ....[138]....
        /*0c34*/ 	.word	0x00019190


	//   ....[139]....
        /*0c38*/ 	.word	0x000191a0


	//   ....[140]....
        /*0c3c*/ 	.word	0x00019320


	//   ....[141]....
        /*0c40*/ 	.word	0x00019510


	//   ....[142]....
        /*0c44*/ 	.word	0x00019540


	//   ....[143]....
        /*0c48*/ 	.word	0x00019570


	//   ....[144]....
        /*0c4c*/ 	.word	0x000195a0


	//   ....[145]....
        /*0c50*/ 	.word	0x000195d0


	//   ....[146]....
        /*0c54*/ 	.word	0x00019600


	//   ....[147]....
        /*0c58*/ 	.word	0x00019790


	//   ....[148]....
        /*0c5c*/ 	.word	0x000197c0


	//   ....[149]....
        /*0c60*/ 	.word	0x000197f0


	//   ....[150]....
        /*0c64*/ 	.word	0x00019820


	//   ....[151]....
        /*0c68*/ 	.word	0x00019850


	//   ....[152]....
        /*0c6c*/ 	.word	0x00019880


	//   ....[153]....
        /*0c70*/ 	.word	0x00019910


	//   ....[154]....
        /*0c74*/ 	.word	0x00019940


	//   ....[155]....
        /*0c78*/ 	.word	0x00019950


	//   ....[156]....
        /*0c7c*/ 	.word	0x000199e0


	//   ....[157]....
        /*0c80*/ 	.word	0x0001aaf0


	//   ....[158]....
        /*0c84*/ 	.word	0x0001c850


	//   ....[159]....
        /*0c88*/ 	.word	0x0001c880


	//   ....[160]....
        /*0c8c*/ 	.word	0x0001c900


	//   ....[161]....
        /*0c90*/ 	.word	0x0001c920


	//   ....[162]....
        /*0c94*/ 	.word	0x0001c960


	//   ....[163]....
        /*0c98*/ 	.word	0x0001c980


	//   ....[164]....
        /*0c9c*/ 	.word	0x0001c9c0


	//   ....[165]....
        /*0ca0*/ 	.word	0x0001c9e0


	//   ....[166]....
        /*0ca4*/ 	.word	0x0001ca20


	//   ....[167]....
        /*0ca8*/ 	.word	0x0001ca40


	//   ....[168]....
        /*0cac*/ 	.word	0x0001ca80


	//   ....[169]....
        /*0cb0*/ 	.word	0x0001caa0


	//   ....[170]....
        /*0cb4*/ 	.word	0x0001cae0


	//   ....[171]....
        /*0cb8*/ 	.word	0x0001caf0


	//   ....[172]....
        /*0cbc*/ 	.word	0x0001cb10


	//   ....[173]....
        /*0cc0*/ 	.word	0x0001cb20


	//   ....[174]....
        /*0cc4*/ 	.word	0x0001cba0


	//   ....[175]....
        /*0cc8*/ 	.word	0x0001cbc0


	//   ....[176]....
        /*0ccc*/ 	.word	0x0001cbd0


	//   ....[177]....
        /*0cd0*/ 	.word	0x0001cc10


	//   ....[178]....
        /*0cd4*/ 	.word	0x0001d0d0


	//   ....[179]....
        /*0cd8*/ 	.word	0x0001d0f0


	//   ....[180]....
        /*0cdc*/ 	.word	0x0001d210


	//   ....[181]....
        /*0ce0*/ 	.word	0x0001d220


	//   ....[182]....
        /*0ce4*/ 	.word	0x0001d2a0


	//   ....[183]....
        /*0ce8*/ 	.word	0x0001d2b0


	//   ....[184]....
        /*0cec*/ 	.word	0x0001d330


	//   ....[185]....
        /*0cf0*/ 	.word	0x0001d340


	//   ....[186]....
        /*0cf4*/ 	.word	0x0001d3c0


	//   ....[187]....
        /*0cf8*/ 	.word	0x0001d3d0


	//   ....[188]....
        /*0cfc*/ 	.word	0x0001d440


	//   ....[189]....
        /*0d00*/ 	.word	0x0001d450


	//   ....[190]....
        /*0d04*/ 	.word	0x0001d4c0


	//   ....[191]....
        /*0d08*/ 	.word	0x0001d4d0


	//   ....[192]....
        /*0d0c*/ 	.word	0x0001d4e0


	//   ....[193]....
        /*0d10*/ 	.word	0x0001d550


	//   ....[194]....
        /*0d14*/ 	.word	0x0001d560


	//   ....[195]....
        /*0d18*/ 	.word	0x0001d570


	//   ....[196]....
        /*0d1c*/ 	.word	0x0001d5a0


	//   ....[197]....
        /*0d20*/ 	.word	0x0001d5c0


	//   ....[198]....
        /*0d24*/ 	.word	0x0001dc80


	//   ....[199]....
        /*0d28*/ 	.word	0x0001dcb0


	//   ....[200]....
        /*0d2c*/ 	.word	0x0001dcf0


	//   ....[201]....
        /*0d30*/ 	.word	0x0001dd10


	//   ....[202]....
        /*0d34*/ 	.word	0x0001dd30


	//   ....[203]....
        /*0d38*/ 	.word	0x0001ddf0


	//   ....[204]....
        /*0d3c*/ 	.word	0x0001de30


	//   ....[205]....
        /*0d40*/ 	.word	0x0001de80


	//   ....[206]....
        /*0d44*/ 	.word	0x0001dec0


	//   ....[207]....
        /*0d48*/ 	.word	0x0001df00


	//   ....[208]....
        /*0d4c*/ 	.word	0x0001df40


	//   ....[209]....
        /*0d50*/ 	.word	0x0001df80


	//   ....[210]....
        /*0d54*/ 	.word	0x0001dfd0


	//   ....[211]....
        /*0d58*/ 	.word	0x0001dff0


	//   ....[212]....
        /*0d5c*/ 	.word	0x0001e000


	//   ....[213]....
        /*0d60*/ 	.word	0x0001e040


	//   ....[214]....
        /*0d64*/ 	.word	0x0001e940


	//   ....[215]....
        /*0d68*/ 	.word	0x0001e960


	//   ....[216]....
        /*0d6c*/ 	.word	0x0001e970


	//   ....[217]....
        /*0d70*/ 	.word	0x0001e980


	//   ....[218]....
        /*0d74*/ 	.word	0x0001e9d0


	//   ....[219]....
        /*0d78*/ 	.word	0x0001e9f0


	//   ....[220]....
        /*0d7c*/ 	.word	0x0001ea10


	//   ....[221]....
        /*0d80*/ 	.word	0x0001ea20


	//   ....[222]....
        /*0d84*/ 	.word	0x0001ea60


	//   ....[223]....
        /*0d88*/ 	.word	0x0001ea70


	//   ....[224]....
        /*0d8c*/ 	.word	0x0001eab0


	//   ....[225]....
        /*0d90*/ 	.word	0x0001eac0


	//   ....[226]....
        /*0d94*/ 	.word	0x0001eb00


	//   ....[227]....
        /*0d98*/ 	.word	0x0001eb10


	//   ....[228]....
        /*0d9c*/ 	.word	0x0001eb50


	//   ....[229]....
        /*0da0*/ 	.word	0x0001eb60


	//   ....[230]....
        /*0da4*/ 	.word	0x0001eb70


	//   ....[231]....
        /*0da8*/ 	.word	0x0001ebb0


	//   ....[232]....
        /*0dac*/ 	.word	0x0001ebd0


	//   ....[233]....
        /*0db0*/ 	.word	0x0001ec30


	//   ....[234]....
        /*0db4*/ 	.word	0x0001efd0


	//   ....[235]....
        /*0db8*/ 	.word	0x0001efe0


	//   ....[236]....
        /*0dbc*/ 	.word	0x0001eff0


	//   ....[237]....
        /*0dc0*/ 	.word	0x0001f000


	//   ....[238]....
        /*0dc4*/ 	.word	0x0001f010


	//   ....[239]....
        /*0dc8*/ 	.word	0x0001f060


	//   ....[240]....
        /*0dcc*/ 	.word	0x0001f080


	//   ....[241]....
        /*0dd0*/ 	.word	0x0001f0a0


	//   ....[242]....
        /*0dd4*/ 	.word	0x0001f0b0


	//   ....[243]....
        /*0dd8*/ 	.word	0x0001f0f0


	//   ....[244]....
        /*0ddc*/ 	.word	0x0001f100


	//   ....[245]....
        /*0de0*/ 	.word	0x0001f140


	//   ....[246]....
        /*0de4*/ 	.word	0x0001f150


	//   ....[247]....
        /*0de8*/ 	.word	0x0001f190


	//   ....[248]....
        /*0dec*/ 	.word	0x0001f1a0


	//   ....[249]....
        /*0df0*/ 	.word	0x0001f1e0


	//   ....[250]....
        /*0df4*/ 	.word	0x0001f1f0


	//   ....[251]....
        /*0df8*/ 	.word	0x0001f200


	//   ....[252]....
        /*0dfc*/ 	.word	0x0001f240


	//   ....[253]....
        /*0e00*/ 	.word	0x0001f260


	//   ....[254]....
        /*0e04*/ 	.word	0x00020460


	//   ....[255]....
        /*0e08*/ 	.word	0x00020490


	//   ....[0]....
        /*0e0c*/ 	.word	0x00020500


	//   ....[1]....
        /*0e10*/ 	.word	0x00020530


	//   ....[2]....
        /*0e14*/ 	.word	0x00020560


	//   ....[3]....
        /*0e18*/ 	.word	0x00020590


	//   ....[4]....
        /*0e1c*/ 	.word	0x000205c0


	//   ....[5]....
        /*0e20*/ 	.word	0x000205f0


	//   ....[6]....
        /*0e24*/ 	.word	0x00020790


	//   ....[7]....
        /*0e28*/ 	.word	0x000207c0


	//   ....[8]....
        /*0e2c*/ 	.word	0x000207f0


	//   ....[9]....
        /*0e30*/ 	.word	0x00020820


	//   ....[10]....
        /*0e34*/ 	.word	0x00020850


	//   ....[11]....
        /*0e38*/ 	.word	0x00020880


	//   ....[12]....
        /*0e3c*/ 	.word	0x00020940


	//   ....[13]....
        /*0e40*/ 	.word	0x00020960


	//   ....[14]....
        /*0e44*/ 	.word	0x00020970


	//   ....[15]....
        /*0e48*/ 	.word	0x000209d0


	//   ....[16]....
        /*0e4c*/ 	.word	0x00021010


	//   ....[17]....
        /*0e50*/ 	.word	0x000213d0


	//   ....[18]....
        /*0e54*/ 	.word	0x00021460


	//   ....[19]....
        /*0e58*/ 	.word	0x000214f0


	//   ....[20]....
        /*0e5c*/ 	.word	0x00021580


	//   ....[21]....
        /*0e60*/ 	.word	0x00021610


	//   ....[22]....
        /*0e64*/ 	.word	0x000216a0


	//   ....[23]....
        /*0e68*/ 	.word	0x00021780


	//   ....[24]....
        /*0e6c*/ 	.word	0x00021810


	//   ....[25]....
        /*0e70*/ 	.word	0x000218b0


	//   ....[26]....
        /*0e74*/ 	.word	0x00021940


	//   ....[27]....
        /*0e78*/ 	.word	0x000219d0


	//   ....[28]....
        /*0e7c*/ 	.word	0x00021a60


	//   ....[29]....
        /*0e80*/ 	.word	0x00021b40


	//   ....[30]....
        /*0e84*/ 	.word	0x00021bd0


	//   ....[31]....
        /*0e88*/ 	.word	0x00021c60


	//   ....[32]....
        /*0e8c*/ 	.word	0x00021cf0


	//   ....[33]....
        /*0e90*/ 	.word	0x00021d80


	//   ....[34]....
        /*0e94*/ 	.word	0x00021e10


	//   ....[35]....
        /*0e98*/ 	.word	0x00021f40


	//   ....[36]....
        /*0e9c*/ 	.word	0x00021ff0


	//   ....[37]....
        /*0ea0*/ 	.word	0x00022080


	//   ....[38]....
        /*0ea4*/ 	.word	0x000220d0


	//   ....[39]....
        /*0ea8*/ 	.word	0x00022120


	//   ....[40]....
        /*0eac*/ 	.word	0x00022200


	//   ....[41]....
        /*0eb0*/ 	.word	0x00022290


	//   ....[42]....
        /*0eb4*/ 	.word	0x000222e0


	//   ....[43]....
        /*0eb8*/ 	.word	0x00022330


	//   ....[44]....
        /*0ebc*/ 	.word	0x00022580


	//   ....[45]....
        /*0ec0*/ 	.word	0x00022690


	//   ....[46]....
        /*0ec4*/ 	.word	0x000227c0


	//   ....[47]....
        /*0ec8*/ 	.word	0x000228d0


	//   ....[48]....
        /*0ecc*/ 	.word	0x00022a00


	//   ....[49]....
        /*0ed0*/ 	.word	0x00022af0


	//   ....[50]....
        /*0ed4*/ 	.word	0x00022b50


	//   ....[51]....
        /*0ed8*/ 	.word	0x00022ba0


	//   ....[52]....
        /*0edc*/ 	.word	0x00022c00


	//   ....[53]....
        /*0ee0*/ 	.word	0x00022c50


	//   ....[54]....
        /*0ee4*/ 	.word	0x00022cb0


	//   ....[55]....
        /*0ee8*/ 	.word	0x00022d20


	//   ....[56]....
        /*0eec*/ 	.word	0x00022da0


	//   ....[57]....
        /*0ef0*/ 	.word	0x00022e10


	//   ....[58]....
        /*0ef4*/ 	.word	0x00022e90


	//   ....[59]....
        /*0ef8*/ 	.word	0x00022ee0


	//   ....[60]....
        /*0efc*/ 	.word	0x00022f60


	//   ....[61]....
        /*0f00*/ 	.word	0x00022fd0


	//   ....[62]....
        /*0f04*/ 	.word	0x00023030


	//   ....[63]....
        /*0f08*/ 	.word	0x00023080


	//   ....[64]....
        /*0f0c*/ 	.word	0x00023100


	//   ....[65]....
        /*0f10*/ 	.word	0x00023150


	//   ....[66]....
        /*0f14*/ 	.word	0x000231b0


	//   ....[67]....
        /*0f18*/ 	.word	0x00023200


	//   ....[68]....
        /*0f1c*/ 	.word	0x00023260


	//   ....[69]....
        /*0f20*/ 	.word	0x000232e0


	//   ....[70]....
        /*0f24*/ 	.word	0x00023340


	//   ....[71]....
        /*0f28*/ 	.word	0x00023390


	//   ....[72]....
        /*0f2c*/ 	.word	0x00023410


	//   ....[73]....
        /*0f30*/ 	.word	0x00023480


	//   ....[74]....
        /*0f34*/ 	.word	0x000234e0


	//   ....[75]....
        /*0f38*/ 	.word	0x00023530


	//   ....[76]....
        /*0f3c*/ 	.word	0x000235b0


	//   ....[77]....
        /*0f40*/ 	.word	0x00023600


	//   ....[78]....
        /*0f44*/ 	.word	0x00023680


	//   ....[79]....
        /*0f48*/ 	.word	0x000236f0


	//   ....[80]....
        /*0f4c*/ 	.word	0x00023770


	//   ....[81]....
        /*0f50*/ 	.word	0x000237c0


	//   ....[82]....
        /*0f54*/ 	.word	0x00023840


	//   ....[83]....
        /*0f58*/ 	.word	0x00023890


	//   ....[84]....
        /*0f5c*/ 	.word	0x000238f0


	//   ....[85]....
        /*0f60*/ 	.word	0x00023960


	//   ....[86]....
        /*0f64*/ 	.word	0x000239d0


	//   ....[87]....
        /*0f68*/ 	.word	0x00023a40


	//   ....[88]....
        /*0f6c*/ 	.word	0x00023aa0


	//   ....[89]....
        /*0f70*/ 	.word	0x00023b00


	//   ....[90]....
        /*0f74*/ 	.word	0x00023b90


	//   ....[91]....
        /*0f78*/ 	.word	0x00023bf0


	//   ....[92]....
        /*0f7c*/ 	.word	0x00023c70


	//   ....[93]....
        /*0f80*/ 	.word	0x00023ce0


	//   ....[94]....
        /*0f84*/ 	.word	0x00023d40


	//   ....[95]....
        /*0f88*/ 	.word	0x00023d90


	//   ....[96]....
        /*0f8c*/ 	.word	0x00023e10


	//   ....[97]....
        /*0f90*/ 	.word	0x00023e80


	//   ....[98]....
        /*0f94*/ 	.word	0x00023ee0


	//   ....[99]....
        /*0f98*/ 	.word	0x00023f30


	//   ....[100]....
        /*0f9c*/ 	.word	0x00023fb0


	//   ....[101]....
        /*0fa0*/ 	.word	0x00024020


	//   ....[102]....
        /*0fa4*/ 	.word	0x00024080


	//   ....[103]....
        /*0fa8*/ 	.word	0x000240d0


	//   ....[104]....
        /*0fac*/ 	.word	0x00024150


	//   ....[105]....
        /*0fb0*/ 	.word	0x000241c0


	//   ....[106]....
        /*0fb4*/ 	.word	0x00024220


	//   ....[107]....
        /*0fb8*/ 	.word	0x00024270


	//   ....[108]....
        /*0fbc*/ 	.word	0x000242f0


	//   ....[109]....
        /*0fc0*/ 	.word	0x00024340


	//   ....[110]....
        /*0fc4*/ 	.word	0x000243d0


	//   ....[111]....
        /*0fc8*/ 	.word	0x00024460


	//   ....[112]....
        /*0fcc*/ 	.word	0x000244f0


	//   ....[113]....
        /*0fd0*/ 	.word	0x00024580


	//   ....[114]....
        /*0fd4*/ 	.word	0x00024610


	//   ....[115]....
        /*0fd8*/ 	.word	0x000246a0


	//   ....[116]....
        /*0fdc*/ 	.word	0x00024720


	//   ....[117]....
        /*0fe0*/ 	.word	0x00024770


	//   ....[118]....
        /*0fe4*/ 	.word	0x00024810


	//   ....[119]....
        /*0fe8*/ 	.word	0x000248a0


	//   ....[120]....
        /*0fec*/ 	.word	0x00024920


	//   ....[121]....
        /*0ff0*/ 	.word	0x00024970


	//   ....[122]....
        /*0ff4*/ 	.word	0x00024a00


	//   ....[123]....
        /*0ff8*/ 	.word	0x00024a90


	//   ....[124]....
        /*0ffc*/ 	.word	0x00024b20


	//   ....[125]....
        /*1000*/ 	.word	0x00024bb0


	//   ....[126]....
        /*1004*/ 	.word	0x00024c40


	//   ....[127]....
        /*1008*/ 	.word	0x00024cd0


	//   ....[128]....
        /*100c*/ 	.word	0x00024d90


	//   ....[129]....
        /*1010*/ 	.word	0x00025070


	//   ....[130]....
        /*1014*/ 	.word	0x00025170


	//   ....[131]....
        /*1018*/ 	.word	0x00025240


	//   ....[132]....
        /*101c*/ 	.word	0x000252e0


	//   ....[133]....
        /*1020*/ 	.word	0x00025380


	//   ....[134]....
        /*1024*/ 	.word	0x00025400


	//   ....[135]....
        /*1028*/ 	.word	0x000254a0


	//   ....[136]....
        /*102c*/ 	.word	0x00025530


	//   ....[137]....
        /*1030*/ 	.word	0x000255c0


	//   ....[138]....
        /*1034*/ 	.word	0x00025640


	//   ....[139]....
        /*1038*/ 	.word	0x000256e0


	//   ....[140]....
        /*103c*/ 	.word	0x00025760


	//   ....[141]....
        /*1040*/ 	.word	0x00025800


	//   ....[142]....
        /*1044*/ 	.word	0x00025880


	//   ....[143]....
        /*1048*/ 	.word	0x00025920


	//   ....[144]....
        /*104c*/ 	.word	0x000259a0


	//   ....[145]....
        /*1050*/ 	.word	0x00025a40


	//   ....[146]....
        /*1054*/ 	.word	0x00025aa0


	//   ....[147]....
        /*1058*/ 	.word	0x00025b60


	//   ....[148]....
        /*105c*/ 	.word	0x00025bc0


	//   ....[149]....
        /*1060*/ 	.word	0x00025c90


	//   ....[150]....
        /*1064*/ 	.word	0x00025e60


	//   ....[151]....
        /*1068*/ 	.word	0x00025ef0


	//   ....[152]....
        /*106c*/ 	.word	0x00025ff0


	//   ....[153]....
        /*1070*/ 	.word	0x00026040


	//   ....[154]....
        /*1074*/ 	.word	0x00026140


	//   ....[155]....
        /*1078*/ 	.word	0x00026190


	//   ....[156]....
        /*107c*/ 	.word	0x00026290


	//   ....[157]....
        /*1080*/ 	.word	0x000262e0


	//   ....[158]....
        /*1084*/ 	.word	0x00026340


	//   ....[159]....
        /*1088*/ 	.word	0x00026430


	//   ....[160]....
        /*108c*/ 	.word	0x00026530


	//   ....[161]....
        /*1090*/ 	.word	0x00026580


	//   ....[162]....
        /*1094*/ 	.word	0x000265e0


	//   ....[163]....
        /*1098*/ 	.word	0x000266c0


	//   ....[164]....
        /*109c*/ 	.word	0x00026720


	//   ....[165]....
        /*10a0*/ 	.word	0x00026800


	//   ....[166]....
        /*10a4*/ 	.word	0x00026860


	//   ....[167]....
        /*10a8*/ 	.word	0x00026910


	//   ....[168]....
        /*10ac*/ 	.word	0x00026970


	//   ....[169]....
        /*10b0*/ 	.word	0x00026a20


	//   ....[170]....
        /*10b4*/ 	.word	0x00026ae0


	//   ....[171]....
        /*10b8*/ 	.word	0x00026b40


	//   ....[172]....
        /*10bc*/ 	.word	0x00026ba0


	//   ....[173]....
        /*10c0*/ 	.word	0x00026c70


	//   ....[174]....
        /*10c4*/ 	.word	0x00026cd0


	//   ....[175]....
        /*10c8*/ 	.word	0x00026dd0


	//   ....[176]....
        /*10cc*/ 	.word	0x00026e50


	//   ....[177]....
        /*10d0*/ 	.word	0x00026f10


	//   ....[178]....
        /*10d4*/ 	.word	0x00026f90


	//   ....[179]....
        /*10d8*/ 	.word	0x00027040


	//   ....[180]....
        /*10dc*/ 	.word	0x000270c0


	//   ....[181]....
        /*10e0*/ 	.word	0x00027170


	//   ....[182]....
        /*10e4*/ 	.word	0x00027200


	//   ....[183]....
        /*10e8*/ 	.word	0x00027290


	//   ....[184]....
        /*10ec*/ 	.word	0x00027310


	//   ....[185]....
        /*10f0*/ 	.word	0x000273a0


	//   ....[186]....
        /*10f4*/ 	.word	0x000274d0


	//   ....[187]....
        /*10f8*/ 	.word	0x00027570


	//   ....[188]....
        /*10fc*/ 	.word	0x000275d0


	//   ....[189]....
        /*1100*/ 	.word	0x00027680


	//   ....[190]....
        /*1104*/ 	.word	0x00027710


	//   ....[191]....
        /*1108*/ 	.word	0x000277a0


	//   ....[192]....
        /*110c*/ 	.word	0x00027800


	//   ....[193]....
        /*1110*/ 	.word	0x000278b0


	//   ....[194]....
        /*1114*/ 	.word	0x00027910


	//   ....[195]....
        /*1118*/ 	.word	0x000279c0


	//   ....[196]....
        /*111c*/ 	.word	0x00027a20


	//   ....[197]....
        /*1120*/ 	.word	0x00027ad0


	//   ....[198]....
        /*1124*/ 	.word	0x00027b30


	//   ....[199]....
        /*1128*/ 	.word	0x00027be0


	//   ....[200]....
        /*112c*/ 	.word	0x00027c40


	//   ....[201]....
        /*1130*/ 	.word	0x00027cf0


	//   ....[202]....
        /*1134*/ 	.word	0x00027d80


	//   ....[203]....
        /*1138*/ 	.word	0x00027e10


	//   ....[204]....
        /*113c*/ 	.word	0x00027e70


	//   ....[205]....
        /*1140*/ 	.word	0x00027f20


	//   ....[206]....
        /*1144*/ 	.word	0x00028010


	//   ....[207]....
        /*1148*/ 	.word	0x000280a0


	//   ....[208]....
        /*114c*/ 	.word	0x00028100


	//   ....[209]....
        /*1150*/ 	.word	0x000281b0


	//   ....[210]....
        /*1154*/ 	.word	0x00028210


	//   ....[211]....
        /*1158*/ 	.word	0x000282c0


	//   ....[212]....
        /*115c*/ 	.word	0x00028320


	//   ....[213]....
        /*1160*/ 	.word	0x000283d0


	//   ....[214]....
        /*1164*/ 	.word	0x00028430


	//   ....[215]....
        /*1168*/ 	.word	0x000284e0


	//   ....[216]....
        /*116c*/ 	.word	0x00028540


	//   ....[217]....
        /*1170*/ 	.word	0x000285f0


	//   ....[218]....
        /*1174*/ 	.word	0x00028650


	//   ....[219]....
        /*1178*/ 	.word	0x00028700


	//   ....[220]....
        /*117c*/ 	.word	0x00028760


	//   ....[221]....
        /*1180*/ 	.word	0x00028810


	//   ....[222]....
        /*1184*/ 	.word	0x00028870


	//   ....[223]....
        /*1188*/ 	.word	0x00028920


	//   ....[224]....
        /*118c*/ 	.word	0x00028980


	//   ....[225]....
        /*1190*/ 	.word	0x00028a30


	//   ....[226]....
        /*1194*/ 	.word	0x00028c00


	//   ....[227]....
        /*1198*/ 	.word	0x00028ca0


	//   ....[228]....
        /*119c*/ 	.word	0x00028e20


	//   ....[229]....
        /*11a0*/ 	.word	0x00028e90


	//   ....[230]....
        /*11a4*/ 	.word	0x00028f00


	//   ....[231]....
        /*11a8*/ 	.word	0x00028f70


	//   ....[232]....
        /*11ac*/ 	.word	0x00028fe0


	//   ....[233]....
        /*11b0*/ 	.word	0x00029060


	//   ....[234]....
        /*11b4*/ 	.word	0x000290e0


	//   ....[235]....
        /*11b8*/ 	.word	0x00029170


	//   ....[236]....
        /*11bc*/ 	.word	0x000291e0


	//   ....[237]....
        /*11c0*/ 	.word	0x00029250


	//   ....[238]....
        /*11c4*/ 	.word	0x000292c0


	//   ....[239]....
        /*11c8*/ 	.word	0x00029340


	//   ....[240]....
        /*11cc*/ 	.word	0x000293b0


	//   ....[241]....
        /*11d0*/ 	.word	0x00029450


	//   ....[242]....
        /*11d4*/ 	.word	0x000294a0


	//   ....[243]....
        /*11d8*/ 	.word	0x00029530


	//   ....[244]....
        /*11dc*/ 	.word	0x00029660


	//----- nvinfo : EIATTR_REG_RECONFIG
	.align		4
.L_147:
        /*11e0*/ 	.byte	0x01, 0x54
	.zero		2


	//----- nvinfo : EIATTR_SYSCALL_OFFSETS
	.align		4
        /*11e4*/ 	.byte	0x04, 0x46
        /*11e6*/ 	.short	(.L_149 - .L_148)


	//   ....[0]....
.L_148:
        /*11e8*/ 	.word	0x00001c20


	//   ....[1]....
        /*11ec*/ 	.word	0x00001d70


	//   ....[2]....
        /*11f0*/ 	.word	0x0000a230


	//   ....[3]....
        /*11f4*/ 	.word	0x0000a570


	//   ....[4]....
        /*11f8*/ 	.word	0x0001bb90


	//   ....[5]....
        /*11fc*/ 	.word	0x0001bd00


	//   ....[6]....
        /*1200*/ 	.word	0x0001be50


	//   ....[7]....
        /*1204*/ 	.word	0x0001bf90


	//   ....[8]....
        /*1208*/ 	.word	0x0001d950


	//----- nvinfo : EIATTR_MBARRIER_INSTR_OFFSETS
	.align		4
.L_149:
        /*120c*/ 	.byte	0x04, 0x39
        /*120e*/ 	.short	(.L_151 - .L_150)


	//   ....[0]....
.L_150:
        /*1210*/ 	.word	0x00000270
        /*1214*/ 	.word	0x000000ff
        /*1218*/ 	.word	0x00022800
        /*121c*/ 	.short	0x0100
        /*121e*/ 	.byte	0x08
	.zero		1


	//   ....[1]....
        /*1220*/ 	.word	0x00000280
        /*1224*/ 	.word	0x000000ff
        /*1228*/ 	.word	0x00022820
        /*122c*/ 	.short	0x0100
        /*122e*/ 	.byte	0x08
	.zero		1


	//   ....[2]....
        /*1230*/ 	.word	0x00000370
        /*1234*/ 	.word	0x000000ff
        /*1238*/ 	.word	0x00022830
        /*123c*/ 	.short	0x0100
        /*123e*/ 	.byte	0x08
	.zero		1


	//   ....[3]....
        /*1240*/ 	.word	0x00000380
        /*1244*/ 	.word	0x000000ff
        /*1248*/ 	.word	0x00022840
        /*124c*/ 	.short	0x0100
        /*124e*/ 	.byte	0x08
	.zero		1


	//   ....[4]....
        /*1250*/ 	.word	0x00000390
        /*1254*/ 	.word	0x000000ff
        /*1258*/ 	.word	0x00022838
        /*125c*/ 	.short	0x0100
        /*125e*/ 	.byte	0x08
	.zero		1


	//   ....[5]....
        /*1260*/ 	.word	0x000003a0
        /*1264*/ 	.word	0x000000ff
        /*1268*/ 	.word	0x00022848
        /*126c*/ 	.short	0x0100
        /*126e*/ 	.byte	0x08
	.zero		1


	//   ....[6]....
        /*1270*/ 	.word	0x000004d0
        /*1274*/ 	.word	0x000000ff
        /*1278*/ 	.word	0x00022850
        /*127c*/ 	.short	0x0100
        /*127e*/ 	.byte	0x08
	.zero		1


	//   ....[7]....
        /*1280*/ 	.word	0x000004e0
        /*1284*/ 	.word	0x000000ff
        /*1288*/ 	.word	0x00022860
        /*128c*/ 	.short	0x0100
        /*128e*/ 	.byte	0x08
	.zero		1


	//   ....[8]....
        /*1290*/ 	.word	0x000004f0
        /*1294*/ 	.word	0x000000ff
        /*1298*/ 	.word	0x00022858
        /*129c*/ 	.short	0x0100
        /*129e*/ 	.byte	0x08
	.zero		1


	//   ....[9]....
        /*12a0*/ 	.word	0x00000500
        /*12a4*/ 	.word	0x000000ff
        /*12a8*/ 	.word	0x00022868
        /*12ac*/ 	.short	0x0100
        /*12ae*/ 	.byte	0x08
	.zero		1


	//   ....[10]....
        /*12b0*/ 	.word	0x000005f0
        /*12b4*/ 	.word	0x000000ff
        /*12b8*/ 	.word	0x00022870
        /*12bc*/ 	.short	0x0100
        /*12be*/ 	.byte	0x06
	.zero		1


	//   ....[11]....
        /*12c0*/ 	.word	0x00000600
        /*12c4*/ 	.word	0x000000ff
        /*12c8*/ 	.word	0x00022880
        /*12cc*/ 	.short	0x0100
        /*12ce*/ 	.byte	0x06
	.zero		1


	//   ....[12]....
        /*12d0*/ 	.word	0x00000610
        /*12d4*/ 	.word	0x000000ff
        /*12d8*/ 	.word	0x00022878
        /*12dc*/ 	.short	0x0100
        /*12de*/ 	.byte	0x06
	.zero		1


	//   ....[13]....
        /*12e0*/ 	.word	0x00000620
        /*12e4*/ 	.word	0x000000ff
        /*12e8*/ 	.word	0x00022888
        /*12ec*/ 	.short	0x0100
        /*12ee*/ 	.byte	0x06
	.zero		1


	//   ....[14]....
        /*12f0*/ 	.word	0x00000750
        /*12f4*/ 	.word	0x000000ff
        /*12f8*/ 	.word	0x00022890
        /*12fc*/ 	.short	0x0100
        /*12fe*/ 	.byte	0x08
	.zero		1


	//   ....[15]....
        /*1300*/ 	.word	0x00000760
        /*1304*/ 	.word	0x000000ff
        /*1308*/ 	.word	0x000228a0
        /*130c*/ 	.short	0x0100
        /*130e*/ 	.byte	0x08
	.zero		1


	//   ....[16]....
        /*1310*/ 	.word	0x00000770
        /*1314*/ 	.word	0x000000ff
        /*1318*/ 	.word	0x00022898
        /*131c*/ 	.short	0x0100
        /*131e*/ 	.byte	0x08
	.zero		1


	//   ....[17]....
        /*1320*/ 	.word	0x00000780
        /*1324*/ 	.word	0x000000ff
        /*1328*/ 	.word	0x000228a8
        /*132c*/ 	.short	0x0100
        /*132e*/ 	.byte	0x08
	.zero		1


	//   ....[18]....
        /*1330*/ 	.word	0x000008c0
        /*1334*/ 	.word	0x000000ff
        /*1338*/ 	.word	0x000228b0
        /*133c*/ 	.short	0x0100
        /*133e*/ 	.byte	0x08
	.zero		1


	//   ....[19]....
        /*1340*/ 	.word	0x000008d0
        /*1344*/ 	.word	0x000000ff
        /*1348*/ 	.word	0x000228c0
        /*134c*/ 	.short	0x0100
        /*134e*/ 	.byte	0x08
	.zero		1


	//   ....[20]....
        /*1350*/ 	.word	0x000008e0
        /*1354*/ 	.word	0x000000ff
        /*1358*/ 	.word	0x000228b8
        /*135c*/ 	.short	0x0100
        /*135e*/ 	.byte	0x08
	.zero		1


	//   ....[21]....
        /*1360*/ 	.word	0x000008f0
        /*1364*/ 	.word	0x000000ff
        /*1368*/ 	.word	0x000228c8
        /*136c*/ 	.short	0x0100
        /*136e*/ 	.byte	0x08
	.zero		1


	//   ....[22]....
        /*1370*/ 	.word	0x00002e20
        /*1374*/ 	.word	0x00000058
        /*1378*/ 	.word	0x00022890
        /*137c*/ 	.short	0x010a
        /*137e*/ 	.byte	0x3f
	.zero		1


	//   ....[23]....
        /*1380*/ 	.word	0x00005ee0
        /*1384*/ 	.word	0x00000058
        /*1388*/ 	.word	0x00022890
        /*138c*/ 	.short	0x010a
        /*138e*/ 	.byte	0x3f
	.zero		1


	//   ....[24]....
        /*1390*/ 	.word	0x00008d20
        /*1394*/ 	.word	0x00000058
        /*1398*/ 	.word	0x00022890
        /*139c*/ 	.short	0x010a
        /*139e*/ 	.byte	0x3f
	.zero		1


	//   ....[25]....
        /*13a0*/ 	.word	0x000092e0
        /*13a4*/ 	.word	0x00000004
        /*13a8*/ 	.word	0x00000000
        /*13ac*/ 	.short	0x0101
        /*13ae*/ 	.byte	0x3f
	.zero		1


	//   ....[26]....
        /*13b0*/ 	.word	0x00009320
        /*13b4*/ 	.word	0x00000058
        /*13b8*/ 	.word	0x000228b0
        /*13bc*/ 	.short	0x010a
        /*13be*/ 	.byte	0x3f
	.zero		1


	//   ....[27]....
        /*13c0*/ 	.word	0x00009830
        /*13c4*/ 	.word	0x00000058
        /*13c8*/ 	.word	0x00000000
        /*13cc*/ 	.short	0x0101
        /*13ce*/ 	.byte	0x3f
	.zero		1


	//   ....[28]....
        /*13d0*/ 	.word	0x0000a2d0
        /*13d4*/ 	.word	0x00000012
        /*13d8*/ 	.word	0x00022800
        /*13dc*/ 	.short	0x010a
        /*13de*/ 	.byte	0x3f
	.zero		1


	//   ....[29]....
        /*13e0*/ 	.word	0x0000a320
        /*13e4*/ 	.word	0x00000012
        /*13e8*/ 	.word	0x00022800
        /*13ec*/ 	.short	0x010a
        /*13ee*/ 	.byte	0x3f
	.zero		1


	//   ....[30]....
        /*13f0*/ 	.word	0x0000a9c0
        /*13f4*/ 	.word	0x00000012
        /*13f8*/ 	.word	0x00022800
        /*13fc*/ 	.short	0x010a
        /*13fe*/ 	.byte	0x3f
	.zero		1


	//   ....[31]....
        /*1400*/ 	.word	0x0000c790
        /*1404*/ 	.word	0x00000012
        /*1408*/ 	.word	0x00022800
        /*140c*/ 	.short	0x010a
        /*140e*/ 	.byte	0x3f
	.zero		1


	//   ....[32]....
        /*1410*/ 	.word	0x0000e3b0
        /*1414*/ 	.word	0x00000003
        /*1418*/ 	.word	0x00022830
        /*141c*/ 	.short	0x010a
        /*141e*/ 	.byte	0x3f
	.zero		1


	//   ....[33]....
        /*1420*/ 	.word	0x0000e440
        /*1424*/ 	.word	0x00000003
        /*1428*/ 	.word	0x00022830
        /*142c*/ 	.short	0x010a
        /*142e*/ 	.byte	0x3f
	.zero		1


	//   ....[34]....
        /*1430*/ 	.word	0x00010530
        /*1434*/ 	.word	0x00000043
        /*1438*/ 	.word	0x00000000
        /*143c*/ 	.short	0x0101
        /*143e*/ 	.byte	0x3f
	.zero		1


	//   ....[35]....
        /*1440*/ 	.word	0x00011710
        /*1444*/ 	.word	0x0000000d
        /*1448*/ 	.word	0x00022830
        /*144c*/ 	.short	0x010a
        /*144e*/ 	.byte	0x3f
	.zero		1


	//   ....[36]....
        /*1450*/ 	.word	0x00011760
        /*1454*/ 	.word	0x0000000d
        /*1458*/ 	.word	0x00022830
        /*145c*/ 	.short	0x010a
        /*145e*/ 	.byte	0x3f
	.zero		1


	//   ....[37]....
        /*1460*/ 	.word	0x00012480
        /*1464*/ 	.word	0x0000000d
        /*1468*/ 	.word	0x00022850
        /*146c*/ 	.short	0x010a
        /*146e*/ 	.byte	0x3f
	.zero		1


	//   ....[38]....
        /*1470*/ 	.word	0x000124c0
        /*1474*/ 	.word	0x0000000d
        /*1478*/ 	.word	0x00022850
        /*147c*/ 	.short	0x010a
        /*147e*/ 	.byte	0x3f
	.zero		1


	//   ....[39]....
        /*1480*/ 	.word	0x00012800
        /*1484*/ 	.word	0x0000000c
        /*1488*/ 	.word	0x00000000
        /*148c*/ 	.short	0x0101
        /*148e*/ 	.byte	0x3f
	.zero		1


	//   ....[40]....
        /*1490*/ 	.word	0x00013e10
        /*1494*/ 	.word	0x00000067
        /*1498*/ 	.word	0x00000000
        /*149c*/ 	.short	0x0101
        /*149e*/ 	.byte	0x3f
	.zero		1


	//   ....[41]....
        /*14a0*/ 	.word	0x000144e0
        /*14a4*/ 	.word	0x0000000f
        /*14a8*/ 	.word	0x00022850
        /*14ac*/ 	.short	0x010a
        /*14ae*/ 	.byte	0x3f
	.zero		1


	//   ....[42]....
        /*14b0*/ 	.word	0x00014560
        /*14b4*/ 	.word	0x0000000f
        /*14b8*/ 	.word	0x00022850
        /*14bc*/ 	.short	0x010a
        /*14be*/ 	.byte	0x3f
	.zero		1


	//   ....[43]....
        /*14c0*/ 	.word	0x00014b60
        /*14c4*/ 	.word	0x00000002
        /*14c8*/ 	.word	0x00000000
        /*14cc*/ 	.short	0x0101
        /*14ce*/ 	.byte	0x3f
	.zero		1


	//   ....[44]....
        /*14d0*/ 	.word	0x00016dd0
        /*14d4*/ 	.word	0x00000000
        /*14d8*/ 	.word	0x00000000
        /*14dc*/ 	.short	0x0101
        /*14de*/ 	.byte	0x3f
	.zero		1


	//   ....[45]....
        /*14e0*/ 	.word	0x000175b0
        /*14e4*/ 	.word	0x00000008
        /*14e8*/ 	.word	0x00000000
        /*14ec*/ 	.short	0x0101
        /*14ee*/ 	.byte	0x3f
	.zero		1


	//   ....[46]....
        /*14f0*/ 	.word	0x0001abd0
        /*14f4*/ 	.word	0x00000017
        /*14f8*/ 	.word	0x00022820
        /*14fc*/ 	.short	0x010a
        /*14fe*/ 	.byte	0x3f
	.zero		1


	//   ....[47]....
        /*1500*/ 	.word	0x0001ac80
        /*1504*/ 	.word	0x00000008
        /*1508*/ 	.word	0x000228a0
        /*150c*/ 	.short	0x010a
        /*150e*/ 	.byte	0x3f
	.zero		1


	//   ....[48]....
        /*1510*/ 	.word	0x0001aeb0
        /*1514*/ 	.word	0x00000008
        /*1518*/ 	.word	0x000228c0
        /*151c*/ 	.short	0x010a
        /*151e*/ 	.byte	0x3f
	.zero		1


	//   ....[49]....
        /*1520*/ 	.word	0x0001b200
        /*1524*/ 	.word	0x00000008
        /*1528*/ 	.word	0x000228a0
        /*152c*/ 	.short	0x010a
        /*152e*/ 	.byte	0x3f
	.zero		1


	//   ....[50]....
        /*1530*/ 	.word	0x0001b420
        /*1534*/ 	.word	0x00000008
        /*1538*/ 	.word	0x000228c0
        /*153c*/ 	.short	0x010a
        /*153e*/ 	.byte	0x3f
	.zero		1


	//   ....[51]....
        /*1540*/ 	.word	0x0001c500
        /*1544*/ 	.word	0x00000004
        /*1548*/ 	.word	0x00022880
        /*154c*/ 	.short	0x010a
        /*154e*/ 	.byte	0x3f
	.zero		1


	//   ....[52]....
        /*1550*/ 	.word	0x0001cd90
        /*1554*/ 	.word	0x00000004
        /*1558*/ 	.word	0x00022870
        /*155c*/ 	.short	0x0107
        /*155e*/ 	.byte	0x3f
	.zero		1


	//   ....[53]....
        /*1560*/ 	.word	0x0001ce40
        /*1564*/ 	.word	0x00000004
        /*1568*/ 	.word	0x00022870
        /*156c*/ 	.short	0x0101
        /*156e*/ 	.byte	0x3f
	.zero		1


	//   ....[54]....
        /*1570*/ 	.word	0x0001ce90
        /*1574*/ 	.word	0x00000004
        /*1578*/ 	.word	0x00022840
        /*157c*/ 	.short	0x010a
        /*157e*/ 	.byte	0x3f
	.zero		1


	//   ....[55]....
        /*1580*/ 	.word	0x0001d680
        /*1584*/ 	.word	0x00000004
        /*1588*/ 	.word	0x00022830
        /*158c*/ 	.short	0x0107
        /*158e*/ 	.byte	0x3f
	.zero		1


	//   ....[56]....
        /*1590*/ 	.word	0x0001d760
        /*1594*/ 	.word	0x00000004
        /*1598*/ 	.word	0x00022830
        /*159c*/ 	.short	0x0101
        /*159e*/ 	.byte	0x3f
	.zero		1


	//   ....[57]....
        /*15a0*/ 	.word	0x0001e0f0
        /*15a4*/ 	.word	0x00000017
        /*15a8*/ 	.word	0x00022800
        /*15ac*/ 	.short	0x0107
        /*15ae*/ 	.byte	0x3f
	.zero		1


	//   ....[58]....
        /*15b0*/ 	.word	0x0001e1f0
        /*15b4*/ 	.word	0x00000017
        /*15b8*/ 	.word	0x00022800
        /*15bc*/ 	.short	0x0101
        /*15be*/ 	.byte	0x3f
	.zero		1


	//   ....[59]....
        /*15c0*/ 	.word	0x0001e220
        /*15c4*/ 	.word	0x00000017
        /*15c8*/ 	.word	0x00022820
        /*15cc*/ 	.short	0x010a
        /*15ce*/ 	.byte	0x3f
	.zero		1


	//   ....[60]....
        /*15d0*/ 	.word	0x0001e6d0
        /*15d4*/ 	.word	0x00000000
        /*15d8*/ 	.word	0x00022880
        /*15dc*/ 	.short	0x010a
        /*15de*/ 	.byte	0x3f
	.zero		1


	//   ....[61]....
        /*15e0*/ 	.word	0x0001ecb0
        /*15e4*/ 	.word	0x00000000
        /*15e8*/ 	.word	0x00022870
        /*15ec*/ 	.short	0x0107
        /*15ee*/ 	.byte	0x3f
	.zero		1


	//   ....[62]....
        /*15f0*/ 	.word	0x0001ed60
        /*15f4*/ 	.word	0x00000000
        /*15f8*/ 	.word	0x00022870
        /*15fc*/ 	.short	0x0101
        /*15fe*/ 	.byte	0x3f
	.zero		1


	//   ....[63]....
        /*1600*/ 	.word	0x0001ed90
        /*1604*/ 	.word	0x00000000
        /*1608*/ 	.word	0x00022840
        /*160c*/ 	.short	0x010a
        /*160e*/ 	.byte	0x3f
	.zero		1


	//   ....[64]....
        /*1610*/ 	.word	0x0001f330
        /*1614*/ 	.word	0x00000000
        /*1618*/ 	.word	0x00022830
        /*161c*/ 	.short	0x0107
        /*161e*/ 	.byte	0x3f
	.zero		1


	//   ....[65]....
        /*1620*/ 	.word	0x0001f3e0
        /*1624*/ 	.word	0x00000000
        /*1628*/ 	.word	0x00022830
        /*162c*/ 	.short	0x0101
        /*162e*/ 	.byte	0x3f
	.zero		1


	//   ....[66]....
        /*1630*/ 	.word	0x0001f470
        /*1634*/ 	.word	0x00000003
        /*1638*/ 	.word	0x00022870
        /*163c*/ 	.short	0x010a
        /*163e*/ 	.byte	0x3f
	.zero		1


	//   ....[67]....
        /*1640*/ 	.word	0x0001f4f0
        /*1644*/ 	.word	0x00000003
        /*1648*/ 	.word	0x00022860
        /*164c*/ 	.short	0x010a
        /*164e*/ 	.byte	0x3f
	.zero		1


	//   ....[68]....
        /*1650*/ 	.word	0x0001f9f0
        /*1654*/ 	.word	0x00000003
        /*1658*/ 	.word	0x00022850
        /*165c*/ 	.short	0x0101
        /*165e*/ 	.byte	0x3f
	.zero		1


	//   ....[69]....
        /*1660*/ 	.word	0x0001fa80
        /*1664*/ 	.word	0x00000003
        /*1668*/ 	.word	0x00000000
        /*166c*/ 	.short	0x0101
        /*166e*/ 	.byte	0x3f
	.zero		1


	//   ....[70]....
        /*1670*/ 	.word	0x0001fc40
        /*1674*/ 	.word	0x00000011
        /*1678*/ 	.word	0x00022870
        /*167c*/ 	.short	0x010a
        /*167e*/ 	.byte	0x3f
	.zero		1


	//   ....[71]....
        /*1680*/ 	.word	0x0001fcb0
        /*1684*/ 	.word	0x00000011
        /*1688*/ 	.word	0x00022860
        /*168c*/ 	.short	0x010a
        /*168e*/ 	.byte	0x3f
	.zero		1


	//   ....[72]....
        /*1690*/ 	.word	0x000201c0
        /*1694*/ 	.word	0x00000011
        /*1698*/ 	.word	0x00022850
        /*169c*/ 	.short	0x0101
        /*169e*/ 	.byte	0x3f
	.zero		1


	//   ....[73]....
        /*16a0*/ 	.word	0x00020280
        /*16a4*/ 	.word	0x00000011
        /*16a8*/ 	.word	0x00000000
        /*16ac*/ 	.short	0x0101
        /*16ae*/ 	.byte	0x3f
	.zero		1


	//   ....[74]....
        /*16b0*/ 	.word	0x00020f90
        /*16b4*/ 	.word	0x00000004
        /*16b8*/ 	.word	0x00022820
        /*16bc*/ 	.short	0x010a
        /*16be*/ 	.byte	0x3f
	.zero		1


	//   ....[75]....
        /*16c0*/ 	.word	0x00021120
        /*16c4*/ 	.word	0x00000005
        /*16c8*/ 	.word	0x00022840
        /*16cc*/ 	.short	0x010a
        /*16ce*/ 	.byte	0x3f
	.zero		1


	//   ....[76]....
        /*16d0*/ 	.word	0x000211c0
        /*16d4*/ 	.word	0x0000001f
        /*16d8*/ 	.word	0x00022840
        /*16dc*/ 	.short	0x010a
        /*16de*/ 	.byte	0x3f
	.zero		1


	//   ....[77]....
        /*16e0*/ 	.word	0x00021200
        /*16e4*/ 	.word	0x00000005
        /*16e8*/ 	.word	0x00022860
        /*16ec*/ 	.short	0x010a
        /*16ee*/ 	.byte	0x3f
	.zero		1


	//   ....[78]....
        /*16f0*/ 	.word	0x00021240
        /*16f4*/ 	.word	0x0000001f
        /*16f8*/ 	.word	0x00022860
        /*16fc*/ 	.short	0x010a
        /*16fe*/ 	.byte	0x3f
	.zero		1


	//   ....[79]....
        /*1700*/ 	.word	0x00021280
        /*1704*/ 	.word	0x00000005
        /*1708*/ 	.word	0x00022880
        /*170c*/ 	.short	0x010a
        /*170e*/ 	.byte	0x3f
	.zero		1


	//   ....[80]....
        /*1710*/ 	.word	0x000212c0
        /*1714*/ 	.word	0x0000001f
        /*1718*/ 	.word	0x00022880
        /*171c*/ 	.short	0x010a
        /*171e*/ 	.byte	0x3f
	.zero		1


	//   ....[81]....
        /*1720*/ 	.word	0x00021320
        /*1724*/ 	.word	0x00000058
        /*1728*/ 	.word	0x00022890
        /*172c*/ 	.short	0x010a
        /*172e*/ 	.byte	0x3f
	.zero		1


	//   ....[82]....
        /*1730*/ 	.word	0x000216d0
        /*1734*/ 	.word	0x00000058
        /*1738*/ 	.word	0x00022890
        /*173c*/ 	.short	0x010a
        /*173e*/ 	.byte	0x3f
	.zero		1


	//   ....[83]....
        /*1740*/ 	.word	0x00021a90
        /*1744*/ 	.word	0x00000058
        /*1748*/ 	.word	0x00022890
        /*174c*/ 	.short	0x010a
        /*174e*/ 	.byte	0x3f
	.zero		1


	//   ....[84]....
        /*1750*/ 	.word	0x00021e40
        /*1754*/ 	.word	0x00000058
        /*1758*/ 	.word	0x000228b0
        /*175c*/ 	.short	0x010a
        /*175e*/ 	.byte	0x3f
	.zero		1


	//   ....[85]....
        /*1760*/ 	.word	0x00022150
        /*1764*/ 	.word	0x00000012
        /*1768*/ 	.word	0x00022800
        /*176c*/ 	.short	0x010a
        /*176e*/ 	.byte	0x3f
	.zero		1


	//   ....[86]....
        /*1770*/ 	.word	0x00022360
        /*1774*/ 	.word	0x00000012
        /*1778*/ 	.word	0x00022800
        /*177c*/ 	.short	0x010a
        /*177e*/ 	.byte	0x3f
	.zero		1


	//   ....[87]....
        /*1780*/ 	.word	0x000223b0
        /*1784*/ 	.word	0x00000003
        /*1788*/ 	.word	0x00022830
        /*178c*/ 	.short	0x010a
        /*178e*/ 	.byte	0x3f
	.zero		1


	//   ....[88]....
        /*1790*/ 	.word	0x00022400
        /*1794*/ 	.word	0x0000000d
        /*1798*/ 	.word	0x00022830
        /*179c*/ 	.short	0x010a
        /*179e*/ 	.byte	0x3f
	.zero		1


	//   ....[89]....
        /*17a0*/ 	.word	0x00022450
        /*17a4*/ 	.word	0x0000000d
        /*17a8*/ 	.word	0x00022850
        /*17ac*/ 	.short	0x010a
        /*17ae*/ 	.byte	0x3f
	.zero		1


	//   ....[90]....
        /*17b0*/ 	.word	0x000224a0
        /*17b4*/ 	.word	0x0000000f
        /*17b8*/ 	.word	0x00022850
        /*17bc*/ 	.short	0x010a
        /*17be*/ 	.byte	0x3f
	.zero		1


	//   ....[91]....
        /*17c0*/ 	.word	0x00024e50
        /*17c4*/ 	.word	0x00000017
        /*17c8*/ 	.word	0x00022820
        /*17cc*/ 	.short	0x010a
        /*17ce*/ 	.byte	0x3f
	.zero		1


	//   ....[92]....
        /*17d0*/ 	.word	0x00024ea0
        /*17d4*/ 	.word	0x00000008
        /*17d8*/ 	.word	0x000228a0
        /*17dc*/ 	.short	0x010a
        /*17de*/ 	.byte	0x3f
	.zero		1


	//   ....[93]....
        /*17e0*/ 	.word	0x00024ef0
        /*17e4*/ 	.word	0x00000008
        /*17e8*/ 	.word	0x000228c0
        /*17ec*/ 	.short	0x010a
        /*17ee*/ 	.byte	0x3f
	.zero		1


	//   ....[94]....
        /*17f0*/ 	.word	0x00024f40
        /*17f4*/ 	.word	0x00000008
        /*17f8*/ 	.word	0x000228a0
        /*17fc*/ 	.short	0x010a
        /*17fe*/ 	.byte	0x3f
	.zero		1


	//   ....[95]....
        /*1800*/ 	.word	0x00024f90
        /*1804*/ 	.word	0x00000008
        /*1808*/ 	.word	0x000228c0
        /*180c*/ 	.short	0x010a
        /*180e*/ 	.byte	0x3f
	.zero		1


	//   ....[96]....
        /*1810*/ 	.word	0x000250c0
        /*1814*/ 	.word	0x00000004
        /*1818*/ 	.word	0x00022880
        /*181c*/ 	.short	0x010a
        /*181e*/ 	.byte	0x3f
	.zero		1


	//   ....[97]....
        /*1820*/ 	.word	0x00025db0
        /*1824*/ 	.word	0x00000004
        /*1828*/ 	.word	0x00022840
        /*182c*/ 	.short	0x010a
        /*182e*/ 	.byte	0x3f
	.zero		1


	//   ....[98]....
        /*1830*/ 	.word	0x000273d0
        /*1834*/ 	.word	0x00000017
        /*1838*/ 	.word	0x00022820
        /*183c*/ 	.short	0x010a
        /*183e*/ 	.byte	0x3f
	.zero		1


	//   ....[99]....
        /*1840*/ 	.word	0x00027420
        /*1844*/ 	.word	0x00000000
        /*1848*/ 	.word	0x00022880
        /*184c*/ 	.short	0x010a
        /*184e*/ 	.byte	0x3f
	.zero		1


	//   ....[100]....
        /*1850*/ 	.word	0x00027f60
        /*1854*/ 	.word	0x00000000
        /*1858*/ 	.word	0x00022840
        /*185c*/ 	.short	0x010a
        /*185e*/ 	.byte	0x3f
	.zero		1


	//   ....[101]....
        /*1860*/ 	.word	0x00028a60
        /*1864*/ 	.word	0x00000003
        /*1868*/ 	.word	0x00022870
        /*186c*/ 	.short	0x010a
        /*186e*/ 	.byte	0x3f
	.zero		1


	//   ....[102]....
        /*1870*/ 	.word	0x00028ab0
        /*1874*/ 	.word	0x00000003
        /*1878*/ 	.word	0x00022860
        /*187c*/ 	.short	0x010a
        /*187e*/ 	.byte	0x3f
	.zero		1


	//   ....[103]....
        /*1880*/ 	.word	0x00028b00
        /*1884*/ 	.word	0x00000011
        /*1888*/ 	.word	0x00022870
        /*188c*/ 	.short	0x010a
        /*188e*/ 	.byte	0x3f
	.zero		1


	//   ....[104]....
        /*1890*/ 	.word	0x00028b50
        /*1894*/ 	.word	0x00000011
        /*1898*/ 	.word	0x00022860
        /*189c*/ 	.short	0x010a
        /*189e*/ 	.byte	0x3f
	.zero		1


	//   ....[105]....
        /*18a0*/ 	.word	0x00029580
        /*18a4*/ 	.word	0x00000004
        /*18a8*/ 	.word	0x00022820
        /*18ac*/ 	.short	0x010a
        /*18ae*/ 	.byte	0x3f
	.zero		1


	//   ....[106]....
        /*18b0*/ 	.word	0x00029720
        /*18b4*/ 	.word	0x00000005
        /*18b8*/ 	.word	0x00022840
        /*18bc*/ 	.short	0x010a
        /*18be*/ 	.byte	0x3f
	.zero		1


	//   ....[107]....
        /*18c0*/ 	.word	0x00029770
        /*18c4*/ 	.word	0x0000001f
        /*18c8*/ 	.word	0x00022840
        /*18cc*/ 	.short	0x010a
        /*18ce*/ 	.byte	0x3f
	.zero		1


	//   ....[108]....
        /*18d0*/ 	.word	0x000297c0
        /*18d4*/ 	.word	0x00000005
        /*18d8*/ 	.word	0x00022860
        /*18dc*/ 	.short	0x010a
        /*18de*/ 	.byte	0x3f
	.zero		1


	//   ....[109]....
        /*18e0*/ 	.word	0x00029810
        /*18e4*/ 	.word	0x0000001f
        /*18e8*/ 	.word	0x00022860
        /*18ec*/ 	.short	0x010a
        /*18ee*/ 	.byte	0x3f
	.zero		1


	//   ....[110]....
        /*18f0*/ 	.word	0x00029860
        /*18f4*/ 	.word	0x00000005
        /*18f8*/ 	.word	0x00022880
        /*18fc*/ 	.short	0x010a
        /*18fe*/ 	.byte	0x3f
	.zero		1


	//----- nvinfo : EIATTR_NUM_MBARRIERS
	.align		4
.L_151:
        /*1900*/ 	.byte	0x03, 0x38
        /*1902*/ 	.short	0x0016


	//----- nvinfo : EIATTR_EXIT_INSTR_OFFSETS
	.align		4
        /*1904*/ 	.byte	0x04, 0x1c
        /*1906*/ 	.short	(.L_153 - .L_152)


	//   ....[0]....
.L_152:
        /*1908*/ 	.word	0x00021310


	//----- nvinfo : EIATTR_MAX_THREADS
	.align		4
.L_153:
        /*190c*/ 	.byte	0x04, 0x05
        /*190e*/ 	.short	(.L_155 - .L_154)
.L_154:
        /*1910*/ 	.word	0x00000180
        /*1914*/ 	.word	0x00000001
        /*1918*/ 	.word	0x00000001


	//----- nvinfo : EIATTR_CRS_STACK_SIZE
	.align		4
.L_155:
        /*191c*/ 	.byte	0x04, 0x1e
        /*191e*/ 	.short	(.L_157 - .L_156)
.L_156:
        /*1920*/ 	.word	0x00000000


	//----- nvinfo : EIATTR_CBANK_PARAM_SIZE
	.align		4
.L_157:
        /*1924*/ 	.byte	0x03, 0x19
        /*1926*/ 	.short	0x0af0


	//----- nvinfo : EIATTR_PARAM_CBANK
	.align		4
        /*1928*/ 	.byte	0x04, 0x0a
        /*192a*/ 	.short	(.L_159 - .L_158)
	.align		4
.L_158:
        /*192c*/ 	.word	index@(.nv.constant0._ZN7cutlass13device_kernelIN5flash11enable_sm90INS1_16FlashAttnFwdSm90INS1_25CollectiveMainloopFwdSm90ILi2EN4cute5tupleIJNS5_1CILi1EEES8_S8_EEENS6_IJNS7_ILi128EEENS7_ILi160EEESA_EEELi128ENS_12float_e4m3_tEfNS_4arch4Sm90ELb0ELb0ELb0ELb1ELb1ELb1ELb0ELb1ELb1ELb1ELb1ELb0EEENS1_21CollectiveEpilogueFwdINS6_IJSA_SA_SB_EEES9_NS_10bfloat16_tESF_Li256ELb1ELb1ELb1ELb1EEENS1_36VarlenDynamicPersistentTileSchedulerILi128ELi160ELi256ELi128ELb1ELb1ELb1ELb0ELb1ELb1EEEEEEEEEvNT_6ParamsE)
        /*1930*/ 	.short	0x0210
        /*1932*/ 	.short	0x0af0


	//----- nvinfo : EIATTR_SW_WAR
	.align		4
.L_159:
        /*1934*/ 	.byte	0x04, 0x36
        /*1936*/ 	.short	(.L_161 - .L_160)
.L_160:
        /*1938*/ 	.word	0x00000008
.L_161:


//--------------------- .nv.info._ZN7cutlass13device_kernelIN5flash11enable_sm90INS1_16FlashAttnFwdSm90INS1_25CollectiveMainloopFwdSm90ILi2EN4cute5tupleIJNS5_1CILi1EEES8_S8_EEENS6_IJNS7_ILi128EEENS7_ILi160EEESA_EEELi128ENS_12float_e4m3_tEfNS_4arch4Sm90ELb0ELb1ELb0ELb0ELb1ELb0ELb0ELb1ELb1ELb1ELb1ELb0EEENS1_21CollectiveEpilogueFwdINS6_IJSA_SA_SB_EEES9_NS_10bfloat16_tESF_Li256ELb0ELb1ELb1ELb1EEENS1_19SingleTileSchedulerILb0ELb1ELb1ELi128EEEEEEEEEvNT_6ParamsE --------------------------
	.section	.nv.info._ZN7cutlass13device_kernelIN5flash11enable_sm90INS1_16FlashAttnFwdSm90INS1_25CollectiveMainloopFwdSm90ILi2EN4cute5tupleIJNS5_1CILi1EEES8_S8_EEENS6_IJNS7_ILi128EEENS7_ILi160EEESA_EEELi128ENS_12float_e4m3_tEfNS_4arch4Sm90ELb0ELb1ELb0ELb0ELb1ELb0ELb0ELb1ELb1ELb1ELb1ELb0EEENS1_21CollectiveEpilogueFwdINS6_IJSA_SA_SB_EEES9_NS_10bfloat16_tESF_Li256ELb0ELb1ELb1ELb1EEENS1_19SingleTileSchedulerILb0ELb1ELb1ELi128EEEEEEEEEvNT_6ParamsE,"",@"SHT_CUDA_INFO"
	.sectionflags	@""
	.align	4


	//----- nvinfo : EIATTR_CUDA_API_VERSION
	.align		4
        /*0000*/ 	.byte	0x04, 0x37
        /*0002*/ 	.short	(.L_163 - .L_162)
.L_162:
        /*0004*/ 	.word	0x00000082


	//----- nvinfo : EIATTR_KPARAM_INFO
	.align		4
.L_163:
        /*0008*/ 	.byte	0x04, 0x17
        /*000a*/ 	.short	(.L_165 - .L_164)
.L_164:
        /*000c*/ 	.word	0x00000000
        /*0010*/ 	.short	0x0000
        /*0012*/ 	.short	0x0070
        /*0014*/ 	.byte	0x00, 0xf0, 0x01, 0x28


	//----- nvinfo : EIATTR_SPARSE_MMA_MASK
	.align		4
.L_165:
        /*0018*/ 	.byte	0x03, 0x50
        /*001a*/ 	.short	0x0000


	//----- nvinfo : EIATTR_MAXREG_COUNT
	.align		4
        /*001c*/ 	.byte	0x03, 0x1b
        /*001e*/ 	.short	0x00a8


	//----- nvinfo : EIATTR_NUM_BARRIERS
	.align		4
        /*0020*/ 	.byte	0x02, 0x4c
        /*0022*/ 	.byte	0x10
	.zero		1


	//----- nvinfo : EIATTR_EXTERNS
	.align		4
        /*0024*/ 	.byte	0x04, 0x0f
        /*0026*/ 	.short	(.L_167 - .L_166)


	//   ....[0]....
	.align		4
.L_166:
        /*0028*/ 	.word	index@(__assertfail)


	//----- nvinfo : EIATTR_ANNOTATIONS
	.align		4
.L_167:
        /*002c*/ 	.byte	0x04, 0x55
        /*002e*/ 	.short	(.L_169 - .L_168)


	//   ....[0]....
.L_168:
        /*0030*/ 	.word	0x00000001
        /*0034*/ 	.byte	0x10, 0x5c, 0x01, 0x00, 0x01, 0x00, 0x00, 0x00, 0x40, 0x8a, 0x01, 0x00, 0x01, 0x00, 0x00, 0x00
        /*0044*/ 	.byte	0xf0, 0x90, 0x01, 0x00


	//----- nvinfo : EIATTR_MERCURY_ISA_VERSION
	.align		4
.L_169:
        /*0048*/ 	.byte	0x03, 0x5f
        /*004a*/ 	.short	0x0101


	//----- nvinfo : EIATTR_INT_WARP_WIDE_INSTR_OFFSETS
	.align		4
        /*004c*/ 	.byte	0x04, 0x31
        /*004e*/ 	.short	(.L_171 - .L_170)


	//   ....[0]....
.L_170:
        /*0050*/ 	.word	0x000000c0


	//   ....[1]....
        /*0054*/ 	.word	0x000000d0


	//   ....[2]....
        /*0058*/ 	.word	0x00000170


	//----- nvinfo : EIATTR_COOP_GROUP_MASK_REGIDS
	.align		4
.L_171:
        /*005c*/ 	.byte	0x04, 0x29
        /*005e*/ 	.short	(.L_173 - .L_172)


	//   ....[0]....
.L_172:
        /*0060*/ 	.word	0xffffffff


	//   ....[1]....
        /*0064*/ 	.word	0xffffffff


	//   ....[2]....
        /*0068*/ 	.word	0xffffffff


	//   ....[3]....
        /*006c*/ 	.word	0xffffffff


	//   ....[4]....
        /*0070*/ 	.word	0xffffffff


	//   ....[5]....
        /*0074*/ 	.word	0xffffffff


	//   ....[6]....
        /*0078*/ 	.word	0xffffffff


	//   ....[7]....
        /*007c*/ 	.word	0xffffffff


	//   ....[8]....
        /*0080*/ 	.word	0xffffffff


	//   ....[9]....
        /*0084*/ 	.word	0xffffffff


	//   ....[10]....
        /*0088*/ 	.word	0xffffffff


	//   ....[11]....
        /*008c*/ 	.word	0xffffffff


	//   ....[12]....
        /*0090*/ 	.word	0xffffffff


	//   ....[13]....
        /*0094*/ 	.word	0xffffffff


	//   ....[14]....
        /*0098*/ 	.word	0xffffffff


	//   ....[15]....
        /*009c*/ 	.word	0xffffffff


	//   ....[16]....
        /*00a0*/ 	.word	0xffffffff


	//   ....[17]....
        /*00a4*/ 	.word	0xffffffff


	//   ....[18]....
        /*00a8*/ 	.word	0xffffffff


	//   ....[19]....
        /*00ac*/ 	.word	0xffffffff


	//   ....[20]....
        /*00b0*/ 	.word	0xffffffff


	//   ....[21]....
        /*00b4*/ 	.word	0xffffffff


	//   ....[22]....
        /*00b8*/ 	.word	0xffffffff


	//   ....[23]....
        /*00bc*/ 	.word	0xffffffff


	//   ....[24]....
        /*00c0*/ 	.word	0xffffffff


	//   ....[25]....
        /*00c4*/ 	.word	0xffffffff


	//   ....[26]....
        /*00c8*/ 	.word	0xffffffff


	//   ....[27]....
        /*00cc*/ 	.word	0xffffffff


	//   ....[28]....
        /*00d0*/ 	.word	0xffffffff


	//   ....[29]....
        /*00d4*/ 	.word	0xffffffff


	//   ....[30]....
        /*00d8*/ 	.word	0xffffffff


	//   ....[31]....
        /*00dc*/ 	.word	0xffffffff


	//   ....[32]....
        /*00e0*/ 	.word	0xffffffff


	//   ....[33]....
        /*00e4*/ 	.word	0xffffffff


	//   ....[34]....
        /*00e8*/ 	.word	0xffffffff


	//   ....[35]....
        /*00ec*/ 	.word	0xffffffff


	//   ....[36]....
        /*00f0*/ 	.word	0xffffffff


	//   ....[37]....
        /*00f4*/ 	.word	0xffffffff


	//   ....[38]....
        /*00f8*/ 	.word	0xffffffff


	//   ....[39]....
        /*00fc*/ 	.word	0xffffffff


	//   ....[40]....
        /*0100*/ 	.word	0xffffffff


	//   ....[41]....
        /*0104*/ 	.word	0xffffffff


	//   ....[42]....
        /*0108*/ 	.word	0xffffffff


	//   ....[43]....
        /*010c*/ 	.word	0xffffffff


	//   ....[44]....
        /*0110*/ 	.word	0xffffffff


	//   ....[45]....
        /*0114*/ 	.word	0xffffffff


	//   ....[46]....
        /*0118*/ 	.word	0xffffffff


	//   ....[47]....
        /*011c*/ 	.word	0xffffffff


	//   ....[48]....
        /*0120*/ 	.word	0xffffffff


	//   ....[49]....
        /*0124*/ 	.word	0xffffffff


	//   ....[50]....
        /*0128*/ 	.word	0xffffffff


	//   ....[51]....
        /*012c*/ 	.word	0xffffffff


	//   ....[52]....
        /*0130*/ 	.word	0xffffffff


	//   ....[53]....
        /*0134*/ 	.word	0xffffffff


	//   ....[54]....
        /*0138*/ 	.word	0xffffffff


	//   ....[55]....
        /*013c*/ 	.word	0xffffffff


	//   ....[56]....
        /*0140*/ 	.word	0xffffffff


	//   ....[57]....
        /*0144*/ 	.word	0xffffffff


	//   ....[58]....
        /*0148*/ 	.word	0xffffffff


	//   ....[59]....
        /*014c*/ 	.word	0xffffffff


	//   ....[60]....
        /*0150*/ 	.word	0xffffffff


	//   ....[61]....
        /*0154*/ 	.word	0xffffffff


	//   ....[62]....
        /*0158*/ 	.word	0xffffffff


	//   ....[63]....
        /*015c*/ 	.word	0xffffffff


	//   ....[64]....
        /*0160*/ 	.word	0xffffffff


	//   ....[65]....
        /*0164*/ 	.word	0xffffffff


	//   ....[66]....
        /*0168*/ 	.word	0xffffffff


	//   ....[67]....
        /*016c*/ 	.word	0xffffffff


	//   ....[68]....
        /*0170*/ 	.word	0xffffffff


	//   ....[69]....
        /*0174*/ 	.word	0xffffffff


	//   ....[70]....
        /*0178*/ 	.word	0xffffffff


	//   ....[71]....
        /*017c*/ 	.word	0xffffffff


	//   ....[72]....
        /*0180*/ 	.word	0xffffffff


	//   ....[73]....
        /*0184*/ 	.word	0xffffffff


	//   ....[74]....
        /*0188*/ 	.word	0xffffffff


	//   ....[75]....
        /*018c*/ 	.word	0xffffffff


	//   ....[76]....
        /*0190*/ 	.word	0xffffffff


	//   ....[77]....
        /*0194*/ 	.word	0xffffffff


	//   ....[78]....
        /*0198*/ 	.word	0xffffffff


	//   ....[79]....
        /*019c*/ 	.word	0xffffffff


	//   ....[80]....
        /*01a0*/ 	.word	0xffffffff


	//   ....[81]....
        /*01a4*/ 	.word	0xffffffff


	//   ....[82]....
        /*01a8*/ 	.word	0xffffffff


	//   ....[83]....
        /*01ac*/ 	.word	0xffffffff


	//   ....[84]....
        /*01b0*/ 	.word	0xffffffff


	//   ....[85]....
        /*01b4*/ 	.word	0xffffffff


	//   ....[86]....
        /*01b8*/ 	.word	0xffffffff


	//   ....[87]....
        /*01bc*/ 	.word	0xffffffff


	//   ....[88]....
        /*01c0*/ 	.word	0xffffffff


	//   ....[89]....
        /*01c4*/ 	.word	0xffffffff


	//   ....[90]....
        /*01c8*/ 	.word	0xffffffff


	//   ....[91]....
        /*01cc*/ 	.word	0xffffffff


	//   ....[92]....
        /*01d0*/ 	.word	0xffffffff


	//   ....[93]....
        /*01d4*/ 	.word	0xffffffff


	//   ....[94]....
        /*01d8*/ 	.word	0xffffffff


	//   ....[95]....
        /*01dc*/ 	.word	0xffffffff


	//   ....[96]....
        /*01e0*/ 	.word	0xffffffff


	//   ....[97]....
        /*01e4*/ 	.word	0xffffffff


	//   ....[98]....
        /*01e8*/ 	.word	0xffffffff


	//   ....[99]....
        /*01ec*/ 	.word	0xffffffff


	//   ....[100]....
        /*01f0*/ 	.word	0xffffffff


	//   ....[101]....
        /*01f4*/ 	.word	0xffffffff


	//   ....[102]....
        /*01f8*/ 	.word	0xffffffff


	//   ....[103]....
        /*01fc*/ 	.word	0xffffffff


	//   ....[104]....
        /*0200*/ 	.word	0xffffffff


	//   ....[105]....
        /*0204*/ 	.word	0xffffffff


	//   ....[106]....
        /*0208*/ 	.word	0xffffffff


	//   ....[107]....
        /*020c*/ 	.word	0xffffffff


	//   ....[108]....
        /*0210*/ 	.word	0xffffffff


	//   ....[109]....
        /*0214*/ 	.word	0xffffffff


	//   ....[110]....
        /*0218*/ 	.word	0xffffffff


	//   ....[111]....
        /*021c*/ 	.word	0xffffffff


	//   ....[112]....
        /*0220*/ 	.word	0xffffffff


	//   ....[113]....
        /*0224*/ 	.word	0xffffffff


	//   ....[114]....
        /*0228*/ 	.word	0xffffffff


	//   ....[115]....
        /*022c*/ 	.word	0xffffffff


	//   ....[116]....
        /*0230*/ 	.word	0xffffffff


	//   ....[117]....
        /*0234*/ 	.word	0xffffffff


	//   ....[118]....
        /*0238*/ 	.word	0xffffffff


	//   ....[119]....
        /*023c*/ 	.word	0xffffffff


	//   ....[120]....
        /*0240*/ 	.word	0xffffffff


	//   ....[121]....
        /*0244*/ 	.word	0xffffffff


	//   ....[122]....
        /*0248*/ 	.word	0xffffffff


	//   ....[123]....
        /*024c*/ 	.word	0xffffffff


	//   ....[124]....
        /*0250*/ 	.word	0xffffffff


	//   ....[125]....
        /*0254*/ 	.word	0xffffffff


	//   ....[126]....
        /*0258*/ 	.word	0xffffffff


	//   ....[127]....
        /*025c*/ 	.word	0xffffffff


	//   ....[128]....
        /*0260*/ 	.word	0xffffffff


	//   ....[129]....
        /*0264*/ 	.word	0xffffffff


	//   ....[130]....
        /*0268*/ 	.word	0xffffffff


	//   ....[131]....
        /*026c*/ 	.word	0xffffffff


	//   ....[132]....
        /*0270*/ 	.word	0xffffffff


	//   ....[133]....
        /*0274*/ 	.word	0xffffffff


	//   ....[134]....
        /*0278*/ 	.word	0xffffffff


	//   ....[135]....
        /*027c*/ 	.word	0xffffffff


	//   ....[136]....
        /*0280*/ 	.word	0xffffffff


	//   ....[137]....
        /*0284*/ 	.word	0xffffffff


	//   ....[138]....
        /*0288*/ 	.word	0xffffffff


	//   ....[139]....
        /*028c*/ 	.word	0xffffffff


	//   ....[140]....
        /*0290*/ 	.word	0xffffffff


	//   ....[141]....
        /*0294*/ 	.word	0xffffffff


	//   ....[142]....
        /*0298*/ 	.word	0xffffffff


	//   ....[143]....
        /*029c*/ 	.word	0xffffffff


	//   ....[144]....
        /*02a0*/ 	.word	0xffffffff


	//   ....[145]....
        /*02a4*/ 	.word	0xffffffff


	//   ....[146]....
        /*02a8*/ 	.word	0xffffffff


	//   ....[147]....
        /*02ac*/ 	.word	0xffffffff


	//   ....[148]....
        /*02b0*/ 	.word	0xffffffff


	//   ....[149]....
        /*02b4*/ 	.word	0xffffffff


	//   ....[150]....
        /*02b8*/ 	.word	0xffffffff


	//   ....[151]....
        /*02bc*/ 	.word	0xffffffff


	//   ....[152]....
        /*02c0*/ 	.word	0xffffffff


	//   ....[153]....
        /*02c4*/ 	.word	0xffffffff


	//   ....[154]....
        /*02c8*/ 	.word	0xffffffff


	//   ....[155]....
        /*02cc*/ 	.word	0xffffffff


	//   ....[156]....
        /*02d0*/ 	.word	0xffffffff


	//   ....[157]....
        /*02d4*/ 	.word	0xffffffff


	//   ....[158]....
        /*02d8*/ 	.word	0xffffffff


	//   ....[159]....
        /*02dc*/ 	.word	0xffffffff


	//   ....[160]....
        /*02e0*/ 	.word	0xffffffff


	//   ....[161]....
        /*02e4*/ 	.word	0xffffffff


	//   ....[162]....
        /*02e8*/ 	.word	0xffffffff


	//   ....[163]....
        /*02ec*/ 	.word	0xffffffff


	//   ....[164]....
        /*02f0*/ 	.word	0xffffffff


	//   ....[165]....
        /*02f4*/ 	.word	0xffffffff


	//   ....[166]....
        /*02f8*/ 	.word	0xffffffff


	//   ....[167]....
        /*02fc*/ 	.word	0xffffffff


	//   ....[168]....
        /*0300*/ 	.word	0xffffffff


	//   ....[169]....
        /*0304*/ 	.word	0xffffffff


	//   ....[170]....
        /*0308*/ 	.word	0xffffffff


	//   ....[171]....
        /*030c*/ 	.word	0xffffffff


	//   ....[172]....
        /*0310*/ 	.word	0xffffffff


	//   ....[173]....
        /*0314*/ 	.word	0xffffffff


	//   ....[174]....
        /*0318*/ 	.word	0xffffffff


	//   ....[175]....
        /*031c*/ 	.word	0xffffffff


	//   ....[176]....
        /*0320*/ 	.word	0xffffffff


	//   ....[177]....
        /*0324*/ 	.word	0xffffffff


	//   ....[178]....
        /*0328*/ 	.word	0xffffffff


	//   ....[179]....
        /*032c*/ 	.word	0xffffffff


	//   ....[180]....
        /*0330*/ 	.word	0xffffffff


	//   ....[181]....
        /*0334*/ 	.word	0xffffffff


	//   ....[182]....
        /*0338*/ 	.word	0xffffffff


	//   ....[183]....
        /*033c*/ 	.word	0xffffffff


	//   ....[184]....
        /*0340*/ 	.word	0xffffffff


	//   ....[185]....
        /*0344*/ 	.word	0xffffffff


	//   ....[186]....
        /*0348*/ 	.word	0xffffffff


	//   ....[187]....
        /*034c*/ 	.word	0xffffffff


	//   ....[188]....
        /*0350*/ 	.word	0xffffffff


	//   ....[189]....
        /*0354*/ 	.word	0xffffffff


	//   ....[190]....
        /*0358*/ 	.word	0xffffffff


	//   ....[191]....
        /*035c*/ 	.word	0xffffffff


	//   ....[192]....
        /*0360*/ 	.word	0xffffffff


	//   ....[193]....
        /*0364*/ 	.word	0xffffffff


	//   ....[194]....
        /*0368*/ 	.word	0xffffffff


	//   ....[195]....
        /*036c*/ 	.word	0xffffffff


	//   ....[196]....
        /*0370*/ 	.word	0xffffffff


	//   ....[197]....
        /*0374*/ 	.word	0xffffffff


	//   ....[198]....
        /*0378*/ 	.word	0xffffffff


	//   ....[199]....
        /*037c*/ 	.word	0xffffffff


	//   ....[200]....
        /*0380*/ 	.word	0xffffffff


	//   ....[201]....
        /*0384*/ 	.word	0xffffffff


	//   ....[202]....
        /*0388*/ 	.word	0xffffffff


	//   ....[203]....
        /*038c*/ 	.word	0x0500000f


	//   ....[204]....
        /*0390*/ 	.word	0x0500000f


	//   ....[205]....
        /*0394*/ 	.word	0x0500000f


	//   ....[206]....
        /*0398*/ 	.word	0x0500000f


	//   ....[207]....
        /*039c*/ 	.word	0x0500000f


	//   ....[208]....
        /*03a0*/ 	.word	0x0500000f


	//   ....[209]....
        /*03a4*/ 	.word	0x0500000f


	//   ....[210]....
        /*03a8*/ 	.word	0x0500000f


	//   ....[211]....
        /*03ac*/ 	.word	0x0500000f


	//   ....[212]....
        /*03b0*/ 	.word	0x0500000f


	//   ....[213]....
        /*03b4*/ 	.word	0x0500000f


	//   ....[214]....
        /*03b8*/ 	.word	0x0500000f


	//   ....[215]....
        /*03bc*/ 	.word	0x0500000f


	//   ....[216]....
        /*03c0*/ 	.word	0x0500000f


	//   ....[217]....
        /*03c4*/ 	.word	0x0500000f


	//   ....[218]....
        /*03c8*/ 	.word	0x0500000f


	//   ....[219]....
        /*03cc*/ 	.word	0x0500000f


	//   ....[220]....
        /*03d0*/ 	.word	0x0500000f


	//   ....[221]....
        /*03d4*/ 	.word	0x0500000f


	//   ....[222]....
        /*03d8*/ 	.word	0x0500000f


	//   ....[223]....
        /*03dc*/ 	.word	0x0500000f


	//   ....[224]....
        /*03e0*/ 	.word	0x0500000f


	//   ....[225]....
        /*03e4*/ 	.word	0x0500000f


	//   ....[226]....
        /*03e8*/ 	.word	0x0500000f


	//   ....[227]....
        /*03ec*/ 	.word	0x0500000f


	//   ....[228]....
        /*03f0*/ 	.word	0x0500000f


	//   ....[229]....
        /*03f4*/ 	.word	0x0500000f


	//   ....[230]....
        /*03f8*/ 	.word	0x0500000f


	//   ....[231]....
        /*03fc*/ 	.word	0x0500000f


	//   ....[232]....
        /*0400*/ 	.word	0x0500000f


	//   ....[233]....
        /*0404*/ 	.word	0x0500000f


	//   ....[234]....
        /*0408*/ 	.word	0x0500000f


	//   ....[235]....
        /*040c*/ 	.word	0x0500000f


	//   ....[236]....
        /*0410*/ 	.word	0x0500000f


	//   ....[237]....
        /*0414*/ 	.word	0x0500000f


	//   ....[238]....
        /*0418*/ 	.word	0x0500000f


	//   ....[239]....
        /*041c*/ 	.word	0x0500000f


	//   ....[240]....
        /*0420*/ 	.word	0x0500000f


	//   ....[241]....
        /*0424*/ 	.word	0x0500000f


	//   ....[242]....
        /*0428*/ 	.word	0x0500000f


	//   ....[243]....
        /*042c*/ 	.word	0x0500000f


	//   ....[244]....
        /*0430*/ 	.word	0x0500000f


	//   ....[245]....
        /*0434*/ 	.word	0x0500000f


	//   ....[246]....
        /*0438*/ 	.word	0x0500000f


	//   ....[247]....
        /*043c*/ 	.word	0x0500000f


	//   ....[248]....
        /*0440*/ 	.word	0x0500000f


	//   ....[249]....
        /*0444*/ 	.word	0x0500000f


	//   ....[250]....
        /*0448*/ 	.word	0x0500000f


	//   ....[251]....
        /*044c*/ 	.word	0x0500000f


	//   ....[252]....
        /*0450*/ 	.word	0x0500000f


	//   ....[253]....
        /*0454*/ 	.word	0x0500000f


	//   ....[254]....
        /*0458*/ 	.word	0x0500000f


	//   ....[255]....
        /*045c*/ 	.word	0x0500000f


	//   ....[0]....
        /*0460*/ 	.word	0x0500000f


	//   ....[1]....
        /*0464*/ 	.word	0x0500000f


	//   ....[2]....
        /*0468*/ 	.word	0x0500000f


	//   ....[3]....
        /*046c*/ 	.word	0x0500000f


	//   ....[4]....
        /*0470*/ 	.word	0x0500000f


	//   ....[5]....
        /*0474*/ 	.word	0x0500000f


	//   ....[6]....
        /*0478*/ 	.word	0x0500000f


	//   ....[7]....
        /*047c*/ 	.word	0x0500000f


	//   ....[8]....
        /*0480*/ 	.word	0x0500000f


	//   ....[9]....
        /*0484*/ 	.word	0x0500000f


	//   ....[10]....
        /*0488*/ 	.word	0x0500000f


	//   ....[11]....
        /*048c*/ 	.word	0x0500000f


	//   ....[12]....
        /*0490*/ 	.word	0x0500000f


	//   ....[13]....
        /*0494*/ 	.word	0x0500000f


	//   ....[14]....
        /*0498*/ 	.word	0x0500000f


	//   ....[15]....
        /*049c*/ 	.word	0x0500000f


	//   ....[16]....
        /*04a0*/ 	.word	0x0500000f


	//   ....[17]....
        /*04a4*/ 	.word	0x0500000f


	//   ....[18]....
        /*04a8*/ 	.word	0x0500000f


	//   ....[19]....
        /*04ac*/ 	.word	0x0500000f


	//   ....[20]....
        /*04b0*/ 	.word	0x0500000f


	//   ....[21]....
        /*04b4*/ 	.word	0x0500000f


	//   ....[22]....
        /*04b8*/ 	.word	0x0500000f


	//   ....[23]....
        /*04bc*/ 	.word	0x0500000f


	//   ....[24]....
        /*04c0*/ 	.word	0x0500000f


	//   ....[25]....
        /*04c4*/ 	.word	0x0500000f


	//   ....[26]....
        /*04c8*/ 	.word	0x0500000f


	//   ....[27]....
        /*04cc*/ 	.word	0x0500000f


	//   ....[28]....
        /*04d0*/ 	.word	0x0500000f


	//   ....[29]....
        /*04d4*/ 	.word	0x0500000f


	//   ....[30]....
        /*04d8*/ 	.word	0x0500000f


	//   ....[31]....
        /*04dc*/ 	.word	0x0500000f


	//   ....[32]....
        /*04e0*/ 	.word	0x0500000f


	//   ....[33]....
        /*04e4*/ 	.word	0x0500000f


	//   ....[34]....
        /*04e8*/ 	.word	0x0500000f


	//   ....[35]....
        /*04ec*/ 	.word	0x0500000f


	//   ....[36]....
        /*04f0*/ 	.word	0x0500000f


	//   ....[37]....
        /*04f4*/ 	.word	0x0500000f


	//   ....[38]....
        /*04f8*/ 	.word	0x0500000f


	//   ....[39]....
        /*04fc*/ 	.word	0x0500000f


	//   ....[40]....
        /*0500*/ 	.word	0x0500000f


	//   ....[41]....
        /*0504*/ 	.word	0x0500000f


	//   ....[42]....
        /*0508*/ 	.word	0x0500000f


	//   ....[43]....
        /*050c*/ 	.word	0x0500000f


	//----- nvinfo : EIATTR_COOP_GROUP_INSTR_OFFSETS
	.align		4
.L_173:
        /*0510*/ 	.byte	0x04, 0x28
        /*0512*/ 	.short	(.L_175 - .L_174)


	//   ....[0]....
.L_174:
        /*0514*/ 	.word	0x00000080


	//   ....[1]....
        /*0518*/ 	.word	0x00000090


	//   ....[2]....
        /*051c*/ 	.word	0x000002d0


	//   ....[3]....
        /*0520*/ 	.word	0x00000430


	//   ....[4]....
        /*0524*/ 	.word	0x00000550


	//   ....[5]....
        /*0528*/ 	.word	0x000006b0


	//   ....[6]....
        /*052c*/ 	.word	0x00001820


	//   ....[7]....
        /*0530*/ 	.word	0x00002650


	//   ....[8]....
        /*0534*/ 	.word	0x000028c0


	//   ....[9]....
        /*0538*/ 	.word	0x00003d40


	//   ....[10]....
        /*053c*/ 	.word	0x00004270


	//   ....[11]....
        /*0540*/ 	.word	0x000049f0


	//   ....[12]....
        /*0544*/ 	.word	0x00004a40


	//   ....[13]....
        /*0548*/ 	.word	0x00006bf0


	//   ....[14]....
        /*054c*/ 	.word	0x00007c40


	//   ....[15]....
        /*0550*/ 	.word	0x00008460


	//   ....[16]....
        /*0554*/ 	.word	0x00008570


	//   ....[17]....
        /*0558*/ 	.word	0x000090c0


	//   ....[18]....
        /*055c*/ 	.word	0x00009110


	//   ....[19]....
        /*0560*/ 	.word	0x0000b910


	//   ....[20]....
        /*0564*/ 	.word	0x0000b920


	//   ....[21]....
        /*0568*/ 	.word	0x0000b950


	//   ....[22]....
        /*056c*/ 	.word	0x0000b960


	//   ....[23]....
        /*0570*/ 	.word	0x0000de20


	//   ....[24]....
        /*0574*/ 	.word	0x0000e020


	//   ....[25]....
        /*0578*/ 	.word	0x0000f680


	//   ....[26]....
        /*057c*/ 	.word	0x0000f790


	//   ....[27]....
        /*0580*/ 	.word	0x000102e0


	//   ....[28]....
        /*0584*/ 	.word	0x00010340


	//   ....[29]....
        /*0588*/ 	.word	0x00011a50


	//   ....[30]....
        /*058c*/ 	.word	0x00011a60


	//   ....[31]....
        /*0590*/ 	.word	0x00011ae0


	//   ....[32]....
        /*0594*/ 	.word	0x00011af0


	//   ....[33]....
        /*0598*/ 	.word	0x00012990


	//   ....[34]....
        /*059c*/ 	.word	0x000129a0


	//   ....[35]....
        /*05a0*/ 	.word	0x000129b0


	//   ....[36]....
        /*05a4*/ 	.word	0x000129d0


	//   ....[37]....
        /*05a8*/ 	.word	0x000129e0


	//   ....[38]....
        /*05ac*/ 	.word	0x000129f0


	//   ....[39]....
        /*05b0*/ 	.word	0x00012a00


	//   ....[40]....
        /*05b4*/ 	.word	0x00012a20


	//   ....[41]....
        /*05b8*/ 	.word	0x00012a30


	//   ....[42]....
        /*05bc*/ 	.word	0x00012a40


	//   ....[43]....
        /*05c0*/ 	.word	0x00012a50


	//   ....[44]....
        /*05c4*/ 	.word	0x00012a60


	//   ....[45]....
        /*05c8*/ 	.word	0x00012a70


	//   ....[46]....
        /*05cc*/ 	.word	0x00012a90


	//   ....[47]....
        /*05d0*/ 	.word	0x00012aa0


	//   ....[48]....
        /*05d4*/ 	.word	0x00012ab0


	//   ....[49]....
        /*05d8*/ 	.word	0x00012ac0


	//   ....[50]....
        /*05dc*/ 	.word	0x00012ad0


	//   ....[51]....
        /*05e0*/ 	.word	0x00012ae0


	//   ....[52]....
        /*05e4*/ 	.word	0x00012af0


	//   ....[53]....
        /*05e8*/ 	.word	0x00012b00


	//   ....[54]....
        /*05ec*/ 	.word	0x00012b10


	//   ....[55]....
        /*05f0*/ 	.word	0x00012b20


	//   ....[56]....
        /*05f4*/ 	.word	0x00012b30


	//   ....[57]....
        /*05f8*/ 	.word	0x00012b40


	//   ....[58]....
        /*05fc*/ 	.word	0x00012b50


	//   ....[59]....
        /*0600*/ 	.word	0x00012b60


	//   ....[60]....
        /*0604*/ 	.word	0x00012b70


	//   ....[61]....
        /*0608*/ 	.word	0x00012b90


	//   ....[62]....
        /*060c*/ 	.word	0x00012ba0


	//   ....[63]....
        /*0610*/ 	.word	0x00012bb0


	//   ....[64]....
        /*0614*/ 	.word	0x00012bc0


	//   ....[65]....
        /*0618*/ 	.word	0x00012bd0


	//   ....[66]....
        /*061c*/ 	.word	0x00012bf0


	//   ....[67]....
        /*0620*/ 	.word	0x00012c00


	//   ....[68]....
        /*0624*/ 	.word	0x00012c20


	//   ....[69]....
        /*0628*/ 	.word	0x00012c30


	//   ....[70]....
        /*062c*/ 	.word	0x00012c40


	//   ....[71]....
        /*0630*/ 	.word	0x00012c50


	//   ....[72]....
        /*0634*/ 	.word	0x00012c70


	//   ....[73]....
        /*0638*/ 	.word	0x00012c80


	//   ....[74]....
        /*063c*/ 	.word	0x00012c90


	//   ....[75]....
        /*0640*/ 	.word	0x00012ca0


	//   ....[76]....
        /*0644*/ 	.word	0x00012cb0


	//   ....[77]....
        /*0648*/ 	.word	0x00012cc0


	//   ....[78]....
        /*064c*/ 	.word	0x00012cd0


	//   ....[79]....
        /*0650*/ 	.word	0x00012ce0


	//   ....[80]....
        /*0654*/ 	.word	0x00012d00


	//   ....[81]....
        /*0658*/ 	.word	0x00012d30


	//   ....[82]....
        /*065c*/ 	.word	0x00012d60


	//   ....[83]....
        /*0660*/ 	.word	0x00012d90


	//   ....[84]....
        /*0664*/ 	.word	0x00012dc0


	//   ....[85]....
        /*0668*/ 	.word	0x00012df0


	//   ....[86]....
        /*066c*/ 	.word	0x00012e10


	//   ....[87]....
        /*0670*/ 	.word	0x00012e20


	//   ....[88]....
        /*0674*/ 	.word	0x00012e30


	//   ....[89]....
        /*0678*/ 	.word	0x00012e40


	//   ....[90]....
        /*067c*/ 	.word	0x00012e50


	//   ....[91]....
        /*0680*/ 	.word	0x00012e80


	//   ....[92]....
        /*0684*/ 	.word	0x00012eb0


	//   ....[93]....
        /*0688*/ 	.word	0x00012ee0


	//   ....[94]....
        /*068c*/ 	.word	0x00012ef0


	//   ....[95]....
        /*0690*/ 	.word	0x00012f00


	//   ....[96]....
        /*0694*/ 	.word	0x00012f10


	//   ....[97]....
        /*0698*/ 	.word	0x00013380


	//   ....[98]....
        /*069c*/ 	.word	0x000133c0


	//   ....[99]....
        /*06a0*/ 	.word	0x00013400


	//   ....[100]....
        /*06a4*/ 	.word	0x00013430


	//   ....[101]....
        /*06a8*/ 	.word	0x00013480


	//   ....[102]....
        /*06ac*/ 	.word	0x000134b0


	//   ....[103]....
        /*06b0*/ 	.word	0x00013b70


	//   ....[104]....
        /*06b4*/ 	.word	0x00013ba0


	//   ....[105]....
        /*06b8*/ 	.word	0x000146f0


	//   ....[106]....
        /*06bc*/ 	.word	0x00016050


	//   ....[107]....
        /*06c0*/ 	.word	0x00016090


	//   ....[108]....
        /*06c4*/ 	.word	0x000160c0


	//   ....[109]....
        /*06c8*/ 	.word	0x000160f0


	//   ....[110]....
        /*06cc*/ 	.word	0x00016100


	//   ....[111]....
        /*06d0*/ 	.word	0x00016110


	//   ....[112]....
        /*06d4*/ 	.word	0x00016130


	//   ....[113]....
        /*06d8*/ 	.word	0x00016180


	//   ....[114]....
        /*06dc*/ 	.word	0x000161a0


	//   ....[115]....
        /*06e0*/ 	.word	0x000161e0


	//   ....[116]....
        /*06e4*/ 	.word	0x00016200


	//   ....[117]....
        /*06e8*/ 	.word	0x00016240


	//   ....[118]....
        /*06ec*/ 	.word	0x00016260


	//   ....[119]....
        /*06f0*/ 	.word	0x000162a0


	//   ....[120]....
        /*06f4*/ 	.word	0x000162c0


	//   ....[121]....
        /*06f8*/ 	.word	0x000162f0


	//   ....[122]....
        /*06fc*/ 	.word	0x00016310


	//   ....[123]....
        /*0700*/ 	.word	0x00016330


	//   ....[124]....
        /*0704*/ 	.word	0x00016360


	//   ....[125]....
        /*0708*/ 	.word	0x00016380


	//   ....[126]....
        /*070c*/ 	.word	0x00016890


	//   ....[127]....
        /*0710*/ 	.word	0x000168c0


	//   ....[128]....
        /*0714*/ 	.word	0x00016950


	//   ....[129]....
        /*0718*/ 	.word	0x00016980


	//   ....[130]....
        /*071c*/ 	.word	0x000169a0


	//   ....[131]....
        /*0720*/ 	.word	0x000169e0


	//   ....[132]....
        /*0724*/ 	.word	0x00016a10


	//   ....[133]....
        /*0728*/ 	.word	0x00016a60


	//   ....[134]....
        /*072c*/ 	.word	0x00016a90


	//   ....[135]....
        /*0730*/ 	.word	0x00016ab0


	//   ....[136]....
        /*0734*/ 	.word	0x00016b10


	//   ....[137]....
        /*0738*/ 	.word	0x00016b30


	//   ....[138]....
        /*073c*/ 	.word	0x00016b80


	//   ....[139]....
        /*0740*/ 	.word	0x00016ba0


	//   ....[140]....
        /*0744*/ 	.word	0x00016bf0


	//   ....[141]....
        /*0748*/ 	.word	0x00016c10


	//   ....[142]....
        /*074c*/ 	.word	0x00016c50


	//   ....[143]....
        /*0750*/ 	.word	0x00016c70


	//   ....[144]....
        /*0754*/ 	.word	0x00016cc0


	//   ....[145]....
        /*0758*/ 	.word	0x00016cf0


	//   ....[146]....
        /*075c*/ 	.word	0x00017280


	//   ....[147]....
        /*0760*/ 	.word	0x000172b0


	//   ....[148]....
        /*0764*/ 	.word	0x000172e0


	//   ....[149]....
        /*0768*/ 	.word	0x00017310


	//   ....[150]....
        /*076c*/ 	.word	0x00017360


	//   ....[151]....
        /*0770*/ 	.word	0x000173b0


	//   ....[152]....
        /*0774*/ 	.word	0x000173e0


	//   ....[153]....
        /*0778*/ 	.word	0x00017400


	//   ....[154]....
        /*077c*/ 	.word	0x00017460


	//   ....[155]....
        /*0780*/ 	.word	0x00017480


	//   ....[156]....
        /*0784*/ 	.word	0x000174e0


	//   ....[157]....
        /*0788*/ 	.word	0x000174f0


	//   ....[158]....
        /*078c*/ 	.word	0x00017520


	//   ....[159]....
        /*0790*/ 	.word	0x00017550


	//   ....[160]....
        /*0794*/ 	.word	0x000175b0


	//   ....[161]....
        /*0798*/ 	.word	0x000175e0


	//   ....[162]....
        /*079c*/ 	.word	0x00017e60


	//   ....[163]....
        /*07a0*/ 	.word	0x00017e80


	//   ....[164]....
        /*07a4*/ 	.word	0x00017e90


	//   ....[165]....
        /*07a8*/ 	.word	0x00017ea0


	//   ....[166]....
        /*07ac*/ 	.word	0x00017eb0


	//   ....[167]....
        /*07b0*/ 	.word	0x00017f00


	//   ....[168]....
        /*07b4*/ 	.word	0x00017f20


	//   ....[169]....
        /*07b8*/ 	.word	0x00017f40


	//   ....[170]....
        /*07bc*/ 	.word	0x00017f50


	//   ....[171]....
        /*07c0*/ 	.word	0x00017f90


	//   ....[172]....
        /*07c4*/ 	.word	0x00017fa0


	//   ....[173]....
        /*07c8*/ 	.word	0x00017fe0


	//   ....[174]....
        /*07cc*/ 	.word	0x00017ff0


	//   ....[175]....
        /*07d0*/ 	.word	0x00018030


	//   ....[176]....
        /*07d4*/ 	.word	0x00018040


	//   ....[177]....
        /*07d8*/ 	.word	0x00018080


	//   ....[178]....
        /*07dc*/ 	.word	0x00018090


	//   ....[179]....
        /*07e0*/ 	.word	0x000180a0


	//   ....[180]....
        /*07e4*/ 	.word	0x000180e0


	//   ....[181]....
        /*07e8*/ 	.word	0x00018100


	//   ....[182]....
        /*07ec*/ 	.word	0x000184e0


	//   ....[183]....
        /*07f0*/ 	.word	0x00018500


	//   ....[184]....
        /*07f4*/ 	.word	0x00018520


	//   ....[185]....
        /*07f8*/ 	.word	0x00018530


	//   ....[186]....
        /*07fc*/ 	.word	0x00018540


	//   ....[187]....
        /*0800*/ 	.word	0x00018550


	//   ....[188]....
        /*0804*/ 	.word	0x00018570


	//   ....[189]....
        /*0808*/ 	.word	0x00018580


	//   ....[190]....
        /*080c*/ 	.word	0x000185c0


	//   ....[191]....
        /*0810*/ 	.word	0x000185e0


	//   ....[192]....
        /*0814*/ 	.word	0x00018610


	//   ....[193]....
        /*0818*/ 	.word	0x00018630


	//   ....[194]....
        /*081c*/ 	.word	0x00018660


	//   ....[195]....
        /*0820*/ 	.word	0x00018680


	//   ....[196]....
        /*0824*/ 	.word	0x000186a0


	//   ....[197]....
        /*0828*/ 	.word	0x000186c0


	//   ....[198]....
        /*082c*/ 	.word	0x000186e0


	//   ....[199]....
        /*0830*/ 	.word	0x00018710


	//   ....[200]....
        /*0834*/ 	.word	0x000187b0


	//   ....[201]....
        /*0838*/ 	.word	0x000187d0


	//   ....[202]....
        /*083c*/ 	.word	0x00019770


	//   ....[203]....
        /*0840*/ 	.word	0x00019df0


	//   ....[204]....
        /*0844*/ 	.word	0x00019ee0


	//   ....[205]....
        /*0848*/ 	.word	0x00019fd0


	//   ....[206]....
        /*084c*/ 	.word	0x0001a030


	//   ....[207]....
        /*0850*/ 	.word	0x0001a0e0


	//   ....[208]....
        /*0854*/ 	.word	0x0001a170


	//   ....[209]....
        /*0858*/ 	.word	0x0001a210


	//   ....[210]....
        /*085c*/ 	.word	0x0001a290


	//   ....[211]....
        /*0860*/ 	.word	0x0001a330


	//   ....[212]....
        /*0864*/ 	.word	0x0001a3c0


	//   ....[213]....
        /*0868*/ 	.word	0x0001a460


	//   ....[214]....
        /*086c*/ 	.word	0x0001a4e0


	//   ....[215]....
        /*0870*/ 	.word	0x0001a580


	//   ....[216]....
        /*0874*/ 	.word	0x0001a610


	//   ....[217]....
        /*0878*/ 	.word	0x0001a6b0


	//   ....[218]....
        /*087c*/ 	.word	0x0001a730


	//   ....[219]....
        /*0880*/ 	.word	0x0001a7d0


	//   ....[220]....
        /*0884*/ 	.word	0x0001a860


	//   ....[221]....
        /*0888*/ 	.word	0x0001a900


	//   ....[222]....
        /*088c*/ 	.word	0x0001a980


	//   ....[223]....
        /*0890*/ 	.word	0x0001aa60


	//   ....[224]....
        /*0894*/ 	.word	0x0001abd0


	//   ....[225]....
        /*0898*/ 	.word	0x0001aca0


	//   ....[226]....
        /*089c*/ 	.word	0x0001ad80


	//   ....[227]....
        /*08a0*/ 	.word	0x0001add0


	//   ....[228]....
        /*08a4*/ 	.word	0x0001aea0


	//   ....[229]....
        /*08a8*/ 	.word	0x0001aef0


	//   ....[230]....
        /*08ac*/ 	.word	0x0001afe0


	//   ....[231]....
        /*08b0*/ 	.word	0x0001b030


	//   ....[232]....
        /*08b4*/ 	.word	0x0001b120


	//   ....[233]....
        /*08b8*/ 	.word	0x0001b170


	//   ....[234]....
        /*08bc*/ 	.word	0x0001b1e0


	//   ....[235]....
        /*08c0*/ 	.word	0x0001b2a0


	//   ....[236]....
        /*08c4*/ 	.word	0x0001b310


	//   ....[237]....
        /*08c8*/ 	.word	0x0001b3c0


	//   ....[238]....
        /*08cc*/ 	.word	0x0001b430


	//   ....[239]....
        /*08d0*/ 	.word	0x0001b4e0


	//   ....[240]....
        /*08d4*/ 	.word	0x0001b540


	//   ....[241]....
        /*08d8*/ 	.word	0x0001b600


	//   ....[242]....
        /*08dc*/ 	.word	0x0001b660


	//   ....[243]....
        /*08e0*/ 	.word	0x0001b720


	//   ....[244]....
        /*08e4*/ 	.word	0x0001b7b0


	//   ....[245]....
        /*08e8*/ 	.word	0x0001b810


	//   ....[246]....
        /*08ec*/ 	.word	0x0001b8c0


	//   ....[247]....
        /*08f0*/ 	.word	0x0001b960


	//   ....[248]....
        /*08f4*/ 	.word	0x0001b9c0


	//   ....[249]....
        /*08f8*/ 	.word	0x0001bab0


	//   ....[250]....
        /*08fc*/ 	.word	0x0001bb20


	//   ....[251]....
        /*0900*/ 	.word	0x0001bbf0


	//   ....[252]....
        /*0904*/ 	.word	0x0001bc50


	//   ....[253]....
        /*0908*/ 	.word	0x0001bd10


	//   ....[254]....
        /*090c*/ 	.word	0x0001bd70


	//   ....[255]....
        /*0910*/ 	.word	0x0001be30


	//   ....[0]....
        /*0914*/ 	.word	0x0001be90


	//   ....[1]....
        /*0918*/ 	.word	0x0001bf40


	//   ....[2]....
        /*091c*/ 	.word	0x0001bfc0


	//   ....[3]....
        /*0920*/ 	.word	0x0001c080


	//   ....[4]....
        /*0924*/ 	.word	0x0001c1c0


	//   ....[5]....
        /*0928*/ 	.word	0x0001c260


	//   ....[6]....
        /*092c*/ 	.word	0x0001c2c0


	//   ....[7]....
        /*0930*/ 	.word	0x0001c370


	//   ....[8]....
        /*0934*/ 	.word	0x0001c400


	//   ....[9]....
        /*0938*/ 	.word	0x0001c490


	//   ....[10]....
        /*093c*/ 	.word	0x0001c4f0


	//   ....[11]....
        /*0940*/ 	.word	0x0001c5a0


	//   ....[12]....
        /*0944*/ 	.word	0x0001c600


	//   ....[13]....
        /*0948*/ 	.word	0x0001c6b0


	//   ....[14]....
        /*094c*/ 	.word	0x0001c710


	//   ....[15]....
        /*0950*/ 	.word	0x0001c7c0


	//   ....[16]....
        /*0954*/ 	.word	0x0001c820


	//   ....[17]....
        /*0958*/ 	.word	0x0001c8d0


	//   ....[18]....
        /*095c*/ 	.word	0x0001c930


	//   ....[19]....
        /*0960*/ 	.word	0x0001c9e0


	//   ....[20]....
        /*0964*/ 	.word	0x0001ca70


	//   ....[21]....
        /*0968*/ 	.word	0x0001cb00


	//   ....[22]....
        /*096c*/ 	.word	0x0001cb60


	//   ....[23]....
        /*0970*/ 	.word	0x0001cc10


	//   ....[24]....
        /*0974*/ 	.word	0x0001ccf0


	//   ....[25]....
        /*0978*/ 	.word	0x0001cd90


	//   ....[26]....
        /*097c*/ 	.word	0x0001ce00


	//   ....[27]....
        /*0980*/ 	.word	0x0001cea0


	//   ....[28]....
        /*0984*/ 	.word	0x0001cf00


	//   ....[29]....
        /*0988*/ 	.word	0x0001cfa0


	//   ....[30]....
        /*098c*/ 	.word	0x0001d000


	//   ....[31]....
        /*0990*/ 	.word	0x0001d0b0


	//   ....[32]....
        /*0994*/ 	.word	0x0001d110


	//   ....[33]....
        /*0998*/ 	.word	0x0001d1b0


	//   ....[34]....
        /*099c*/ 	.word	0x0001d210


	//   ....[35]....
        /*09a0*/ 	.word	0x0001d2c0


	//   ....[36]....
        /*09a4*/ 	.word	0x0001d320


	//   ....[37]....
        /*09a8*/ 	.word	0x0001d3c0


	//   ....[38]....
        /*09ac*/ 	.word	0x0001d420


	//   ....[39]....
        /*09b0*/ 	.word	0x0001d4d0


	//   ....[40]....
        /*09b4*/ 	.word	0x0001d560


	//   ....[41]....
        /*09b8*/ 	.word	0x0001d5f0


	//   ....[42]....
        /*09bc*/ 	.word	0x0001d650


	//   ....[43]....
        /*09c0*/ 	.word	0x0001d6f0


	//----- nvinfo : EIATTR_REG_RECONFIG
	.align		4
.L_175:
        /*09c4*/ 	.byte	0x01, 0x54
	.zero		2


	//----- nvinfo : EIATTR_SYSCALL_OFFSETS
	.align		4
        /*09c8*/ 	.byte	0x04, 0x46
        /*09ca*/ 	.short	(.L_177 - .L_176)


	//   ....[0]....
.L_176:
        /*09cc*/ 	.word	0x000019e0


	//   ....[1]....
        /*09d0*/ 	.word	0x000152e0


	//   ....[2]....
        /*09d4*/ 	.word	0x00015420


	//   ....[3]....
        /*09d8*/ 	.word	0x00015560


	//   ....[4]....
        /*09dc*/ 	.word	0x00015680


	//   ....[5]....
        /*09e0*/ 	.word	0x00017000


	//----- nvinfo : EIATTR_MBARRIER_INSTR_OFFSETS
	.align		4
.L_177:
        /*09e4*/ 	.byte	0x04, 0x39
        /*09e6*/ 	.short	(.L_179 - .L_178)


	//   ....[0]....
.L_178:
        /*09e8*/ 	.word	0x00000180
        /*09ec*/ 	.word	0x000000ff
        /*09f0*/ 	.word	0x00022800
        /*09f4*/ 	.short	0x0100
        /*09f6*/ 	.byte	0x08
	.zero		1


	//   ....[1]....
        /*09f8*/ 	.word	0x00000190
        /*09fc*/ 	.word	0x000000ff
        /*0a00*/ 	.word	0x00022820
        /*0a04*/ 	.short	0x0100
        /*0a06*/ 	.byte	0x08
	.zero		1


	//   ....[2]....
        /*0a08*/ 	.word	0x00000280
        /*0a0c*/ 	.word	0x000000ff
        /*0a10*/ 	.word	0x00022830
        /*0a14*/ 	.short	0x0100
        /*0a16*/ 	.byte	0x08
	.zero		1


	//   ....[3]....
        /*0a18*/ 	.word	0x00000290
        /*0a1c*/ 	.word	0x000000ff
        /*0a20*/ 	.word	0x00022840
        /*0a24*/ 	.short	0x0100
        /*0a26*/ 	.byte	0x08
	.zero		1


	//   ....[4]....
        /*0a28*/ 	.word	0x000002a0
        /*0a2c*/ 	.word	0x000000ff
        /*0a30*/ 	.word	0x00022838
        /*0a34*/ 	.short	0x0100
        /*0a36*/ 	.byte	0x08
	.zero		1


	//   ....[5]....
        /*0a38*/ 	.word	0x000002b0
        /*0a3c*/ 	.word	0x000000ff
        /*0a40*/ 	.word	0x00022848
        /*0a44*/ 	.short	0x0100
        /*0a46*/ 	.byte	0x08
	.zero		1


	//   ....[6]....
        /*0a48*/ 	.word	0x000003e0
        /*0a4c*/ 	.word	0x000000ff
        /*0a50*/ 	.word	0x00022850
        /*0a54*/ 	.short	0x0100
        /*0a56*/ 	.byte	0x08
	.zero		1


	//   ....[7]....
        /*0a58*/ 	.word	0x000003f0
        /*0a5c*/ 	.word	0x000000ff
        /*0a60*/ 	.word	0x00022860
        /*0a64*/ 	.short	0x0100
        /*0a66*/ 	.byte	0x08
	.zero		1


	//   ....[8]....
        /*0a68*/ 	.word	0x00000400
        /*0a6c*/ 	.word	0x000000ff
        /*0a70*/ 	.word	0x00022858
        /*0a74*/ 	.short	0x0100
        /*0a76*/ 	.byte	0x08
	.zero		1


	//   ....[9]....
        /*0a78*/ 	.word	0x00000410
        /*0a7c*/ 	.word	0x000000ff
        /*0a80*/ 	.word	0x00022868
        /*0a84*/ 	.short	0x0100
        /*0a86*/ 	.byte	0x08
	.zero		1


	//   ....[10]....
        /*0a88*/ 	.word	0x00000500
        /*0a8c*/ 	.word	0x000000ff
        /*0a90*/ 	.word	0x00022870
        /*0a94*/ 	.short	0x0100
        /*0a96*/ 	.byte	0x06
	.zero		1


	//   ....[11]....
        /*0a98*/ 	.word	0x00000510
        /*0a9c*/ 	.word	0x000000ff
        /*0aa0*/ 	.word	0x00022880
        /*0aa4*/ 	.short	0x0100
        /*0aa6*/ 	.byte	0x06
	.zero		1


	//   ....[12]....
        /*0aa8*/ 	.word	0x00000520
        /*0aac*/ 	.word	0x000000ff
        /*0ab0*/ 	.word	0x00022878
        /*0ab4*/ 	.short	0x0100
        /*0ab6*/ 	.byte	0x06
	.zero		1


	//   ....[13]....
        /*0ab8*/ 	.word	0x00000530
        /*0abc*/ 	.word	0x000000ff
        /*0ac0*/ 	.word	0x00022888
        /*0ac4*/ 	.short	0x0100
        /*0ac6*/ 	.byte	0x06
	.zero		1


	//   ....[14]....
        /*0ac8*/ 	.word	0x00000660
        /*0acc*/ 	.word	0x000000ff
        /*0ad0*/ 	.word	0x00022890
        /*0ad4*/ 	.short	0x0100
        /*0ad6*/ 	.byte	0x08
	.zero		1


	//   ....[15]....
        /*0ad8*/ 	.word	0x00000670
        /*0adc*/ 	.word	0x000000ff
        /*0ae0*/ 	.word	0x000228a0
        /*0ae4*/ 	.short	0x0100
        /*0ae6*/ 	.byte	0x08
	.zero		1


	//   ....[16]....
        /*0ae8*/ 	.word	0x00000680
        /*0aec*/ 	.word	0x000000ff
        /*0af0*/ 	.word	0x00022898
        /*0af4*/ 	.short	0x0100
        /*0af6*/ 	.byte	0x08
	.zero		1


	//   ....[17]....
        /*0af8*/ 	.word	0x00000690
        /*0afc*/ 	.word	0x000000ff
        /*0b00*/ 	.word	0x000228a8
        /*0b04*/ 	.short	0x0100
        /*0b06*/ 	.byte	0x08
	.zero		1


	//   ....[18]....
        /*0b08*/ 	.word	0x000007d0
        /*0b0c*/ 	.word	0x000000ff
        /*0b10*/ 	.word	0x000228b0
        /*0b14*/ 	.short	0x0100
        /*0b16*/ 	.byte	0x08
	.zero		1


	//   ....[19]....
        /*0b18*/ 	.word	0x000007e0
        /*0b1c*/ 	.word	0x000000ff
        /*0b20*/ 	.word	0x000228c0
        /*0b24*/ 	.short	0x0100
        /*0b26*/ 	.byte	0x08
	.zero		1


	//   ....[20]....
        /*0b28*/ 	.word	0x000007f0
        /*0b2c*/ 	.word	0x000000ff
        /*0b30*/ 	.word	0x000228b8
        /*0b34*/ 	.short	0x0100
        /*0b36*/ 	.byte	0x08
	.zero		1


	//   ....[21]....
        /*0b38*/ 	.word	0x00000800
        /*0b3c*/ 	.word	0x000000ff
        /*0b40*/ 	.word	0x000228c8
        /*0b44*/ 	.short	0x0100
        /*0b46*/ 	.byte	0x08
	.zero		1


	//   ....[22]....
        /*0b48*/ 	.word	0x00001a00
        /*0b4c*/ 	.word	0x000000ff
        /*0b50*/ 	.word	0x00022800
        /*0b54*/ 	.short	0x010a
        /*0b56*/ 	.byte	0x29
	.zero		1


	//   ....[23]....
        /*0b58*/ 	.word	0x00001a70
        /*0b5c*/ 	.word	0x000000ff
        /*0b60*/ 	.word	0x00022830
        /*0b64*/ 	.short	0x010a
        /*0b66*/ 	.byte	0x29
	.zero		1


	//   ....[24]....
        /*0b68*/ 	.word	0x00001ad0
        /*0b6c*/ 	.word	0x000000ff
        /*0b70*/ 	.word	0x00022830
        /*0b74*/ 	.short	0x010a
        /*0b76*/ 	.byte	0x29
	.zero		1


	//   ....[25]....
        /*0b78*/ 	.word	0x00002680
        /*0b7c*/ 	.word	0x000000ff
        /*0b80*/ 	.word	0x00000000
        /*0b84*/ 	.short	0x0101
        /*0b86*/ 	.byte	0x06
	.zero		1


	//   ....[26]....
        /*0b88*/ 	.word	0x00005f80
        /*0b8c*/ 	.word	0x000000ff
        /*0b90*/ 	.word	0x00022830
        /*0b94*/ 	.short	0x010a
        /*0b96*/ 	.byte	0x06
	.zero		1


	//   ....[27]....
        /*0b98*/ 	.word	0x00005fc0
        /*0b9c*/ 	.word	0x000000ff
        /*0ba0*/ 	.word	0x00022830
        /*0ba4*/ 	.short	0x010a
        /*0ba6*/ 	.byte	0x06
	.zero		1


	//   ....[28]....
        /*0ba8*/ 	.word	0x00006870
        /*0bac*/ 	.word	0x000000ff
        /*0bb0*/ 	.word	0x00022850
        /*0bb4*/ 	.short	0x010a
        /*0bb6*/ 	.byte	0x06
	.zero		1


	//   ....[29]....
        /*0bb8*/ 	.word	0x000068b0
        /*0bbc*/ 	.word	0x000000ff
        /*0bc0*/ 	.word	0x00022850
        /*0bc4*/ 	.short	0x010a
        /*0bc6*/ 	.byte	0x06
	.zero		1


	//   ....[30]....
        /*0bc8*/ 	.word	0x00006bc0
        /*0bcc*/ 	.word	0x000000ff
        /*0bd0*/ 	.word	0x00000000
        /*0bd4*/ 	.short	0x0101
        /*0bd6*/ 	.byte	0x06
	.zero		1


	//   ....[31]....
        /*0bd8*/ 	.word	0x00009e80
        /*0bdc*/ 	.word	0x000000ff
        /*0be0*/ 	.word	0x00000000
        /*0be4*/ 	.short	0x0101
        /*0be6*/ 	.byte	0x06
	.zero		1


	//   ....[32]....
        /*0be8*/ 	.word	0x0000a860
        /*0bec*/ 	.word	0x000000ff
        /*0bf0*/ 	.word	0x00022830
        /*0bf4*/ 	.short	0x010a
        /*0bf6*/ 	.byte	0x06
	.zero		1


	//   ....[33]....
        /*0bf8*/ 	.word	0x0000a8a0
        /*0bfc*/ 	.word	0x000000ff
        /*0c00*/ 	.word	0x00022830
        /*0c04*/ 	.short	0x010a
        /*0c06*/ 	.byte	0x06
	.zero		1


	//   ....[34]....
        /*0c08*/ 	.word	0x0000b150
        /*0c0c*/ 	.word	0x000000ff
        /*0c10*/ 	.word	0x00022850
        /*0c14*/ 	.short	0x010a
        /*0c16*/ 	.byte	0x06
	.zero		1


	//   ....[35]....
        /*0c18*/ 	.word	0x0000b190
        /*0c1c*/ 	.word	0x000000ff
        /*0c20*/ 	.word	0x00022850
        /*0c24*/ 	.short	0x010a
        /*0c26*/ 	.byte	0x06
	.zero		1


	//   ....[36]....
        /*0c28*/ 	.word	0x0000b4a0
        /*0c2c*/ 	.word	0x000000ff
        /*0c30*/ 	.word	0x00000000
        /*0c34*/ 	.short	0x0101
        /*0c36*/ 	.byte	0x06
	.zero		1


	//   ....[37]....
        /*0c38*/ 	.word	0x0000ca70
        /*0c3c*/ 	.word	0x000000ff
        /*0c40*/ 	.word	0x00000000
        /*0c44*/ 	.short	0x0101
        /*0c46*/ 	.byte	0x06
	.zero		1


	//   ....[38]....
        /*0c48*/ 	.word	0x0000d200
        /*0c4c*/ 	.word	0x000000ff
        /*0c50*/ 	.word	0x00022830
        /*0c54*/ 	.short	0x010a
        /*0c56*/ 	.byte	0x06
	.zero		1


	//   ....[39]....
        /*0c58*/ 	.word	0x0000d240
        /*0c5c*/ 	.word	0x000000ff
        /*0c60*/ 	.word	0x00022830
        /*0c64*/ 	.short	0x010a
        /*0c66*/ 	.byte	0x06
	.zero		1


	//   ....[40]....
        /*0c68*/ 	.word	0x0000dab0
        /*0c6c*/ 	.word	0x000000ff
        /*0c70*/ 	.word	0x00022850
        /*0c74*/ 	.short	0x010a
        /*0c76*/ 	.byte	0x06
	.zero		1


	//   ....[41]....
        /*0c78*/ 	.word	0x0000daf0
        /*0c7c*/ 	.word	0x000000ff
        /*0c80*/ 	.word	0x00022850
        /*0c84*/ 	.short	0x010a
        /*0c86*/ 	.byte	0x06
	.zero		1


	//   ....[42]....
        /*0c88*/ 	.word	0x0000ddf0
        /*0c8c*/ 	.word	0x000000ff
        /*0c90*/ 	.word	0x00000000
        /*0c94*/ 	.short	0x0101
        /*0c96*/ 	.byte	0x06
	.zero		1


	//   ....[43]....
        /*0c98*/ 	.word	0x000110a0
        /*0c9c*/ 	.word	0x000000ff
        /*0ca0*/ 	.word	0x00000000
        /*0ca4*/ 	.short	0x0101
        /*0ca6*/ 	.byte	0x06
	.zero		1


	//   ....[44]....
        /*0ca8*/ 	.word	0x00011710
        /*0cac*/ 	.word	0x000000ff
        /*0cb0*/ 	.word	0x00022850
        /*0cb4*/ 	.short	0x010a
        /*0cb6*/ 	.byte	0x09
	.zero		1


	//   ....[45]....
        /*0cb8*/ 	.word	0x00011750
        /*0cbc*/ 	.word	0x000000ff
        /*0cc0*/ 	.word	0x00022850
        /*0cc4*/ 	.short	0x010a
        /*0cc6*/ 	.byte	0x09
	.zero		1


	//   ....[46]....
        /*0cc8*/ 	.word	0x00011dd0
        /*0ccc*/ 	.word	0x000000ff
        /*0cd0*/ 	.word	0x00000000
        /*0cd4*/ 	.short	0x0101
        /*0cd6*/ 	.byte	0x04
	.zero		1


	//   ....[47]....
        /*0cd8*/ 	.word	0x00013470
        /*0cdc*/ 	.word	0x000000ff
        /*0ce0*/ 	.word	0x00000000
        /*0ce4*/ 	.short	0x0101
        /*0ce6*/ 	.byte	0x04
	.zero		1


	//   ....[48]....
        /*0ce8*/ 	.word	0x00015d00
        /*0cec*/ 	.word	0x000000ff
        /*0cf0*/ 	.word	0x00022880
        /*0cf4*/ 	.short	0x010a
        /*0cf6*/ 	.byte	0x2e
	.zero		1


	//   ....[49]....
        /*0cf8*/ 	.word	0x00016560
        /*0cfc*/ 	.word	0x000000ff
        /*0d00*/ 	.word	0x00022870
        /*0d04*/ 	.short	0x0107
        /*0d06*/ 	.byte	0x2e
	.zero		1


	//   ....[50]....
        /*0d08*/ 	.word	0x000165f0
        /*0d0c*/ 	.word	0x000000ff
        /*0d10*/ 	.word	0x00022870
        /*0d14*/ 	.short	0x0101
        /*0d16*/ 	.byte	0x2e
	.zero		1


	//   ....[51]....
        /*0d18*/ 	.word	0x00016620
        /*0d1c*/ 	.word	0x000000ff
        /*0d20*/ 	.word	0x00022840
        /*0d24*/ 	.short	0x010a
        /*0d26*/ 	.byte	0x2e
	.zero		1


	//   ....[52]....
        /*0d28*/ 	.word	0x00016da0
        /*0d2c*/ 	.word	0x000000ff
        /*0d30*/ 	.word	0x00022830
        /*0d34*/ 	.short	0x0107
        /*0d36*/ 	.byte	0x2e
	.zero		1


	//   ....[53]....
        /*0d38*/ 	.word	0x00016e30
        /*0d3c*/ 	.word	0x000000ff
        /*0d40*/ 	.word	0x00022830
        /*0d44*/ 	.short	0x0101
        /*0d46*/ 	.byte	0x2e
	.zero		1


	//   ....[54]....
        /*0d48*/ 	.word	0x000176d0
        /*0d4c*/ 	.word	0x000000ff
        /*0d50*/ 	.word	0x00022800
        /*0d54*/ 	.short	0x0107
        /*0d56*/ 	.byte	0x2e
	.zero		1


	//   ....[55]....
        /*0d58*/ 	.word	0x00017710
        /*0d5c*/ 	.word	0x000000ff
        /*0d60*/ 	.word	0x00022800
        /*0d64*/ 	.short	0x0101
        /*0d66*/ 	.byte	0x2e
	.zero		1


	//   ....[56]....
        /*0d68*/ 	.word	0x00017720
        /*0d6c*/ 	.word	0x000000ff
        /*0d70*/ 	.word	0x00022820
        /*0d74*/ 	.short	0x010a
        /*0d76*/ 	.byte	0x2e
	.zero		1


	//   ....[57]....
        /*0d78*/ 	.word	0x00017b90
        /*0d7c*/ 	.word	0x00000003
        /*0d80*/ 	.word	0x00022880
        /*0d84*/ 	.short	0x010a
        /*0d86*/ 	.byte	0x3f
	.zero		1


	//   ....[58]....
        /*0d88*/ 	.word	0x000181d0
        /*0d8c*/ 	.word	0x00000003
        /*0d90*/ 	.word	0x00022870
        /*0d94*/ 	.short	0x0107
        /*0d96*/ 	.byte	0x3f
	.zero		1


	//   ....[59]....
        /*0d98*/ 	.word	0x00018260
        /*0d9c*/ 	.word	0x00000003
        /*0da0*/ 	.word	0x00022870
        /*0da4*/ 	.short	0x0101
        /*0da6*/ 	.byte	0x3f
	.zero		1


	//   ....[60]....
        /*0da8*/ 	.word	0x00018290
        /*0dac*/ 	.word	0x00000003
        /*0db0*/ 	.word	0x00022840
        /*0db4*/ 	.short	0x010a
        /*0db6*/ 	.byte	0x3f
	.zero		1


	//   ....[61]....
        /*0db8*/ 	.word	0x00018860
        /*0dbc*/ 	.word	0x00000003
        /*0dc0*/ 	.word	0x00022830
        /*0dc4*/ 	.short	0x0107
        /*0dc6*/ 	.byte	0x3f
	.zero		1


	//   ....[62]....
        /*0dc8*/ 	.word	0x00018900
        /*0dcc*/ 	.word	0x00000003
        /*0dd0*/ 	.word	0x00022830
        /*0dd4*/ 	.short	0x0101
        /*0dd6*/ 	.byte	0x3f
	.zero		1


	//   ....[63]....
        /*0dd8*/ 	.word	0x00018980
        /*0ddc*/ 	.word	0x00000006
        /*0de0*/ 	.word	0x00022870
        /*0de4*/ 	.short	0x010a
        /*0de6*/ 	.byte	0x3f
	.zero		1


	//   ....[64]....
        /*0de8*/ 	.word	0x00018a10
        /*0dec*/ 	.word	0x00000006
        /*0df0*/ 	.word	0x00022860
        /*0df4*/ 	.short	0x010a
        /*0df6*/ 	.byte	0x3f
	.zero		1


	//   ....[65]....
        /*0df8*/ 	.word	0x00018f00
        /*0dfc*/ 	.word	0x00000006
        /*0e00*/ 	.word	0x00022850
        /*0e04*/ 	.short	0x0101
        /*0e06*/ 	.byte	0x3f
	.zero		1


	//   ....[66]....
        /*0e08*/ 	.word	0x00018fa0
        /*0e0c*/ 	.word	0x00000006
        /*0e10*/ 	.word	0x00000000
        /*0e14*/ 	.short	0x0101
        /*0e16*/ 	.byte	0x3f
	.zero		1


	//   ....[67]....
        /*0e18*/ 	.word	0x00019070
        /*0e1c*/ 	.word	0x00000003
        /*0e20*/ 	.word	0x00022870
        /*0e24*/ 	.short	0x010a
        /*0e26*/ 	.byte	0x3f
	.zero		1


	//   ....[68]....
        /*0e28*/ 	.word	0x00019120
        /*0e2c*/ 	.word	0x00000003
        /*0e30*/ 	.word	0x00022860
        /*0e34*/ 	.short	0x010a
        /*0e36*/ 	.byte	0x3f
	.zero		1


	//   ....[69]....
        /*0e38*/ 	.word	0x00019600
        /*0e3c*/ 	.word	0x00000003
        /*0e40*/ 	.word	0x00022850
        /*0e44*/ 	.short	0x0101
        /*0e46*/ 	.byte	0x3f
	.zero		1


	//   ....[70]....
        /*0e48*/ 	.word	0x00019690
        /*0e4c*/ 	.word	0x00000003
        /*0e50*/ 	.word	0x00000000
        /*0e54*/ 	.short	0x0101
        /*0e56*/ 	.byte	0x3f
	.zero		1


	//   ....[71]....
        /*0e58*/ 	.word	0x00019720
        /*0e5c*/ 	.word	0x00000007
        /*0e60*/ 	.word	0x00022820
        /*0e64*/ 	.short	0x010a
        /*0e66*/ 	.byte	0x3f
	.zero		1


	//   ....[72]....
        /*0e68*/ 	.word	0x00019840
        /*0e6c*/ 	.word	0x00000005
        /*0e70*/ 	.word	0x00022840
        /*0e74*/ 	.short	0x010a
        /*0e76*/ 	.byte	0x3f
	.zero		1


	//   ....[73]....
        /*0e78*/ 	.word	0x000198e0
        /*0e7c*/ 	.word	0x00000007
        /*0e80*/ 	.word	0x00022840
        /*0e84*/ 	.short	0x010a
        /*0e86*/ 	.byte	0x3f
	.zero		1


	//   ....[74]....
        /*0e88*/ 	.word	0x00019920
        /*0e8c*/ 	.word	0x00000005
        /*0e90*/ 	.word	0x00022860
        /*0e94*/ 	.short	0x010a
        /*0e96*/ 	.byte	0x3f
	.zero		1


	//   ....[75]....
        /*0e98*/ 	.word	0x00019960
        /*0e9c*/ 	.word	0x00000007
        /*0ea0*/ 	.word	0x00022860
        /*0ea4*/ 	.short	0x010a
        /*0ea6*/ 	.byte	0x3f
	.zero		1


	//   ....[76]....
        /*0ea8*/ 	.word	0x000199a0
        /*0eac*/ 	.word	0x00000005
        /*0eb0*/ 	.word	0x00022880
        /*0eb4*/ 	.short	0x010a
        /*0eb6*/ 	.byte	0x3f
	.zero		1


	//   ....[77]....
        /*0eb8*/ 	.word	0x000199e0
        /*0ebc*/ 	.word	0x00000007
        /*0ec0*/ 	.word	0x00022880
        /*0ec4*/ 	.short	0x010a
        /*0ec6*/ 	.byte	0x3f
	.zero		1


	//   ....[78]....
        /*0ec8*/ 	.word	0x00019a50
        /*0ecc*/ 	.word	0x00000003
        /*0ed0*/ 	.word	0x00022800
        /*0ed4*/ 	.short	0x010a
        /*0ed6*/ 	.byte	0x3f
	.zero		1


	//   ....[79]....
        /*0ed8*/ 	.word	0x00019ab0
        /*0edc*/ 	.word	0x00000003
        /*0ee0*/ 	.word	0x00022830
        /*0ee4*/ 	.short	0x010a
        /*0ee6*/ 	.byte	0x3f
	.zero		1


	//   ....[80]....
        /*0ee8*/ 	.word	0x00019b10
        /*0eec*/ 	.word	0x0000000e
        /*0ef0*/ 	.word	0x00022830
        /*0ef4*/ 	.short	0x010a
        /*0ef6*/ 	.byte	0x3f
	.zero		1


	//   ....[81]....
        /*0ef8*/ 	.word	0x00019b70
        /*0efc*/ 	.word	0x0000000e
        /*0f00*/ 	.word	0x00022850
        /*0f04*/ 	.short	0x010a
        /*0f06*/ 	.byte	0x3f
	.zero		1


	//   ....[82]....
        /*0f08*/ 	.word	0x00019bd0
        /*0f0c*/ 	.word	0x0000000e
        /*0f10*/ 	.word	0x00022830
        /*0f14*/ 	.short	0x010a
        /*0f16*/ 	.byte	0x3f
	.zero		1


	//   ....[83]....
        /*0f18*/ 	.word	0x00019c30
        /*0f1c*/ 	.word	0x0000000e
        /*0f20*/ 	.word	0x00022850
        /*0f24*/ 	.short	0x010a
        /*0f26*/ 	.byte	0x3f
	.zero		1


	//   ....[84]....
        /*0f28*/ 	.word	0x00019c90
        /*0f2c*/ 	.word	0x00000014
        /*0f30*/ 	.word	0x00022830
        /*0f34*/ 	.short	0x010a
        /*0f36*/ 	.byte	0x3f
	.zero		1


	//   ....[85]....
        /*0f38*/ 	.word	0x00019cf0
        /*0f3c*/ 	.word	0x00000014
        /*0f40*/ 	.word	0x00022850
        /*0f44*/ 	.short	0x010a
        /*0f46*/ 	.byte	0x3f
	.zero		1


	//   ....[86]....
        /*0f48*/ 	.word	0x00019d50
        /*0f4c*/ 	.word	0x00000005
        /*0f50*/ 	.word	0x00022850
        /*0f54*/ 	.short	0x010a
        /*0f56*/ 	.byte	0x3f
	.zero		1


	//   ....[87]....
        /*0f58*/ 	.word	0x00019e30
        /*0f5c*/ 	.word	0x00000003
        /*0f60*/ 	.word	0x00022880
        /*0f64*/ 	.short	0x010a
        /*0f66*/ 	.byte	0x3f
	.zero		1


	//   ....[88]....
        /*0f68*/ 	.word	0x0001ab20
        /*0f6c*/ 	.word	0x00000003
        /*0f70*/ 	.word	0x00022840
        /*0f74*/ 	.short	0x010a
        /*0f76*/ 	.byte	0x3f
	.zero		1


	//   ....[89]....
        /*0f78*/ 	.word	0x0001c0c0
        /*0f7c*/ 	.word	0x00000003
        /*0f80*/ 	.word	0x00022820
        /*0f84*/ 	.short	0x010a
        /*0f86*/ 	.byte	0x3f
	.zero		1


	//   ....[90]....
        /*0f88*/ 	.word	0x0001c110
        /*0f8c*/ 	.word	0x00000003
        /*0f90*/ 	.word	0x00022880
        /*0f94*/ 	.short	0x010a
        /*0f96*/ 	.byte	0x3f
	.zero		1


	//   ....[91]....
        /*0f98*/ 	.word	0x0001cc40
        /*0f9c*/ 	.word	0x00000003
        /*0fa0*/ 	.word	0x00022840
        /*0fa4*/ 	.short	0x010a
        /*0fa6*/ 	.byte	0x3f
	.zero		1


	//   ....[92]....
        /*0fa8*/ 	.word	0x0001d720
        /*0fac*/ 	.word	0x00000006
        /*0fb0*/ 	.word	0x00022870
        /*0fb4*/ 	.short	0x010a
        /*0fb6*/ 	.byte	0x3f
	.zero		1


	//   ....[93]....
        /*0fb8*/ 	.word	0x0001d770
        /*0fbc*/ 	.word	0x00000006
        /*0fc0*/ 	.word	0x00022860
        /*0fc4*/ 	.short	0x010a
        /*0fc6*/ 	.byte	0x3f
	.zero		1


	//   ....[94]....
        /*0fc8*/ 	.word	0x0001d7c0
        /*0fcc*/ 	.word	0x00000003
        /*0fd0*/ 	.word	0x00022870
        /*0fd4*/ 	.short	0x010a
        /*0fd6*/ 	.byte	0x3f
	.zero		1


	//   ....[95]....
        /*0fd8*/ 	.word	0x0001d810
        /*0fdc*/ 	.word	0x00000003
        /*0fe0*/ 	.word	0x00022860
        /*0fe4*/ 	.short	0x010a
        /*0fe6*/ 	.byte	0x3f
	.zero		1


	//   ....[96]....
        /*0fe8*/ 	.word	0x0001d860
        /*0fec*/ 	.word	0x00000007
        /*0ff0*/ 	.word	0x00022820
        /*0ff4*/ 	.short	0x010a
        /*0ff6*/ 	.byte	0x3f
	.zero		1


	//   ....[97]....
        /*0ff8*/ 	.word	0x0001d8b0
        /*0ffc*/ 	.word	0x00000005
        /*1000*/ 	.word	0x00022840
        /*1004*/ 	.short	0x010a
        /*1006*/ 	.byte	0x3f
	.zero		1


	//   ....[98]....
        /*1008*/ 	.word	0x0001d900
        /*100c*/ 	.word	0x00000007
        /*1010*/ 	.word	0x00022840
        /*1014*/ 	.short	0x010a
        /*1016*/ 	.byte	0x3f
	.zero		1


	//   ....[99]....
        /*1018*/ 	.word	0x0001d950
        /*101c*/ 	.word	0x00000005
        /*1020*/ 	.word	0x00022860
        /*1024*/ 	.short	0x010a
        /*1026*/ 	.byte	0x3f
	.zero		1


	//   ....[100]....
        /*1028*/ 	.word	0x0001d9a0
        /*102c*/ 	.word	0x00000007
        /*1030*/ 	.word	0x00022860
        /*1034*/ 	.short	0x010a
        /*1036*/ 	.byte	0x3f
	.zero		1


	//   ....[101]....
        /*1038*/ 	.word	0x0001d9f0
        /*103c*/ 	.word	0x00000005
        /*1040*/ 	.word	0x00022880
        /*1044*/ 	.short	0x010a
        /*1046*/ 	.byte	0x3f
	.zero		1


	//----- nvinfo : EIATTR_NUM_MBARRIERS
	.align		4
.L_179:
        /*1048*/ 	.byte	0x03, 0x38
        /*104a*/ 	.short	0x0016


	//----- nvinfo : EIATTR_EXIT_INSTR_OFFSETS
	.align		4
        /*104c*/ 	.byte	0x04, 0x1c
        /*104e*/ 	.short	(.L_181 - .L_180)


	//   ....[0]....
.L_180:
        /*1050*/ 	.word	0x00019a30


	//----- nvinfo : EIATTR_MAX_THREADS
	.align		4
.L_181:
        /*1054*/ 	.byte	0x04, 0x05
        /*1056*/ 	.short	(.L_183 - .L_182)
.L_182:
        /*1058*/ 	.word	0x00000180
        /*105c*/ 	.word	0x00000001
        /*1060*/ 	.word	0x00000001


	//----- nvinfo : EIATTR_CRS_STACK_SIZE
	.align		4
.L_183:
        /*1064*/ 	.byte	0x04, 0x1e
        /*1066*/ 	.short	(.L_185 - .L_184)
.L_184:
        /*1068*/ 	.word	0x00000000


	//----- nvinfo : EIATTR_CBANK_PARAM_SIZE
	.align		4
.L_185:
        /*106c*/ 	.byte	0x03, 0x19
        /*106e*/ 	.short	0x0a70


	//----- nvinfo : EIATTR_PARAM_CBANK
	.align		4
        /*1070*/ 	.byte	0x04, 0x0a
        /*1072*/ 	.short	(.L_187 - .L_186)
	.align		4
.L_186:
        /*1074*/ 	.word	index@(.nv.constant0._ZN7cutlass13device_kernelIN5flash11enable_sm90INS1_16FlashAttnFwdSm90INS1_25CollectiveMainloopFwdSm90ILi2EN4cute5tupleIJNS5_1CILi1EEES8_S8_EEENS6_IJNS7_ILi128EEENS7_ILi160EEESA_EEELi128ENS_12float_e4m3_tEfNS_4arch4Sm90ELb0ELb1ELb0ELb0ELb1ELb0ELb0ELb1ELb1ELb1ELb1ELb0EEENS1_21CollectiveEpilogueFwdINS6_IJSA_SA_SB_EEES9_NS_10bfloat16_tESF_Li256ELb0ELb1ELb1ELb1EEENS1_19SingleTileSchedulerILb0ELb1ELb1ELi128EEEEEEEEEvNT_6ParamsE)
        /*1078*/ 	.short	0x0210
        /*107a*/ 	.short	0x0a70


	//----- nvinfo : EIATTR_SW_WAR
	.align		4
.L_187:
        /*107c*/ 	.byte	0x04, 0x36
        /*107e*/ 	.short	(.L_189 - .L_188)
.L_188:
        /*1080*/ 	.word	0x00000008
.L_189:


//--------------------- .nv.info._ZN7cutlass13device_kernelIN5flash11enable_sm90INS1_16FlashAttnFwdSm90INS1_25CollectiveMainloopFwdSm90ILi2EN4cute5tupleIJNS5_1CILi1EEES8_S8_EEENS6_IJNS7_ILi128EEENS7_ILi160EEESA_EEELi128ENS_12float_e4m3_tEfNS_4arch4Sm90ELb0ELb1ELb0ELb1ELb1ELb0ELb0ELb1ELb1ELb1ELb1ELb0EEENS1_21CollectiveEpilogueFwdINS6_IJSA_SA_SB_EEES9_NS_10bfloat16_tESF_Li256ELb1ELb1ELb1ELb1EEENS1_36VarlenDynamicPersistentTileSchedulerILi128ELi160ELi256ELi128ELb1ELb1ELb1ELb1ELb0ELb1EEEEEEEEEvNT_6ParamsE --------------------------
	.section	.nv.info._ZN7cutlass13device_kernelIN5flash11enable_sm90INS1_16FlashAttnFwdSm90INS1_25CollectiveMainloopFwdSm90ILi2EN4cute5tupleIJNS5_1CILi1EEES8_S8_EEENS6_IJNS7_ILi128EEENS7_ILi160EEESA_EEELi128ENS_12float_e4m3_tEfNS_4arch4Sm90ELb0ELb1ELb0ELb1ELb1ELb0ELb0ELb1ELb1ELb1ELb1ELb0EEENS1_21CollectiveEpilogueFwdINS6_IJSA_SA_SB_EEES9_NS_10bfloat16_tESF_Li256ELb1ELb1ELb1ELb1EEENS1_36VarlenDynamicPersistentTileSchedulerILi128ELi160ELi256ELi128ELb1ELb1ELb1ELb1ELb0ELb1EEEEEEEEEvNT_6ParamsE,"",@"SHT_CUDA_INFO"
	.sectionflags	@""
	.align	4


	//----- nvinfo : EIATTR_CUDA_API_VERSION
	.align		4
        /*0000*/ 	.byte	0x04, 0x37
        /*0002*/ 	.short	(.L_191 - .L_190)
.L_190:
        /*0004*/ 	.word	0x00000082


	//----- nvinfo : EIATTR_KPARAM_INFO
	.align		4
.L_191:
        /*0008*/ 	.byte	0x04, 0x17
        /*000a*/ 	.short	(.L_193 - .L_192)
.L_192:
        /*000c*/ 	.word	0x00000000
        /*0010*/ 	.short	0x0000
        /*0012*/ 	.short	0x0070
        /*0014*/ 	.byte	0x00, 0xf0, 0x01, 0x2a


	//----- nvinfo : EIATTR_SPARSE_MMA_MASK
	.align		4
.L_193:
        /*0018*/ 	.byte	0x03, 0x50
        /*001a*/ 	.short	0x0000


	//----- nvinfo : EIATTR_MAXREG_COUNT
	.align		4
        /*001c*/ 	.byte	0x03, 0x1b
        /*001e*/ 	.short	0x00a8


	//----- nvinfo : EIATTR_NUM_BARRIERS
	.align		4
        /*0020*/ 	.byte	0x02, 0x4c
        /*0022*/ 	.byte	0x10
	.zero		1


	//----- nvinfo : EIATTR_EXTERNS
	.align		4
        /*0024*/ 	.byte	0x04, 0x0f
        /*0026*/ 	.short	(.L_195 - .L_194)


	//   ....[0]....
	.align		4
.L_194:
        /*0028*/ 	.word	index@(__assertfail)


	//----- nvinfo : EIATTR_ANNOTATIONS
	.align		4
.L_195:
        /*002c*/ 	.byte	0x04, 0x55
        /*002e*/ 	.short	(.L_197 - .L_196)


	//   ....[0]....
.L_196:
        /* <DEDUP_REMOVED lines=24> */


	//----- nvinfo : EIATTR_MERCURY_ISA_VERSION
	.align		4
.L_197:
        /*0198*/ 	.byte	0x03, 0x5f
        /*019a*/ 	.short	0x0101


	//----- nvinfo : EIATTR_UNUSED_LOAD_BYTE_OFFSET
	.align		4
        /*019c*/ 	.byte	0x04, 0x44
        /*019e*/ 	.short	(.L_199 - .L_198)


	//   ....[0]....
.L_198:
        /*01a0*/ 	.word	0x00000980
        /*01a4*/ 	.word	0x0000fff0


	//   ....[1]....
        /*01a8*/ 	.word	0x000126d0
        /*01ac*/ 	.word	0x0000fff0


	//----- nvinfo : EIATTR_INT_WARP_WIDE_INSTR_OFFSETS
	.align		4
.L_199:
        /*01b0*/ 	.byte	0x04, 0x31
        /*01b2*/ 	.short	(.L_201 - .L_200)


	//   ....[0]....
.L_200:
        /*01b4*/ 	.word	0x000000c0


	//   ....[1]....
        /*01b8*/ 	.word	0x000000d0


	//   ....[2]....
        /*01bc*/ 	.word	0x00000170


	//   ....[3]....
        /*01c0*/ 	.word	0x000183c0


	//   ....[4]....
        /*01c4*/ 	.word	0x00018450


	//   ....[5]....
        /*01c8*/ 	.word	0x0001c4b0


	//   ....[6]....
        /*01cc*/ 	.word	0x0001c540


	//----- nvinfo : EIATTR_COOP_GROUP_MASK_REGIDS
	.align		4
.L_201:
        /*01d0*/ 	.byte	0x04, 0x29
        /*01d2*/ 	.short	(.L_203 - .L_202)


	//   ....[0]....
.L_202:
        /*01d4*/ 	.word	0xffffffff


	//   ....[1]....
        /*01d8*/ 	.word	0xffffffff


	//   ....[2]....
        /*01dc*/ 	.word	0xffffffff


	//   ....[3]....
        /*01e0*/ 	.word	0xffffffff


	//   ....[4]....
        /*01e4*/ 	.word	0xffffffff


	//   ....[5]....
        /*01e8*/ 	.word	0xffffffff


	//   ....[6]....
        /*01ec*/ 	.word	0xffffffff


	//   ....[7]....
        /*01f0*/ 	.word	0xffffffff


	//   ....[8]....
        /*01f4*/ 	.word	0xffffffff


	//   ....[9]....
        /*01f8*/ 	.word	0xffffffff


	//   ....[10]....
        /*01fc*/ 	.word	0xffffffff


	//   ....[11]....
        /*0200*/ 	.word	0xffffffff


	//   ....[12]....
        /*0204*/ 	.word	0xffffffff


	//   ....[13]....
        /*0208*/ 	.word	0xffffffff


	//   ....[14]....
        /*020c*/ 	.word	0xffffffff


	//   ....[15]....
        /*0210*/ 	.word	0xffffffff


	//   ....[16]....
        /*0214*/ 	.word	0xffffffff


	//   ....[17]....
        /*0218*/ 	.word	0xffffffff


	//   ....[18]....
        /*021c*/ 	.word	0xffffffff


	//   ....[19]....
        /*0220*/ 	.word	0xffffffff


	//   ....[20]....
        /*0224*/ 	.word	0xffffffff


	//   ....[21]....
        /*0228*/ 	.word	0xffffffff


	//   ....[22]....
        /*022c*/ 	.word	0xffffffff


	//   ....[23]....
        /*0230*/ 	.word	0xffffffff


	//   ....[24]....
        /*0234*/ 	.word	0xffffffff


	//   ....[25]....
        /*0238*/ 	.word	0xffffffff


	//   ....[26]....
        /*023c*/ 	.word	0xffffffff


	//   ....[27]....
        /*0240*/ 	.word	0xffffffff


	//   ....[28]....
        /*0244*/ 	.word	0xffffffff


	//   ....[29]....
        /*0248*/ 	.word	0xffffffff


	//   ....[30]....
        /*024c*/ 	.word	0xffffffff


	//   ....[31]....
        /*0250*/ 	.word	0xffffffff


	//   ....[32]....
        /*0254*/ 	.word	0xffffffff


	//   ....[33]....
        /*0258*/ 	.word	0xffffffff


	//   ....[34]....
        /*025c*/ 	.word	0xffffffff


	//   ....[35]....
        /*0260*/ 	.word	0xffffffff


	//   ....[36]....
        /*0264*/ 	.word	0xffffffff


	//   ....[37]....
        /*0268*/ 	.word	0xffffffff


	//   ....[38]....
        /*026c*/ 	.word	0xffffffff


	//   ....[39]....
        /*0270*/ 	.word	0xffffffff


	//   ....[40]....
        /*0274*/ 	.word	0xffffffff


	//   ....[41]....
        /*0278*/ 	.word	0xffffffff


	//   ....[42]....
        /*027c*/ 	.word	0xffffffff


	//   ....[43]....
        /*0280*/ 	.word	0xffffffff


	//   ....[44]....
        /*0284*/ 	.word	0xffffffff


	//   ....[45]....
        /*0288*/ 	.word	0xffffffff


	//   ....[46]....
        /*028c*/ 	.word	0xffffffff


	//   ....[47]....
        /*0290*/ 	.word	0xffffffff


	//   ....[48]....
        /*0294*/ 	.word	0xffffffff


	//   ....[49]....
        /*0298*/ 	.word	0xffffffff


	//   ....[50]....
        /*029c*/ 	.word	0xffffffff


	//   ....[51]....
        /*02a0*/ 	.word	0xffffffff


	//   ....[52]....
        /*02a4*/ 	.word	0xffffffff


	//   ....[53]....
        /*02a8*/ 	.word	0xffffffff


	//   ....[54]....
        /*02ac*/ 	.word	0xffffffff


	//   ....[55]....
        /*02b0*/ 	.word	0xffffffff


	//   ....[56]....
        /*02b4*/ 	.word	0xffffffff


	//   ....[57]....
        /*02b8*/ 	.word	0xffffffff


	//   ....[58]....
        /*02bc*/ 	.word	0xffffffff


	//   ....[59]....
        /*02c0*/ 	.word	0xffffffff


	//   ....[60]....
        /*02c4*/ 	.word	0xffffffff


	//   ....[61]....
        /*02c8*/ 	.word	0xffffffff


	//   ....[62]....
        /*02cc*/ 	.word	0xffffffff


	//   ....[63]....
        /*02d0*/ 	.word	0xffffffff


	//   ....[64]....
        /*02d4*/ 	.word	0xffffffff


	//   ....[65]....
        /*02d8*/ 	.word	0xffffffff


	//   ....[66]....
        /*02dc*/ 	.word	0xffffffff


	//   ....[67]....
        /*02e0*/ 	.word	0xffffffff


	//   ....[68]....
        /*02e4*/ 	.word	0xffffffff


	//   ....[69]....
        /*02e8*/ 	.word	0xffffffff


	//   ....[70]....
        /*02ec*/ 	.word	0xffffffff


	//   ....[71]....
        /*02f0*/ 	.word	0xffffffff


	//   ....[72]....
        /*02f4*/ 	.word	0xffffffff


	//   ....[73]....
        /*02f8*/ 	.word	0xffffffff


	//   ....[74]....
        /*02fc*/ 	.word	0xffffffff


	//   ....[75]....
        /*0300*/ 	.word	0xffffffff


	//   ....[76]....
        /*0304*/ 	.word	0xffffffff


	//   ....[77]....
        /*0308*/ 	.word	0xffffffff


	//   ....[78]....
        /*030c*/ 	.word	0xffffffff


	//   ....[79]....
        /*0310*/ 	.word	0xffffffff


	//   ....[80]....
        /*0314*/ 	.word	0xffffffff


	//   ....[81]....
        /*0318*/ 	.word	0xffffffff


	//   ....[82]....
        /*031c*/ 	.word	0xffffffff


	//   ....[83]....
        /*0320*/ 	.word	0xffffffff


	//   ....[84]....
        /*0324*/ 	.word	0xffffffff


	//   ....[85]....
        /*0328*/ 	.word	0xffffffff


	//   ....[86]....
        /*032c*/ 	.word	0xffffffff


	//   ....[87]....
        /*0330*/ 	.word	0xffffffff


	//   ....[88]....
        /*0334*/ 	.word	0xffffffff


	//   ....[89]....
        /*0338*/ 	.word	0xffffffff


	//   ....[90]....
        /*033c*/ 	.word	0xffffffff


	//   ....[91]....
        /*0340*/ 	.word	0xffffffff


	//   ....[92]....
        /*0344*/ 	.word	0xffffffff


	//   ....[93]....
        /*0348*/ 	.word	0xffffffff


	//   ....[94]....
        /*034c*/ 	.word	0xffffffff


	//   ....[95]....
        /*0350*/ 	.word	0xffffffff


	//   ....[96]....
        /*0354*/ 	.word	0xffffffff


	//   ....[97]....
        /*0358*/ 	.word	0xffffffff


	//   ....[98]....
        /*035c*/ 	.word	0xffffffff


	//   ....[99]....
        /*0360*/ 	.word	0xffffffff


	//   ....[100]....
        /*0364*/ 	.word	0xffffffff


	//   ....[101]....
        /*0368*/ 	.word	0xffffffff


	//   ....[102]....
        /*036c*/ 	.word	0xffffffff


	//   ....[103]....
        /*0370*/ 	.word	0xffffffff


	//   ....[104]....
        /*0374*/ 	.word	0xffffffff


	//   ....[105]....
        /*0378*/ 	.word	0xffffffff


	//   ....[106]....
        /*037c*/ 	.word	0xffffffff


	//   ....[107]....
        /*0380*/ 	.word	0xffffffff


	//   ....[108]....
        /*0384*/ 	.word	0xffffffff


	//   ....[109]....
        /*0388*/ 	.word	0xffffffff


	//   ....[110]....
        /*038c*/ 	.word	0xffffffff


	//   ....[111]....
        /*0390*/ 	.word	0xffffffff


	//   ....[112]....
        /*0394*/ 	.word	0xffffffff


	//   ....[113]....
        /*0398*/ 	.word	0xffffffff


	//   ....[114]....
        /*039c*/ 	.word	0xffffffff


	//   ....[115]....
        /*03a0*/ 	.word	0xffffffff


	//   ....[116]....
        /*03a4*/ 	.word	0xffffffff


	//   ....[117]....
        /*03a8*/ 	.word	0xffffffff


	//   ....[118]....
        /*03ac*/ 	.word	0xffffffff


	//   ....[119]....
        /*03b0*/ 	.word	0xffffffff


	//   ....[120]....
        /*03b4*/ 	.word	0xffffffff


	//   ....[121]....
        /*03b8*/ 	.word	0xffffffff


	//   ....[122]....
        /*03bc*/ 	.word	0xffffffff


	//   ....[123]....
        /*03c0*/ 	.word	0xffffffff


	//   ....[124]....
        /*03c4*/ 	.word	0xffffffff


	//   ....[125]....
        /*03c8*/ 	.word	0xffffffff


	//   ....[126]....
        /*03cc*/ 	.word	0xffffffff


	//   ....[127]....
        /*03d0*/ 	.word	0xffffffff


	//   ....[128]....
        /*03d4*/ 	.word	0xffffffff


	//   ....[129]....
        /*03d8*/ 	.word	0xffffffff


	//   ....[130]....
        /*03dc*/ 	.word	0xffffffff


	//   ....[131]....
        /*03e0*/ 	.word	0xffffffff


	//   ....[132]....
        /*03e4*/ 	.word	0xffffffff


	//   ....[133]....
        /*03e8*/ 	.word	0xffffffff


	//   ....[134]....
        /*03ec*/ 	.word	0xffffffff


	//   ....[135]....
        /*03f0*/ 	.word	0xffffffff


	//   ....[136]....
        /*03f4*/ 	.word	0xffffffff


	//   ....[137]....
        /*03f8*/ 	.word	0xffffffff


	//   ....[138]....
        /*03fc*/ 	.word	0xffffffff


	//   ....[139]....
        /*0400*/ 	.word	0xffffffff


	//   ....[140]....
        /*0404*/ 	.word	0xffffffff


	//   ....[141]....
        /*0408*/ 	.word	0xffffffff


	//   ....[142]....
        /*040c*/ 	.word	0xffffffff


	//   ....[143]....
        /*0410*/ 	.word	0xffffffff


	//   ....[144]....
        /*0414*/ 	.word	0xffffffff


	//   ....[145]....
        /*0418*/ 	.word	0xffffffff


	//   ....[146]....
        /*041c*/ 	.word	0xffffffff


	//   ....[147]....
        /*0420*/ 	.word	0xffffffff


	//   ....[148]....
        /*0424*/ 	.word	0xffffffff


	//   ....[149]....
        /*0428*/ 	.word	0xffffffff


	//   ....[150]....
        /*042c*/ 	.word	0xffffffff


	//   ....[151]....
        /*0430*/ 	.word	0xffffffff


	//   ....[152]....
        /*0434*/ 	.word	0xffffffff


	//   ....[153]....
        /*0438*/ 	.word	0xffffffff


	//   ....[154]....
        /*043c*/ 	.word	0xffffffff


	//   ....[155]....
        /*0440*/ 	.word	0xffffffff


	//   ....[156]....
        /*0444*/ 	.word	0xffffffff


	//   ....[157]....
        /*0448*/ 	.word	0xffffffff


	//   ....[158]....
        /*044c*/ 	.word	0xffffffff


	//   ....[159]....
        /*0450*/ 	.word	0xffffffff


	//   ....[160]....
        /*0454*/ 	.word	0xffffffff


	//   ....[161]....
        /*0458*/ 	.word	0xffffffff


	//   ....[162]....
        /*045c*/ 	.word	0xffffffff


	//   ....[163]....
        /*0460*/ 	.word	0xffffffff


	//   ....[164]....
        /*0464*/ 	.word	0xffffffff


	//   ....[165]....
        /*0468*/ 	.word	0xffffffff


	//   ....[166]....
        /*046c*/ 	.word	0xffffffff


	//   ....[167]....
        /*0470*/ 	.word	0xffffffff


	//   ....[168]....
        /*0474*/ 	.word	0xffffffff


	//   ....[169]....
        /*0478*/ 	.word	0xffffffff


	//   ....[170]....
        /*047c*/ 	.word	0xffffffff


	//   ....[171]....
        /*0480*/ 	.word	0xffffffff


	//   ....[172]....
        /*0484*/ 	.word	0xffffffff


	//   ....[173]....
        /*0488*/ 	.word	0xffffffff


	//   ....[174]....
        /*048c*/ 	.word	0xffffffff


	//   ....[175]....
        /*0490*/ 	.word	0xffffffff


	//   ....[176]....
        /*0494*/ 	.word	0xffffffff


	//   ....[177]....
        /*0498*/ 	.word	0xffffffff


	//   ....[178]....
        /*049c*/ 	.word	0xffffffff


	//   ....[179]....
        /*04a0*/ 	.word	0xffffffff


	//   ....[180]....
        /*04a4*/ 	.word	0xffffffff


	//   ....[181]....
        /*04a8*/ 	.word	0xffffffff


	//   ....[182]....
        /*04ac*/ 	.word	0xffffffff


	//   ....[183]....
        /*04b0*/ 	.word	0xffffffff


	//   ....[184]....
        /*04b4*/ 	.word	0xffffffff


	//   ....[185]....
        /*04b8*/ 	.word	0xffffffff


	//   ....[186]....
        /*04bc*/ 	.word	0xffffffff


	//   ....[187]....
        /*04c0*/ 	.word	0xffffffff


	//   ....[188]....
        /*04c4*/ 	.word	0xffffffff


	//   ....[189]....
        /*04c8*/ 	.word	0xffffffff


	//   ....[190]....
        /*04cc*/ 	.word	0xffffffff


	//   ....[191]....
        /*04d0*/ 	.word	0xffffffff


	//   ....[192]....
        /*04d4*/ 	.word	0xffffffff


	//   ....[193]....
        /*04d8*/ 	.word	0xffffffff


	//   ....[194]....
        /*04dc*/ 	.word	0xffffffff


	//   ....[195]....
        /*04e0*/ 	.word	0xffffffff


	//   ....[196]....
        /*04e4*/ 	.word	0xffffffff


	//   ....[197]....
        /*04e8*/ 	.word	0xffffffff


	//   ....[198]....
        /*04ec*/ 	.word	0xffffffff


	//   ....[199]....
        /*04f0*/ 	.word	0xffffffff


	//   ....[200]....
        /*04f4*/ 	.word	0xffffffff


	//   ....[201]....
        /*04f8*/ 	.word	0xffffffff


	//   ....[202]....
        /*04fc*/ 	.word	0xffffffff


	//   ....[203]....
        /*0500*/ 	.word	0xffffffff


	//   ....[204]....
        /*0504*/ 	.word	0xffffffff


	//   ....[205]....
        /*0508*/ 	.word	0xffffffff


	//   ....[206]....
        /*050c*/ 	.word	0xffffffff


	//   ....[207]....
        /*0510*/ 	.word	0xffffffff


	//   ....[208]....
        /*0514*/ 	.word	0xffffffff


	//   ....[209]....
        /*0518*/ 	.word	0xffffffff


	//   ....[210]....
        /*051c*/ 	.word	0xffffffff


	//   ....[211]....
        /*0520*/ 	.word	0xffffffff


	//   ....[212]....
        /*0524*/ 	.word	0xffffffff


	//   ....[213]....
        /*0528*/ 	.word	0xffffffff


	//   ....[214]....
        /*052c*/ 	.word	0xffffffff


	//   ....[215]....
        /*0530*/ 	.word	0xffffffff


	//   ....[216]....
        /*0534*/ 	.word	0xffffffff


	//   ....[217]....
        /*0538*/ 	.word	0xffffffff


	//   ....[218]....
        /*053c*/ 	.word	0xffffffff


	//   ....[219]....
        /*0540*/ 	.word	0xffffffff


	//   ....[220]....
        /*0544*/ 	.word	0xffffffff


	//   ....[221]....
        /*0548*/ 	.word	0xffffffff


	//   ....[222]....
        /*054c*/ 	.word	0xffffffff


	//   ....[223]....
        /*0550*/ 	.word	0xffffffff


	//   ....[224]....
        /*0554*/ 	.word	0xffffffff


	//   ....[225]....
        /*0558*/ 	.word	0xffffffff


	//   ....[226]....
        /*055c*/ 	.word	0xffffffff


	//   ....[227]....
        /*0560*/ 	.word	0xffffffff


	//   ....[228]....
        /*0564*/ 	.word	0xffffffff


	//   ....[229]....
        /*0568*/ 	.word	0xffffffff


	//   ....[230]....
        /*056c*/ 	.word	0xffffffff


	//   ....[231]....
        /*0570*/ 	.word	0xffffffff


	//   ....[232]....
        /*0574*/ 	.word	0xffffffff


	//   ....[233]....
        /*0578*/ 	.word	0xffffffff


	//   ....[234]....
        /*057c*/ 	.word	0xffffffff


	//   ....[235]....
        /*0580*/ 	.word	0xffffffff


	//   ....[236]....
        /*0584*/ 	.word	0xffffffff


	//   ....[237]....
        /*0588*/ 	.word	0xffffffff


	//   ....[238]....
        /*058c*/ 	.word	0xffffffff


	//   ....[239]....
        /*0590*/ 	.word	0xffffffff


	//   ....[240]....
        /*0594*/ 	.word	0xffffffff


	//   ....[241]....
        /*0598*/ 	.word	0xffffffff


	//   ....[242]....
        /*059c*/ 	.word	0xffffffff


	//   ....[243]....
        /*05a0*/ 	.word	0xffffffff


	//   ....[244]....
        /*05a4*/ 	.word	0xffffffff


	//   ....[245]....
        /*05a8*/ 	.word	0xffffffff


	//   ....[246]....
        /*05ac*/ 	.word	0xffffffff


	//   ....[247]....
        /*05b0*/ 	.word	0xffffffff


	//   ....[248]....
        /*05b4*/ 	.word	0xffffffff


	//   ....[249]....
        /*05b8*/ 	.word	0xffffffff


	//   ....[250]....
        /*05bc*/ 	.word	0xffffffff


	//   ....[251]....
        /*05c0*/ 	.word	0xffffffff


	//   ....[252]....
        /*05c4*/ 	.word	0xffffffff


	//   ....[253]....
        /*05c8*/ 	.word	0x0500000f


	//   ....[254]....
        /*05cc*/ 	.word	0x0500000f


	//   ....[255]....
        /*05d0*/ 	.word	0x0500000f


	//   ....[0]....
        /*05d4*/ 	.word	0x0500000f


	//   ....[1]....
        /*05d8*/ 	.word	0x0500000f


	//   ....[2]....
        /*05dc*/ 	.word	0x0500000f


	//   ....[3]....
        /*05e0*/ 	.word	0x0500000f


	//   ....[4]....
        /*05e4*/ 	.word	0x0500000f


	//   ....[5]....
        /*05e8*/ 	.word	0x0500000f


	//   ....[6]....
        /*05ec*/ 	.word	0x0500000f


	//   ....[7]....
        /*05f0*/ 	.word	0x0500000f


	//   ....[8]....
        /*05f4*/ 	.word	0x0500000f


	//   ....[9]....
        /*05f8*/ 	.word	0x0500000f


	//   ....[10]....
        /*05fc*/ 	.word	0x0500000f


	//   ....[11]....
        /*0600*/ 	.word	0x0500000f


	//   ....[12]....
        /*0604*/ 	.word	0x0500000f


	//   ....[13]....
        /*0608*/ 	.word	0x0500000f


	//   ....[14]....
        /*060c*/ 	.word	0x0500000f


	//   ....[15]....
        /*0610*/ 	.word	0x0500000f


	//   ....[16]....
        /*0614*/ 	.word	0x0500000f


	//   ....[17]....
        /*0618*/ 	.word	0x0500000f


	//   ....[18]....
        /*061c*/ 	.word	0x0500000f


	//   ....[19]....
        /*0620*/ 	.word	0x0500000f


	//   ....[20]....
        /*0624*/ 	.word	0x0500000f


	//   ....[21]....
        /*0628*/ 	.word	0x0500000f


	//   ....[22]....
        /*062c*/ 	.word	0x0500000f


	//   ....[23]....
        /*0630*/ 	.word	0x0500000f


	//   ....[24]....
        /*0634*/ 	.word	0x0500000f


	//   ....[25]....
        /*0638*/ 	.word	0x0500000f


	//   ....[26]....
        /*063c*/ 	.word	0x0500000f


	//   ....[27]....
        /*0640*/ 	.word	0x0500000f


	//   ....[28]....
        /*0644*/ 	.word	0x0500000f


	//   ....[29]....
        /*0648*/ 	.word	0x0500000f


	//   ....[30]....
        /*064c*/ 	.word	0x0500000f


	//   ....[31]....
        /*0650*/ 	.word	0x0500000f


	//   ....[32]....
        /*0654*/ 	.word	0x0500000f


	//   ....[33]....
        /*0658*/ 	.word	0x0500000f


	//   ....[34]....
        /*065c*/ 	.word	0x0500000f


	//   ....[35]....
        /*0660*/ 	.word	0x0500000f


	//   ....[36]....
        /*0664*/ 	.word	0x0500000f


	//   ....[37]....
        /*0668*/ 	.word	0x0500000f


	//   ....[38]....
        /*066c*/ 	.word	0x0500000f


	//   ....[39]....
        /*0670*/ 	.word	0x0500000f


	//   ....[40]....
        /*0674*/ 	.word	0x0500000f


	//   ....[41]....
        /*0678*/ 	.word	0x0500000f


	//   ....[42]....
        /*067c*/ 	.word	0x0500000f


	//   ....[43]....
        /*0680*/ 	.word	0x0500000f


	//   ....[44]....
        /*0684*/ 	.word	0x0500000f


	//   ....[45]....
        /*0688*/ 	.word	0x0500000f


	//   ....[46]....
        /*068c*/ 	.word	0x0500000f


	//   ....[47]....
        /*0690*/ 	.word	0x0500000f


	//   ....[48]....
        /*0694*/ 	.word	0x0500000f


	//   ....[49]....
        /*0698*/ 	.word	0x0500000f


	//   ....[50]....
        /*069c*/ 	.word	0x0500000f


	//   ....[51]....
        /*06a0*/ 	.word	0x0500000f


	//   ....[52]....
        /*06a4*/ 	.word	0x0500000f


	//   ....[53]....
        /*06a8*/ 	.word	0x0500000f


	//   ....[54]....
        /*06ac*/ 	.word	0x0500000f


	//   ....[55]....
        /*06b0*/ 	.word	0x0500000f


	//   ....[56]....
        /*06b4*/ 	.word	0x0500000f


	//   ....[57]....
        /*06b8*/ 	.word	0x0500000f


	//   ....[58]....
        /*06bc*/ 	.word	0x0500000f


	//   ....[59]....
        /*06c0*/ 	.word	0x0500000f


	//   ....[60]....
        /*06c4*/ 	.word	0x0500000f


	//   ....[61]....
        /*06c8*/ 	.word	0x0500000f


	//   ....[62]....
        /*06cc*/ 	.word	0x0500000f


	//   ....[63]....
        /*06d0*/ 	.word	0x0500000f


	//   ....[64]....
        /*06d4*/ 	.word	0x0500000f


	//   ....[65]....
        /*06d8*/ 	.word	0x0500000f


	//   ....[66]....
        /*06dc*/ 	.word	0x0500000f


	//   ....[67]....
        /*06e0*/ 	.word	0x0500000f


	//   ....[68]....
        /*06e4*/ 	.word	0x0500000f


	//   ....[69]....
        /*06e8*/ 	.word	0x0500000f


	//   ....[70]....
        /*06ec*/ 	.word	0x0500000f


	//   ....[71]....
        /*06f0*/ 	.word	0x0500000f


	//   ....[72]....
        /*06f4*/ 	.word	0x0500000f


	//   ....[73]....
        /*06f8*/ 	.word	0x0500000f


	//   ....[74]....
        /*06fc*/ 	.word	0x0500000f


	//   ....[75]....
        /*0700*/ 	.word	0x0500000f


	//   ....[76]....
        /*0704*/ 	.word	0x0500000f


	//   ....[77]....
        /*0708*/ 	.word	0x0500000f


	//   ....[78]....
        /*070c*/ 	.word	0x0500000f


	//   ....[79]....
        /*0710*/ 	.word	0x0500000f


	//   ....[80]....
        /*0714*/ 	.word	0x0500000f


	//   ....[81]....
        /*0718*/ 	.word	0x0500000f


	//   ....[82]....
        /*071c*/ 	.word	0x0500000f


	//   ....[83]....
        /*0720*/ 	.word	0x0500000f


	//   ....[84]....
        /*0724*/ 	.word	0x0500000f


	//   ....[85]....
        /*0728*/ 	.word	0x0500000f


	//   ....[86]....
        /*072c*/ 	.word	0x0500000f


	//   ....[87]....
        /*0730*/ 	.word	0x0500000f


	//   ....[88]....
        /*0734*/ 	.word	0x0500000f


	//   ....[89]....
        /*0738*/ 	.word	0x0500000f


	//   ....[90]....
        /*073c*/ 	.word	0x0500000f


	//   ....[91]....
        /*0740*/ 	.word	0x0500000f


	//   ....[92]....
        /*0744*/ 	.word	0x0500000f


	//   ....[93]....
        /*0748*/ 	.word	0x0500000f


	//   ....[94]....
        /*074c*/ 	.word	0x0500000f


	//----- nvinfo : EIATTR_COOP_GROUP_INSTR_OFFSETS
	.align		4
.L_203:
        /*0750*/ 	.byte	0x04, 0x28
        /*0752*/ 	.short	(.L_205 - .L_204)


	//   ....[0]....
.L_204:
        /*0754*/ 	.word	0x00000080


	//   ....[1]....
        /*0758*/ 	.word	0x00000090


	//   ....[2]....
        /*075c*/ 	.word	0x000002d0


	//   ....[3]....
        /*0760*/ 	.word	0x00000430


	//   ....[4]....
        /*0764*/ 	.word	0x00000550


	//   ....[5]....
        /*0768*/ 	.word	0x000006b0


	//   ....[6]....
        /*076c*/ 	.word	0x00001f40


	//   ....[7]....
        /*0770*/ 	.word	0x00002c60


	//   ....[8]....
        /*0774*/ 	.word	0x00002e60


	//   ....[9]....
        /*0778*/ 	.word	0x000042f0


	//   ....[10]....
        /*077c*/ 	.word	0x00004400


	//   ....[11]....
        /*0780*/ 	.word	0x00004fc0


	//   ....[12]....
        /*0784*/ 	.word	0x00005020


	//   ....[13]....
        /*0788*/ 	.word	0x00007170


	//   ....[14]....
        /*078c*/ 	.word	0x00008190


	//   ....[15]....
        /*0790*/ 	.word	0x00008990


	//   ....[16]....
        /*0794*/ 	.word	0x00008aa0


	//   ....[17]....
        /*0798*/ 	.word	0x000095f0


	//   ....[18]....
        /*079c*/ 	.word	0x00009680


	//   ....[19]....
        /*07a0*/ 	.word	0x0000be20


	//   ....[20]....
        /*07a4*/ 	.word	0x0000be30


	//   ....[21]....
        /*07a8*/ 	.word	0x0000be60


	//   ....[22]....
        /*07ac*/ 	.word	0x0000be70


	//   ....[23]....
        /*07b0*/ 	.word	0x0000e360


	//   ....[24]....
        /*07b4*/ 	.word	0x0000f380


	//   ....[25]....
        /*07b8*/ 	.word	0x0000fb80


	//   ....[26]....
        /*07bc*/ 	.word	0x0000fc90


	//   ....[27]....
        /*07c0*/ 	.word	0x000107e0


	//   ....[28]....
        /*07c4*/ 	.word	0x00010870


	//   ....[29]....
        /*07c8*/ 	.word	0x00011f10


	//   ....[30]....
        /*07cc*/ 	.word	0x00011f20


	//   ....[31]....
        /*07d0*/ 	.word	0x00011fa0


	//   ....[32]....
        /*07d4*/ 	.word	0x00011fb0


	//   ....[33]....
        /*07d8*/ 	.word	0x00012f30


	//   ....[34]....
        /*07dc*/ 	.word	0x00012f40


	//   ....[35]....
        /*07e0*/ 	.word	0x00012f50


	//   ....[36]....
        /*07e4*/ 	.word	0x00012f60


	//   ....[37]....
        /*07e8*/ 	.word	0x00012f70


	//   ....[38]....
        /*07ec*/ 	.word	0x00012f80


	//   ....[39]....
        /*07f0*/ 	.word	0x00012f90


	//   ....[40]....
        /*07f4*/ 	.word	0x00012fa0


	//   ....[41]....
        /*07f8*/ 	.word	0x00012fb0


	//   ....[42]....
        /*07fc*/ 	.word	0x00012fc0


	//   ....[43]....
        /*0800*/ 	.word	0x00012fd0


	//   ....[44]....
        /*0804*/ 	.word	0x00012fe0


	//   ....[45]....
        /*0808*/ 	.word	0x00012ff0


	//   ....[46]....
        /*080c*/ 	.word	0x00013000


	//   ....[47]....
        /*0810*/ 	.word	0x00013010


	//   ....[48]....
        /*0814*/ 	.word	0x00013020


	//   ....[49]....
        /*0818*/ 	.word	0x00013030


	//   ....[50]....
        /*081c*/ 	.word	0x00013040


	//   ....[51]....
        /*0820*/ 	.word	0x00013050


	//   ....[52]....
        /*0824*/ 	.word	0x00013060


	//   ....[53]....
        /*0828*/ 	.word	0x00013070


	//   ....[54]....
        /*082c*/ 	.word	0x00013090


	//   ....[55]....
        /*0830*/ 	.word	0x000130b0


	//   ....[56]....
        /*0834*/ 	.word	0x000130c0


	//   ....[57]....
        /*0838*/ 	.word	0x000130d0


	//   ....[58]....
        /*083c*/ 	.word	0x000130e0


	//   ....[59]....
        /*0840*/ 	.word	0x000130f0


	//   ....[60]....
        /*0844*/ 	.word	0x00013110


	//   ....[61]....
        /*0848*/ 	.word	0x00013120


	//   ....[62]....
        /*084c*/ 	.word	0x00013130


	//   ....[63]....
        /*0850*/ 	.word	0x00013140


	//   ....[64]....
        /*0854*/ 	.word	0x00013160


	//   ....[65]....
        /*0858*/ 	.word	0x00013170


	//   ....[66]....
        /*085c*/ 	.word	0x00013180


	//   ....[67]....
        /*0860*/ 	.word	0x00013190


	//   ....[68]....
        /*0864*/ 	.word	0x000131b0


	//   ....[69]....
        /*0868*/ 	.word	0x000131d0


	//   ....[70]....
        /*086c*/ 	.word	0x00013200


	//   ....[71]....
        /*0870*/ 	.word	0x00013210


	//   ....[72]....
        /*0874*/ 	.word	0x00013230


	//   ....[73]....
        /*0878*/ 	.word	0x00013250


	//   ....[74]....
        /*087c*/ 	.word	0x00013280


	//   ....[75]....
        /*0880*/ 	.word	0x00013290


	//   ....[76]....
        /*0884*/ 	.word	0x000132a0


	//   ....[77]....
        /*0888*/ 	.word	0x000132c0


	//   ....[78]....
        /*088c*/ 	.word	0x000132f0


	//   ....[79]....
        /*0890*/ 	.word	0x00013310


	//   ....[80]....
        /*0894*/ 	.word	0x00013330


	//   ....[81]....
        /*0898*/ 	.word	0x00013360


	//   ....[82]....
        /*089c*/ 	.word	0x00013390


	//   ....[83]....
        /*08a0*/ 	.word	0x000133c0


	//   ....[84]....
        /*08a4*/ 	.word	0x000133e0


	//   ....[85]....
        /*08a8*/ 	.word	0x00013400


	//   ....[86]....
        /*08ac*/ 	.word	0x00013410


	//   ....[87]....
        /*08b0*/ 	.word	0x00013420


	//   ....[88]....
        /*08b4*/ 	.word	0x00013430


	//   ....[89]....
        /*08b8*/ 	.word	0x00013440


	//   ....[90]....
        /*08bc*/ 	.word	0x00013460


	//   ....[91]....
        /*08c0*/ 	.word	0x00013490


	//   ....[92]....
        /*08c4*/ 	.word	0x000134c0


	//   ....[93]....
        /*08c8*/ 	.word	0x000134f0


	//   ....[94]....
        /*08cc*/ 	.word	0x00013520


	//   ....[95]....
        /*08d0*/ 	.word	0x00013550


	//   ....[96]....
        /*08d4*/ 	.word	0x00013580


	//   ....[97]....
        /*08d8*/ 	.word	0x00013e90


	//   ....[98]....
        /*08dc*/ 	.word	0x00013ed0


	//   ....[99]....
        /*08e0*/ 	.word	0x00013f00


	//   ....[100]....
        /*08e4*/ 	.word	0x00013f30


	//   ....[101]....
        /*08e8*/ 	.word	0x000145f0


	//   ....[102]....
        /*08ec*/ 	.word	0x00014630


	//   ....[103]....
        /*08f0*/ 	.word	0x000146f0


	//   ....[104]....
        /*08f4*/ 	.word	0x00014710


	//   ....[105]....
        /*08f8*/ 	.word	0x000147d0


	//   ....[106]....
        /*08fc*/ 	.word	0x000147f0


	//   ....[107]....
        /*0900*/ 	.word	0x000148c0


	//   ....[108]....
        /*0904*/ 	.word	0x000148e0


	//   ....[109]....
        /*0908*/ 	.word	0x00014d30


	//   ....[110]....
        /*090c*/ 	.word	0x00014d40


	//   ....[111]....
        /*0910*/ 	.word	0x00015170


	//   ....[112]....
        /*0914*/ 	.word	0x00015180


	//   ....[113]....
        /*0918*/ 	.word	0x00015ef0


	//   ....[114]....
        /*091c*/ 	.word	0x00015f10


	//   ....[115]....
        /*0920*/ 	.word	0x00015fd0


	//   ....[116]....
        /*0924*/ 	.word	0x00015ff0


	//   ....[117]....
        /*0928*/ 	.word	0x000160b0


	//   ....[118]....
        /*092c*/ 	.word	0x000160d0


	//   ....[119]....
        /*0930*/ 	.word	0x000161a0


	//   ....[120]....
        /*0934*/ 	.word	0x000161c0


	//   ....[121]....
        /*0938*/ 	.word	0x00016310


	//   ....[122]....
        /*093c*/ 	.word	0x00016520


	//   ....[123]....
        /*0940*/ 	.word	0x00016550


	//   ....[124]....
        /*0944*/ 	.word	0x00016580


	//   ....[125]....
        /*0948*/ 	.word	0x000165b0


	//   ....[126]....
        /*094c*/ 	.word	0x000165e0


	//   ....[127]....
        /*0950*/ 	.word	0x00016630


	//   ....[128]....
        /*0954*/ 	.word	0x000167b0


	//   ....[129]....
        /*0958*/ 	.word	0x000167e0


	//   ....[130]....
        /*095c*/ 	.word	0x00016810


	//   ....[131]....
        /*0960*/ 	.word	0x00016840


	//   ....[132]....
        /*0964*/ 	.word	0x00016870


	//   ....[133]....
        /*0968*/ 	.word	0x000168a0


	//   ....[134]....
        /*096c*/ 	.word	0x00016930


	//   ....[135]....
        /*0970*/ 	.word	0x00016990


	//   ....[136]....
        /*0974*/ 	.word	0x000169a0


	//   ....[137]....
        /*0978*/ 	.word	0x000169f0


	//   ....[138]....
        /*097c*/ 	.word	0x000192d0


	//   ....[139]....
        /*0980*/ 	.word	0x00019300


	//   ....[140]....
        /*0984*/ 	.word	0x000193a0


	//   ....[141]....
        /*0988*/ 	.word	0x000193b0


	//   ....[142]....
        /*098c*/ 	.word	0x00019400


	//   ....[143]....
        /*0990*/ 	.word	0x00019410


	//   ....[144]....
        /*0994*/ 	.word	0x00019460


	//   ....[145]....
        /*0998*/ 	.word	0x00019470


	//   ....[146]....
        /*099c*/ 	.word	0x000194c0


	//   ....[147]....
        /*09a0*/ 	.word	0x000194d0


	//   ....[148]....
        /*09a4*/ 	.word	0x00019520


	//   ....[149]....
        /*09a8*/ 	.word	0x00019530


	//   ....[150]....
        /*09ac*/ 	.word	0x00019580


	//   ....[151]....
        /*09b0*/ 	.word	0x00019590


	//   ....[152]....
        /*09b4*/ 	.word	0x000195a0


	//   ....[153]....
        /*09b8*/ 	.word	0x000195f0


	//   ....[154]....
        /*09bc*/ 	.word	0x00019640


	//   ....[155]....
        /*09c0*/ 	.word	0x00019650


	//   ....[156]....
        /*09c4*/ 	.word	0x00019660


	//   ....[157]....
        /*09c8*/ 	.word	0x000196c0


	//   ....[158]....
        /*09cc*/ 	.word	0x00019b40


	//   ....[159]....
        /*09d0*/ 	.word	0x00019b70


	//   ....[160]....
        /*09d4*/ 	.word	0x00019bc0


	//   ....[161]....
        /*09d8*/ 	.word	0x00019bf0


	//   ....[162]....
        /*09dc*/ 	.word	0x00019c30


	//   ....[163]....
        /*09e0*/ 	.word	0x00019c60


	//   ....[164]....
        /*09e4*/ 	.word	0x00019cb0


	//   ....[165]....
        /*09e8*/ 	.word	0x00019ce0


	//   ....[166]....
        /*09ec*/ 	.word	0x00019d30


	//   ....[167]....
        /*09f0*/ 	.word	0x00019d60


	//   ....[168]....
        /*09f4*/ 	.word	0x00019db0


	//   ....[169]....
        /*09f8*/ 	.word	0x00019dd0


	//   ....[170]....
        /*09fc*/ 	.word	0x00019e20


	//   ....[171]....
        /*0a00*/ 	.word	0x00019e40


	//   ....[172]....
        /*0a04*/ 	.word	0x00019e80


	//   ....[173]....
        /*0a08*/ 	.word	0x00019ea0


	//   ....[174]....
        /*0a0c*/ 	.word	0x00019ec0


	//   ....[175]....
        /*0a10*/ 	.word	0x00019f00


	//   ....[176]....
        /*0a14*/ 	.word	0x00019f20


	//   ....[177]....
        /*0a18*/ 	.word	0x00019f80


	//   ....[178]....
        /*0a1c*/ 	.word	0x0001a670


	//   ....[179]....
        /*0a20*/ 	.word	0x0001a6a0


	//   ....[180]....
        /*0a24*/ 	.word	0x0001a6d0


	//   ....[181]....
        /*0a28*/ 	.word	0x0001a710


	//   ....[182]....
        /*0a2c*/ 	.word	0x0001a760


	//   ....[183]....
        /*0a30*/ 	.word	0x0001a780


	//   ....[184]....
        /*0a34*/ 	.word	0x0001a7d0


	//   ....[185]....
        /*0a38*/ 	.word	0x0001a7f0


	//   ....[186]....
        /*0a3c*/ 	.word	0x0001a840


	//   ....[187]....
        /*0a40*/ 	.word	0x0001a860


	//   ....[188]....
        /*0a44*/ 	.word	0x0001a8b0


	//   ....[189]....
        /*0a48*/ 	.word	0x0001a8d0


	//   ....[190]....
        /*0a4c*/ 	.word	0x0001a920


	//   ....[191]....
        /*0a50*/ 	.word	0x0001a940


	//   ....[192]....
        /*0a54*/ 	.word	0x0001a980


	//   ....[193]....
        /*0a58*/ 	.word	0x0001a9a0


	//   ....[194]....
        /*0a5c*/ 	.word	0x0001b2c0


	//   ....[195]....
        /*0a60*/ 	.word	0x0001b2e0


	//   ....[196]....
        /*0a64*/ 	.word	0x0001b2f0


	//   ....[197]....
        /*0a68*/ 	.word	0x0001b300


	//   ....[198]....
        /*0a6c*/ 	.word	0x0001b310


	//   ....[199]....
        /*0a70*/ 	.word	0x0001b320


	//   ....[200]....
        /*0a74*/ 	.word	0x0001b380


	//   ....[201]....
        /*0a78*/ 	.word	0x0001b3c0


	//   ....[202]....
        /*0a7c*/ 	.word	0x0001b3e0


	//   ....[203]....
        /*0a80*/ 	.word	0x0001b3f0


	//   ....[204]....
        /*0a84*/ 	.word	0x0001b430


	//   ....[205]....
        /*0a88*/ 	.word	0x0001b440


	//   ....[206]....
        /*0a8c*/ 	.word	0x0001b480


	//   ....[207]....
        /*0a90*/ 	.word	0x0001b490


	//   ....[208]....
        /*0a94*/ 	.word	0x0001b4d0


	//   ....[209]....
        /*0a98*/ 	.word	0x0001b4e0


	//   ....[210]....
        /*0a9c*/ 	.word	0x0001b4f0


	//   ....[211]....
        /*0aa0*/ 	.word	0x0001b500


	//   ....[212]....
        /*0aa4*/ 	.word	0x0001b510


	//   ....[213]....
        /*0aa8*/ 	.word	0x0001b5b0


	//   ....[214]....
        /*0aac*/ 	.word	0x0001b950


	//   ....[215]....
        /*0ab0*/ 	.word	0x0001b960


	//   ....[216]....
        /*0ab4*/ 	.word	0x0001b970


	//   ....[217]....
        /*0ab8*/ 	.word	0x0001b980


	//   ....[218]....
        /*0abc*/ 	.word	0x0001b990


	//   ....[219]....
        /*0ac0*/ 	.word	0x0001b9a0


	//   ....[220]....
        /*0ac4*/ 	.word	0x0001b9c0


	//   ....[221]....
        /*0ac8*/ 	.word	0x0001b9e0


	//   ....[222]....
        /*0acc*/ 	.word	0x0001ba00


	//   ....[223]....
        /*0ad0*/ 	.word	0x0001ba10


	//   ....[224]....
        /*0ad4*/ 	.word	0x0001ba30


	//   ....[225]....
        /*0ad8*/ 	.word	0x0001ba50


	//   ....[226]....
        /*0adc*/ 	.word	0x0001ba80


	//   ....[227]....
        /*0ae0*/ 	.word	0x0001baa0


	//   ....[228]....
        /*0ae4*/ 	.word	0x0001bad0


	//   ....[229]....
        /*0ae8*/ 	.word	0x0001baf0


	//   ....[230]....
        /*0aec*/ 	.word	0x0001bb10


	//   ....[231]....
        /*0af0*/ 	.word	0x0001bb20


	//   ....[232]....
        /*0af4*/ 	.word	0x0001bb50


	//   ....[233]....
        /*0af8*/ 	.word	0x0001bb70


	//   ....[234]....
        /*0afc*/ 	.word	0x0001ce80


	//   ....[235]....
        /*0b00*/ 	.word	0x0001cea0


	//   ....[236]....
        /*0b04*/ 	.word	0x0001ced0


	//   ....[237]....
        /*0b08*/ 	.word	0x0001cf00


	//   ....[238]....
        /*0b0c*/ 	.word	0x0001cf30


	//   ....[239]....
        /*0b10*/ 	.word	0x0001cf40


	//   ....[240]....
        /*0b14*/ 	.word	0x0001cf70


	//   ....[241]....
        /*0b18*/ 	.word	0x0001cfb0


	//   ....[242]....
        /*0b1c*/ 	.word	0x0001d120


	//   ....[243]....
        /*0b20*/ 	.word	0x0001d150


	//   ....[244]....
        /*0b24*/ 	.word	0x0001d190


	//   ....[245]....
        /*0b28*/ 	.word	0x0001d1c0


	//   ....[246]....
        /*0b2c*/ 	.word	0x0001d1f0


	//   ....[247]....
        /*0b30*/ 	.word	0x0001d220


	//   ....[248]....
        /*0b34*/ 	.word	0x0001d2b0


	//   ....[249]....
        /*0b38*/ 	.word	0x0001d300


	//   ....[250]....
        /*0b3c*/ 	.word	0x0001d310


	//   ....[251]....
        /*0b40*/ 	.word	0x0001d350


	//   ....[252]....
        /*0b44*/ 	.word	0x0001de20


	//   ....[253]....
        /*0b48*/ 	.word	0x0001e4f0


	//   ....[254]....
        /*0b4c*/ 	.word	0x0001e5d0


	//   ....[255]....
        /*0b50*/ 	.word	0x0001e6c0


	//   ....[0]....
        /*0b54*/ 	.word	0x0001e720


	//   ....[1]....
        /*0b58*/ 	.word	0x0001e7e0


	//   ....[2]....
        /*0b5c*/ 	.word	0x0001e840


	//   ....[3]....
        /*0b60*/ 	.word	0x0001e900


	//   ....[4]....
        /*0b64*/ 	.word	0x0001e960


	//   ....[5]....
        /*0b68*/ 	.word	0x0001ea20


	//   ....[6]....
        /*0b6c*/ 	.word	0x0001ea80


	//   ....[7]....
        /*0b70*/ 	.word	0x0001eb40


	//   ....[8]....
        /*0b74*/ 	.word	0x0001eba0


	//   ....[9]....
        /*0b78*/ 	.word	0x0001ec60


	//   ....[10]....
        /*0b7c*/ 	.word	0x0001ecc0


	//   ....[11]....
        /*0b80*/ 	.word	0x0001ed80


	//   ....[12]....
        /*0b84*/ 	.word	0x0001ede0


	//   ....[13]....
        /*0b88*/ 	.word	0x0001eea0


	//   ....[14]....
        /*0b8c*/ 	.word	0x0001ef00


	//   ....[15]....
        /*0b90*/ 	.word	0x0001efc0


	//   ....[16]....
        /*0b94*/ 	.word	0x0001f020


	//   ....[17]....
        /*0b98*/ 	.word	0x0001f0f0


	//   ....[18]....
        /*0b9c*/ 	.word	0x0001f2b0


	//   ....[19]....
        /*0ba0*/ 	.word	0x0001f340


	//   ....[20]....
        /*0ba4*/ 	.word	0x0001f410


	//   ....[21]....
        /*0ba8*/ 	.word	0x0001f460


	//   ....[22]....
        /*0bac*/ 	.word	0x0001f530


	//   ....[23]....
        /*0bb0*/ 	.word	0x0001f580


	//   ....[24]....
        /*0bb4*/ 	.word	0x0001f600


	//   ....[25]....
        /*0bb8*/ 	.word	0x0001f6b0


	//   ....[26]....
        /*0bbc*/ 	.word	0x0001f730


	//   ....[27]....
        /*0bc0*/ 	.word	0x0001f7e0


	//   ....[28]....
        /*0bc4*/ 	.word	0x0001f860


	//   ....[29]....
        /*0bc8*/ 	.word	0x0001f910


	//   ....[30]....
        /*0bcc*/ 	.word	0x0001f990


	//   ....[31]....
        /*0bd0*/ 	.word	0x0001fa30


	//   ....[32]....
        /*0bd4*/ 	.word	0x0001fab0


	//   ....[33]....
        /*0bd8*/ 	.word	0x0001fb50


	//   ....[34]....
        /*0bdc*/ 	.word	0x0001fbc0


	//   ....[35]....
        /*0be0*/ 	.word	0x0001fc70


	//   ....[36]....
        /*0be4*/ 	.word	0x0001fce0


	//   ....[37]....
        /*0be8*/ 	.word	0x0001fd90


	//   ....[38]....
        /*0bec*/ 	.word	0x0001fe30


	//   ....[39]....
        /*0bf0*/ 	.word	0x0001fea0


	//   ....[40]....
        /*0bf4*/ 	.word	0x0001ff20


	//   ....[41]....
        /*0bf8*/ 	.word	0x0001ffd0


	//   ....[42]....
        /*0bfc*/ 	.word	0x00020030


	//   ....[43]....
        /*0c00*/ 	.word	0x000200f0


	//   ....[44]....
        /*0c04*/ 	.word	0x00020150


	//   ....[45]....
        /*0c08*/ 	.word	0x00020210


	//   ....[46]....
        /*0c0c*/ 	.word	0x00020270


	//   ....[47]....
        /*0c10*/ 	.word	0x00020330


	//   ....[48]....
        /*0c14*/ 	.word	0x00020390


	//   ....[49]....
        /*0c18*/ 	.word	0x00020440


	//   ....[50]....
        /*0c1c*/ 	.word	0x000204a0


	//   ....[51]....
        /*0c20*/ 	.word	0x00020560


	//   ....[52]....
        /*0c24*/ 	.word	0x000205c0


	//   ....[53]....
        /*0c28*/ 	.word	0x00020660


	//   ....[54]....
        /*0c2c*/ 	.word	0x00020790


	//   ....[55]....
        /*0c30*/ 	.word	0x00020830


	//   ....[56]....
        /*0c34*/ 	.word	0x00020890


	//   ....[57]....
        /*0c38*/ 	.word	0x00020940


	//   ....[58]....
        /*0c3c*/ 	.word	0x000209c0


	//   ....[59]....
        /*0c40*/ 	.word	0x00020a50


	//   ....[60]....
        /*0c44*/ 	.word	0x00020ae0


	//   ....[61]....
        /*0c48*/ 	.word	0x00020b70


	//   ....[62]....
        /*0c4c*/ 	.word	0x00020bd0


	//   ....[63]....
        /*0c50*/ 	.word	0x00020c80


	//   ....[64]....
        /*0c54*/ 	.word	0x00020ce0


	//   ....[65]....
        /*0c58*/ 	.word	0x00020d90


	//   ....[66]....
        /*0c5c*/ 	.word	0x00020df0


	//   ....[67]....
        /*0c60*/ 	.word	0x00020ea0


	//   ....[68]....
        /*0c64*/ 	.word	0x00020f00


	//   ....[69]....
        /*0c68*/ 	.word	0x00020fb0


	//   ....[70]....
        /*0c6c*/ 	.word	0x00021010


	//   ....[71]....
        /*0c70*/ 	.word	0x000210c0


	//   ....[72]....
        /*0c74*/ 	.word	0x00021120


	//   ....[73]....
        /*0c78*/ 	.word	0x000211d0


	//   ....[74]....
        /*0c7c*/ 	.word	0x000212c0


	//   ....[75]....
        /*0c80*/ 	.word	0x00021350


	//   ....[76]....
        /*0c84*/ 	.word	0x000213b0


	//   ....[77]....
        /*0c88*/ 	.word	0x00021450


	//   ....[78]....
        /*0c8c*/ 	.word	0x000214e0


	//   ....[79]....
        /*0c90*/ 	.word	0x00021570


	//   ....[80]....
        /*0c94*/ 	.word	0x000215f0


	//   ....[81]....
        /*0c98*/ 	.word	0x00021680


	//   ....[82]....
        /*0c9c*/ 	.word	0x00021710


	//   ....[83]....
        /*0ca0*/ 	.word	0x000217a0


	//   ....[84]....
        /*0ca4*/ 	.word	0x00021820


	//   ....[85]....
        /*0ca8*/ 	.word	0x000218b0


	//   ....[86]....
        /*0cac*/ 	.word	0x00021930


	//   ....[87]....
        /*0cb0*/ 	.word	0x000219c0


	//   ....[88]....
        /*0cb4*/ 	.word	0x00021a20


	//   ....[89]....
        /*0cb8*/ 	.word	0x00021ad0


	//   ....[90]....
        /*0cbc*/ 	.word	0x00021b60


	//   ....[91]....
        /*0cc0*/ 	.word	0x00021bf0


	//   ....[92]....
        /*0cc4*/ 	.word	0x00021c50


	//   ....[93]....
        /*0cc8*/ 	.word	0x00021d00


	//   ....[94]....
        /*0ccc*/ 	.word	0x00021f50


	//----- nvinfo : EIATTR_REG_RECONFIG
	.align		4
.L_205:
        /*0cd0*/ 	.byte	0x01, 0x54
	.zero		2


	//----- nvinfo : EIATTR_SYSCALL_OFFSETS
	.align		4
        /*0cd4*/ 	.byte	0x04, 0x46
        /*0cd6*/ 	.short	(.L_207 - .L_206)


	//   ....[0]....
.L_206:
        /*0cd8*/ 	.word	0x00002120


	//   ....[1]....
        /*0cdc*/ 	.word	0x000185c0


	//   ....[2]....
        /*0ce0*/ 	.word	0x00018730


	//   ....[3]....
        /*0ce4*/ 	.word	0x00018880


	//   ....[4]....
        /*0ce8*/ 	.word	0x000189c0


	//   ....[5]....
        /*0cec*/ 	.word	0x0001a2a0


	//----- nvinfo : EIATTR_MBARRIER_INSTR_OFFSETS
	.align		4
.L_207:
        /*0cf0*/ 	.byte	0x04, 0x39
        /*0cf2*/ 	.short	(.L_209 - .L_208)


	//   ....[0]....
.L_208:
        /*0cf4*/ 	.word	0x00000180
        /*0cf8*/ 	.word	0x000000ff
        /*0cfc*/ 	.word	0x00022800
        /*0d00*/ 	.short	0x0100
        /*0d02*/ 	.byte	0x08
	.zero		1


	//   ....[1]....
        /*0d04*/ 	.word	0x00000190
        /*0d08*/ 	.word	0x000000ff
        /*0d0c*/ 	.word	0x00022820
        /*0d10*/ 	.short	0x0100
        /*0d12*/ 	.byte	0x08
	.zero		1


	//   ....[2]....
        /*0d14*/ 	.word	0x00000280
        /*0d18*/ 	.word	0x000000ff
        /*0d1c*/ 	.word	0x00022830
        /*0d20*/ 	.short	0x0100
        /*0d22*/ 	.byte	0x08
	.zero		1


	//   ....[3]....
        /*0d24*/ 	.word	0x00000290
        /*0d28*/ 	.word	0x000000ff
        /*0d2c*/ 	.word	0x00022840
        /*0d30*/ 	.short	0x0100
        /*0d32*/ 	.byte	0x08
	.zero		1


	//   ....[4]....
        /*0d34*/ 	.word	0x000002a0
        /*0d38*/ 	.word	0x000000ff
        /*0d3c*/ 	.word	0x00022838
        /*0d40*/ 	.short	0x0100
        /*0d42*/ 	.byte	0x08
	.zero		1


	//   ....[5]....
        /*0d44*/ 	.word	0x000002b0
        /*0d48*/ 	.word	0x000000ff
        /*0d4c*/ 	.word	0x00022848
        /*0d50*/ 	.short	0x0100
        /*0d52*/ 	.byte	0x08
	.zero		1


	//   ....[6]....
        /*0d54*/ 	.word	0x000003e0
        /*0d58*/ 	.word	0x000000ff
        /*0d5c*/ 	.word	0x00022850
        /*0d60*/ 	.short	0x0100
        /*0d62*/ 	.byte	0x08
	.zero		1


	//   ....[7]....
        /*0d64*/ 	.word	0x000003f0
        /*0d68*/ 	.word	0x000000ff
        /*0d6c*/ 	.word	0x00022860
        /*0d70*/ 	.short	0x0100
        /*0d72*/ 	.byte	0x08
	.zero		1


	//   ....[8]....
        /*0d74*/ 	.word	0x00000400
        /*0d78*/ 	.word	0x000000ff
        /*0d7c*/ 	.word	0x00022858
        /*0d80*/ 	.short	0x0100
        /*0d82*/ 	.byte	0x08
	.zero		1


	//   ....[9]....
        /*0d84*/ 	.word	0x00000410
        /*0d88*/ 	.word	0x000000ff
        /*0d8c*/ 	.word	0x00022868
        /*0d90*/ 	.short	0x0100
        /*0d92*/ 	.byte	0x08
	.zero		1


	//   ....[10]....
        /*0d94*/ 	.word	0x00000500
        /*0d98*/ 	.word	0x000000ff
        /*0d9c*/ 	.word	0x00022870
        /*0da0*/ 	.short	0x0100
        /*0da2*/ 	.byte	0x06
	.zero		1


	//   ....[11]....
        /*0da4*/ 	.word	0x00000510
        /*0da8*/ 	.word	0x000000ff
        /*0dac*/ 	.word	0x00022880
        /*0db0*/ 	.short	0x0100
        /*0db2*/ 	.byte	0x06
	.zero		1


	//   ....[12]....
        /*0db4*/ 	.word	0x00000520
        /*0db8*/ 	.word	0x000000ff
        /*0dbc*/ 	.word	0x00022878
        /*0dc0*/ 	.short	0x0100
        /*0dc2*/ 	.byte	0x06
	.zero		1


	//   ....[13]....
        /*0dc4*/ 	.word	0x00000530
        /*0dc8*/ 	.word	0x000000ff
        /*0dcc*/ 	.word	0x00022888
        /*0dd0*/ 	.short	0x0100
        /*0dd2*/ 	.byte	0x06
	.zero		1


	//   ....[14]....
        /*0dd4*/ 	.word	0x00000660
        /*0dd8*/ 	.word	0x000000ff
        /*0ddc*/ 	.word	0x00022890
        /*0de0*/ 	.short	0x0100
        /*0de2*/ 	.byte	0x08
	.zero		1


	//   ....[15]....
        /*0de4*/ 	.word	0x00000670
        /*0de8*/ 	.word	0x000000ff
        /*0dec*/ 	.word	0x000228a0
        /*0df0*/ 	.short	0x0100
        /*0df2*/ 	.byte	0x08
	.zero		1


	//   ....[16]....
        /*0df4*/ 	.word	0x00000680
        /*0df8*/ 	.word	0x000000ff
        /*0dfc*/ 	.word	0x00022898
        /*0e00*/ 	.short	0x0100
        /*0e02*/ 	.byte	0x08
	.zero		1


	//   ....[17]....
        /*0e04*/ 	.word	0x00000690
        /*0e08*/ 	.word	0x000000ff
        /*0e0c*/ 	.word	0x000228a8
        /*0e10*/ 	.short	0x0100
        /*0e12*/ 	.byte	0x08
	.zero		1


	//   ....[18]....
        /*0e14*/ 	.word	0x000007e0
        /*0e18*/ 	.word	0x000000ff
        /*0e1c*/ 	.word	0x000228b0
        /*0e20*/ 	.short	0x0100
        /*0e22*/ 	.byte	0x08
	.zero		1


	//   ....[19]....
        /*0e24*/ 	.word	0x000007f0
        /*0e28*/ 	.word	0x000000ff
        /*0e2c*/ 	.word	0x000228c0
        /*0e30*/ 	.short	0x0100
        /*0e32*/ 	.byte	0x08
	.zero		1


	//   ....[20]....
        /*0e34*/ 	.word	0x00000800
        /*0e38*/ 	.word	0x000000ff
        /*0e3c*/ 	.word	0x000228b8
        /*0e40*/ 	.short	0x0100
        /*0e42*/ 	.byte	0x08
	.zero		1


	//   ....[21]....
        /*0e44*/ 	.word	0x00000810
        /*0e48*/ 	.word	0x000000ff
        /*0e4c*/ 	.word	0x000228c8
        /*0e50*/ 	.short	0x0100
        /*0e52*/ 	.byte	0x08
	.zero		1


	//   ....[22]....
        /*0e54*/ 	.word	0x000021a0
        /*0e58*/ 	.word	0x000000ff
        /*0e5c*/ 	.word	0x00022800
        /*0e60*/ 	.short	0x010a
        /*0e62*/ 	.byte	0x2b
	.zero		1


	//   ....[23]....
        /*0e64*/ 	.word	0x00002220
        /*0e68*/ 	.word	0x00000003
        /*0e6c*/ 	.word	0x00022830
        /*0e70*/ 	.short	0x010a
        /*0e72*/ 	.byte	0x3f
	.zero		1


	//   ....[24]....
        /*0e74*/ 	.word	0x00002260
        /*0e78*/ 	.word	0x00000003
        /*0e7c*/ 	.word	0x00022830
        /*0e80*/ 	.short	0x010a
        /*0e82*/ 	.byte	0x3f
	.zero		1


	//   ....[25]....
        /*0e84*/ 	.word	0x00002c70
        /*0e88*/ 	.word	0x000000ff
        /*0e8c*/ 	.word	0x00000000
        /*0e90*/ 	.short	0x0101
        /*0e92*/ 	.byte	0x06
	.zero		1


	//   ....[26]....
        /*0e94*/ 	.word	0x000064f0
        /*0e98*/ 	.word	0x000000ff
        /*0e9c*/ 	.word	0x00022830
        /*0ea0*/ 	.short	0x010a
        /*0ea2*/ 	.byte	0x06
	.zero		1


	//   ....[27]....
        /*0ea4*/ 	.word	0x00006530
        /*0ea8*/ 	.word	0x000000ff
        /*0eac*/ 	.word	0x00022830
        /*0eb0*/ 	.short	0x010a
        /*0eb2*/ 	.byte	0x06
	.zero		1


	//   ....[28]....
        /*0eb4*/ 	.word	0x00006dc0
        /*0eb8*/ 	.word	0x000000ff
        /*0ebc*/ 	.word	0x00022850
        /*0ec0*/ 	.short	0x010a
        /*0ec2*/ 	.byte	0x06
	.zero		1


	//   ....[29]....
        /*0ec4*/ 	.word	0x00006e00
        /*0ec8*/ 	.word	0x000000ff
        /*0ecc*/ 	.word	0x00022850
        /*0ed0*/ 	.short	0x010a
        /*0ed2*/ 	.byte	0x06
	.zero		1


	//   ....[30]....
        /*0ed4*/ 	.word	0x00007130
        /*0ed8*/ 	.word	0x000000ff
        /*0edc*/ 	.word	0x00000000
        /*0ee0*/ 	.short	0x0101
        /*0ee2*/ 	.byte	0x06
	.zero		1


	//   ....[31]....
        /*0ee4*/ 	.word	0x0000a3c0
        /*0ee8*/ 	.word	0x000000ff
        /*0eec*/ 	.word	0x00000000
        /*0ef0*/ 	.short	0x0101
        /*0ef2*/ 	.byte	0x06
	.zero		1


	//   ....[32]....
        /*0ef4*/ 	.word	0x0000ad60
        /*0ef8*/ 	.word	0x000000ff
        /*0efc*/ 	.word	0x00022830
        /*0f00*/ 	.short	0x010a
        /*0f02*/ 	.byte	0x06
	.zero		1


	//   ....[33]....
        /*0f04*/ 	.word	0x0000ada0
        /*0f08*/ 	.word	0x000000ff
        /*0f0c*/ 	.word	0x00022830
        /*0f10*/ 	.short	0x010a
        /*0f12*/ 	.byte	0x06
	.zero		1


	//   ....[34]....
        /*0f14*/ 	.word	0x0000b630
        /*0f18*/ 	.word	0x000000ff
        /*0f1c*/ 	.word	0x00022850
        /*0f20*/ 	.short	0x010a
        /*0f22*/ 	.byte	0x06
	.zero		1


	//   ....[35]....
        /*0f24*/ 	.word	0x0000b670
        /*0f28*/ 	.word	0x000000ff
        /*0f2c*/ 	.word	0x00022850
        /*0f30*/ 	.short	0x010a
        /*0f32*/ 	.byte	0x06
	.zero		1


	//   ....[36]....
        /*0f34*/ 	.word	0x0000b9c0
        /*0f38*/ 	.word	0x000000ff
        /*0f3c*/ 	.word	0x00000000
        /*0f40*/ 	.short	0x0101
        /*0f42*/ 	.byte	0x06
	.zero		1


	//   ....[37]....
        /*0f44*/ 	.word	0x0000cf70
        /*0f48*/ 	.word	0x000000ff
        /*0f4c*/ 	.word	0x00000000
        /*0f50*/ 	.short	0x0101
        /*0f52*/ 	.byte	0x06
	.zero		1


	//   ....[38]....
        /*0f54*/ 	.word	0x0000d6e0
        /*0f58*/ 	.word	0x000000ff
        /*0f5c*/ 	.word	0x00022830
        /*0f60*/ 	.short	0x010a
        /*0f62*/ 	.byte	0x06
	.zero		1


	//   ....[39]....
        /*0f64*/ 	.word	0x0000d720
        /*0f68*/ 	.word	0x000000ff
        /*0f6c*/ 	.word	0x00022830
        /*0f70*/ 	.short	0x010a
        /*0f72*/ 	.byte	0x06
	.zero		1


	//   ....[40]....
        /*0f74*/ 	.word	0x0000dfb0
        /*0f78*/ 	.word	0x000000ff
        /*0f7c*/ 	.word	0x00022850
        /*0f80*/ 	.short	0x010a
        /*0f82*/ 	.byte	0x06
	.zero		1


	//   ....[41]....
        /*0f84*/ 	.word	0x0000dff0
        /*0f88*/ 	.word	0x000000ff
        /*0f8c*/ 	.word	0x00022850
        /*0f90*/ 	.short	0x010a
        /*0f92*/ 	.byte	0x06
	.zero		1


	//   ....[42]....
        /*0f94*/ 	.word	0x0000e320
        /*0f98*/ 	.word	0x000000ff
        /*0f9c*/ 	.word	0x00000000
        /*0fa0*/ 	.short	0x0101
        /*0fa2*/ 	.byte	0x06
	.zero		1


	//   ....[43]....
        /*0fa4*/ 	.word	0x000115b0
        /*0fa8*/ 	.word	0x000000ff
        /*0fac*/ 	.word	0x00000000
        /*0fb0*/ 	.short	0x0101
        /*0fb2*/ 	.byte	0x06
	.zero		1


	//   ....[44]....
        /*0fb4*/ 	.word	0x00011c20
        /*0fb8*/ 	.word	0x000000ff
        /*0fbc*/ 	.word	0x00022850
        /*0fc0*/ 	.short	0x010a
        /*0fc2*/ 	.byte	0x09
	.zero		1


	//   ....[45]....
        /*0fc4*/ 	.word	0x00011c60
        /*0fc8*/ 	.word	0x000000ff
        /*0fcc*/ 	.word	0x00022850
        /*0fd0*/ 	.short	0x010a
        /*0fd2*/ 	.byte	0x09
	.zero		1


	//   ....[46]....
        /*0fd4*/ 	.word	0x00012290
        /*0fd8*/ 	.word	0x000000ff
        /*0fdc*/ 	.word	0x00000000
        /*0fe0*/ 	.short	0x0101
        /*0fe2*/ 	.byte	0x04
	.zero		1


	//   ....[47]....
        /*0fe4*/ 	.word	0x00014620
        /*0fe8*/ 	.word	0x00000011
        /*0fec*/ 	.word	0x00000000
        /*0ff0*/ 	.short	0x0101
        /*0ff2*/ 	.byte	0x3f
	.zero		1


	//   ....[48]....
        /*0ff4*/ 	.word	0x00014ac0
        /*0ff8*/ 	.word	0x00000011
        /*0ffc*/ 	.word	0x00000000
        /*1000*/ 	.short	0x0101
        /*1002*/ 	.byte	0x3f
	.zero		1


	//   ....[49]....
        /*1004*/ 	.word	0x00018fa0
        /*1008*/ 	.word	0x00000000
        /*100c*/ 	.word	0x00022880
        /*1010*/ 	.short	0x010a
        /*1012*/ 	.byte	0x3f
	.zero		1


	//   ....[50]....
        /*1014*/ 	.word	0x00019820
        /*1018*/ 	.word	0x00000000
        /*101c*/ 	.word	0x00022870
        /*1020*/ 	.short	0x0107
        /*1022*/ 	.byte	0x3f
	.zero		1


	//   ....[51]....
        /*1024*/ 	.word	0x000198e0
        /*1028*/ 	.word	0x00000000
        /*102c*/ 	.word	0x00022870
        /*1030*/ 	.short	0x0101
        /*1032*/ 	.byte	0x3f
	.zero		1


	//   ....[52]....
        /*1034*/ 	.word	0x00019910
        /*1038*/ 	.word	0x00000000
        /*103c*/ 	.word	0x00022840
        /*1040*/ 	.short	0x010a
        /*1042*/ 	.byte	0x3f
	.zero		1


	//   ....[53]....
        /*1044*/ 	.word	0x0001a020
        /*1048*/ 	.word	0x00000000
        /*104c*/ 	.word	0x00022830
        /*1050*/ 	.short	0x0107
        /*1052*/ 	.byte	0x3f
	.zero		1


	//   ....[54]....
        /*1054*/ 	.word	0x0001a0e0
        /*1058*/ 	.word	0x00000000
        /*105c*/ 	.word	0x00022830
        /*1060*/ 	.short	0x0101
        /*1062*/ 	.byte	0x3f
	.zero		1


	//   ....[55]....
        /*1064*/ 	.word	0x0001aa50
        /*1068*/ 	.word	0x00000011
        /*106c*/ 	.word	0x00022800
        /*1070*/ 	.short	0x0107
        /*1072*/ 	.byte	0x3f
	.zero		1


	//   ....[56]....
        /*1074*/ 	.word	0x0001ab40
        /*1078*/ 	.word	0x00000011
        /*107c*/ 	.word	0x00022800
        /*1080*/ 	.short	0x0101
        /*1082*/ 	.byte	0x3f
	.zero		1


	//   ....[57]....
        /*1084*/ 	.word	0x0001ab60
        /*1088*/ 	.word	0x00000011
        /*108c*/ 	.word	0x00022820
        /*1090*/ 	.short	0x010a
        /*1092*/ 	.byte	0x3f
	.zero		1


	//   ....[58]....
        /*1094*/ 	.word	0x0001b060
        /*1098*/ 	.word	0x00000000
        /*109c*/ 	.word	0x00022880
        /*10a0*/ 	.short	0x010a
        /*10a2*/ 	.byte	0x3f
	.zero		1


	//   ....[59]....
        /*10a4*/ 	.word	0x0001b630
        /*10a8*/ 	.word	0x00000000
        /*10ac*/ 	.word	0x00022870
        /*10b0*/ 	.short	0x0107
        /*10b2*/ 	.byte	0x3f
	.zero		1


	//   ....[60]....
        /*10b4*/ 	.word	0x0001b6f0
        /*10b8*/ 	.word	0x00000000
        /*10bc*/ 	.word	0x00022870
        /*10c0*/ 	.short	0x0101
        /*10c2*/ 	.byte	0x3f
	.zero		1


	//   ....[61]....
        /*10c4*/ 	.word	0x0001b720
        /*10c8*/ 	.word	0x00000000
        /*10cc*/ 	.word	0x00022840
        /*10d0*/ 	.short	0x010a
        /*10d2*/ 	.byte	0x3f
	.zero		1


	//   ....[62]....
        /*10d4*/ 	.word	0x0001bcb0
        /*10d8*/ 	.word	0x00000000
        /*10dc*/ 	.word	0x00022830
        /*10e0*/ 	.short	0x0107
        /*10e2*/ 	.byte	0x3f
	.zero		1


	//   ....[63]....
        /*10e4*/ 	.word	0x0001bd70
        /*10e8*/ 	.word	0x00000000
        /*10ec*/ 	.word	0x00022830
        /*10f0*/ 	.short	0x0101
        /*10f2*/ 	.byte	0x3f
	.zero		1


	//   ....[64]....
        /*10f4*/ 	.word	0x0001be00
        /*10f8*/ 	.word	0x00000013
        /*10fc*/ 	.word	0x00022870
        /*1100*/ 	.short	0x010a
        /*1102*/ 	.byte	0x3f
	.zero		1


	//   ....[65]....
        /*1104*/ 	.word	0x0001be90
        /*1108*/ 	.word	0x00000013
        /*110c*/ 	.word	0x00022860
        /*1110*/ 	.short	0x010a
        /*1112*/ 	.byte	0x3f
	.zero		1


	//   ....[66]....
        /*1114*/ 	.word	0x0001c390
        /*1118*/ 	.word	0x00000013
        /*111c*/ 	.word	0x00022850
        /*1120*/ 	.short	0x0101
        /*1122*/ 	.byte	0x3f
	.zero		1


	//   ....[67]....
        /*1124*/ 	.word	0x0001c410
        /*1128*/ 	.word	0x00000013
        /*112c*/ 	.word	0x00000000
        /*1130*/ 	.short	0x0101
        /*1132*/ 	.byte	0x3f
	.zero		1


	//   ....[68]....
        /*1134*/ 	.word	0x0001c5e0
        /*1138*/ 	.word	0x00000012
        /*113c*/ 	.word	0x00022870
        /*1140*/ 	.short	0x010a
        /*1142*/ 	.byte	0x3f
	.zero		1


	//   ....[69]....
        /*1144*/ 	.word	0x0001c670
        /*1148*/ 	.word	0x00000012
        /*114c*/ 	.word	0x00022860
        /*1150*/ 	.short	0x010a
        /*1152*/ 	.byte	0x3f
	.zero		1


	//   ....[70]....
        /*1154*/ 	.word	0x0001cb70
        /*1158*/ 	.word	0x00000012
        /*115c*/ 	.word	0x00022850
        /*1160*/ 	.short	0x0101
        /*1162*/ 	.byte	0x3f
	.zero		1


	//   ....[71]....
        /*1164*/ 	.word	0x0001cbf0
        /*1168*/ 	.word	0x00000003
        /*116c*/ 	.word	0x00000000
        /*1170*/ 	.short	0x0101
        /*1172*/ 	.byte	0x3f
	.zero		1


	//   ....[72]....
        /*1174*/ 	.word	0x0001dda0
        /*1178*/ 	.word	0x00000007
        /*117c*/ 	.word	0x00022820
        /*1180*/ 	.short	0x010a
        /*1182*/ 	.byte	0x3f
	.zero		1


	//   ....[73]....
        /*1184*/ 	.word	0x0001df20
        /*1188*/ 	.word	0x00000005
        /*118c*/ 	.word	0x00022840
        /*1190*/ 	.short	0x010a
        /*1192*/ 	.byte	0x3f
	.zero		1


	//   ....[74]....
        /*1194*/ 	.word	0x0001dfc0
        /*1198*/ 	.word	0x00000003
        /*119c*/ 	.word	0x00022840
        /*11a0*/ 	.short	0x010a
        /*11a2*/ 	.byte	0x3f
	.zero		1


	//   ....[75]....
        /*11a4*/ 	.word	0x0001e000
        /*11a8*/ 	.word	0x00000005
        /*11ac*/ 	.word	0x00022860
        /*11b0*/ 	.short	0x010a
        /*11b2*/ 	.byte	0x3f
	.zero		1


	//   ....[76]....
        /*11b4*/ 	.word	0x0001e040
        /*11b8*/ 	.word	0x00000003
        /*11bc*/ 	.word	0x00022860
        /*11c0*/ 	.short	0x010a
        /*11c2*/ 	.byte	0x3f
	.zero		1


	//   ....[77]....
        /*11c4*/ 	.word	0x0001e080
        /*11c8*/ 	.word	0x00000005
        /*11cc*/ 	.word	0x00022880
        /*11d0*/ 	.short	0x010a
        /*11d2*/ 	.byte	0x3f
	.zero		1


	//   ....[78]....
        /*11d4*/ 	.word	0x0001e0c0
        /*11d8*/ 	.word	0x00000003
        /*11dc*/ 	.word	0x00022880
        /*11e0*/ 	.short	0x010a
        /*11e2*/ 	.byte	0x3f
	.zero		1


	//   ....[79]....
        /*11e4*/ 	.word	0x0001e130
        /*11e8*/ 	.word	0x00000003
        /*11ec*/ 	.word	0x00022800
        /*11f0*/ 	.short	0x010a
        /*11f2*/ 	.byte	0x3f
	.zero		1


	//   ....[80]....
        /*11f4*/ 	.word	0x0001e180
        /*11f8*/ 	.word	0x00000003
        /*11fc*/ 	.word	0x00022830
        /*1200*/ 	.short	0x010a
        /*1202*/ 	.byte	0x3f
	.zero		1


	//   ....[81]....
        /*1204*/ 	.word	0x0001e1e0
        /*1208*/ 	.word	0x00000006
        /*120c*/ 	.word	0x00022830
        /*1210*/ 	.short	0x010a
        /*1212*/ 	.byte	0x3f
	.zero		1


	//   ....[82]....
        /*1214*/ 	.word	0x0001e240
        /*1218*/ 	.word	0x00000006
        /*121c*/ 	.word	0x00022850
        /*1220*/ 	.short	0x010a
        /*1222*/ 	.byte	0x3f
	.zero		1


	//   ....[83]....
        /*1224*/ 	.word	0x0001e2a0
        /*1228*/ 	.word	0x00000006
        /*122c*/ 	.word	0x00022830
        /*1230*/ 	.short	0x010a
        /*1232*/ 	.byte	0x3f
	.zero		1


	//   ....[84]....
        /*1234*/ 	.word	0x0001e300
        /*1238*/ 	.word	0x00000006
        /*123c*/ 	.word	0x00022850
        /*1240*/ 	.short	0x010a
        /*1242*/ 	.byte	0x3f
	.zero		1


	//   ....[85]....
        /*1244*/ 	.word	0x0001e360
        /*1248*/ 	.word	0x00000006
        /*124c*/ 	.word	0x00022830
        /*1250*/ 	.short	0x010a
        /*1252*/ 	.byte	0x3f
	.zero		1


	//   ....[86]....
        /*1254*/ 	.word	0x0001e3c0
        /*1258*/ 	.word	0x00000006
        /*125c*/ 	.word	0x00022850
        /*1260*/ 	.short	0x010a
        /*1262*/ 	.byte	0x3f
	.zero		1


	//   ....[87]....
        /*1264*/ 	.word	0x0001e420
        /*1268*/ 	.word	0x00000007
        /*126c*/ 	.word	0x00022850
        /*1270*/ 	.short	0x010a
        /*1272*/ 	.byte	0x3f
	.zero		1


	//   ....[88]....
        /*1274*/ 	.word	0x0001e520
        /*1278*/ 	.word	0x00000000
        /*127c*/ 	.word	0x00022880
        /*1280*/ 	.short	0x010a
        /*1282*/ 	.byte	0x3f
	.zero		1


	//   ....[89]....
        /*1284*/ 	.word	0x0001f200
        /*1288*/ 	.word	0x00000000
        /*128c*/ 	.word	0x00022840
        /*1290*/ 	.short	0x010a
        /*1292*/ 	.byte	0x3f
	.zero		1


	//   ....[90]....
        /*1294*/ 	.word	0x00020690
        /*1298*/ 	.word	0x00000011
        /*129c*/ 	.word	0x00022820
        /*12a0*/ 	.short	0x010a
        /*12a2*/ 	.byte	0x3f
	.zero		1


	//   ....[91]....
        /*12a4*/ 	.word	0x000206e0
        /*12a8*/ 	.word	0x00000000
        /*12ac*/ 	.word	0x00022880
        /*12b0*/ 	.short	0x010a
        /*12b2*/ 	.byte	0x3f
	.zero		1


	//   ....[92]....
        /*12b4*/ 	.word	0x00021210
        /*12b8*/ 	.word	0x00000000
        /*12bc*/ 	.word	0x00022840
        /*12c0*/ 	.short	0x010a
        /*12c2*/ 	.byte	0x3f
	.zero		1


	//   ....[93]....
        /*12c4*/ 	.word	0x00021d30
        /*12c8*/ 	.word	0x00000013
        /*12cc*/ 	.word	0x00022870
        /*12d0*/ 	.short	0x010a
        /*12d2*/ 	.byte	0x3f
	.zero		1


	//   ....[94]....
        /*12d4*/ 	.word	0x00021d80
        /*12d8*/ 	.word	0x00000013
        /*12dc*/ 	.word	0x00022860
        /*12e0*/ 	.short	0x010a
        /*12e2*/ 	.byte	0x3f
	.zero		1


	//   ....[95]....
        /*12e4*/ 	.word	0x00021dd0
        /*12e8*/ 	.word	0x00000012
        /*12ec*/ 	.word	0x00022870
        /*12f0*/ 	.short	0x010a
        /*12f2*/ 	.byte	0x3f
	.zero		1


	//   ....[96]....
        /*12f4*/ 	.word	0x00021e20
        /*12f8*/ 	.word	0x00000012
        /*12fc*/ 	.word	0x00022860
        /*1300*/ 	.short	0x010a
        /*1302*/ 	.byte	0x3f
	.zero		1


	//   ....[97]....
        /*1304*/ 	.word	0x00021e70
        /*1308*/ 	.word	0x00000007
        /*130c*/ 	.word	0x00022820
        /*1310*/ 	.short	0x010a
        /*1312*/ 	.byte	0x3f
	.zero		1


	//   ....[98]....
        /*1314*/ 	.word	0x00022010
        /*1318*/ 	.word	0x00000005
        /*131c*/ 	.word	0x00022840
        /*1320*/ 	.short	0x010a
        /*1322*/ 	.byte	0x3f
	.zero		1


	//   ....[99]....
        /*1324*/ 	.word	0x00022060
        /*1328*/ 	.word	0x00000003
        /*132c*/ 	.word	0x00022840
        /*1330*/ 	.short	0x010a
        /*1332*/ 	.byte	0x3f
	.zero		1


	//   ....[100]....
        /*1334*/ 	.word	0x000220b0
        /*1338*/ 	.word	0x00000005
        /*133c*/ 	.word	0x00022860
        /*1340*/ 	.short	0x010a
        /*1342*/ 	.byte	0x3f
	.zero		1


	//   ....[101]....
        /*1344*/ 	.word	0x00022100
        /*1348*/ 	.word	0x00000003
        /*134c*/ 	.word	0x00022860
        /*1350*/ 	.short	0x010a
        /*1352*/ 	.byte	0x3f
	.zero		1


	//   ....[102]....
        /*1354*/ 	.word	0x00022150
        /*1358*/ 	.word	0x00000005
        /*135c*/ 	.word	0x00022880
        /*1360*/ 	.short	0x010a
        /*1362*/ 	.byte	0x3f
	.zero		1


	//----- nvinfo : EIATTR_NUM_MBARRIERS
	.align		4
.L_209:
        /*1364*/ 	.byte	0x03, 0x38
        /*1366*/ 	.short	0x0016


	//----- nvinfo : EIATTR_EXIT_INSTR_OFFSETS
	.align		4
        /*1368*/ 	.byte	0x04, 0x1c
        /*136a*/ 	.short	(.L_211 - .L_210)


	//   ....[0]....
.L_210:
        /*136c*/ 	.word	0x000009c0


	//   ....[1]....
        /*1370*/ 	.word	0x000162c0


	//   ....[2]....
        /*1374*/ 	.word	0x0001e110


	//----- nvinfo : EIATTR_MAX_THREADS
	.align		4
.L_211:
        /*1378*/ 	.byte	0x04, 0x05
        /*137a*/ 	.short	(.L_213 - .L_212)
.L_212:
        /*137c*/ 	.word	0x00000180
        /*1380*/ 	.word	0x00000001
        /*1384*/ 	.word	0x00000001


	//----- nvinfo : EIATTR_CRS_STACK_SIZE
	.align		4
.L_213:
        /*1388*/ 	.byte	0x04, 0x1e
        /*138a*/ 	.short	(.L_215 - .L_214)
.L_214:
        /*138c*/ 	.word	0x00000000


	//----- nvinfo : EIATTR_CBANK_PARAM_SIZE
	.align		4
.L_215:
        /*1390*/ 	.byte	0x03, 0x19
        /*1392*/ 	.short	0x0af0


	//----- nvinfo : EIATTR_PARAM_CBANK
	.align		4
        /*1394*/ 	.byte	0x04, 0x0a
        /*1396*/ 	.short	(.L_217 - .L_216)
	.align		4
.L_216:
        /*1398*/ 	.word	index@(.nv.constant0._ZN7cutlass13device_kernelIN5flash11enable_sm90INS1_16FlashAttnFwdSm90INS1_25CollectiveMainloopFwdSm90ILi2EN4cute5tupleIJNS5_1CILi1EEES8_S8_EEENS6_IJNS7_ILi128EEENS7_ILi160EEESA_EEELi128ENS_12float_e4m3_tEfNS_4arch4Sm90ELb0ELb1ELb0ELb1ELb1ELb0ELb0ELb1ELb1ELb1ELb1ELb0EEENS1_21CollectiveEpilogueFwdINS6_IJSA_SA_SB_EEES9_NS_10bfloat16_tESF_Li256ELb1ELb1ELb1ELb1EEENS1_36VarlenDynamicPersistentTileSchedulerILi128ELi160ELi256ELi128ELb1ELb1ELb1ELb1ELb0ELb1EEEEEEEEEvNT_6ParamsE)
        /*139c*/ 	.short	0x0210
        /*139e*/ 	.short	0x0af0


	//----- nvinfo : EIATTR_SW_WAR
	.align		4
.L_217:
        /*13a0*/ 	.byte	0x04, 0x36
        /*13a2*/ 	.short	(.L_219 - .L_218)
.L_218:
        /*13a4*/ 	.word	0x00000008
.L_219:


//--------------------- .nv.info._ZN7cutlass13device_kernelIN5flash11enable_sm90INS1_16FlashAttnFwdSm90INS1_25CollectiveMainloopFwdSm90ILi2EN4cute5tupleIJNS5_1CILi1EEES8_S8_EEENS6_IJNS7_ILi128EEENS7_ILi160EEESA_EEELi128ENS_12float_e4m3_tEfNS_4arch4Sm90ELb0ELb1ELb0ELb1ELb1ELb1ELb0ELb1ELb1ELb1ELb1ELb0EEENS1_21CollectiveEpilogueFwdINS6_IJSA_SA_SB_EEES9_NS_10bfloat16_tESF_Li256ELb1ELb1ELb1ELb1EEENS1_36VarlenDynamicPersistentTileSchedulerILi128ELi160ELi256ELi128ELb1ELb1ELb1ELb1ELb0ELb1EEEEEEEEEvNT_6ParamsE --------------------------
	.section	.nv.info._ZN7cutlass13device_kernelIN5flash11enable_sm90INS1_16FlashAttnFwdSm90INS1_25CollectiveMainloopFwdSm90ILi2EN4cute5tupleIJNS5_1CILi1EEES8_S8_EEENS6_IJNS7_ILi128EEENS7_ILi160EEESA_EEELi128ENS_12float_e4m3_tEfNS_4arch4Sm90ELb0ELb1ELb0ELb1ELb1ELb1ELb0ELb1ELb1ELb1ELb1ELb0EEENS1_21CollectiveEpilogueFwdINS6_IJSA_SA_SB_EEES9_NS_10bfloat16_tESF_Li256ELb1ELb1ELb1ELb1EEENS1_36VarlenDynamicPersistentTileSchedulerILi128ELi160ELi256ELi128ELb1ELb1ELb1ELb1ELb0ELb1EEEEEEEEEvNT_6ParamsE,"",@"SHT_CUDA_INFO"
	.sectionflags	@""
	.align	4


	//----- nvinfo : EIATTR_CUDA_API_VERSION
	.align		4
        /*0000*/ 	.byte	0x04, 0x37
        /*0002*/ 	.short	(.L_221 - .L_220)
.L_220:
        /*0004*/ 	.word	0x00000082


	//----- nvinfo : EIATTR_KPARAM_INFO
	.align		4
.L_221:
        /*0008*/ 	.byte	0x04, 0x17
        /*000a*/ 	.short	(.L_223 - .L_222)
.L_222:
        /*000c*/ 	.word	0x00000000
        /*0010*/ 	.short	0x0000
        /*0012*/ 	.short	0x0070
        /*0014*/ 	.byte	0x00, 0xf0, 0x01, 0x2a


	//----- nvinfo : EIATTR_SPARSE_MMA_MASK
	.align		4
.L_223:
        /*0018*/ 	.byte	0x03, 0x50
        /*001a*/ 	.short	0x0000


	//----- nvinfo : EIATTR_MAXREG_COUNT
	.align		4
        /*001c*/ 	.byte	0x03, 0x1b
        /*001e*/ 	.short	0x00a8


	//----- nvinfo : EIATTR_NUM_BARRIERS
	.align		4
        /*0020*/ 	.byte	0x02, 0x4c
        /*0022*/ 	.byte	0x10
	.zero		1


	//----- nvinfo : EIATTR_EXTERNS
	.align		4
        /*0024*/ 	.byte	0x04, 0x0f
        /*0026*/ 	.short	(.L_225 - .L_224)


	//   ....[0]....
	.align		4
.L_224:
        /*0028*/ 	.word	index@(__assertfail)


	//----- nvinfo : EIATTR_ANNOTATIONS
	.align		4
.L_225:
        /*002c*/ 	.byte	0x04, 0x55
        /*002e*/ 	.short	(.L_227 - .L_226)


	//   ....[0]....
.L_226:
        /* <DEDUP_REMOVED lines=39> */


	//----- nvinfo : EIATTR_MERCURY_ISA_VERSION
	.align		4
.L_227:
        /*0288*/ 	.byte	0x03, 0x5f
        /*028a*/ 	.short	0x0101


	//----- nvinfo : EIATTR_UNUSED_LOAD_BYTE_OFFSET
	.align		4
        /*028c*/ 	.byte	0x04, 0x44
        /*028e*/ 	.short	(.L_229 - .L_228)


	//   ....[0]....
.L_228:
        /*0290*/ 	.word	0x00000ae0
        /*0294*/ 	.word	0x0000fff0


	//   ....[1]....
        /*0298*/ 	.word	0x00021270
        /*029c*/ 	.word	0x0000fff0


	//----- nvinfo : EIATTR_INT_WARP_WIDE_INSTR_OFFSETS
	.align		4
.L_229:
        /*02a0*/ 	.byte	0x04, 0x31
        /*02a2*/ 	.short	(.L_231 - .L_230)


	//   ....[0]....
.L_230:
        /*02a4*/ 	.word	0x00000130


	//   ....[1]....
        /*02a8*/ 	.word	0x00000170


	//   ....[2]....
        /*02ac*/ 	.word	0x000001e0


	//   ....[3]....
        /*02b0*/ 	.word	0x00028330


	//   ....[4]....
        /*02b4*/ 	.word	0x000283c0


	//   ....[5]....
        /*02b8*/ 	.word	0x0002c490


	//   ....[6]....
        /*02bc*/ 	.word	0x0002c520


	//----- nvinfo : EIATTR_COOP_GROUP_MASK_REGIDS
	.align		4
.L_231:
        /*02c0*/ 	.byte	0x04, 0x29
        /*02c2*/ 	.short	(.L_233 - .L_232)


	//   ....[0]....
.L_232:
        /*02c4*/ 	.word	0xffffffff


	//   ....[1]....
        /*02c8*/ 	.word	0xffffffff


	//   ....[2]....
        /*02cc*/ 	.word	0xffffffff


	//   ....[3]....
        /*02d0*/ 	.word	0xffffffff


	//   ....[4]....
        /*02d4*/ 	.word	0xffffffff


	//   ....[5]....
        /*02d8*/ 	.word	0xffffffff


	//   ....[6]....
        /*02dc*/ 	.word	0xffffffff


	//   ....[7]....
        /*02e0*/ 	.word	0xffffffff


	//   ....[8]....
        /*02e4*/ 	.word	0xffffffff


	//   ....[9]....
        /*02e8*/ 	.word	0xffffffff


	//   ....[10]....
        /*02ec*/ 	.word	0xffffffff


	//   ....[11]....
        /*02f0*/ 	.word	0xffffffff


	//   ....[12]....
        /*02f4*/ 	.word	0xffffffff


	//   ....[13]....
        /*02f8*/ 	.word	0xffffffff


	//   ....[14]....
        /*02fc*/ 	.word	0xffffffff


	//   ....[15]....
        /*0300*/ 	.word	0xffffffff


	//   ....[16]....
        /*0304*/ 	.word	0xffffffff


	//   ....[17]....
        /*0308*/ 	.word	0xffffffff


	//   ....[18]....
        /*030c*/ 	.word	0xffffffff


	//   ....[19]....
        /*0310*/ 	.word	0xffffffff


	//   ....[20]....
        /*0314*/ 	.word	0xffffffff


	//   ....[21]....
        /*0318*/ 	.word	0xffffffff


	//   ....[22]....
        /*031c*/ 	.word	0xffffffff


	//   ....[23]....
        /*0320*/ 	.word	0xffffffff


	//   ....[24]....
        /*0324*/ 	.word	0xffffffff


	//   ....[25]....
        /*0328*/ 	.word	0xffffffff


	//   ....[26]....
        /*032c*/ 	.word	0xffffffff


	//   ....[27]....
        /*0330*/ 	.word	0xffffffff


	//   ....[28]....
        /*0334*/ 	.word	0xffffffff


	//   ....[29]....
        /*0338*/ 	.word	0xffffffff


	//   ....[30]....
        /*033c*/ 	.word	0xffffffff


	//   ....[31]....
        /*0340*/ 	.word	0xffffffff


	//   ....[32]....
        /*0344*/ 	.word	0xffffffff


	//   ....[33]....
        /*0348*/ 	.word	0xffffffff


	//   ....[34]....
        /*034c*/ 	.word	0xffffffff


	//   ....[35]....
        /*0350*/ 	.word	0xffffffff


	//   ....[36]....
        /*0354*/ 	.word	0xffffffff


	//   ....[37]....
        /*0358*/ 	.word	0xffffffff


	//   ....[38]....
        /*035c*/ 	.word	0xffffffff


	//   ....[39]....
        /*0360*/ 	.word	0xffffffff


	//   ....[40]....
        /*0364*/ 	.word	0xffffffff


	//   ....[41]....
        /*0368*/ 	.word	0xffffffff


	//   ....[42]....
        /*036c*/ 	.word	0xffffffff


	//   ....[43]....
        /*0370*/ 	.word	0xffffffff


	//   ....[44]....
        /*0374*/ 	.word	0xffffffff


	//   ....[45]....
        /*0378*/ 	.word	0xffffffff


	//   ....[46]....
        /*037c*/ 	.word	0xffffffff


	//   ....[47]....
        /*0380*/ 	.word	0xffffffff


	//   ....[48]....
        /*0384*/ 	.word	0xffffffff


	//   ....[49]....
        /*0388*/ 	.word	0xffffffff


	//   ....[50]....
        /*038c*/ 	.word	0xffffffff


	//   ....[51]....
        /*0390*/ 	.word	0xffffffff


	//   ....[52]....
        /*0394*/ 	.word	0xffffffff


	//   ....[53]....
        /*0398*/ 	.word	0xffffffff


	//   ....[54]....
        /*039c*/ 	.word	0xffffffff


	//   ....[55]....
        /*03a0*/ 	.word	0xffffffff


	//   ....[56]....
        /*03a4*/ 	.word	0xffffffff


	//   ....[57]....
        /*03a8*/ 	.word	0xffffffff


	//   ....[58]....
        /*03ac*/ 	.word	0xffffffff


	//   ....[59]....
        /*03b0*/ 	.word	0xffffffff


	//   ....[60]....
        /*03b4*/ 	.word	0xffffffff


	//   ....[61]....
        /*03b8*/ 	.word	0xffffffff


	//   ....[62]....
        /*03bc*/ 	.word	0xffffffff


	//   ....[63]....
        /*03c0*/ 	.word	0xffffffff


	//   ....[64]....
        /*03c4*/ 	.word	0xffffffff


	//   ....[65]....
        /*03c8*/ 	.word	0xffffffff


	//   ....[66]....
        /*03cc*/ 	.word	0xffffffff


	//   ....[67]....
        /*03d0*/ 	.word	0xffffffff


	//   ....[68]....
        /*03d4*/ 	.word	0xffffffff


	//   ....[69]....
        /*03d8*/ 	.word	0xffffffff


	//   ....[70]....
        /*03dc*/ 	.word	0xffffffff


	//   ....[71]....
        /*03e0*/ 	.word	0xffffffff


	//   ....[72]....
        /*03e4*/ 	.word	0xffffffff


	//   ....[73]....
        /*03e8*/ 	.word	0xffffffff


	//   ....[74]....
        /*03ec*/ 	.word	0xffffffff


	//   ....[75]....
        /*03f0*/ 	.word	0xffffffff


	//   ....[76]....
        /*03f4*/ 	.word	0xffffffff


	//   ....[77]....
        /*03f8*/ 	.word	0xffffffff


	//   ....[78]....
        /*03fc*/ 	.word	0xffffffff


	//   ....[79]....
        /*0400*/ 	.word	0xffffffff


	//   ....[80]....
        /*0404*/ 	.word	0xffffffff


	//   ....[81]....
        /*0408*/ 	.word	0xffffffff


	//   ....[82]....
        /*040c*/ 	.word	0xffffffff


	//   ....[83]....
        /*0410*/ 	.word	0xffffffff


	//   ....[84]....
        /*0414*/ 	.word	0xffffffff


	//   ....[85]....
        /*0418*/ 	.word	0xffffffff


	//   ....[86]....
        /*041c*/ 	.word	0xffffffff


	//   ....[87]....
        /*0420*/ 	.word	0xffffffff


	//   ....[88]....
        /*0424*/ 	.word	0xffffffff


	//   ....[89]....
        /*0428*/ 	.word	0xffffffff


	//   ....[90]....
        /*042c*/ 	.word	0xffffffff


	//   ....[91]....
        /*0430*/ 	.word	0xffffffff


	//   ....[92]....
        /*0434*/ 	.word	0xffffffff


	//   ....[93]....
        /*0438*/ 	.word	0xffffffff


	//   ....[94]....
        /*043c*/ 	.word	0xffffffff


	//   ....[95]....
        /*0440*/ 	.word	0xffffffff


	//   ....[96]....
        /*0444*/ 	.word	0xffffffff


	//   ....[97]....
        /*0448*/ 	.word	0xffffffff


	//   ....[98]....
        /*044c*/ 	.word	0xffffffff


	//   ....[99]....
        /*0450*/ 	.word	0xffffffff


	//   ....[100]....
        /*0454*/ 	.word	0xffffffff


	//   ....[101]....
        /*0458*/ 	.word	0xffffffff


	//   ....[102]....
        /*045c*/ 	.word	0xffffffff


	//   ....[103]....
        /*0460*/ 	.word	0xffffffff


	//   ....[104]....
        /*0464*/ 	.word	0xffffffff


	//   ....[105]....
        /*0468*/ 	.word	0xffffffff


	//   ....[106]....
        /*046c*/ 	.word	0xffffffff


	//   ....[107]....
        /*0470*/ 	.word	0xffffffff


	//   ....[108]....
        /*0474*/ 	.word	0xffffffff


	//   ....[109]....
        /*0478*/ 	.word	0xffffffff


	//   ....[110]....
        /*047c*/ 	.word	0xffffffff


	//   ....[111]....
        /*0480*/ 	.word	0xffffffff


	//   ....[112]....
        /*0484*/ 	.word	0xffffffff


	//   ....[113]....
        /*0488*/ 	.word	0xffffffff


	//   ....[114]....
        /*048c*/ 	.word	0xffffffff


	//   ....[115]....
        /*0490*/ 	.word	0xffffffff


	//   ....[116]....
        /*0494*/ 	.word	0xffffffff


	//   ....[117]....
        /*0498*/ 	.word	0xffffffff


	//   ....[118]....
        /*049c*/ 	.word	0xffffffff


	//   ....[119]....
        /*04a0*/ 	.word	0xffffffff


	//   ....[120]....
        /*04a4*/ 	.word	0xffffffff


	//   ....[121]....
        /*04a8*/ 	.word	0xffffffff


	//   ....[122]....
        /*04ac*/ 	.word	0xffffffff


	//   ....[123]....
        /*04b0*/ 	.word	0xffffffff


	//   ....[124]....
        /*04b4*/ 	.word	0xffffffff


	//   ....[125]....
        /*04b8*/ 	.word	0xffffffff


	//   ....[126]....
        /*04bc*/ 	.word	0xffffffff


	//   ....[127]....
        /*04c0*/ 	.word	0xffffffff


	//   ....[128]....
        /*04c4*/ 	.word	0xffffffff


	//   ....[129]....
        /*04c8*/ 	.word	0xffffffff


	//   ....[130]....
        /*04cc*/ 	.word	0xffffffff


	//   ....[131]....
        /*04d0*/ 	.word	0xffffffff


	//   ....[132]....
        /*04d4*/ 	.word	0xffffffff


	//   ....[133]....
        /*04d8*/ 	.word	0xffffffff


	//   ....[134]....
        /*04dc*/ 	.word	0xffffffff


	//   ....[135]....
        /*04e0*/ 	.word	0xffffffff


	//   ....[136]....
        /*04e4*/ 	.word	0xffffffff


	//   ....[137]....
        /*04e8*/ 	.word	0xffffffff


	//   ....[138]....
        /*04ec*/ 	.word	0xffffffff


	//   ....[139]....
        /*04f0*/ 	.word	0xffffffff


	//   ....[140]....
        /*04f4*/ 	.word	0xffffffff


	//   ....[141]....
        /*04f8*/ 	.word	0xffffffff


	//   ....[142]....
        /*04fc*/ 	.word	0xffffffff


	//   ....[143]....
        /*0500*/ 	.word	0xffffffff


	//   ....[144]....
        /*0504*/ 	.word	0xffffffff


	//   ....[145]....
        /*0508*/ 	.word	0xffffffff


	//   ....[146]....
        /*050c*/ 	.word	0xffffffff


	//   ....[147]....
        /*0510*/ 	.word	0xffffffff


	//   ....[148]....
        /*0514*/ 	.word	0xffffffff


	//   ....[149]....
        /*0518*/ 	.word	0xffffffff


	//   ....[150]....
        /*051c*/ 	.word	0xffffffff


	//   ....[151]....
        /*0520*/ 	.word	0xffffffff


	//   ....[152]....
        /*0524*/ 	.word	0xffffffff


	//   ....[153]....
        /*0528*/ 	.word	0xffffffff


	//   ....[154]....
        /*052c*/ 	.word	0xffffffff


	//   ....[155]....
        /*0530*/ 	.word	0xffffffff


	//   ....[156]....
        /*0534*/ 	.word	0xffffffff


	//   ....[157]....
        /*0538*/ 	.word	0xffffffff


	//   ....[158]....
        /*053c*/ 	.word	0xffffffff


	//   ....[159]....
        /*0540*/ 	.word	0xffffffff


	//   ....[160]....
        /*0544*/ 	.word	0xffffffff


	//   ....[161]....
        /*0548*/ 	.word	0xffffffff


	//   ....[162]....
        /*054c*/ 	.word	0xffffffff


	//   ....[163]....
        /*0550*/ 	.word	0xffffffff


	//   ....[164]....
        /*0554*/ 	.word	0xffffffff


	//   ....[165]....
        /*0558*/ 	.word	0xffffffff


	//   ....[166]....
        /*055c*/ 	.word	0xffffffff


	//   ....[167]....
        /*0560*/ 	.word	0xffffffff


	//   ....[168]....
        /*0564*/ 	.word	0xffffffff


	//   ....[169]....
        /*0568*/ 	.word	0xffffffff


	//   ....[170]....
        /*056c*/ 	.word	0xffffffff


	//   ....[171]....
        /*0570*/ 	.word	0xffffffff


	//   ....[172]....
        /*0574*/ 	.word	0xffffffff


	//   ....[173]....
        /*0578*/ 	.word	0xffffffff


	//   ....[174]....
        /*057c*/ 	.word	0xffffffff


	//   ....[175]....
        /*0580*/ 	.word	0xffffffff


	//   ....[176]....
        /*0584*/ 	.word	0xffffffff


	//   ....[177]....
        /*0588*/ 	.word	0xffffffff


	//   ....[178]....
        /*058c*/ 	.word	0xffffffff


	//   ....[179]....
        /*0590*/ 	.word	0xffffffff


	//   ....[180]....
        /*0594*/ 	.word	0xffffffff


	//   ....[181]....
        /*0598*/ 	.word	0xffffffff


	//   ....[182]....
        /*059c*/ 	.word	0xffffffff


	//   ....[183]....
        /*05a0*/ 	.word	0xffffffff


	//   ....[184]....
        /*05a4*/ 	.word	0xffffffff


	//   ....[185]....
        /*05a8*/ 	.word	0xffffffff


	//   ....[186]....
        /*05ac*/ 	.word	0xffffffff


	//   ....[187]....
        /*05b0*/ 	.word	0xffffffff


	//   ....[188]....
        /*05b4*/ 	.word	0xffffffff


	//   ....[189]....
        /*05b8*/ 	.word	0xffffffff


	//   ....[190]....
        /*05bc*/ 	.word	0xffffffff


	//   ....[191]....
        /*05c0*/ 	.word	0xffffffff


	//   ....[192]....
        /*05c4*/ 	.word	0xffffffff


	//   ....[193]....
        /*05c8*/ 	.word	0xffffffff


	//   ....[194]....
        /*05cc*/ 	.word	0xffffffff


	//   ....[195]....
        /*05d0*/ 	.word	0xffffffff


	//   ....[196]....
        /*05d4*/ 	.word	0xffffffff


	//   ....[197]....
        /*05d8*/ 	.word	0xffffffff


	//   ....[198]....
        /*05dc*/ 	.word	0xffffffff


	//   ....[199]....
        /*05e0*/ 	.word	0xffffffff


	//   ....[200]....
        /*05e4*/ 	.word	0xffffffff


	//   ....[201]....
        /*05e8*/ 	.word	0xffffffff


	//   ....[202]....
        /*05ec*/ 	.word	0xffffffff


	//   ....[203]....
        /*05f0*/ 	.word	0xffffffff


	//   ....[204]....
        /*05f4*/ 	.word	0xffffffff


	//   ....[205]....
        /*05f8*/ 	.word	0xffffffff


	//   ....[206]....
        /*05fc*/ 	.word	0xffffffff


	//   ....[207]....
        /*0600*/ 	.word	0xffffffff


	//   ....[208]....
        /*0604*/ 	.word	0xffffffff


	//   ....[209]....
        /*0608*/ 	.word	0xffffffff


	//   ....[210]....
        /*060c*/ 	.word	0xffffffff


	//   ....[211]....
        /*0610*/ 	.word	0xffffffff


	//   ....[212]....
        /*0614*/ 	.word	0xffffffff


	//   ....[213]....
        /*0618*/ 	.word	0xffffffff


	//   ....[214]....
        /*061c*/ 	.word	0xffffffff


	//   ....[215]....
        /*0620*/ 	.word	0xffffffff


	//   ....[216]....
        /*0624*/ 	.word	0xffffffff


	//   ....[217]....
        /*0628*/ 	.word	0xffffffff


	//   ....[218]....
        /*062c*/ 	.word	0xffffffff


	//   ....[219]....
        /*0630*/ 	.word	0xffffffff


	//   ....[220]....
        /*0634*/ 	.word	0xffffffff


	//   ....[221]....
        /*0638*/ 	.word	0xffffffff


	//   ....[222]....
        /*063c*/ 	.word	0xffffffff


	//   ....[223]....
        /*0640*/ 	.word	0xffffffff


	//   ....[224]....
        /*0644*/ 	.word	0xffffffff


	//   ....[225]....
        /*0648*/ 	.word	0xffffffff


	//   ....[226]....
        /*064c*/ 	.word	0xffffffff


	//   ....[227]....
        /*0650*/ 	.word	0xffffffff


	//   ....[228]....
        /*0654*/ 	.word	0xffffffff


	//   ....[229]....
        /*0658*/ 	.word	0xffffffff


	//   ....[230]....
        /*065c*/ 	.word	0xffffffff


	//   ....[231]....
        /*0660*/ 	.word	0xffffffff


	//   ....[232]....
        /*0664*/ 	.word	0xffffffff


	//   ....[233]....
        /*0668*/ 	.word	0xffffffff


	//   ....[234]....
        /*066c*/ 	.word	0xffffffff


	//   ....[235]....
        /*0670*/ 	.word	0xffffffff


	//   ....[236]....
        /*0674*/ 	.word	0xffffffff


	//   ....[237]....
        /*0678*/ 	.word	0xffffffff


	//   ....[238]....
        /*067c*/ 	.word	0xffffffff


	//   ....[239]....
        /*0680*/ 	.word	0xffffffff


	//   ....[240]....
        /*0684*/ 	.word	0xffffffff


	//   ....[241]....
        /*0688*/ 	.word	0xffffffff


	//   ....[242]....
        /*068c*/ 	.word	0xffffffff


	//   ....[243]....
        /*0690*/ 	.word	0xffffffff


	//   ....[244]....
        /*0694*/ 	.word	0xffffffff


	//   ....[245]....
        /*0698*/ 	.word	0xffffffff


	//   ....[246]....
        /*069c*/ 	.word	0xffffffff


	//   ....[247]....
        /*06a0*/ 	.word	0xffffffff


	//   ....[248]....
        /*06a4*/ 	.word	0xffffffff


	//   ....[249]....
        /*06a8*/ 	.word	0xffffffff


	//   ....[250]....
        /*06ac*/ 	.word	0xffffffff


	//   ....[251]....
        /*06b0*/ 	.word	0xffffffff


	//   ....[252]....
        /*06b4*/ 	.word	0xffffffff


	//   ....[253]....
        /*06b8*/ 	.word	0xffffffff


	//   ....[254]....
        /*06bc*/ 	.word	0xffffffff


	//   ....[255]....
        /*06c0*/ 	.word	0xffffffff


	//   ....[0]....
        /*06c4*/ 	.word	0xffffffff


	//   ....[1]....
        /*06c8*/ 	.word	0xffffffff


	//   ....[2]....
        /*06cc*/ 	.word	0xffffffff


	//   ....[3]....
        /*06d0*/ 	.word	0xffffffff


	//   ....[4]....
        /*06d4*/ 	.word	0xffffffff


	//   ....[5]....
        /*06d8*/ 	.word	0xffffffff


	//   ....[6]....
        /*06dc*/ 	.word	0xffffffff


	//   ....[7]....
        /*06e0*/ 	.word	0xffffffff


	//   ....[8]....
        /*06e4*/ 	.word	0xffffffff


	//   ....[9]....
        /*06e8*/ 	.word	0xffffffff


	//   ....[10]....
        /*06ec*/ 	.word	0xffffffff


	//   ....[11]....
        /*06f0*/ 	.word	0xffffffff


	//   ....[12]....
        /*06f4*/ 	.word	0xffffffff


	//   ....[13]....
        /*06f8*/ 	.word	0xffffffff


	//   ....[14]....
        /*06fc*/ 	.word	0xffffffff


	//   ....[15]....
        /*0700*/ 	.word	0xffffffff


	//   ....[16]....
        /*0704*/ 	.word	0xffffffff


	//   ....[17]....
        /*0708*/ 	.word	0xffffffff


	//   ....[18]....
        /*070c*/ 	.word	0xffffffff


	//   ....[19]....
        /*0710*/ 	.word	0xffffffff


	//   ....[20]....
        /*0714*/ 	.word	0xffffffff


	//   ....[21]....
        /*0718*/ 	.word	0xffffffff


	//   ....[22]....
        /*071c*/ 	.word	0xffffffff


	//   ....[23]....
        /*0720*/ 	.word	0xffffffff


	//   ....[24]....
        /*0724*/ 	.word	0xffffffff


	//   ....[25]....
        /*0728*/ 	.word	0xffffffff


	//   ....[26]....
        /*072c*/ 	.word	0xffffffff


	//   ....[27]....
        /*0730*/ 	.word	0xffffffff


	//   ....[28]....
        /*0734*/ 	.word	0xffffffff


	//   ....[29]....
        /*0738*/ 	.word	0xffffffff


	//   ....[30]....
        /*073c*/ 	.word	0xffffffff


	//   ....[31]....
        /*0740*/ 	.word	0xffffffff


	//   ....[32]....
        /*0744*/ 	.word	0xffffffff


	//   ....[33]....
        /*0748*/ 	.word	0xffffffff


	//   ....[34]....
        /*074c*/ 	.word	0xffffffff


	//   ....[35]....
        /*0750*/ 	.word	0xffffffff


	//   ....[36]....
        /*0754*/ 	.word	0xffffffff


	//   ....[37]....
        /*0758*/ 	.word	0xffffffff


	//   ....[38]....
        /*075c*/ 	.word	0xffffffff


	//   ....[39]....
        /*0760*/ 	.word	0x0500000f


	//   ....[40]....
        /*0764*/ 	.word	0x0500000f


	//   ....[41]....
        /*0768*/ 	.word	0x0500000f


	//   ....[42]....
        /*076c*/ 	.word	0x0500000f


	//   ....[43]....
        /*0770*/ 	.word	0x0500000f


	//   ....[44]....
        /*0774*/ 	.word	0x0500000f


	//   ....[45]....
        /*0778*/ 	.word	0x0500000f


	//   ....[46]....
        /*077c*/ 	.word	0x0500000f


	//   ....[47]....
        /*0780*/ 	.word	0x0500000f


	//   ....[48]....
        /*0784*/ 	.word	0x0500000f


	//   ....[49]....
        /*0788*/ 	.word	0x0500000f


	//   ....[50]....
        /*078c*/ 	.word	0x0500000f


	//   ....[51]....
        /*0790*/ 	.word	0x0500000f


	//   ....[52]....
        /*0794*/ 	.word	0x0500000f


	//   ....[53]....
        /*0798*/ 	.word	0x0500000f


	//   ....[54]....
        /*079c*/ 	.word	0x0500000f


	//   ....[55]....
        /*07a0*/ 	.word	0x0500000f


	//   ....[56]....
        /*07a4*/ 	.word	0x0500000f


	//   ....[57]....
        /*07a8*/ 	.word	0x0500000f


	//   ....[58]....
        /*07ac*/ 	.word	0x0500000f


	//   ....[59]....
        /*07b0*/ 	.word	0x0500000f


	//   ....[60]....
        /*07b4*/ 	.word	0x0500000f


	//   ....[61]....
        /*07b8*/ 	.word	0x0500000f


	//   ....[62]....
        /*07bc*/ 	.word	0x0500000f


	//   ....[63]....
        /*07c0*/ 	.word	0x0500000f


	//   ....[64]....
        /*07c4*/ 	.word	0x0500000f


	//   ....[65]....
        /*07c8*/ 	.word	0x0500000f


	//   ....[66]....
        /*07cc*/ 	.word	0x0500000f


	//   ....[67]....
        /*07d0*/ 	.word	0x0500000f


	//   ....[68]....
        /*07d4*/ 	.word	0x0500000f


	//   ....[69]....
        /*07d8*/ 	.word	0x0500000f


	//   ....[70]....
        /*07dc*/ 	.word	0x0500000f


	//   ....[71]....
        /*07e0*/ 	.word	0x0500000f


	//   ....[72]....
        /*07e4*/ 	.word	0x0500000f


	//   ....[73]....
        /*07e8*/ 	.word	0x0500000f


	//   ....[74]....
        /*07ec*/ 	.word	0x0500000f


	//   ....[75]....
        /*07f0*/ 	.word	0x0500000f


	//   ....[76]....
        /*07f4*/ 	.word	0x0500000f


	//   ....[77]....
        /*07f8*/ 	.word	0x0500000f


	//   ....[78]....
        /*07fc*/ 	.word	0x0500000f


	//   ....[79]....
        /*0800*/ 	.word	0x0500000f


	//   ....[80]....
        /*0804*/ 	.word	0x0500000f


	//   ....[81]....
        /*0808*/ 	.word	0x0500000f


	//   ....[82]....
        /*080c*/ 	.word	0x0500000f


	//   ....[83]....
        /*0810*/ 	.word	0x0500000f


	//   ....[84]....
        /*0814*/ 	.word	0x0500000f


	//   ....[85]....
        /*0818*/ 	.word	0x0500000f


	//   ....[86]....
        /*081c*/ 	.word	0x0500000f


	//   ....[87]....
        /*0820*/ 	.word	0x0500000f


	//   ....[88]....
        /*0824*/ 	.word	0x0500000f


	//   ....[89]....
        /*0828*/ 	.word	0x0500000f


	//   ....[90]....
        /*082c*/ 	.word	0x0500000f


	//   ....[91]....
        /*0830*/ 	.word	0x0500000f


	//   ....[92]....
        /*0834*/ 	.word	0x0500000f


	//   ....[93]....
        /*0838*/ 	.word	0x0500000f


	//   ....[94]....
        /*083c*/ 	.word	0x0500000f


	//   ....[95]....
        /*0840*/ 	.word	0x0500000f


	//   ....[96]....
        /*0844*/ 	.word	0x0500000f


	//   ....[97]....
        /*0848*/ 	.word	0x0500000f


	//   ....[98]....
        /*084c*/ 	.word	0x0500000f


	//   ....[99]....
        /*0850*/ 	.word	0x0500000f


	//   ....[100]....
        /*0854*/ 	.word	0x0500000f


	//   ....[101]....
        /*0858*/ 	.word	0x0500000f


	//   ....[102]....
        /*085c*/ 	.word	0x0500000f


	//   ....[103]....
        /*0860*/ 	.word	0x0500000f


	//   ....[104]....
        /*0864*/ 	.word	0x0500000f


	//   ....[105]....
        /*0868*/ 	.word	0x0500000f


	//   ....[106]....
        /*086c*/ 	.word	0x0500000f


	//   ....[107]....
        /*0870*/ 	.word	0x0500000f


	//   ....[108]....
        /*0874*/ 	.word	0x0500000f


	//   ....[109]....
        /*0878*/ 	.word	0x0500000f


	//   ....[110]....
        /*087c*/ 	.word	0x0500000f


	//   ....[111]....
        /*0880*/ 	.word	0x0500000f


	//   ....[112]....
        /*0884*/ 	.word	0x0500000f


	//   ....[113]....
        /*0888*/ 	.word	0x0500000f


	//   ....[114]....
        /*088c*/ 	.word	0x0500000f


	//   ....[115]....
        /*0890*/ 	.word	0x0500000f


	//   ....[116]....
        /*0894*/ 	.word	0x0500000f


	//   ....[117]....
        /*0898*/ 	.word	0x0500000f


	//   ....[118]....
        /*089c*/ 	.word	0x0500000f


	//   ....[119]....
        /*08a0*/ 	.word	0x0500000f


	//   ....[120]....
        /*08a4*/ 	.word	0x0500000f


	//   ....[121]....
        /*08a8*/ 	.word	0x0500000f


	//   ....[122]....
        /*08ac*/ 	.word	0x0500000f


	//   ....[123]....
        /*08b0*/ 	.word	0x0500000f


	//   ....[124]....
        /*08b4*/ 	.word	0x0500000f


	//   ....[125]....
        /*08b8*/ 	.word	0x0500000f


	//   ....[126]....
        /*08bc*/ 	.word	0x0500000f


	//   ....[127]....
        /*08c0*/ 	.word	0x0500000f


	//   ....[128]....
        /*08c4*/ 	.word	0x0500000f


	//   ....[129]....
        /*08c8*/ 	.word	0x0500000f


	//   ....[130]....
        /*08cc*/ 	.word	0x0500000f


	//   ....[131]....
        /*08d0*/ 	.word	0x0500000f


	//   ....[132]....
        /*08d4*/ 	.word	0x0500000f


	//   ....[133]....
        /*08d8*/ 	.word	0x0500000f


	//   ....[134]....
        /*08dc*/ 	.word	0x0500000f


	//   ....[135]....
        /*08e0*/ 	.word	0x0500000f


	//   ....[136]....
        /*08e4*/ 	.word	0x0500000f


	//   ....[137]....
        /*08e8*/ 	.word	0x0500000f


	//   ....[138]....
        /*08ec*/ 	.word	0x0500000f


	//   ....[139]....
        /*08f0*/ 	.word	0x0500000f


	//   ....[140]....
        /*08f4*/ 	.word	0x0500000f


	//   ....[141]....
        /*08f8*/ 	.word	0x0500000f


	//   ....[142]....
        /*08fc*/ 	.word	0x0500000f


	//   ....[143]....
        /*0900*/ 	.word	0x0500000f


	//   ....[144]....
        /*0904*/ 	.word	0x0500000f


	//   ....[145]....
        /*0908*/ 	.word	0x0500000f


	//   ....[146]....
        /*090c*/ 	.word	0x0500000f


	//   ....[147]....
        /*0910*/ 	.word	0x0500000f


	//   ....[148]....
        /*0914*/ 	.word	0x0500000f


	//   ....[149]....
        /*0918*/ 	.word	0x0500000f


	//   ....[150]....
        /*091c*/ 	.word	0x0500000f


	//   ....[151]....
        /*0920*/ 	.word	0x0500000f


	//   ....[152]....
        /*0924*/ 	.word	0x0500000f


	//   ....[153]....
        /*0928*/ 	.word	0x0500000f


	//   ....[154]....
        /*092c*/ 	.word	0x0500000f


	//   ....[155]....
        /*0930*/ 	.word	0x0500000f


	//   ....[156]....
        /*0934*/ 	.word	0x0500000f


	//   ....[157]....
        /*0938*/ 	.word	0x0500000f


	//   ....[158]....
        /*093c*/ 	.word	0x0500000f


	//   ....[159]....
        /*0940*/ 	.word	0x0500000f


	//   ....[160]....
        /*0944*/ 	.word	0x0500000f


	//   ....[161]....
        /*0948*/ 	.word	0x0500000f


	//   ....[162]....
        /*094c*/ 	.word	0x0500000f


	//   ....[163]....
        /*0950*/ 	.word	0x0500000f


	//   ....[164]....
        /*0954*/ 	.word	0x0500000f


	//   ....[165]....
        /*0958*/ 	.word	0x0500000f


	//   ....[166]....
        /*095c*/ 	.word	0x0500000f


	//   ....[167]....
        /*0960*/ 	.word	0x0500000f


	//   ....[168]....
        /*0964*/ 	.word	0x0500000f


	//   ....[169]....
        /*0968*/ 	.word	0x0500000f


	//   ....[170]....
        /*096c*/ 	.word	0x0500000f


	//   ....[171]....
        /*0970*/ 	.word	0x0500000f


	//   ....[172]....
        /*0974*/ 	.word	0x0500000f


	//   ....[173]....
        /*0978*/ 	.word	0x0500000f


	//   ....[174]....
        /*097c*/ 	.word	0x0500000f


	//   ....[175]....
        /*0980*/ 	.word	0x0500000f


	//   ....[176]....
        /*0984*/ 	.word	0x0500000f


	//   ....[177]....
        /*0988*/ 	.word	0x0500000f


	//   ....[178]....
        /*098c*/ 	.word	0x0500000f


	//   ....[179]....
        /*0990*/ 	.word	0x0500000f


	//   ....[180]....
        /*0994*/ 	.word	0x0500000f


	//   ....[181]....
        /*0998*/ 	.word	0x0500000f


	//   ....[182]....
        /*099c*/ 	.word	0x0500000f


	//   ....[183]....
        /*09a0*/ 	.word	0x0500000f


	//   ....[184]....
        /*09a4*/ 	.word	0x0500000f


	//   ....[185]....
        /*09a8*/ 	.word	0x0500000f


	//   ....[186]....
        /*09ac*/ 	.word	0x0500000f


	//   ....[187]....
        /*09b0*/ 	.word	0x0500000f


	//   ....[188]....
        /*09b4*/ 	.word	0x0500000f


	//   ....[189]....
        /*09b8*/ 	.word	0x0500000f


	//   ....[190]....
        /*09bc*/ 	.word	0x0500000f


	//   ....[191]....
        /*09c0*/ 	.word	0x0500000f


	//   ....[192]....
        /*09c4*/ 	.word	0x0500000f


	//   ....[193]....
        /*09c8*/ 	.word	0x0500000f


	//   ....[194]....
        /*09cc*/ 	.word	0x0500000f


	//   ....[195]....
        /*09d0*/ 	.word	0x0500000f


	//   ....[196]....
        /*09d4*/ 	.word	0x0500000f


	//   ....[197]....
        /*09d8*/ 	.word	0x0500000f


	//   ....[198]....
        /*09dc*/ 	.word	0x0500000f


	//   ....[199]....
        /*09e0*/ 	.word	0x0500000f


	//   ....[200]....
        /*09e4*/ 	.word	0x0500000f


	//   ....[201]....
        /*09e8*/ 	.word	0x0500000f


	//   ....[202]....
        /*09ec*/ 	.word	0x0500000f


	//   ....[203]....
        /*09f0*/ 	.word	0x0500000f


	//   ....[204]....
        /*09f4*/ 	.word	0x0500000f


	//   ....[205]....
        /*09f8*/ 	.word	0x0500000f


	//   ....[206]....
        /*09fc*/ 	.word	0x0500000f


	//   ....[207]....
        /*0a00*/ 	.word	0x0500000f


	//   ....[208]....
        /*0a04*/ 	.word	0x0500000f


	//   ....[209]....
        /*0a08*/ 	.word	0x0500000f


	//   ....[210]....
        /*0a0c*/ 	.word	0x0500000f


	//   ....[211]....
        /*0a10*/ 	.word	0x0500000f


	//   ....[212]....
        /*0a14*/ 	.word	0x0500000f


	//   ....[213]....
        /*0a18*/ 	.word	0x0500000f


	//   ....[214]....
        /*0a1c*/ 	.word	0x0500000f


	//   ....[215]....
        /*0a20*/ 	.word	0x0500000f


	//   ....[216]....
        /*0a24*/ 	.word	0x0500000f


	//   ....[217]....
        /*0a28*/ 	.word	0x0500000f


	//   ....[218]....
        /*0a2c*/ 	.word	0x0500000f


	//   ....[219]....
        /*0a30*/ 	.word	0x0500000f


	//   ....[220]....
        /*0a34*/ 	.word	0x0500000f


	//   ....[221]....
        /*0a38*/ 	.word	0x0500000f


	//   ....[222]....
        /*0a3c*/ 	.word	0x0500000f


	//   ....[223]....
        /*0a40*/ 	.word	0x0500000f


	//   ....[224]....
        /*0a44*/ 	.word	0x0500000f


	//   ....[225]....
        /*0a48*/ 	.word	0x0500000f


	//   ....[226]....
        /*0a4c*/ 	.word	0x0500000f


	//   ....[227]....
        /*0a50*/ 	.word	0x0500000f


	//   ....[228]....
        /*0a54*/ 	.word	0x0500000f


	//   ....[229]....
        /*0a58*/ 	.word	0x0500000f


	//   ....[230]....
        /*0a5c*/ 	.word	0x0500000f


	//   ....[231]....
        /*0a60*/ 	.word	0x0500000f


	//   ....[232]....
        /*0a64*/ 	.word	0x0500000f


	//   ....[233]....
        /*0a68*/ 	.word	0x0500000f


	//   ....[234]....
        /*0a6c*/ 	.word	0x0500000f


	//   ....[235]....
        /*0a70*/ 	.word	0x0500000f


	//   ....[236]....
        /*0a74*/ 	.word	0x0500000f


	//   ....[237]....
        /*0a78*/ 	.word	0x0500000f


	//   ....[238]....
        /*0a7c*/ 	.word	0x0500000f


	//   ....[239]....
        /*0a80*/ 	.word	0x0500000f


	//   ....[240]....
        /*0a84*/ 	.word	0x0500000f


	//   ....[241]....
        /*0a88*/ 	.word	0x0500000f


	//   ....[242]....
        /*0a8c*/ 	.word	0x0500000f


	//   ....[243]....
        /*0a90*/ 	.word	0x0500000f


	//   ....[244]....
        /*0a94*/ 	.word	0x0500000f


	//   ....[245]....
        /*0a98*/ 	.word	0x0500000f


	//   ....[246]....
        /*0a9c*/ 	.word	0x0500000f


	//   ....[247]....
        /*0aa0*/ 	.word	0x0500000f


	//   ....[248]....
        /*0aa4*/ 	.word	0x0500000f


	//   ....[249]....
        /*0aa8*/ 	.word	0x0500000f


	//   ....[250]....
        /*0aac*/ 	.word	0x0500000f


	//   ....[251]....
        /*0ab0*/ 	.word	0x0500000f


	//   ....[252]....
        /*0ab4*/ 	.word	0x0500000f


	//   ....[253]....
        /*0ab8*/ 	.word	0x0500000f


	//   ....[254]....
        /*0abc*/ 	.word	0x0500000f


	//   ....[255]....
        /*0ac0*/ 	.word	0x0500000f


	//   ....[0]....
        /*0ac4*/ 	.word	0x0500000f


	//   ....[1]....
        /*0ac8*/ 	.word	0x0500000f


	//   ....[2]....
        /*0acc*/ 	.word	0x0500000f


	//   ....[3]....
        /*0ad0*/ 	.word	0x0500000f


	//   ....[4]....
        /*0ad4*/ 	.word	0x0500000f


	//   ....[5]....
        /*0ad8*/ 	.word	0x0500000f


	//   ....[6]....
        /*0adc*/ 	.word	0x0500000f


	//   ....[7]....
        /*0ae0*/ 	.word	0x0500000f


	//   ....[8]....
        /*0ae4*/ 	.word	0x0500000f


	//   ....[9]....
        /*0ae8*/ 	.word	0x0500000f


	//   ....[10]....
        /*0aec*/ 	.word	0x0500000f


	//   ....[11]....
        /*0af0*/ 	.word	0x0500000f


	//   ....[12]....
        /*0af4*/ 	.word	0x0500000f


	//   ....[13]....
        /*0af8*/ 	.word	0x0500000f


	//   ....[14]....
        /*0afc*/ 	.word	0x0500000f


	//   ....[15]....
        /*0b00*/ 	.word	0x0500000f


	//   ....[16]....
        /*0b04*/ 	.word	0x0500000f


	//   ....[17]....
        /*0b08*/ 	.word	0x0500000f


	//   ....[18]....
        /*0b0c*/ 	.word	0x0500000f


	//----- nvinfo : EIATTR_COOP_GROUP_INSTR_OFFSETS
	.align		4
.L_233:
        /*0b10*/ 	.byte	0x04, 0x28
        /*0b12*/ 	.short	(.L_235 - .L_234)


	//   ....[0]....
.L_234:
        /*0b14*/ 	.word	0x00000070


	//   ....[1]....
        /*0b18*/ 	.word	0x00000140


	//   ....[2]....
        /*0b1c*/ 	.word	0x00000190


	//   ....[3]....
        /*0b20*/ 	.word	0x000003c0


	//   ....[4]....
        /*0b24*/ 	.word	0x00000520


	//   ....[5]....
        /*0b28*/ 	.word	0x00000640


	//   ....[6]....
        /*0b2c*/ 	.word	0x000007a0


	//   ....[7]....
        /*0b30*/ 	.word	0x00003110


	//   ....[8]....
        /*0b34*/ 	.word	0x00003120


	//   ....[9]....
        /*0b38*/ 	.word	0x00003fd0


	//   ....[10]....
        /*0b3c*/ 	.word	0x00003fe0


	//   ....[11]....
        /*0b40*/ 	.word	0x00004ea0


	//   ....[12]....
        /*0b44*/ 	.word	0x00004eb0


	//   ....[13]....
        /*0b48*/ 	.word	0x00006250


	//   ....[14]....
        /*0b4c*/ 	.word	0x00006260


	//   ....[15]....
        /*0b50*/ 	.word	0x00007130


	//   ....[16]....
        /*0b54*/ 	.word	0x00007140


	//   ....[17]....
        /*0b58*/ 	.word	0x00008090


	//   ....[18]....
        /*0b5c*/ 	.word	0x000080a0


	//   ....[19]....
        /*0b60*/ 	.word	0x00009200


	//   ....[20]....
        /*0b64*/ 	.word	0x00009210


	//   ....[21]....
        /*0b68*/ 	.word	0x00009320


	//   ....[22]....
        /*0b6c*/ 	.word	0x00009330


	//   ....[23]....
        /*0b70*/ 	.word	0x00009450


	//   ....[24]....
        /*0b74*/ 	.word	0x00009460


	//   ....[25]....
        /*0b78*/ 	.word	0x000097c0


	//   ....[26]....
        /*0b7c*/ 	.word	0x000097e0


	//   ....[27]....
        /*0b80*/ 	.word	0x000098d0


	//   ....[28]....
        /*0b84*/ 	.word	0x000098f0


	//   ....[29]....
        /*0b88*/ 	.word	0x000099e0


	//   ....[30]....
        /*0b8c*/ 	.word	0x00009a00


	//   ....[31]....
        /*0b90*/ 	.word	0x0000a890


	//   ....[32]....
        /*0b94*/ 	.word	0x0000afb0


	//   ....[33]....
        /*0b98*/ 	.word	0x0000afc0


	//   ....[34]....
        /*0b9c*/ 	.word	0x0000afd0


	//   ....[35]....
        /*0ba0*/ 	.word	0x0000afe0


	//   ....[36]....
        /*0ba4*/ 	.word	0x0000b1f0


	//   ....[37]....
        /*0ba8*/ 	.word	0x0000b200


	//   ....[38]....
        /*0bac*/ 	.word	0x0000b210


	//   ....[39]....
        /*0bb0*/ 	.word	0x0000b220


	//   ....[40]....
        /*0bb4*/ 	.word	0x0000d680


	//   ....[41]....
        /*0bb8*/ 	.word	0x0000d6a0


	//   ....[42]....
        /*0bbc*/ 	.word	0x0000d6b0


	//   ....[43]....
        /*0bc0*/ 	.word	0x0000d6c0


	//   ....[44]....
        /*0bc4*/ 	.word	0x0000d7b0


	//   ....[45]....
        /*0bc8*/ 	.word	0x0000d7d0


	//   ....[46]....
        /*0bcc*/ 	.word	0x0000d7e0


	//   ....[47]....
        /*0bd0*/ 	.word	0x0000d7f0


	//   ....[48]....
        /*0bd4*/ 	.word	0x000108e0


	//   ....[49]....
        /*0bd8*/ 	.word	0x00010af0


	//   ....[50]....
        /*0bdc*/ 	.word	0x00012050


	//   ....[51]....
        /*0be0*/ 	.word	0x000123c0


	//   ....[52]....
        /*0be4*/ 	.word	0x00012b70


	//   ....[53]....
        /*0be8*/ 	.word	0x00012c00


	//   ....[54]....
        /*0bec*/ 	.word	0x00015120


	//   ....[55]....
        /*0bf0*/ 	.word	0x000161c0


	//   ....[56]....
        /*0bf4*/ 	.word	0x00016fc0


	//   ....[57]....
        /*0bf8*/ 	.word	0x00016fe0


	//   ....[58]....
        /*0bfc*/ 	.word	0x00017660


	//   ....[59]....
        /*0c00*/ 	.word	0x000176b0


	//   ....[60]....
        /*0c04*/ 	.word	0x0001a360


	//   ....[61]....
        /*0c08*/ 	.word	0x0001a370


	//   ....[62]....
        /*0c0c*/ 	.word	0x0001a3a0


	//   ....[63]....
        /*0c10*/ 	.word	0x0001a3b0


	//   ....[64]....
        /*0c14*/ 	.word	0x0001cd50


	//   ....[65]....
        /*0c18*/ 	.word	0x0001de10


	//   ....[66]....
        /*0c1c*/ 	.word	0x0001e630


	//   ....[67]....
        /*0c20*/ 	.word	0x0001e740


	//   ....[68]....
        /*0c24*/ 	.word	0x0001f280


	//   ....[69]....
        /*0c28*/ 	.word	0x0001f300


	//   ....[70]....
        /*0c2c*/ 	.word	0x00020a20


	//   ....[71]....
        /*0c30*/ 	.word	0x00020a30


	//   ....[72]....
        /*0c34*/ 	.word	0x00020ab0


	//   ....[73]....
        /*0c38*/ 	.word	0x00020ac0


	//   ....[74]....
        /*0c3c*/ 	.word	0x000216d0


	//   ....[75]....
        /*0c40*/ 	.word	0x00021700


	//   ....[76]....
        /*0c44*/ 	.word	0x00021750


	//   ....[77]....
        /*0c48*/ 	.word	0x00021780


	//   ....[78]....
        /*0c4c*/ 	.word	0x000217b0


	//   ....[79]....
        /*0c50*/ 	.word	0x000217e0


	//   ....[80]....
        /*0c54*/ 	.word	0x00021810


	//   ....[81]....
        /*0c58*/ 	.word	0x00021840


	//   ....[82]....
        /*0c5c*/ 	.word	0x00021870


	//   ....[83]....
        /*0c60*/ 	.word	0x000218a0


	//   ....[84]....
        /*0c64*/ 	.word	0x000218d0


	//   ....[85]....
        /*0c68*/ 	.word	0x00021900


	//   ....[86]....
        /*0c6c*/ 	.word	0x00021930


	//   ....[87]....
        /*0c70*/ 	.word	0x00021960


	//   ....[88]....
        /*0c74*/ 	.word	0x00021990


	//   ....[89]....
        /*0c78*/ 	.word	0x000219c0


	//   ....[90]....
        /*0c7c*/ 	.word	0x000219f0


	//   ....[91]....
        /*0c80*/ 	.word	0x00021a20


	//   ....[92]....
        /*0c84*/ 	.word	0x00021a50


	//   ....[93]....
        /*0c88*/ 	.word	0x00021a80


	//   ....[94]....
        /*0c8c*/ 	.word	0x00021ab0


	//   ....[95]....
        /*0c90*/ 	.word	0x00021ae0


	//   ....[96]....
        /*0c94*/ 	.word	0x00021b10


	//   ....[97]....
        /*0c98*/ 	.word	0x00021b40


	//   ....[98]....
        /*0c9c*/ 	.word	0x00021b70


	//   ....[99]....
        /*0ca0*/ 	.word	0x00021ba0


	//   ....[100]....
        /*0ca4*/ 	.word	0x00021bd0


	//   ....[101]....
        /*0ca8*/ 	.word	0x00021c00


	//   ....[102]....
        /*0cac*/ 	.word	0x00021c30


	//   ....[103]....
        /*0cb0*/ 	.word	0x00021c60


	//   ....[104]....
        /*0cb4*/ 	.word	0x00021c90


	//   ....[105]....
        /*0cb8*/ 	.word	0x00021cc0


	//   ....[106]....
        /*0cbc*/ 	.word	0x00021cf0


	//   ....[107]....
        /*0cc0*/ 	.word	0x00021d20


	//   ....[108]....
        /*0cc4*/ 	.word	0x00021d50


	//   ....[109]....
        /*0cc8*/ 	.word	0x00021d80


	//   ....[110]....
        /*0ccc*/ 	.word	0x00021db0


	//   ....[111]....
        /*0cd0*/ 	.word	0x00021de0


	//   ....[112]....
        /*0cd4*/ 	.word	0x00021e10


	//   ....[113]....
        /*0cd8*/ 	.word	0x00021e40


	//   ....[114]....
        /*0cdc*/ 	.word	0x00021e50


	//   ....[115]....
        /*0ce0*/ 	.word	0x00021e60


	//   ....[116]....
        /*0ce4*/ 	.word	0x00021e80


	//   ....[117]....
        /*0ce8*/ 	.word	0x00021eb0


	//   ....[118]....
        /*0cec*/ 	.word	0x00021ee0


	//   ....[119]....
        /*0cf0*/ 	.word	0x00021f10


	//   ....[120]....
        /*0cf4*/ 	.word	0x00021f40


	//   ....[121]....
        /*0cf8*/ 	.word	0x00021f70


	//   ....[122]....
        /*0cfc*/ 	.word	0x00021fa0


	//   ....[123]....
        /*0d00*/ 	.word	0x00021fe0


	//   ....[124]....
        /*0d04*/ 	.word	0x00022000


	//   ....[125]....
        /*0d08*/ 	.word	0x00022030


	//   ....[126]....
        /*0d0c*/ 	.word	0x00022060


	//   ....[127]....
        /*0d10*/ 	.word	0x00022080


	//   ....[128]....
        /*0d14*/ 	.word	0x00022090


	//   ....[129]....
        /*0d18*/ 	.word	0x000220b0


	//   ....[130]....
        /*0d1c*/ 	.word	0x000220c0


	//   ....[131]....
        /*0d20*/ 	.word	0x000220d0


	//   ....[132]....
        /*0d24*/ 	.word	0x000220e0


	//   ....[133]....
        /*0d28*/ 	.word	0x00022110


	//   ....[134]....
        /*0d2c*/ 	.word	0x00022140


	//   ....[135]....
        /*0d30*/ 	.word	0x00022170


	//   ....[136]....
        /*0d34*/ 	.word	0x000221a0


	//   ....[137]....
        /*0d38*/ 	.word	0x000221d0


	//   ....[138]....
        /*0d3c*/ 	.word	0x000229a0


	//   ....[139]....
        /*0d40*/ 	.word	0x000229c0


	//   ....[140]....
        /*0d44*/ 	.word	0x000229e0


	//   ....[141]....
        /*0d48*/ 	.word	0x000229f0


	//   ....[142]....
        /*0d4c*/ 	.word	0x000230a0


	//   ....[143]....
        /*0d50*/ 	.word	0x000230b0


	//   ....[144]....
        /*0d54*/ 	.word	0x000231c0


	//   ....[145]....
        /*0d58*/ 	.word	0x000231d0


	//   ....[146]....
        /*0d5c*/ 	.word	0x000232e0


	//   ....[147]....
        /*0d60*/ 	.word	0x000232f0


	//   ....[148]....
        /*0d64*/ 	.word	0x00023400


	//   ....[149]....
        /*0d68*/ 	.word	0x00023410


	//   ....[150]....
        /*0d6c*/ 	.word	0x000239a0


	//   ....[151]....
        /*0d70*/ 	.word	0x000239b0


	//   ....[152]....
        /*0d74*/ 	.word	0x00023f40


	//   ....[153]....
        /*0d78*/ 	.word	0x00023f50


	//   ....[154]....
        /*0d7c*/ 	.word	0x00024bb0


	//   ....[155]....
        /*0d80*/ 	.word	0x00024bc0


	//   ....[156]....
        /*0d84*/ 	.word	0x00024ce0


	//   ....[157]....
        /*0d88*/ 	.word	0x00024cf0


	//   ....[158]....
        /*0d8c*/ 	.word	0x00024e00


	//   ....[159]....
        /*0d90*/ 	.word	0x00024e10


	//   ....[160]....
        /*0d94*/ 	.word	0x00024f20


	//   ....[161]....
        /*0d98*/ 	.word	0x00024f30


	//   ....[162]....
        /*0d9c*/ 	.word	0x00025090


	//   ....[163]....
        /*0da0*/ 	.word	0x00025270


	//   ....[164]....
        /*0da4*/ 	.word	0x000252a0


	//   ....[165]....
        /*0da8*/ 	.word	0x000252d0


	//   ....[166]....
        /*0dac*/ 	.word	0x00025300


	//   ....[167]....
        /*0db0*/ 	.word	0x00025330


	//   ....[168]....
        /*0db4*/ 	.word	0x00025360


	//   ....[169]....
        /*0db8*/ 	.word	0x000254e0


	//   ....[170]....
        /*0dbc*/ 	.word	0x00025510


	//   ....[171]....
        /*0dc0*/ 	.word	0x00025540


	//   ....[172]....
        /*0dc4*/ 	.word	0x00025570


	//   ....[173]....
        /*0dc8*/ 	.word	0x000255a0


	//   ....[174]....
        /*0dcc*/ 	.word	0x000255d0


	//   ....[175]....
        /*0dd0*/ 	.word	0x00025660


	//   ....[176]....
        /*0dd4*/ 	.word	0x00025690


	//   ....[177]....
        /*0dd8*/ 	.word	0x000256a0


	//   ....[178]....
        /*0ddc*/ 	.word	0x000256e0


	//   ....[179]....
        /*0de0*/ 	.word	0x00026ff0


	//   ....[180]....
        /*0de4*/ 	.word	0x000291e0


	//   ....[181]....
        /*0de8*/ 	.word	0x00029210


	//   ....[182]....
        /*0dec*/ 	.word	0x00029290


	//   ....[183]....
        /*0df0*/ 	.word	0x000292b0


	//   ....[184]....
        /*0df4*/ 	.word	0x000292f0


	//   ....[185]....
        /*0df8*/ 	.word	0x00029310


	//   ....[186]....
        /*0dfc*/ 	.word	0x00029350


	//   ....[187]....
        /*0e00*/ 	.word	0x00029370


	//   ....[188]....
        /*0e04*/ 	.word	0x000293b0


	//   ....[189]....
        /*0e08*/ 	.word	0x000293d0


	//   ....[190]....
        /*0e0c*/ 	.word	0x00029410


	//   ....[191]....
        /*0e10*/ 	.word	0x00029430


	//   ....[192]....
        /*0e14*/ 	.word	0x00029470


	//   ....[193]....
        /*0e18*/ 	.word	0x00029480


	//   ....[194]....
        /*0e1c*/ 	.word	0x000294a0


	//   ....[195]....
        /*0e20*/ 	.word	0x000294b0


	//   ....[196]....
        /*0e24*/ 	.word	0x00029530


	//   ....[197]....
        /*0e28*/ 	.word	0x00029550


	//   ....[198]....
        /*0e2c*/ 	.word	0x00029560


	//   ....[199]....
        /*0e30*/ 	.word	0x000295a0


	//   ....[200]....
        /*0e34*/ 	.word	0x00029a60


	//   ....[201]....
        /*0e38*/ 	.word	0x00029a90


	//   ....[202]....
        /*0e3c*/ 	.word	0x00029ba0


	//   ....[203]....
        /*0e40*/ 	.word	0x00029bb0


	//   ....[204]....
        /*0e44*/ 	.word	0x00029c30


	//   ....[205]....
        /*0e48*/ 	.word	0x00029c40


	//   ....[206]....
        /*0e4c*/ 	.word	0x00029cc0


	//   ....[207]....
        /*0e50*/ 	.word	0x00029cd0


	//   ....[208]....
        /*0e54*/ 	.word	0x00029d50


	//   ....[209]....
        /*0e58*/ 	.word	0x00029d60


	//   ....[210]....
        /*0e5c*/ 	.word	0x00029dd0


	//   ....[211]....
        /*0e60*/ 	.word	0x00029de0


	//   ....[212]....
        /*0e64*/ 	.word	0x00029e50


	//   ....[213]....
        /*0e68*/ 	.word	0x00029e60


	//   ....[214]....
        /*0e6c*/ 	.word	0x00029e70


	//   ....[215]....
        /*0e70*/ 	.word	0x00029ee0


	//   ....[216]....
        /*0e74*/ 	.word	0x00029ef0


	//   ....[217]....
        /*0e78*/ 	.word	0x00029f00


	//   ....[218]....
        /*0e7c*/ 	.word	0x00029f30


	//   ....[219]....
        /*0e80*/ 	.word	0x00029f50


	//   ....[220]....
        /*0e84*/ 	.word	0x0002a5f0


	//   ....[221]....
        /*0e88*/ 	.word	0x0002a620


	//   ....[222]....
        /*0e8c*/ 	.word	0x0002a650


	//   ....[223]....
        /*0e90*/ 	.word	0x0002a670


	//   ....[224]....
        /*0e94*/ 	.word	0x0002a6a0


	//   ....[225]....
        /*0e98*/ 	.word	0x0002a750


	//   ....[226]....
        /*0e9c*/ 	.word	0x0002a760


	//   ....[227]....
        /*0ea0*/ 	.word	0x0002a7e0


	//   ....[228]....
        /*0ea4*/ 	.word	0x0002a7f0


	//   ....[229]....
        /*0ea8*/ 	.word	0x0002a860


	//   ....[230]....
        /*0eac*/ 	.word	0x0002a870


	//   ....[231]....
        /*0eb0*/ 	.word	0x0002a8e0


	//   ....[232]....
        /*0eb4*/ 	.word	0x0002a8f0


	//   ....[233]....
        /*0eb8*/ 	.word	0x0002a960


	//   ....[234]....
        /*0ebc*/ 	.word	0x0002a970


	//   ....[235]....
        /*0ec0*/ 	.word	0x0002a980


	//   ....[236]....
        /*0ec4*/ 	.word	0x0002b2b0


	//   ....[237]....
        /*0ec8*/ 	.word	0x0002b2d0


	//   ....[238]....
        /*0ecc*/ 	.word	0x0002b2e0


	//   ....[239]....
        /*0ed0*/ 	.word	0x0002b2f0


	//   ....[240]....
        /*0ed4*/ 	.word	0x0002b340


	//   ....[241]....
        /*0ed8*/ 	.word	0x0002b360


	//   ....[242]....
        /*0edc*/ 	.word	0x0002b380


	//   ....[243]....
        /*0ee0*/ 	.word	0x0002b390


	//   ....[244]....
        /*0ee4*/ 	.word	0x0002b3d0


	//   ....[245]....
        /*0ee8*/ 	.word	0x0002b3e0


	//   ....[246]....
        /*0eec*/ 	.word	0x0002b420


	//   ....[247]....
        /*0ef0*/ 	.word	0x0002b430


	//   ....[248]....
        /*0ef4*/ 	.word	0x0002b470


	//   ....[249]....
        /*0ef8*/ 	.word	0x0002b480


	//   ....[250]....
        /*0efc*/ 	.word	0x0002b4c0


	//   ....[251]....
        /*0f00*/ 	.word	0x0002b4d0


	//   ....[252]....
        /*0f04*/ 	.word	0x0002b4e0


	//   ....[253]....
        /*0f08*/ 	.word	0x0002b520


	//   ....[254]....
        /*0f0c*/ 	.word	0x0002b540


	//   ....[255]....
        /*0f10*/ 	.word	0x0002b5a0


	//   ....[0]....
        /*0f14*/ 	.word	0x0002b940


	//   ....[1]....
        /*0f18*/ 	.word	0x0002b950


	//   ....[2]....
        /*0f1c*/ 	.word	0x0002b960


	//   ....[3]....
        /*0f20*/ 	.word	0x0002b970


	//   ....[4]....
        /*0f24*/ 	.word	0x0002b980


	//   ....[5]....
        /*0f28*/ 	.word	0x0002b9d0


	//   ....[6]....
        /*0f2c*/ 	.word	0x0002b9f0


	//   ....[7]....
        /*0f30*/ 	.word	0x0002ba10


	//   ....[8]....
        /*0f34*/ 	.word	0x0002ba20


	//   ....[9]....
        /*0f38*/ 	.word	0x0002ba60


	//   ....[10]....
        /*0f3c*/ 	.word	0x0002ba70


	//   ....[11]....
        /*0f40*/ 	.word	0x0002bab0


	//   ....[12]....
        /*0f44*/ 	.word	0x0002bac0


	//   ....[13]....
        /*0f48*/ 	.word	0x0002bb00


	//   ....[14]....
        /*0f4c*/ 	.word	0x0002bb10


	//   ....[15]....
        /*0f50*/ 	.word	0x0002bb50


	//   ....[16]....
        /*0f54*/ 	.word	0x0002bb60


	//   ....[17]....
        /*0f58*/ 	.word	0x0002bb70


	//   ....[18]....
        /*0f5c*/ 	.word	0x0002bbb0


	//   ....[19]....
        /*0f60*/ 	.word	0x0002bbd0


	//   ....[20]....
        /*0f64*/ 	.word	0x0002cde0


	//   ....[21]....
        /*0f68*/ 	.word	0x0002ce10


	//   ....[22]....
        /*0f6c*/ 	.word	0x0002ce70


	//   ....[23]....
        /*0f70*/ 	.word	0x0002cea0


	//   ....[24]....
        /*0f74*/ 	.word	0x0002ced0


	//   ....[25]....
        /*0f78*/ 	.word	0x0002cf00


	//   ....[26]....
        /*0f7c*/ 	.word	0x0002cf30


	//   ....[27]....
        /*0f80*/ 	.word	0x0002cf60


	//   ....[28]....
        /*0f84*/ 	.word	0x0002d100


	//   ....[29]....
        /*0f88*/ 	.word	0x0002d130


	//   ....[30]....
        /*0f8c*/ 	.word	0x0002d160


	//   ....[31]....
        /*0f90*/ 	.word	0x0002d190


	//   ....[32]....
        /*0f94*/ 	.word	0x0002d1c0


	//   ....[33]....
        /*0f98*/ 	.word	0x0002d1f0


	//   ....[34]....
        /*0f9c*/ 	.word	0x0002d2b0


	//   ....[35]....
        /*0fa0*/ 	.word	0x0002d2d0


	//   ....[36]....
        /*0fa4*/ 	.word	0x0002d2f0


	//   ....[37]....
        /*0fa8*/ 	.word	0x0002d350


	//   ....[38]....
        /*0fac*/ 	.word	0x0002dd90


	//   ....[39]....
        /*0fb0*/ 	.word	0x0002e150


	//   ....[40]....
        /*0fb4*/ 	.word	0x0002e1e0


	//   ....[41]....
        /*0fb8*/ 	.word	0x0002e270


	//   ....[42]....
        /*0fbc*/ 	.word	0x0002e300


	//   ....[43]....
        /*0fc0*/ 	.word	0x0002e390


	//   ....[44]....
        /*0fc4*/ 	.word	0x0002e420


	//   ....[45]....
        /*0fc8*/ 	.word	0x0002e500


	//   ....[46]....
        /*0fcc*/ 	.word	0x0002e590


	//   ....[47]....
        /*0fd0*/ 	.word	0x0002e630


	//   ....[48]....
        /*0fd4*/ 	.word	0x0002e6c0


	//   ....[49]....
        /*0fd8*/ 	.word	0x0002e750


	//   ....[50]....
        /*0fdc*/ 	.word	0x0002e7e0


	//   ....[51]....
        /*0fe0*/ 	.word	0x0002e8c0


	//   ....[52]....
        /*0fe4*/ 	.word	0x0002e950


	//   ....[53]....
        /*0fe8*/ 	.word	0x0002e9e0


	//   ....[54]....
        /*0fec*/ 	.word	0x0002ea70


	//   ....[55]....
        /*0ff0*/ 	.word	0x0002eb00


	//   ....[56]....
        /*0ff4*/ 	.word	0x0002eb90


	//   ....[57]....
        /*0ff8*/ 	.word	0x0002ecc0


	//   ....[58]....
        /*0ffc*/ 	.word	0x0002ed70


	//   ....[59]....
        /*1000*/ 	.word	0x0002ee00


	//   ....[60]....
        /*1004*/ 	.word	0x0002ee50


	//   ....[61]....
        /*1008*/ 	.word	0x0002eea0


	//   ....[62]....
        /*100c*/ 	.word	0x0002ef30


	//   ....[63]....
        /*1010*/ 	.word	0x0002efc0


	//   ....[64]....
        /*1014*/ 	.word	0x0002f010


	//   ....[65]....
        /*1018*/ 	.word	0x0002f060


	//   ....[66]....
        /*101c*/ 	.word	0x0002f150


	//   ....[67]....
        /*1020*/ 	.word	0x0002f200


	//   ....[68]....
        /*1024*/ 	.word	0x0002f260


	//   ....[69]....
        /*1028*/ 	.word	0x0002f2e0


	//   ....[70]....
        /*102c*/ 	.word	0x0002f3d0


	//   ....[71]....
        /*1030*/ 	.word	0x0002f420


	//   ....[72]....
        /*1034*/ 	.word	0x0002f470


	//   ....[73]....
        /*1038*/ 	.word	0x0002f4c0


	//   ....[74]....
        /*103c*/ 	.word	0x0002f8f0


	//   ....[75]....
        /*1040*/ 	.word	0x0002fa10


	//   ....[76]....
        /*1044*/ 	.word	0x0002fb40


	//   ....[77]....
        /*1048*/ 	.word	0x0002fc60


	//   ....[78]....
        /*104c*/ 	.word	0x0002fd90


	//   ....[79]....
        /*1050*/ 	.word	0x0002fe50


	//   ....[80]....
        /*1054*/ 	.word	0x0002feb0


	//   ....[81]....
        /*1058*/ 	.word	0x0002ff00


	//   ....[82]....
        /*105c*/ 	.word	0x0002ff60


	//   ....[83]....
        /*1060*/ 	.word	0x0002ffe0


	//   ....[84]....
        /*1064*/ 	.word	0x00030040


	//   ....[85]....
        /*1068*/ 	.word	0x00030090


	//   ....[86]....
        /*106c*/ 	.word	0x00030110


	//   ....[87]....
        /*1070*/ 	.word	0x00030180


	//   ....[88]....
        /*1074*/ 	.word	0x000301e0


	//   ....[89]....
        /*1078*/ 	.word	0x00030240


	//   ....[90]....
        /*107c*/ 	.word	0x000302b0


	//   ....[91]....
        /*1080*/ 	.word	0x00030320


	//   ....[92]....
        /*1084*/ 	.word	0x00030380


	//   ....[93]....
        /*1088*/ 	.word	0x000303e0


	//   ....[94]....
        /*108c*/ 	.word	0x00030440


	//   ....[95]....
        /*1090*/ 	.word	0x000304b0


	//   ....[96]....
        /*1094*/ 	.word	0x00030510


	//   ....[97]....
        /*1098*/ 	.word	0x00030570


	//   ....[98]....
        /*109c*/ 	.word	0x000305e0


	//   ....[99]....
        /*10a0*/ 	.word	0x00030650


	//   ....[100]....
        /*10a4*/ 	.word	0x000306b0


	//   ....[101]....
        /*10a8*/ 	.word	0x00030710


	//   ....[102]....
        /*10ac*/ 	.word	0x00030790


	//   ....[103]....
        /*10b0*/ 	.word	0x00030800


	//   ....[104]....
        /*10b4*/ 	.word	0x00030860


	//   ....[105]....
        /*10b8*/ 	.word	0x000308b0


	//   ....[106]....
        /*10bc*/ 	.word	0x00030930


	//   ....[107]....
        /*10c0*/ 	.word	0x000309a0


	//   ....[108]....
        /*10c4*/ 	.word	0x00030a00


	//   ....[109]....
        /*10c8*/ 	.word	0x00030a60


	//   ....[110]....
        /*10cc*/ 	.word	0x00030ae0


	//   ....[111]....
        /*10d0*/ 	.word	0x00030b50


	//   ....[112]....
        /*10d4*/ 	.word	0x00030bb0


	//   ....[113]....
        /*10d8*/ 	.word	0x00030c00


	//   ....[114]....
        /*10dc*/ 	.word	0x00030c60


	//   ....[115]....
        /*10e0*/ 	.word	0x00030cd0


	//   ....[116]....
        /*10e4*/ 	.word	0x00030d40


	//   ....[117]....
        /*10e8*/ 	.word	0x00030da0


	//   ....[118]....
        /*10ec*/ 	.word	0x00030e00


	//   ....[119]....
        /*10f0*/ 	.word	0x00030e70


	//   ....[120]....
        /*10f4*/ 	.word	0x00030ed0


	//   ....[121]....
        /*10f8*/ 	.word	0x00030f20


	//   ....[122]....
        /*10fc*/ 	.word	0x00030f90


	//   ....[123]....
        /*1100*/ 	.word	0x00030ff0


	//   ....[124]....
        /*1104*/ 	.word	0x00031070


	//   ....[125]....
        /*1108*/ 	.word	0x000310d0


	//   ....[126]....
        /*110c*/ 	.word	0x00031140


	//   ....[127]....
        /*1110*/ 	.word	0x000311b0


	//   ....[128]....
        /*1114*/ 	.word	0x00031240


	//   ....[129]....
        /*1118*/ 	.word	0x00031290


	//   ....[130]....
        /*111c*/ 	.word	0x00031310


	//   ....[131]....
        /*1120*/ 	.word	0x00031380


	//   ....[132]....
        /*1124*/ 	.word	0x000313e0


	//   ....[133]....
        /*1128*/ 	.word	0x00031430


	//   ....[134]....
        /*112c*/ 	.word	0x000314b0


	//   ....[135]....
        /*1130*/ 	.word	0x00031520


	//   ....[136]....
        /*1134*/ 	.word	0x00031580


	//   ....[137]....
        /*1138*/ 	.word	0x000315d0


	//   ....[138]....
        /*113c*/ 	.word	0x00031650


	//   ....[139]....
        /*1140*/ 	.word	0x000316a0


	//   ....[140]....
        /*1144*/ 	.word	0x00031730


	//   ....[141]....
        /*1148*/ 	.word	0x000317c0


	//   ....[142]....
        /*114c*/ 	.word	0x00031850


	//   ....[143]....
        /*1150*/ 	.word	0x000318e0


	//   ....[144]....
        /*1154*/ 	.word	0x00031970


	//   ....[145]....
        /*1158*/ 	.word	0x00031a00


	//   ....[146]....
        /*115c*/ 	.word	0x00031a80


	//   ....[147]....
        /*1160*/ 	.word	0x00031ad0


	//   ....[148]....
        /*1164*/ 	.word	0x00031b60


	//   ....[149]....
        /*1168*/ 	.word	0x00031bf0


	//   ....[150]....
        /*116c*/ 	.word	0x00031c70


	//   ....[151]....
        /*1170*/ 	.word	0x00031cc0


	//   ....[152]....
        /*1174*/ 	.word	0x00031d50


	//   ....[153]....
        /*1178*/ 	.word	0x00031de0


	//   ....[154]....
        /*117c*/ 	.word	0x00031e70


	//   ....[155]....
        /*1180*/ 	.word	0x00031f00


	//   ....[156]....
        /*1184*/ 	.word	0x00031f90


	//   ....[157]....
        /*1188*/ 	.word	0x00032020


	//   ....[158]....
        /*118c*/ 	.word	0x000320e0


	//   ....[159]....
        /*1190*/ 	.word	0x000323c0


	//   ....[160]....
        /*1194*/ 	.word	0x000324c0


	//   ....[161]....
        /*1198*/ 	.word	0x000325a0


	//   ....[162]....
        /*119c*/ 	.word	0x00032620


	//   ....[163]....
        /*11a0*/ 	.word	0x000326d0


	//   ....[164]....
        /*11a4*/ 	.word	0x00032750


	//   ....[165]....
        /*11a8*/ 	.word	0x000327f0


	//   ....[166]....
        /*11ac*/ 	.word	0x00032870


	//   ....[167]....
        /*11b0*/ 	.word	0x00032910


	//   ....[168]....
        /*11b4*/ 	.word	0x00032990


	//   ....[169]....
        /*11b8*/ 	.word	0x00032a30


	//   ....[170]....
        /*11bc*/ 	.word	0x00032ab0


	//   ....[171]....
        /*11c0*/ 	.word	0x00032b50


	//   ....[172]....
        /*11c4*/ 	.word	0x00032bd0


	//   ....[173]....
        /*11c8*/ 	.word	0x00032c70


	//   ....[174]....
        /*11cc*/ 	.word	0x00032cf0


	//   ....[175]....
        /*11d0*/ 	.word	0x00032d90


	//   ....[176]....
        /*11d4*/ 	.word	0x00032df0


	//   ....[177]....
        /*11d8*/ 	.word	0x00032eb0


	//   ....[178]....
        /*11dc*/ 	.word	0x00032f10


	//   ....[179]....
        /*11e0*/ 	.word	0x00032fe0


	//   ....[180]....
        /*11e4*/ 	.word	0x000331b0


	//   ....[181]....
        /*11e8*/ 	.word	0x00033240


	//   ....[182]....
        /*11ec*/ 	.word	0x00033340


	//   ....[183]....
        /*11f0*/ 	.word	0x00033390


	//   ....[184]....
        /*11f4*/ 	.word	0x00033490


	//   ....[185]....
        /*11f8*/ 	.word	0x000334e0


	//   ....[186]....
        /*11fc*/ 	.word	0x000335e0


	//   ....[187]....
        /*1200*/ 	.word	0x00033630


	//   ....[188]....
        /*1204*/ 	.word	0x00033690


	//   ....[189]....
        /*1208*/ 	.word	0x00033780


	//   ....[190]....
        /*120c*/ 	.word	0x00033880


	//   ....[191]....
        /*1210*/ 	.word	0x000338d0


	//   ....[192]....
        /*1214*/ 	.word	0x00033930


	//   ....[193]....
        /*1218*/ 	.word	0x00033a10


	//   ....[194]....
        /*121c*/ 	.word	0x00033a70


	//   ....[195]....
        /*1220*/ 	.word	0x00033b10


	//   ....[196]....
        /*1224*/ 	.word	0x00033bb0


	//   ....[197]....
        /*1228*/ 	.word	0x00033c60


	//   ....[198]....
        /*122c*/ 	.word	0x00033cc0


	//   ....[199]....
        /*1230*/ 	.word	0x00033d70


	//   ....[200]....
        /*1234*/ 	.word	0x00033e20


	//   ....[201]....
        /*1238*/ 	.word	0x00033e90


	//   ....[202]....
        /*123c*/ 	.word	0x00033ef0


	//   ....[203]....
        /*1240*/ 	.word	0x00033fd0


	//   ....[204]....
        /*1244*/ 	.word	0x00034030


	//   ....[205]....
        /*1248*/ 	.word	0x00034120


	//   ....[206]....
        /*124c*/ 	.word	0x00034180


	//   ....[207]....
        /*1250*/ 	.word	0x00034280


	//   ....[208]....
        /*1254*/ 	.word	0x000342e0


	//   ....[209]....
        /*1258*/ 	.word	0x000343c0


	//   ....[210]....
        /*125c*/ 	.word	0x00034420


	//   ....[211]....
        /*1260*/ 	.word	0x00034500


	//   ....[212]....
        /*1264*/ 	.word	0x00034560


	//   ....[213]....
        /*1268*/ 	.word	0x00034630


	//   ....[214]....
        /*126c*/ 	.word	0x00034690


	//   ....[215]....
        /*1270*/ 	.word	0x00034750


	//   ....[216]....
        /*1274*/ 	.word	0x00034880


	//   ....[217]....
        /*1278*/ 	.word	0x00034920


	//   ....[218]....
        /*127c*/ 	.word	0x00034980


	//   ....[219]....
        /*1280*/ 	.word	0x00034a30


	//   ....[220]....
        /*1284*/ 	.word	0x00034ac0


	//   ....[221]....
        /*1288*/ 	.word	0x00034b50


	//   ....[222]....
        /*128c*/ 	.word	0x00034bb0


	//   ....[223]....
        /*1290*/ 	.word	0x00034c60


	//   ....[224]....
        /*1294*/ 	.word	0x00034cc0


	//   ....[225]....
        /*1298*/ 	.word	0x00034d70


	//   ....[226]....
        /*129c*/ 	.word	0x00034dd0


	//   ....[227]....
        /*12a0*/ 	.word	0x00034e80


	//   ....[228]....
        /*12a4*/ 	.word	0x00034ee0


	//   ....[229]....
        /*12a8*/ 	.word	0x00034f90


	//   ....[230]....
        /*12ac*/ 	.word	0x00034ff0


	//   ....[231]....
        /*12b0*/ 	.word	0x000350a0


	//   ....[232]....
        /*12b4*/ 	.word	0x00035130


	//   ....[233]....
        /*12b8*/ 	.word	0x000351c0


	//   ....[234]....
        /*12bc*/ 	.word	0x00035220


	//   ....[235]....
        /*12c0*/ 	.word	0x000352d0


	//   ....[236]....
        /*12c4*/ 	.word	0x000353c0


	//   ....[237]....
        /*12c8*/ 	.word	0x00035450


	//   ....[238]....
        /*12cc*/ 	.word	0x000354b0


	//   ....[239]....
        /*12d0*/ 	.word	0x00035560


	//   ....[240]....
        /*12d4*/ 	.word	0x000355c0


	//   ....[241]....
        /*12d8*/ 	.word	0x00035670


	//   ....[242]....
        /*12dc*/ 	.word	0x000356d0


	//   ....[243]....
        /*12e0*/ 	.word	0x00035780


	//   ....[244]....
        /*12e4*/ 	.word	0x000357e0


	//   ....[245]....
        /*12e8*/ 	.word	0x00035890


	//   ....[246]....
        /*12ec*/ 	.word	0x000358f0


	//   ....[247]....
        /*12f0*/ 	.word	0x000359a0


	//   ....[248]....
        /*12f4*/ 	.word	0x00035a00


	//   ....[249]....
        /*12f8*/ 	.word	0x00035ab0


	//   ....[250]....
        /*12fc*/ 	.word	0x00035b10


	//   ....[251]....
        /*1300*/ 	.word	0x00035bc0


	//   ....[252]....
        /*1304*/ 	.word	0x00035c20


	//   ....[253]....
        /*1308*/ 	.word	0x00035cd0


	//   ....[254]....
        /*130c*/ 	.word	0x00035d30


	//   ....[255]....
        /*1310*/ 	.word	0x00035de0


	//   ....[0]....
        /*1314*/ 	.word	0x00035fb0


	//   ....[1]....
        /*1318*/ 	.word	0x00036050


	//   ....[2]....
        /*131c*/ 	.word	0x000361c0


	//   ....[3]....
        /*1320*/ 	.word	0x00036230


	//   ....[4]....
        /*1324*/ 	.word	0x000362a0


	//   ....[5]....
        /*1328*/ 	.word	0x00036310


	//   ....[6]....
        /*132c*/ 	.word	0x00036380


	//   ....[7]....
        /*1330*/ 	.word	0x00036400


	//   ....[8]....
        /*1334*/ 	.word	0x00036480


	//   ....[9]....
        /*1338*/ 	.word	0x00036510


	//   ....[10]....
        /*133c*/ 	.word	0x00036580


	//   ....[11]....
        /*1340*/ 	.word	0x000365f0


	//   ....[12]....
        /*1344*/ 	.word	0x00036660


	//   ....[13]....
        /*1348*/ 	.word	0x000366e0


	//   ....[14]....
        /*134c*/ 	.word	0x00036750


	//   ....[15]....
        /*1350*/ 	.word	0x00036800


	//   ....[16]....
        /*1354*/ 	.word	0x00036850


	//   ....[17]....
        /*1358*/ 	.word	0x000368e0


	//   ....[18]....
        /*135c*/ 	.word	0x00036a10


	//----- nvinfo : EIATTR_REG_RECONFIG
	.align		4
.L_235:
        /*1360*/ 	.byte	0x01, 0x54
	.zero		2


	//----- nvinfo : EIATTR_SYSCALL_OFFSETS
	.align		4
        /*1364*/ 	.byte	0x04, 0x46
        /*1366*/ 	.short	(.L_237 - .L_236)


	//   ....[0]....
.L_236:
        /*1368*/ 	.word	0x00001ee0


	//   ....[1]....
        /*136c*/ 	.word	0x00002030


	//   ....[2]....
        /*1370*/ 	.word	0x0000aa30


	//   ....[3]....
        /*1374*/ 	.word	0x0000ad70


	//   ....[4]....
        /*1378*/ 	.word	0x00028520


	//   ....[5]....
        /*137c*/ 	.word	0x00028690


	//   ....[6]....
        /*1380*/ 	.word	0x000287e0


	//   ....[7]....
        /*1384*/ 	.word	0x00028920


	//   ....[8]....
        /*1388*/ 	.word	0x0002a2e0


	//----- nvinfo : EIATTR_MBARRIER_INSTR_OFFSETS
	.align		4
.L_237:
        /*138c*/ 	.byte	0x04, 0x39
        /*138e*/ 	.short	(.L_239 - .L_238)


	//   ....[0]....
.L_238:
        /*1390*/ 	.word	0x00000270
        /*1394*/ 	.word	0x000000ff
        /*1398*/ 	.word	0x00022800
        /*139c*/ 	.short	0x0100
        /*139e*/ 	.byte	0x08
	.zero		1


	//   ....[1]....
        /*13a0*/ 	.word	0x00000280
        /*13a4*/ 	.word	0x000000ff
        /*13a8*/ 	.word	0x00022820
        /*13ac*/ 	.short	0x0100
        /*13ae*/ 	.byte	0x08
	.zero		1


	//   ....[2]....
        /*13b0*/ 	.word	0x00000370
        /*13b4*/ 	.word	0x000000ff
        /*13b8*/ 	.word	0x00022830
        /*13bc*/ 	.short	0x0100
        /*13be*/ 	.byte	0x08
	.zero		1


	//   ....[3]....
        /*13c0*/ 	.word	0x00000380
        /*13c4*/ 	.word	0x000000ff
        /*13c8*/ 	.word	0x00022840
        /*13cc*/ 	.short	0x0100
        /*13ce*/ 	.byte	0x08
	.zero		1


	//   ....[4]....
        /*13d0*/ 	.word	0x00000390
        /*13d4*/ 	.word	0x000000ff
        /*13d8*/ 	.word	0x00022838
        /*13dc*/ 	.short	0x0100
        /*13de*/ 	.byte	0x08
	.zero		1


	//   ....[5]....
        /*13e0*/ 	.word	0x000003a0
        /*13e4*/ 	.word	0x000000ff
        /*13e8*/ 	.word	0x00022848
        /*13ec*/ 	.short	0x0100
        /*13ee*/ 	.byte	0x08
	.zero		1


	//   ....[6]....
        /*13f0*/ 	.word	0x000004d0
        /*13f4*/ 	.word	0x000000ff
        /*13f8*/ 	.word	0x00022850
        /*13fc*/ 	.short	0x0100
        /*13fe*/ 	.byte	0x08
	.zero		1


	//   ....[7]....
        /*1400*/ 	.word	0x000004e0
        /*1404*/ 	.word	0x000000ff
        /*1408*/ 	.word	0x00022860
        /*140c*/ 	.short	0x0100
        /*140e*/ 	.byte	0x08
	.zero		1


	//   ....[8]....
        /*1410*/ 	.word	0x000004f0
        /*1414*/ 	.word	0x000000ff
        /*1418*/ 	.word	0x00022858
        /*141c*/ 	.short	0x0100
        /*141e*/ 	.byte	0x08
	.zero		1


	//   ....[9]....
        /*1420*/ 	.word	0x00000500
        /*1424*/ 	.word	0x000000ff
        /*1428*/ 	.word	0x00022868
        /*142c*/ 	.short	0x0100
        /*142e*/ 	.byte	0x08
	.zero		1


	//   ....[10]....
        /*1430*/ 	.word	0x000005f0
        /*1434*/ 	.word	0x000000ff
        /*1438*/ 	.word	0x00022870
        /*143c*/ 	.short	0x0100
        /*143e*/ 	.byte	0x06
	.zero		1


	//   ....[11]....
        /*1440*/ 	.word	0x00000600
        /*1444*/ 	.word	0x000000ff
        /*1448*/ 	.word	0x00022880
        /*144c*/ 	.short	0x0100
        /*144e*/ 	.byte	0x06
	.zero		1


	//   ....[12]....
        /*1450*/ 	.word	0x00000610
        /*1454*/ 	.word	0x000000ff
        /*1458*/ 	.word	0x00022878
        /*145c*/ 	.short	0x0100
        /*145e*/ 	.byte	0x06
	.zero		1


	//   ....[13]....
        /*1460*/ 	.word	0x00000620
        /*1464*/ 	.word	0x000000ff
        /*1468*/ 	.word	0x00022888
        /*146c*/ 	.short	0x0100
        /*146e*/ 	.byte	0x06
	.zero		1


	//   ....[14]....
        /*1470*/ 	.word	0x00000750
        /*1474*/ 	.word	0x000000ff
        /*1478*/ 	.word	0x00022890
        /*147c*/ 	.short	0x0100
        /*147e*/ 	.byte	0x08
	.zero		1


	//   ....[15]....
        /*1480*/ 	.word	0x00000760
        /*1484*/ 	.word	0x000000ff
        /*1488*/ 	.word	0x000228a0
        /*148c*/ 	.short	0x0100
        /*148e*/ 	.byte	0x08
	.zero		1


	//   ....[16]....
        /*1490*/ 	.word	0x00000770
        /*1494*/ 	.word	0x000000ff
        /*1498*/ 	.word	0x00022898
        /*149c*/ 	.short	0x0100
        /*149e*/ 	.byte	0x08
	.zero		1


	//   ....[17]....
        /*14a0*/ 	.word	0x00000780
        /*14a4*/ 	.word	0x000000ff
        /*14a8*/ 	.word	0x000228a8
        /*14ac*/ 	.short	0x0100
        /*14ae*/ 	.byte	0x08
	.zero		1


	//   ....[18]....
        /*14b0*/ 	.word	0x000008c0
        /*14b4*/ 	.word	0x000000ff
        /*14b8*/ 	.word	0x000228b0
        /*14bc*/ 	.short	0x0100
        /*14be*/ 	.byte	0x08
	.zero		1


	//   ....[19]....
        /*14c0*/ 	.word	0x000008d0
        /*14c4*/ 	.word	0x000000ff
        /*14c8*/ 	.word	0x000228c0
        /*14cc*/ 	.short	0x0100
        /*14ce*/ 	.byte	0x08
	.zero		1


	//   ....[20]....
        /*14d0*/ 	.word	0x000008e0
        /*14d4*/ 	.word	0x000000ff
        /*14d8*/ 	.word	0x000228b8
        /*14dc*/ 	.short	0x0100
        /*14de*/ 	.byte	0x08
	.zero		1


	//   ....[21]....
        /*14e0*/ 	.word	0x000008f0
        /*14e4*/ 	.word	0x000000ff
        /*14e8*/ 	.word	0x000228c8
        /*14ec*/ 	.short	0x0100
        /*14ee*/ 	.byte	0x08
	.zero		1


	//   ....[22]....
        /*14f0*/ 	.word	0x000030c0
        /*14f4*/ 	.word	0x00000056
        /*14f8*/ 	.word	0x00022890
        /*14fc*/ 	.short	0x010a
        /*14fe*/ 	.byte	0x3f
	.zero		1


	//   ....[23]....
        /*1500*/ 	.word	0x000061f0
        /*1504*/ 	.word	0x00000056
        /*1508*/ 	.word	0x00022890
        /*150c*/ 	.short	0x010a
        /*150e*/ 	.byte	0x3f
	.zero		1


	//   ....[24]....
        /*1510*/ 	.word	0x00009060
        /*1514*/ 	.word	0x00000056
        /*1518*/ 	.word	0x00022890
        /*151c*/ 	.short	0x010a
        /*151e*/ 	.byte	0x3f
	.zero		1


	//   ....[25]....
        /*1520*/ 	.word	0x00009620
        /*1524*/ 	.word	0x00000004
        /*1528*/ 	.word	0x00000000
        /*152c*/ 	.short	0x0101
        /*152e*/ 	.byte	0x3f
	.zero		1


	//   ....[26]....
        /*1530*/ 	.word	0x00009660
        /*1534*/ 	.word	0x00000056
        /*1538*/ 	.word	0x000228b0
        /*153c*/ 	.short	0x010a
        /*153e*/ 	.byte	0x3f
	.zero		1


	//   ....[27]....
        /*1540*/ 	.word	0x00009b90
        /*1544*/ 	.word	0x00000056
        /*1548*/ 	.word	0x00000000
        /*154c*/ 	.short	0x0101
        /*154e*/ 	.byte	0x3f
	.zero		1


	//   ....[28]....
        /*1550*/ 	.word	0x0000aaf0
        /*1554*/ 	.word	0x00000011
        /*1558*/ 	.word	0x00022800
        /*155c*/ 	.short	0x010a
        /*155e*/ 	.byte	0x3f
	.zero		1


	//   ....[29]....
        /*1560*/ 	.word	0x0000ab40
        /*1564*/ 	.word	0x00000011
        /*1568*/ 	.word	0x00022800
        /*156c*/ 	.short	0x010a
        /*156e*/ 	.byte	0x3f
	.zero		1


	//   ....[30]....
        /*1570*/ 	.word	0x0000b520
        /*1574*/ 	.word	0x00000011
        /*1578*/ 	.word	0x00022800
        /*157c*/ 	.short	0x010a
        /*157e*/ 	.byte	0x3f
	.zero		1


	//   ....[31]....
        /*1580*/ 	.word	0x0000da70
        /*1584*/ 	.word	0x00000011
        /*1588*/ 	.word	0x00022800
        /*158c*/ 	.short	0x010a
        /*158e*/ 	.byte	0x3f
	.zero		1


	//   ....[32]....
        /*1590*/ 	.word	0x0000faf0
        /*1594*/ 	.word	0x0000000e
        /*1598*/ 	.word	0x00022830
        /*159c*/ 	.short	0x010a
        /*159e*/ 	.byte	0x3f
	.zero		1


	//   ....[33]....
        /*15a0*/ 	.word	0x0000fb80
        /*15a4*/ 	.word	0x0000000e
        /*15a8*/ 	.word	0x00022830
        /*15ac*/ 	.short	0x010a
        /*15ae*/ 	.byte	0x3f
	.zero		1


	//   ....[34]....
        /*15b0*/ 	.word	0x00010920
        /*15b4*/ 	.word	0x00000000
        /*15b8*/ 	.word	0x00000000
        /*15bc*/ 	.short	0x0101
        /*15be*/ 	.byte	0x3f
	.zero		1


	//   ....[35]....
        /*15c0*/ 	.word	0x00014050
        /*15c4*/ 	.word	0x00000015
        /*15c8*/ 	.word	0x00022830
        /*15cc*/ 	.short	0x010a
        /*15ce*/ 	.byte	0x3f
	.zero		1


	//   ....[36]....
        /*15d0*/ 	.word	0x000140a0
        /*15d4*/ 	.word	0x00000015
        /*15d8*/ 	.word	0x00022830
        /*15dc*/ 	.short	0x010a
        /*15de*/ 	.byte	0x3f
	.zero		1


	//   ....[37]....
        /*15e0*/ 	.word	0x00014d10
        /*15e4*/ 	.word	0x00000015
        /*15e8*/ 	.word	0x00022850
        /*15ec*/ 	.short	0x010a
        /*15ee*/ 	.byte	0x3f
	.zero		1


	//   ....[38]....
        /*15f0*/ 	.word	0x00014d50
        /*15f4*/ 	.word	0x00000015
        /*15f8*/ 	.word	0x00022850
        /*15fc*/ 	.short	0x010a
        /*15fe*/ 	.byte	0x3f
	.zero		1


	//   ....[39]....
        /*1600*/ 	.word	0x00015180
        /*1604*/ 	.word	0x0000000d
        /*1608*/ 	.word	0x00000000
        /*160c*/ 	.short	0x0101
        /*160e*/ 	.byte	0x3f
	.zero		1


	//   ....[40]....
        /*1610*/ 	.word	0x00018440
        /*1614*/ 	.word	0x00000014
        /*1618*/ 	.word	0x00000000
        /*161c*/ 	.short	0x0101
        /*161e*/ 	.byte	0x3f
	.zero		1


	//   ....[41]....
        /*1620*/ 	.word	0x00018e20
        /*1624*/ 	.word	0x00000000
        /*1628*/ 	.word	0x00022830
        /*162c*/ 	.short	0x010a
        /*162e*/ 	.byte	0x3f
	.zero		1


	//   ....[42]....
        /*1630*/ 	.word	0x00018e70
        /*1634*/ 	.word	0x00000000
        /*1638*/ 	.word	0x00022830
        /*163c*/ 	.short	0x010a
        /*163e*/ 	.byte	0x3f
	.zero		1


	//   ....[43]....
        /*1640*/ 	.word	0x00019b10
        /*1644*/ 	.word	0x00000003
        /*1648*/ 	.word	0x00022850
        /*164c*/ 	.short	0x010a
        /*164e*/ 	.byte	0x3f
	.zero		1


	//   ....[44]....
        /*1650*/ 	.word	0x00019b50
        /*1654*/ 	.word	0x00000003
        /*1658*/ 	.word	0x00022850
        /*165c*/ 	.short	0x010a
        /*165e*/ 	.byte	0x3f
	.zero		1


	//   ....[45]....
        /*1660*/ 	.word	0x0001b1d0
        /*1664*/ 	.word	0x0000000e
        /*1668*/ 	.word	0x00000000
        /*166c*/ 	.short	0x0101
        /*166e*/ 	.byte	0x3f
	.zero		1


	//   ....[46]....
        /*1670*/ 	.word	0x0001b550
        /*1674*/ 	.word	0x0000005c
        /*1678*/ 	.word	0x00000000
        /*167c*/ 	.short	0x0101
        /*167e*/ 	.byte	0x3f
	.zero		1


	//   ....[47]....
        /*1680*/ 	.word	0x0001bc60
        /*1684*/ 	.word	0x00000000
        /*1688*/ 	.word	0x00022830
        /*168c*/ 	.short	0x010a
        /*168e*/ 	.byte	0x3f
	.zero		1


	//   ....[48]....
        /*1690*/ 	.word	0x0001bcb0
        /*1694*/ 	.word	0x00000000
        /*1698*/ 	.word	0x00022830
        /*169c*/ 	.short	0x010a
        /*169e*/ 	.byte	0x3f
	.zero		1


	//   ....[49]....
        /*16a0*/ 	.word	0x0001c950
        /*16a4*/ 	.word	0x00000003
        /*16a8*/ 	.word	0x00022850
        /*16ac*/ 	.short	0x010a
        /*16ae*/ 	.byte	0x3f
	.zero		1


	//   ....[50]....
        /*16b0*/ 	.word	0x0001c990
        /*16b4*/ 	.word	0x00000003
        /*16b8*/ 	.word	0x00022850
        /*16bc*/ 	.short	0x010a
        /*16be*/ 	.byte	0x3f
	.zero		1


	//   ....[51]....
        /*16c0*/ 	.word	0x0001cdc0
        /*16c4*/ 	.word	0x00000000
        /*16c8*/ 	.word	0x00000000
        /*16cc*/ 	.short	0x0101
        /*16ce*/ 	.byte	0x3f
	.zero		1


	//   ....[52]....
        /*16d0*/ 	.word	0x00020090
        /*16d4*/ 	.word	0x00000014
        /*16d8*/ 	.word	0x00000000
        /*16dc*/ 	.short	0x0101
        /*16de*/ 	.byte	0x3f
	.zero		1


	//   ....[53]....
        /*16e0*/ 	.word	0x000206d0
        /*16e4*/ 	.word	0x0000000d
        /*16e8*/ 	.word	0x00022850
        /*16ec*/ 	.short	0x010a
        /*16ee*/ 	.byte	0x3f
	.zero		1


	//   ....[54]....
        /*16f0*/ 	.word	0x00020750
        /*16f4*/ 	.word	0x0000000d
        /*16f8*/ 	.word	0x00022850
        /*16fc*/ 	.short	0x010a
        /*16fe*/ 	.byte	0x3f
	.zero		1


	//   ....[55]....
        /*1700*/ 	.word	0x00021140
        /*1704*/ 	.word	0x00000000
        /*1708*/ 	.word	0x00000000
        /*170c*/ 	.short	0x0101
        /*170e*/ 	.byte	0x3f
	.zero		1


	//   ....[56]....
        /*1710*/ 	.word	0x00022fd0
        /*1714*/ 	.word	0x00000000
        /*1718*/ 	.word	0x00000000
        /*171c*/ 	.short	0x0101
        /*171e*/ 	.byte	0x3f
	.zero		1


	//   ....[57]....
        /*1720*/ 	.word	0x000237f0
        /*1724*/ 	.word	0x0000000a
        /*1728*/ 	.word	0x00000000
        /*172c*/ 	.short	0x0101
        /*172e*/ 	.byte	0x3f
	.zero		1


	//   ....[58]....
        /*1730*/ 	.word	0x000270d0
        /*1734*/ 	.word	0x00000011
        /*1738*/ 	.word	0x00022820
        /*173c*/ 	.short	0x010a
        /*173e*/ 	.byte	0x3f
	.zero		1


	//   ....[59]....
        /*1740*/ 	.word	0x00027190
        /*1744*/ 	.word	0x00000005
        /*1748*/ 	.word	0x000228a0
        /*174c*/ 	.short	0x010a
        /*174e*/ 	.byte	0x3f
	.zero		1


	//   ....[60]....
        /*1750*/ 	.word	0x000273c0
        /*1754*/ 	.word	0x00000005
        /*1758*/ 	.word	0x000228c0
        /*175c*/ 	.short	0x010a
        /*175e*/ 	.byte	0x3f
	.zero		1


	//   ....[61]....
        /*1760*/ 	.word	0x00027740
        /*1764*/ 	.word	0x00000005
        /*1768*/ 	.word	0x000228a0
        /*176c*/ 	.short	0x010a
        /*176e*/ 	.byte	0x3f
	.zero		1


	//   ....[62]....
        /*1770*/ 	.word	0x00027960
        /*1774*/ 	.word	0x00000005
        /*1778*/ 	.word	0x000228c0
        /*177c*/ 	.short	0x010a
        /*177e*/ 	.byte	0x3f
	.zero		1


	//   ....[63]....
        /*1780*/ 	.word	0x00028e90
        /*1784*/ 	.word	0x00000004
        /*1788*/ 	.word	0x00022880
        /*178c*/ 	.short	0x010a
        /*178e*/ 	.byte	0x3f
	.zero		1


	//   ....[64]....
        /*1790*/ 	.word	0x00029720
        /*1794*/ 	.word	0x00000004
        /*1798*/ 	.word	0x00022870
        /*179c*/ 	.short	0x0107
        /*179e*/ 	.byte	0x3f
	.zero		1


	//   ....[65]....
        /*17a0*/ 	.word	0x000297d0
        /*17a4*/ 	.word	0x00000004
        /*17a8*/ 	.word	0x00022870
        /*17ac*/ 	.short	0x0101
        /*17ae*/ 	.byte	0x3f
	.zero		1


	//   ....[66]....
        /*17b0*/ 	.word	0x00029820
        /*17b4*/ 	.word	0x00000004
        /*17b8*/ 	.word	0x00022840
        /*17bc*/ 	.short	0x010a
        /*17be*/ 	.byte	0x3f
	.zero		1


	//   ....[67]....
        /*17c0*/ 	.word	0x0002a010
        /*17c4*/ 	.word	0x00000004
        /*17c8*/ 	.word	0x00022830
        /*17cc*/ 	.short	0x0107
        /*17ce*/ 	.byte	0x3f
	.zero		1


	//   ....[68]....
        /*17d0*/ 	.word	0x0002a0e0
        /*17d4*/ 	.word	0x00000004
        /*17d8*/ 	.word	0x00022830
        /*17dc*/ 	.short	0x0101
        /*17de*/ 	.byte	0x3f
	.zero		1


	//   ....[69]....
        /*17e0*/ 	.word	0x0002aa60
        /*17e4*/ 	.word	0x00000011
        /*17e8*/ 	.word	0x00022800
        /*17ec*/ 	.short	0x0107
        /*17ee*/ 	.byte	0x3f
	.zero		1


	//   ....[70]....
        /*17f0*/ 	.word	0x0002ab60
        /*17f4*/ 	.word	0x00000011
        /*17f8*/ 	.word	0x00022800
        /*17fc*/ 	.short	0x0101
        /*17fe*/ 	.byte	0x3f
	.zero		1


	//   ....[71]....
        /*1800*/ 	.word	0x0002ab90
        /*1804*/ 	.word	0x00000011
        /*1808*/ 	.word	0x00022820
        /*180c*/ 	.short	0x010a
        /*180e*/ 	.byte	0x3f
	.zero		1


	//   ....[72]....
        /*1810*/ 	.word	0x0002b040
        /*1814*/ 	.word	0x00000000
        /*1818*/ 	.word	0x00022880
        /*181c*/ 	.short	0x010a
        /*181e*/ 	.byte	0x3f
	.zero		1


	//   ....[73]....
        /*1820*/ 	.word	0x0002b620
        /*1824*/ 	.word	0x00000000
        /*1828*/ 	.word	0x00022870
        /*182c*/ 	.short	0x0107
        /*182e*/ 	.byte	0x3f
	.zero		1


	//   ....[74]....
        /*1830*/ 	.word	0x0002b6d0
        /*1834*/ 	.word	0x00000000
        /*1838*/ 	.word	0x00022870
        /*183c*/ 	.short	0x0101
        /*183e*/ 	.byte	0x3f
	.zero		1


	//   ....[75]....
        /*1840*/ 	.word	0x0002b700
        /*1844*/ 	.word	0x00000000
        /*1848*/ 	.word	0x00022840
        /*184c*/ 	.short	0x010a
        /*184e*/ 	.byte	0x3f
	.zero		1


	//   ....[76]....
        /*1850*/ 	.word	0x0002bca0
        /*1854*/ 	.word	0x00000000
        /*1858*/ 	.word	0x00022830
        /*185c*/ 	.short	0x0107
        /*185e*/ 	.byte	0x3f
	.zero		1


	//   ....[77]....
        /*1860*/ 	.word	0x0002bd50
        /*1864*/ 	.word	0x00000000
        /*1868*/ 	.word	0x00022830
        /*186c*/ 	.short	0x0101
        /*186e*/ 	.byte	0x3f
	.zero		1


	//   ....[78]....
        /*1870*/ 	.word	0x0002bde0
        /*1874*/ 	.word	0x00000003
        /*1878*/ 	.word	0x00022870
        /*187c*/ 	.short	0x010a
        /*187e*/ 	.byte	0x3f
	.zero		1


	//   ....[79]....
        /*1880*/ 	.word	0x0002be60
        /*1884*/ 	.word	0x00000003
        /*1888*/ 	.word	0x00022860
        /*188c*/ 	.short	0x010a
        /*188e*/ 	.byte	0x3f
	.zero		1


	//   ....[80]....
        /*1890*/ 	.word	0x0002c360
        /*1894*/ 	.word	0x00000003
        /*1898*/ 	.word	0x00022850
        /*189c*/ 	.short	0x0101
        /*189e*/ 	.byte	0x3f
	.zero		1


	//   ....[81]....
        /*18a0*/ 	.word	0x0002c3f0
        /*18a4*/ 	.word	0x00000003
        /*18a8*/ 	.word	0x00000000
        /*18ac*/ 	.short	0x0101
        /*18ae*/ 	.byte	0x3f
	.zero		1


	//   ....[82]....
        /*18b0*/ 	.word	0x0002c5b0
        /*18b4*/ 	.word	0x00000012
        /*18b8*/ 	.word	0x00022870
        /*18bc*/ 	.short	0x010a
        /*18be*/ 	.byte	0x3f
	.zero		1


	//   ....[83]....
        /*18c0*/ 	.word	0x0002c620
        /*18c4*/ 	.word	0x00000012
        /*18c8*/ 	.word	0x00022860
        /*18cc*/ 	.short	0x010a
        /*18ce*/ 	.byte	0x3f
	.zero		1


	//   ....[84]....
        /*18d0*/ 	.word	0x0002cb30
        /*18d4*/ 	.word	0x00000012
        /*18d8*/ 	.word	0x00022850
        /*18dc*/ 	.short	0x0101
        /*18de*/ 	.byte	0x3f
	.zero		1


	//   ....[85]....
        /*18e0*/ 	.word	0x0002cbe0
        /*18e4*/ 	.word	0x00000012
        /*18e8*/ 	.word	0x00000000
        /*18ec*/ 	.short	0x0101
        /*18ee*/ 	.byte	0x3f
	.zero		1


	//   ....[86]....
        /*18f0*/ 	.word	0x0002dd10
        /*18f4*/ 	.word	0x00000005
        /*18f8*/ 	.word	0x00022820
        /*18fc*/ 	.short	0x010a
        /*18fe*/ 	.byte	0x3f
	.zero		1


	//   ....[87]....
        /*1900*/ 	.word	0x0002dea0
        /*1904*/ 	.word	0x00000003
        /*1908*/ 	.word	0x00022840
        /*190c*/ 	.short	0x010a
        /*190e*/ 	.byte	0x3f
	.zero		1


	//   ....[88]....
        /*1910*/ 	.word	0x0002df40
        /*1914*/ 	.word	0x00000021
        /*1918*/ 	.word	0x00022840
        /*191c*/ 	.short	0x010a
        /*191e*/ 	.byte	0x3f
	.zero		1


	//   ....[89]....
        /*1920*/ 	.word	0x0002df80
        /*1924*/ 	.word	0x00000003
        /*1928*/ 	.word	0x00022860
        /*192c*/ 	.short	0x010a
        /*192e*/ 	.byte	0x3f
	.zero		1


	//   ....[90]....
        /*1930*/ 	.word	0x0002dfc0
        /*1934*/ 	.word	0x00000021
        /*1938*/ 	.word	0x00022860
        /*193c*/ 	.short	0x010a
        /*193e*/ 	.byte	0x3f
	.zero		1


	//   ....[91]....
        /*1940*/ 	.word	0x0002e000
        /*1944*/ 	.word	0x00000003
        /*1948*/ 	.word	0x00022880
        /*194c*/ 	.short	0x010a
        /*194e*/ 	.byte	0x3f
	.zero		1


	//   ....[92]....
        /*1950*/ 	.word	0x0002e040
        /*1954*/ 	.word	0x00000021
        /*1958*/ 	.word	0x00022880
        /*195c*/ 	.short	0x010a
        /*195e*/ 	.byte	0x3f
	.zero		1


	//   ....[93]....
        /*1960*/ 	.word	0x0002e0a0
        /*1964*/ 	.word	0x00000056
        /*1968*/ 	.word	0x00022890
        /*196c*/ 	.short	0x010a
        /*196e*/ 	.byte	0x3f
	.zero		1


	//   ....[94]....
        /*1970*/ 	.word	0x0002e450
        /*1974*/ 	.word	0x00000056
        /*1978*/ 	.word	0x00022890
        /*197c*/ 	.short	0x010a
        /*197e*/ 	.byte	0x3f
	.zero		1


	//   ....[95]....
        /*1980*/ 	.word	0x0002e810
        /*1984*/ 	.word	0x00000056
        /*1988*/ 	.word	0x00022890
        /*198c*/ 	.short	0x010a
        /*198e*/ 	.byte	0x3f
	.zero		1


	//   ....[96]....
        /*1990*/ 	.word	0x0002ebc0
        /*1994*/ 	.word	0x00000056
        /*1998*/ 	.word	0x000228b0
        /*199c*/ 	.short	0x010a
        /*199e*/ 	.byte	0x3f
	.zero		1


	//   ....[97]....
        /*19a0*/ 	.word	0x0002f090
        /*19a4*/ 	.word	0x00000011
        /*19a8*/ 	.word	0x00022800
        /*19ac*/ 	.short	0x010a
        /*19ae*/ 	.byte	0x3f
	.zero		1


	//   ....[98]....
        /*19b0*/ 	.word	0x0002f580
        /*19b4*/ 	.word	0x00000011
        /*19b8*/ 	.word	0x00022800
        /*19bc*/ 	.short	0x010a
        /*19be*/ 	.byte	0x3f
	.zero		1


	//   ....[99]....
        /*19c0*/ 	.word	0x0002f5d0
        /*19c4*/ 	.word	0x0000000e
        /*19c8*/ 	.word	0x00022830
        /*19cc*/ 	.short	0x010a
        /*19ce*/ 	.byte	0x3f
	.zero		1


	//   ....[100]....
        /*19d0*/ 	.word	0x0002f620
        /*19d4*/ 	.word	0x00000015
        /*19d8*/ 	.word	0x00022830
        /*19dc*/ 	.short	0x010a
        /*19de*/ 	.byte	0x3f
	.zero		1


	//   ....[101]....
        /*19e0*/ 	.word	0x0002f670
        /*19e4*/ 	.word	0x00000015
        /*19e8*/ 	.word	0x00022850
        /*19ec*/ 	.short	0x010a
        /*19ee*/ 	.byte	0x3f
	.zero		1


	//   ....[102]....
        /*19f0*/ 	.word	0x0002f6c0
        /*19f4*/ 	.word	0x00000000
        /*19f8*/ 	.word	0x00022830
        /*19fc*/ 	.short	0x010a
        /*19fe*/ 	.byte	0x3f
	.zero		1


	//   ....[103]....
        /*1a00*/ 	.word	0x0002f710
        /*1a04*/ 	.word	0x00000003
        /*1a08*/ 	.word	0x00022850
        /*1a0c*/ 	.short	0x010a
        /*1a0e*/ 	.byte	0x3f
	.zero		1


	//   ....[104]....
        /*1a10*/ 	.word	0x0002f760
        /*1a14*/ 	.word	0x00000000
        /*1a18*/ 	.word	0x00022830
        /*1a1c*/ 	.short	0x010a
        /*1a1e*/ 	.byte	0x3f
	.zero		1


	//   ....[105]....
        /*1a20*/ 	.word	0x0002f7b0
        /*1a24*/ 	.word	0x00000003
        /*1a28*/ 	.word	0x00022850
        /*1a2c*/ 	.short	0x010a
        /*1a2e*/ 	.byte	0x3f
	.zero		1


	//   ....[106]....
        /*1a30*/ 	.word	0x0002f800
        /*1a34*/ 	.word	0x0000000d
        /*1a38*/ 	.word	0x00022850
        /*1a3c*/ 	.short	0x010a
        /*1a3e*/ 	.byte	0x3f
	.zero		1


	//   ....[107]....
        /*1a40*/ 	.word	0x000321a0
        /*1a44*/ 	.word	0x00000011
        /*1a48*/ 	.word	0x00022820
        /*1a4c*/ 	.short	0x010a
        /*1a4e*/ 	.byte	0x3f
	.zero		1


	//   ....[108]....
        /*1a50*/ 	.word	0x000321f0
        /*1a54*/ 	.word	0x00000005
        /*1a58*/ 	.word	0x000228a0
        /*1a5c*/ 	.short	0x010a
        /*1a5e*/ 	.byte	0x3f
	.zero		1


	//   ....[109]....
        /*1a60*/ 	.word	0x00032240
        /*1a64*/ 	.word	0x00000005
        /*1a68*/ 	.word	0x000228c0
        /*1a6c*/ 	.short	0x010a
        /*1a6e*/ 	.byte	0x3f
	.zero		1


	//   ....[110]....
        /*1a70*/ 	.word	0x00032290
        /*1a74*/ 	.word	0x00000005
        /*1a78*/ 	.word	0x000228a0
        /*1a7c*/ 	.short	0x010a
        /*1a7e*/ 	.byte	0x3f
	.zero		1


	//   ....[111]....
        /*1a80*/ 	.word	0x000322e0
        /*1a84*/ 	.word	0x00000005
        /*1a88*/ 	.word	0x000228c0
        /*1a8c*/ 	.short	0x010a
        /*1a8e*/ 	.byte	0x3f
	.zero		1


	//   ....[112]....
        /*1a90*/ 	.word	0x00032410
        /*1a94*/ 	.word	0x00000004
        /*1a98*/ 	.word	0x00022880
        /*1a9c*/ 	.short	0x010a
        /*1a9e*/ 	.byte	0x3f
	.zero		1


	//   ....[113]....
        /*1aa0*/ 	.word	0x00033100
        /*1aa4*/ 	.word	0x00000004
        /*1aa8*/ 	.word	0x00022840
        /*1aac*/ 	.short	0x010a
        /*1aae*/ 	.byte	0x3f
	.zero		1


	//   ....[114]....
        /*1ab0*/ 	.word	0x00034780
        /*1ab4*/ 	.word	0x00000011
        /*1ab8*/ 	.word	0x00022820
        /*1abc*/ 	.short	0x010a
        /*1abe*/ 	.byte	0x3f
	.zero		1


	//   ....[115]....
        /*1ac0*/ 	.word	0x000347d0
        /*1ac4*/ 	.word	0x00000000
        /*1ac8*/ 	.word	0x00022880
        /*1acc*/ 	.short	0x010a
        /*1ace*/ 	.byte	0x3f
	.zero		1


	//   ....[116]....
        /*1ad0*/ 	.word	0x00035310
        /*1ad4*/ 	.word	0x00000000
        /*1ad8*/ 	.word	0x00022840
        /*1adc*/ 	.short	0x010a
        /*1ade*/ 	.byte	0x3f
	.zero		1


	//   ....[117]....
        /*1ae0*/ 	.word	0x00035e10
        /*1ae4*/ 	.word	0x00000003
        /*1ae8*/ 	.word	0x00022870
        /*1aec*/ 	.short	0x010a
        /*1aee*/ 	.byte	0x3f
	.zero		1


	//   ....[118]....
        /*1af0*/ 	.word	0x00035e60
        /*1af4*/ 	.word	0x00000003
        /*1af8*/ 	.word	0x00022860
        /*1afc*/ 	.short	0x010a
        /*1afe*/ 	.byte	0x3f
	.zero		1


	//   ....[119]....
        /*1b00*/ 	.word	0x00035eb0
        /*1b04*/ 	.word	0x00000012
        /*1b08*/ 	.word	0x00022870
        /*1b0c*/ 	.short	0x010a
        /*1b0e*/ 	.byte	0x3f
	.zero		1


	//   ....[120]....
        /*1b10*/ 	.word	0x00035f00
        /*1b14*/ 	.word	0x00000012
        /*1b18*/ 	.word	0x00022860
        /*1b1c*/ 	.short	0x010a
        /*1b1e*/ 	.byte	0x3f
	.zero		1


	//   ....[121]....
        /*1b20*/ 	.word	0x00036930
        /*1b24*/ 	.word	0x00000005
        /*1b28*/ 	.word	0x00022820
        /*1b2c*/ 	.short	0x010a
        /*1b2e*/ 	.byte	0x3f
	.zero		1


	//   ....[122]....
        /*1b30*/ 	.word	0x00036ad0
        /*1b34*/ 	.word	0x00000003
        /*1b38*/ 	.word	0x00022840
        /*1b3c*/ 	.short	0x010a
        /*1b3e*/ 	.byte	0x3f
	.zero		1


	//   ....[123]....
        /*1b40*/ 	.word	0x00036b20
        /*1b44*/ 	.word	0x00000021
        /*1b48*/ 	.word	0x00022840
        /*1b4c*/ 	.short	0x010a
        /*1b4e*/ 	.byte	0x3f
	.zero		1


	//   ....[124]....
        /*1b50*/ 	.word	0x00036b70
        /*1b54*/ 	.word	0x00000003
        /*1b58*/ 	.word	0x00022860
        /*1b5c*/ 	.short	0x010a
        /*1b5e*/ 	.byte	0x3f
	.zero		1


	//   ....[125]....
        /*1b60*/ 	.word	0x00036bc0
        /*1b64*/ 	.word	0x00000021
        /*1b68*/ 	.word	0x00022860
        /*1b6c*/ 	.short	0x010a
        /*1b6e*/ 	.byte	0x3f
	.zero		1


	//   ....[126]....
        /*1b70*/ 	.word	0x00036c10
        /*1b74*/ 	.word	0x00000003
        /*1b78*/ 	.word	0x00022880
        /*1b7c*/ 	.short	0x010a
        /*1b7e*/ 	.byte	0x3f
	.zero		1


	//----- nvinfo : EIATTR_NUM_MBARRIERS
	.align		4
.L_239:
        /*1b80*/ 	.byte	0x03, 0x38
        /*1b82*/ 	.short	0x0016


	//----- nvinfo : EIATTR_EXIT_INSTR_OFFSETS
	.align		4
        /*1b84*/ 	.byte	0x04, 0x1c
        /*1b86*/ 	.short	(.L_241 - .L_240)


	//   ....[0]....
.L_240:
        /*1b88*/ 	.word	0x0002e090


	//----- nvinfo : EIATTR_MAX_THREADS
	.align		4
.L_241:
        /*1b8c*/ 	.byte	0x04, 0x05
        /*1b8e*/ 	.short	(.L_243 - .L_242)
.L_242:
        /*1b90*/ 	.word	0x00000180
        /*1b94*/ 	.word	0x00000001
        /*1b98*/ 	.word	0x00000001


	//----- nvinfo : EIATTR_CRS_STACK_SIZE
	.align		4
.L_243:
        /*1b9c*/ 	.byte	0x04, 0x1e
        /*1b9e*/ 	.short	(.L_245 - .L_244)
.L_244:
        /*1ba0*/ 	.word	0x00000000


	//----- nvinfo : EIATTR_CBANK_PARAM_SIZE
	.align		4
.L_245:
        /*1ba4*/ 	.byte	0x03, 0x19
        /*1ba6*/ 	.short	0x0af0


	//----- nvinfo : EIATTR_PARAM_CBANK
	.align		4
        /*1ba8*/ 	.byte	0x04, 0x0a
        /*1baa*/ 	.short	(.L_247 - .L_246)
	.align		4
.L_246:
        /*1bac*/ 	.word	index@(.nv.constant0._ZN7cutlass13device_kernelIN5flash11enable_sm90INS1_16FlashAttnFwdSm90INS1_25CollectiveMainloopFwdSm90ILi2EN4cute5tupleIJNS5_1CILi1EEES8_S8_EEENS6_IJNS7_ILi128EEENS7_ILi160EEESA_EEELi128ENS_12float_e4m3_tEfNS_4arch4Sm90ELb0ELb1ELb0ELb1ELb1ELb1ELb0ELb1ELb1ELb1ELb1ELb0EEENS1_21CollectiveEpilogueFwdINS6_IJSA_SA_SB_EEES9_NS_10bfloat16_tESF_Li256ELb1ELb1ELb1ELb1EEENS1_36VarlenDynamicPersistentTileSchedulerILi128ELi160ELi256ELi128ELb1ELb1ELb1ELb1ELb0ELb1EEEEEEEEEvNT_6ParamsE)
        /*1bb0*/ 	.short	0x0210
        /*1bb2*/ 	.short	0x0af0


	//----- nvinfo : EIATTR_SW_WAR
	.align		4
.L_247:
        /*1bb4*/ 	.byte	0x04, 0x36
        /*1bb6*/ 	.short	(.L_249 - .L_248)
.L_248:
        /*1bb8*/ 	.word	0x00000008
.L_249:


//--------------------- .nv.info._ZN7cutlass13device_kernelIN5flash11enable_sm90INS1_16FlashAttnFwdSm90INS1_25CollectiveMainloopFwdSm90ILi2EN4cute5tupleIJNS5_1CILi1EEES8_S8_EEENS6_IJNS7_ILi128EEENS7_ILi160EEESA_EEELi128ENS_12float_e4m3_tEfNS_4arch4Sm90ELb1ELb0ELb0ELb0ELb1ELb0ELb0ELb1ELb1ELb1ELb1ELb0EEENS1_21CollectiveEpilogueFwdINS6_IJSA_SA_SB_EEES9_NS_10bfloat16_tESF_Li256ELb0ELb1ELb1ELb1EEENS1_19SingleTileSchedulerILb0ELb1ELb1ELi128EEEEEEEEEvNT_6ParamsE --------------------------
	.section	.nv.info._ZN7cutlass13device_kernelIN5flash11enable_sm90INS1_16FlashAttnFwdSm90INS1_25CollectiveMainloopFwdSm90ILi2EN4cute5tupleIJNS5_1CILi1EEES8_S8_EEENS6_IJNS7_ILi128EEENS7_ILi160EEESA_EEELi128ENS_12float_e4m3_tEfNS_4arch4Sm90ELb1ELb0ELb0ELb0ELb1ELb0ELb0ELb1ELb1ELb1ELb1ELb0EEENS1_21CollectiveEpilogueFwdINS6_IJSA_SA_SB_EEES9_NS_10bfloat16_tESF_Li256ELb0ELb1ELb1ELb1EEENS1_19SingleTileSchedulerILb0ELb1ELb1ELi128EEEEEEEEEvNT_6ParamsE,"",@"SHT_CUDA_INFO"
	.sectionflags	@""
	.align	4


	//----- nvinfo : EIATTR_CUDA_API_VERSION
	.align		4
        /*0000*/ 	.byte	0x04, 0x37
        /*0002*/ 	.short	(.L_251 - .L_250)
.L_250:
        /*0004*/ 	.word	0x00000082


	//----- nvinfo : EIATTR_KPARAM_INFO
	.align		4
.L_251:
        /*0008*/ 	.byte	0x04, 0x17
        /*000a*/ 	.short	(.L_253 - .L_252)
.L_252:
        /*000c*/ 	.word	0x00000000
        /*0010*/ 	.short	0x0000
        /*0012*/ 	.short	0x0070
        /*0014*/ 	.byte	0x00, 0xf0, 0x01, 0x28


	//----- nvinfo : EIATTR_SPARSE_MMA_MASK
	.align		4
.L_253:
        /*0018*/ 	.byte	0x03, 0x50
        /*001a*/ 	.short	0x0000


	//----- nvinfo : EIATTR_MAXREG_COUNT
	.align		4
        /*001c*/ 	.byte	0x03, 0x1b
        /*001e*/ 	.short	0x00a8


	//----- nvinfo : EIATTR_NUM_BARRIERS
	.align		4
        /*0020*/ 	.byte	0x02, 0x4c
        /*0022*/ 	.byte	0x10
	.zero		1


	//----- nvinfo : EIATTR_EXTERNS
	.align		4
        /*0024*/ 	.byte	0x04, 0x0f
        /*0026*/ 	.short	(.L_255 - .L_254)


	//   ....[0]....
	.align		4
.L_254:
        /*0028*/ 	.word	index@(__assertfail)


	//----- nvinfo : EIATTR_ANNOTATIONS
	.align		4
.L_255:
        /*002c*/ 	.byte	0x04, 0x55
        /*002e*/ 	.short	(.L_257 - .L_256)


	//   ....[0]....
.L_256:
        /*0030*/ 	.word	0x00000001
        /*0034*/ 	.byte	0x70, 0xe9, 0x00, 0x00, 0x01, 0x00, 0x00, 0x00, 0xb0, 0x17, 0x01, 0x00, 0x01, 0x00, 0x00, 0x00
        /*0044*/ 	.byte	0x60, 0x1e, 0x01, 0x00


	//----- nvinfo : EIATTR_MERCURY_ISA_VERSION
	.align		4
.L_257:
        /*0048*/ 	.byte	0x03, 0x5f
        /*004a*/ 	.short	0x0101


	//----- nvinfo : EIATTR_INT_WARP_WIDE_INSTR_OFFSETS
	.align		4
        /*004c*/ 	.byte	0x04, 0x31
        /*004e*/ 	.short	(.L_259 - .L_258)


	//   ....[0]....
.L_258:
        /*0050*/ 	.word	0x000000c0


	//   ....[1]....
        /*0054*/ 	.word	0x000000d0


	//   ....[2]....
        /*0058*/ 	.word	0x00000170


	//----- nvinfo : EIATTR_COOP_GROUP_MASK_REGIDS
	.align		4
.L_259:
        /*005c*/ 	.byte	0x04, 0x29
        /*005e*/ 	.short	(.L_261 - .L_260)


	//   ....[0]....
.L_260:
        /*0060*/ 	.word	0xffffffff


	//   ....[1]....
        /*0064*/ 	.word	0xffffffff


	//   ....[2]....
        /*0068*/ 	.word	0xffffffff


	//   ....[3]....
        /*006c*/ 	.word	0xffffffff


	//   ....[4]....
        /*0070*/ 	.word	0xffffffff


	//   ....[5]....
        /*0074*/ 	.word	0xffffffff


	//   ....[6]....
        /*0078*/ 	.word	0xffffffff


	//   ....[7]....
        /*007c*/ 	.word	0xffffffff


	//   ....[8]....
        /*0080*/ 	.word	0xffffffff


	//   ....[9]....
        /*0084*/ 	.word	0xffffffff


	//   ....[10]....
        /*0088*/ 	.word	0xffffffff


	//   ....[11]....
        /*008c*/ 	.word	0xffffffff


	//   ....[12]....
        /*0090*/ 	.word	0xffffffff


	//   ....[13]....
        /*0094*/ 	.word	0xffffffff


	//   ....[14]....
        /*0098*/ 	.word	0xffffffff


	//   ....[15]....
        /*009c*/ 	.word	0xffffffff


	//   ....[16]....
        /*00a0*/ 	.word	0xffffffff


	//   ....[17]....
        /*00a4*/ 	.word	0xffffffff


	//   ....[18]....
        /*00a8*/ 	.word	0xffffffff


	//   ....[19]....
        /*00ac*/ 	.word	0xffffffff


	//   ....[20]....
        /*00b0*/ 	.word	0xffffffff


	//   ....[21]....
        /*00b4*/ 	.word	0xffffffff


	//   ....[22]....
        /*00b8*/ 	.word	0xffffffff


	//   ....[23]....
        /*00bc*/ 	.word	0xffffffff


	//   ....[24]....
        /*00c0*/ 	.word	0xffffffff


	//   ....[25]....
        /*00c4*/ 	.word	0xffffffff


	//   ....[26]....
        /*00c8*/ 	.word	0xffffffff


	//   ....[27]....
        /*00cc*/ 	.word	0xffffffff


	//   ....[28]....
        /*00d0*/ 	.word	0xffffffff


	//   ....[29]....
        /*00d4*/ 	.word	0xffffffff


	//   ....[30]....
        /*00d8*/ 	.word	0xffffffff


	//   ....[31]....
        /*00dc*/ 	.word	0xffffffff


	//   ....[32]....
        /*00e0*/ 	.word	0xffffffff


	//   ....[33]....
        /*00e4*/ 	.word	0xffffffff


	//   ....[34]....
        /*00e8*/ 	.word	0xffffffff


	//   ....[35]....
        /*00ec*/ 	.word	0xffffffff


	//   ....[36]....
        /*00f0*/ 	.word	0xffffffff


	//   ....[37]....
        /*00f4*/ 	.word	0xffffffff


	//   ....[38]....
        /*00f8*/ 	.word	0xffffffff


	//   ....[39]....
        /*00fc*/ 	.word	0xffffffff


	//   ....[40]....
        /*0100*/ 	.word	0xffffffff


	//   ....[41]....
        /*0104*/ 	.word	0xffffffff


	//   ....[42]....
        /*0108*/ 	.word	0xffffffff


	//   ....[43]....
        /*010c*/ 	.word	0xffffffff


	//   ....[44]....
        /*0110*/ 	.word	0xffffffff


	//   ....[45]....
        /*0114*/ 	.word	0xffffffff


	//   ....[46]....
        /*0118*/ 	.word	0xffffffff


	//   ....[47]....
        /*011c*/ 	.word	0xffffffff


	//   ....[48]....
        /*0120*/ 	.word	0xffffffff


	//   ....[49]....
        /*0124*/ 	.word	0xffffffff


	//   ....[50]....
        /*0128*/ 	.word	0xffffffff


	//   ....[51]....
        /*012c*/ 	.word	0xffffffff


	//   ....[52]....
        /*0130*/ 	.word	0xffffffff


	//   ....[53]....
        /*0134*/ 	.word	0xffffffff


	//   ....[54]....
        /*0138*/ 	.word	0xffffffff


	//   ....[55]....
        /*013c*/ 	.word	0xffffffff


	//   ....[56]....
        /*0140*/ 	.word	0xffffffff


	//   ....[57]....
        /*0144*/ 	.word	0xffffffff


	//   ....[58]....
        /*0148*/ 	.word	0xffffffff


	//   ....[59]....
        /*014c*/ 	.word	0xffffffff


	//   ....[60]....
        /*0150*/ 	.word	0xffffffff


	//   ....[61]....
        /*0154*/ 	.word	0xffffffff


	//   ....[62]....
        /*0158*/ 	.word	0xffffffff


	//   ....[63]....
        /*015c*/ 	.word	0xffffffff


	//   ....[64]....
        /*0160*/ 	.word	0xffffffff


	//   ....[65]....
        /*0164*/ 	.word	0xffffffff


	//   ....[66]....
        /*0168*/ 	.word	0xffffffff


	//   ....[67]....
        /*016c*/ 	.word	0xffffffff


	//   ....[68]....
        /*0170*/ 	.word	0xffffffff


	//   ....[69]....
        /*0174*/ 	.word	0xffffffff


	//   ....[70]....
        /*0178*/ 	.word	0xffffffff


	//   ....[71]....
        /*017c*/ 	.word	0xffffffff


	//   ....[72]....
        /*0180*/ 	.word	0xffffffff


	//   ....[73]....
        /*0184*/ 	.word	0xffffffff


	//   ....[74]....
        /*0188*/ 	.word	0xffffffff


	//   ....[75]....
        /*018c*/ 	.word	0xffffffff


	//   ....[76]....
        /*0190*/ 	.word	0xffffffff


	//   ....[77]....
        /*0194*/ 	.word	0xffffffff


	//   ....[78]....
        /*0198*/ 	.word	0xffffffff


	//   ....[79]....
        /*019c*/ 	.word	0xffffffff


	//   ....[80]....
        /*01a0*/ 	.word	0xffffffff


	//   ....[81]....
        /*01a4*/ 	.word	0xffffffff


	//   ....[82]....
        /*01a8*/ 	.word	0xffffffff


	//   ....[83]....
        /*01ac*/ 	.word	0xffffffff


	//   ....[84]....
        /*01b0*/ 	.word	0xffffffff


	//   ....[85]....
        /*01b4*/ 	.word	0xffffffff


	//   ....[86]....
        /*01b8*/ 	.word	0xffffffff


	//   ....[87]....
        /*01bc*/ 	.word	0xffffffff


	//   ....[88]....
        /*01c0*/ 	.word	0xffffffff


	//   ....[89]....
        /*01c4*/ 	.word	0xffffffff


	//   ....[90]....
        /*01c8*/ 	.word	0xffffffff


	//   ....[91]....
        /*01cc*/ 	.word	0xffffffff


	//   ....[92]....
        /*01d0*/ 	.word	0xffffffff


	//   ....[93]....
        /*01d4*/ 	.word	0xffffffff


	//   ....[94]....
        /*01d8*/ 	.word	0xffffffff


	//   ....[95]....
        /*01dc*/ 	.word	0xffffffff


	//   ....[96]....
        /*01e0*/ 	.word	0xffffffff


	//   ....[97]....
        /*01e4*/ 	.word	0xffffffff


	//   ....[98]....
        /*01e8*/ 	.word	0xffffffff


	//   ....[99]....
        /*01ec*/ 	.word	0xffffffff


	//   ....[100]....
        /*01f0*/ 	.word	0xffffffff


	//   ....[101]....
        /*01f4*/ 	.word	0xffffffff


	//   ....[102]....
        /*01f8*/ 	.word	0xffffffff


	//   ....[103]....
        /*01fc*/ 	.word	0xffffffff


	//   ....[104]....
        /*0200*/ 	.word	0xffffffff


	//   ....[105]....
        /*0204*/ 	.word	0xffffffff


	//   ....[106]....
        /*0208*/ 	.word	0xffffffff


	//   ....[107]....
        /*020c*/ 	.word	0xffffffff


	//   ....[108]....
        /*0210*/ 	.word	0xffffffff


	//   ....[109]....
        /*0214*/ 	.word	0xffffffff


	//   ....[110]....
        /*0218*/ 	.word	0xffffffff


	//   ....[111]....
        /*021c*/ 	.word	0xffffffff


	//   ....[112]....
        /*0220*/ 	.word	0xffffffff


	//   ....[113]....
        /*0224*/ 	.word	0xffffffff


	//   ....[114]....
        /*0228*/ 	.word	0xffffffff


	//   ....[115]....
        /*022c*/ 	.word	0xffffffff


	//   ....[116]....
        /*0230*/ 	.word	0xffffffff


	//   ....[117]....
        /*0234*/ 	.word	0xffffffff


	//   ....[118]....
        /*0238*/ 	.word	0xffffffff


	//   ....[119]....
        /*023c*/ 	.word	0xffffffff


	//   ....[120]....
        /*0240*/ 	.word	0xffffffff


	//   ....[121]....
        /*0244*/ 	.word	0xffffffff


	//   ....[122]....
        /*0248*/ 	.word	0xffffffff


	//   ....[123]....
        /*024c*/ 	.word	0xffffffff


	//   ....[124]....
        /*0250*/ 	.word	0xffffffff


	//   ....[125]....
        /*0254*/ 	.word	0xffffffff


	//   ....[126]....
        /*0258*/ 	.word	0xffffffff


	//   ....[127]....
        /*025c*/ 	.word	0xffffffff


	//   ....[128]....
        /*0260*/ 	.word	0xffffffff


	//   ....[129]....
        /*0264*/ 	.word	0xffffffff


	//   ....[130]....
        /*0268*/ 	.word	0xffffffff


	//   ....[131]....
        /*026c*/ 	.word	0xffffffff


	//   ....[132]....
        /*0270*/ 	.word	0xffffffff


	//   ....[133]....
        /*0274*/ 	.word	0xffffffff


	//   ....[134]....
        /*0278*/ 	.word	0xffffffff


	//   ....[135]....
        /*027c*/ 	.word	0xffffffff


	//   ....[136]....
        /*0280*/ 	.word	0xffffffff


	//   ....[137]....
        /*0284*/ 	.word	0xffffffff


	//   ....[138]....
        /*0288*/ 	.word	0xffffffff


	//   ....[139]....
        /*028c*/ 	.word	0xffffffff


	//   ....[140]....
        /*0290*/ 	.word	0xffffffff


	//   ....[141]....
        /*0294*/ 	.word	0xffffffff


	//   ....[142]....
        /*0298*/ 	.word	0xffffffff


	//   ....[143]....
        /*029c*/ 	.word	0xffffffff


	//   ....[144]....
        /*02a0*/ 	.word	0xffffffff


	//   ....[145]....
        /*02a4*/ 	.word	0xffffffff


	//   ....[146]....
        /*02a8*/ 	.word	0xffffffff


	//   ....[147]....
        /*02ac*/ 	.word	0xffffffff


	//   ....[148]....
        /*02b0*/ 	.word	0xffffffff


	//   ....[149]....
        /*02b4*/ 	.word	0xffffffff


	//   ....[150]....
        /*02b8*/ 	.word	0xffffffff


	//   ....[151]....
        /*02bc*/ 	.word	0xffffffff


	//   ....[152]....
        /*02c0*/ 	.word	0xffffffff


	//   ....[153]....
        /*02c4*/ 	.word	0xffffffff


	//   ....[154]....
        /*02c8*/ 	.word	0xffffffff


	//   ....[155]....
        /*02cc*/ 	.word	0xffffffff


	//   ....[156]....
        /*02d0*/ 	.word	0xffffffff


	//   ....[157]....
        /*02d4*/ 	.word	0xffffffff


	//   ....[158]....
        /*02d8*/ 	.word	0xffffffff


	//   ....[159]....
        /*02dc*/ 	.word	0xffffffff


	//   ....[160]....
        /*02e0*/ 	.word	0xffffffff


	//   ....[161]....
        /*02e4*/ 	.word	0xffffffff


	//   ....[162]....
        /*02e8*/ 	.word	0xffffffff


	//   ....[163]....
        /*02ec*/ 	.word	0xffffffff


	//   ....[164]....
        /*02f0*/ 	.word	0xffffffff


	//   ....[165]....
        /*02f4*/ 	.word	0xffffffff


	//   ....[166]....
        /*02f8*/ 	.word	0xffffffff


	//   ....[167]....
        /*02fc*/ 	.word	0xffffffff


	//   ....[168]....
        /*0300*/ 	.word	0xffffffff


	//   ....[169]....
        /*0304*/ 	.word	0xffffffff


	//   ....[170]....
        /*0308*/ 	.word	0xffffffff


	//   ....[171]....
        /*030c*/ 	.word	0xffffffff


	//   ....[172]....
        /*0310*/ 	.word	0xffffffff


	//   ....[173]....
        /*0314*/ 	.word	0xffffffff


	//   ....[174]....
        /*0318*/ 	.word	0xffffffff


	//   ....[175]....
        /*031c*/ 	.word	0xffffffff


	//   ....[176]....
        /*0320*/ 	.word	0xffffffff


	//   ....[177]....
        /*0324*/ 	.word	0xffffffff


	//   ....[178]....
        /*0328*/ 	.word	0xffffffff


	//   ....[179]....
        /*032c*/ 	.word	0xffffffff


	//   ....[180]....
        /*0330*/ 	.word	0xffffffff


	//   ....[181]....
        /*0334*/ 	.word	0xffffffff


	//   ....[182]....
        /*0338*/ 	.word	0xffffffff


	//   ....[183]....
        /*033c*/ 	.word	0xffffffff


	//   ....[184]....
        /*0340*/ 	.word	0xffffffff


	//   ....[185]....
        /*0344*/ 	.word	0xffffffff


	//   ....[186]....
        /*0348*/ 	.word	0xffffffff


	//   ....[187]....
        /*034c*/ 	.word	0xffffffff


	//   ....[188]....
        /*0350*/ 	.word	0xffffffff


	//   ....[189]....
        /*0354*/ 	.word	0xffffffff


	//   ....[190]....
        /*0358*/ 	.word	0xffffffff


	//   ....[191]....
        /*035c*/ 	.word	0xffffffff


	//   ....[192]....
        /*0360*/ 	.word	0xffffffff


	//   ....[193]....
        /*0364*/ 	.word	0xffffffff


	//   ....[194]....
        /*0368*/ 	.word	0xffffffff


	//   ....[195]....
        /*036c*/ 	.word	0xffffffff


	//   ....[196]....
        /*0370*/ 	.word	0xffffffff


	//   ....[197]....
        /*0374*/ 	.word	0x0500000f


	//   ....[198]....
        /*0378*/ 	.word	0x0500000f


	//   ....[199]....
        /*037c*/ 	.word	0x0500000f


	//   ....[200]....
        /*0380*/ 	.word	0x0500000f


	//   ....[201]....
        /*0384*/ 	.word	0x0500000f


	//   ....[202]....
        /*0388*/ 	.word	0x0500000f


	//   ....[203]....
        /*038c*/ 	.word	0x0500000f


	//   ....[204]....
        /*0390*/ 	.word	0x0500000f


	//   ....[205]....
        /*0394*/ 	.word	0x0500000f


	//   ....[206]....
        /*0398*/ 	.word	0x0500000f


	//   ....[207]....
        /*039c*/ 	.word	0x0500000f


	//   ....[208]....
        /*03a0*/ 	.word	0x0500000f


	//   ....[209]....
        /*03a4*/ 	.word	0x0500000f


	//   ....[210]....
        /*03a8*/ 	.word	0x0500000f


	//   ....[211]....
        /*03ac*/ 	.word	0x0500000f


	//   ....[212]....
        /*03b0*/ 	.word	0x0500000f


	//   ....[213]....
        /*03b4*/ 	.word	0x0500000f


	//   ....[214]....
        /*03b8*/ 	.word	0x0500000f


	//   ....[215]....
        /*03bc*/ 	.word	0x0500000f


	//   ....[216]....
        /*03c0*/ 	.word	0x0500000f


	//   ....[217]....
        /*03c4*/ 	.word	0x0500000f


	//   ....[218]....
        /*03c8*/ 	.word	0x0500000f


	//   ....[219]....
        /*03cc*/ 	.word	0x0500000f


	//   ....[220]....
        /*03d0*/ 	.word	0x0500000f


	//   ....[221]....
        /*03d4*/ 	.word	0x0500000f


	//   ....[222]....
        /*03d8*/ 	.word	0x0500000f


	//   ....[223]....
        /*03dc*/ 	.word	0x0500000f


	//   ....[224]....
        /*03e0*/ 	.word	0x0500000f


	//   ....[225]....
        /*03e4*/ 	.word	0x0500000f


	//   ....[226]....
        /*03e8*/ 	.word	0x0500000f


	//   ....[227]....
        /*03ec*/ 	.word	0x0500000f


	//   ....[228]....
        /*03f0*/ 	.word	0x0500000f


	//   ....[229]....
        /*03f4*/ 	.word	0x0500000f


	//   ....[230]....
        /*03f8*/ 	.word	0x0500000f


	//   ....[231]....
        /*03fc*/ 	.word	0x0500000f


	//   ....[232]....
        /*0400*/ 	.word	0x0500000f


	//   ....[233]....
        /*0404*/ 	.word	0x0500000f


	//   ....[234]....
        /*0408*/ 	.word	0x0500000f


	//   ....[235]....
        /*040c*/ 	.word	0x0500000f


	//   ....[236]....
        /*0410*/ 	.word	0x0500000f


	//   ....[237]....
        /*0414*/ 	.word	0x0500000f


	//   ....[238]....
        /*0418*/ 	.word	0x0500000f


	//   ....[239]....
        /*041c*/ 	.word	0x0500000f


	//   ....[240]....
        /*0420*/ 	.word	0x0500000f


	//   ....[241]....
        /*0424*/ 	.word	0x0500000f


	//   ....[242]....
        /*0428*/ 	.word	0x0500000f


	//   ....[243]....
        /*042c*/ 	.word	0x0500000f


	//   ....[244]....
        /*0430*/ 	.word	0x0500000f


	//   ....[245]....
        /*0434*/ 	.word	0x0500000f


	//   ....[246]....
        /*0438*/ 	.word	0x0500000f


	//   ....[247]....
        /*043c*/ 	.word	0x0500000f


	//   ....[248]....
        /*0440*/ 	.word	0x0500000f


	//   ....[249]....
        /*0444*/ 	.word	0x0500000f


	//   ....[250]....
        /*0448*/ 	.word	0x0500000f


	//   ....[251]....
        /*044c*/ 	.word	0x0500000f


	//   ....[252]....
        /*0450*/ 	.word	0x0500000f


	//   ....[253]....
        /*0454*/ 	.word	0x0500000f


	//   ....[254]....
        /*0458*/ 	.word	0x0500000f


	//   ....[255]....
        /*045c*/ 	.word	0x0500000f


	//   ....[0]....
        /*0460*/ 	.word	0x0500000f


	//   ....[1]....
        /*0464*/ 	.word	0x0500000f


	//   ....[2]....
        /*0468*/ 	.word	0x0500000f


	//   ....[3]....
        /*046c*/ 	.word	0x0500000f


	//   ....[4]....
        /*0470*/ 	.word	0x0500000f


	//   ....[5]....
        /*0474*/ 	.word	0x0500000f


	//   ....[6]....
        /*0478*/ 	.word	0x0500000f


	//   ....[7]....
        /*047c*/ 	.word	0x0500000f


	//   ....[8]....
        /*0480*/ 	.word	0x0500000f


	//   ....[9]....
        /*0484*/ 	.word	0x0500000f


	//   ....[10]....
        /*0488*/ 	.word	0x0500000f


	//   ....[11]....
        /*048c*/ 	.word	0x0500000f


	//   ....[12]....
        /*0490*/ 	.word	0x0500000f


	//   ....[13]....
        /*0494*/ 	.word	0x0500000f


	//   ....[14]....
        /*0498*/ 	.word	0x0500000f


	//   ....[15]....
        /*049c*/ 	.word	0x0500000f


	//   ....[16]....
        /*04a0*/ 	.word	0x0500000f


	//   ....[17]....
        /*04a4*/ 	.word	0x0500000f


	//   ....[18]....
        /*04a8*/ 	.word	0x0500000f


	//   ....[19]....
        /*04ac*/ 	.word	0x0500000f


	//   ....[20]....
        /*04b0*/ 	.word	0x0500000f


	//   ....[21]....
        /*04b4*/ 	.word	0x0500000f


	//   ....[22]....
        /*04b8*/ 	.word	0x0500000f


	//   ....[23]....
        /*04bc*/ 	.word	0x0500000f


	//   ....[24]....
        /*04c0*/ 	.word	0x0500000f


	//   ....[25]....
        /*04c4*/ 	.word	0x0500000f


	//   ....[26]....
        /*04c8*/ 	.word	0x0500000f


	//   ....[27]....
        /*04cc*/ 	.word	0x0500000f


	//   ....[28]....
        /*04d0*/ 	.word	0x0500000f


	//   ....[29]....
        /*04d4*/ 	.word	0x0500000f


	//   ....[30]....
        /*04d8*/ 	.word	0x0500000f


	//   ....[31]....
        /*04dc*/ 	.word	0x0500000f


	//   ....[32]....
        /*04e0*/ 	.word	0x0500000f


	//   ....[33]....
        /*04e4*/ 	.word	0x0500000f


	//   ....[34]....
        /*04e8*/ 	.word	0x0500000f


	//   ....[35]....
        /*04ec*/ 	.word	0x0500000f


	//   ....[36]....
        /*04f0*/ 	.word	0x0500000f


	//   ....[37]....
        /*04f4*/ 	.word	0x0500000f


	//----- nvinfo : EIATTR_COOP_GROUP_INSTR_OFFSETS
	.align		4
.L_261:
        /*04f8*/ 	.byte	0x04, 0x28
        /*04fa*/ 	.short	(.L_263 - .L_262)


	//   ....[0]....
.L_262:
        /*04fc*/ 	.word	0x00000080


	//   ....[1]....
        /*0500*/ 	.word	0x00000090


	//   ....[2]....
        /*0504*/ 	.word	0x000002d0


	//   ....[3]....
        /*0508*/ 	.word	0x00000430


	//   ....[4]....
        /*050c*/ 	.word	0x00000550


	//   ....[5]....
        /*0510*/ 	.word	0x000006b0


	//   ....[6]....
        /*0514*/ 	.word	0x00001480


	//   ....[7]....
        /*0518*/ 	.word	0x000022f0


	//   ....[8]....
        /*051c*/ 	.word	0x00002320


	//   ....[9]....
        /*0520*/ 	.word	0x00002bc0


	//   ....[10]....
        /*0524*/ 	.word	0x00002c90


	//   ....[11]....
        /*0528*/ 	.word	0x00003740


	//   ....[12]....
        /*052c*/ 	.word	0x000037a0


	//   ....[13]....
        /*0530*/ 	.word	0x000056e0


	//   ....[14]....
        /*0534*/ 	.word	0x00005700


	//   ....[15]....
        /*0538*/ 	.word	0x00006000


	//   ....[16]....
        /*053c*/ 	.word	0x00006170


	//   ....[17]....
        /*0540*/ 	.word	0x00006a10


	//   ....[18]....
        /*0544*/ 	.word	0x00006a80


	//   ....[19]....
        /*0548*/ 	.word	0x00009040


	//   ....[20]....
        /*054c*/ 	.word	0x00009050


	//   ....[21]....
        /*0550*/ 	.word	0x00009080


	//   ....[22]....
        /*0554*/ 	.word	0x00009090


	//   ....[23]....
        /*0558*/ 	.word	0x0000ab50


	//   ....[24]....
        /*055c*/ 	.word	0x0000ab60


	//   ....[25]....
        /*0560*/ 	.word	0x0000abe0


	//   ....[26]....
        /*0564*/ 	.word	0x0000abf0


	//   ....[27]....
        /*0568*/ 	.word	0x0000ba90


	//   ....[28]....
        /*056c*/ 	.word	0x0000baa0


	//   ....[29]....
        /*0570*/ 	.word	0x0000bab0


	//   ....[30]....
        /*0574*/ 	.word	0x0000bad0


	//   ....[31]....
        /*0578*/ 	.word	0x0000bae0


	//   ....[32]....
        /*057c*/ 	.word	0x0000baf0


	//   ....[33]....
        /*0580*/ 	.word	0x0000bb00


	//   ....[34]....
        /*0584*/ 	.word	0x0000bb20


	//   ....[35]....
        /*0588*/ 	.word	0x0000bb30


	//   ....[36]....
        /*058c*/ 	.word	0x0000bb40


	//   ....[37]....
        /*0590*/ 	.word	0x0000bb50


	//   ....[38]....
        /*0594*/ 	.word	0x0000bb60


	//   ....[39]....
        /*0598*/ 	.word	0x0000bb70


	//   ....[40]....
        /*059c*/ 	.word	0x0000bb90


	//   ....[41]....
        /*05a0*/ 	.word	0x0000bba0


	//   ....[42]....
        /*05a4*/ 	.word	0x0000bbb0


	//   ....[43]....
        /*05a8*/ 	.word	0x0000bbc0


	//   ....[44]....
        /*05ac*/ 	.word	0x0000bbd0


	//   ....[45]....
        /*05b0*/ 	.word	0x0000bbe0


	//   ....[46]....
        /*05b4*/ 	.word	0x0000bbf0


	//   ....[47]....
        /*05b8*/ 	.word	0x0000bc00


	//   ....[48]....
        /*05bc*/ 	.word	0x0000bc10


	//   ....[49]....
        /*05c0*/ 	.word	0x0000bc20


	//   ....[50]....
        /*05c4*/ 	.word	0x0000bc30


	//   ....[51]....
        /*05c8*/ 	.word	0x0000bc40


	//   ....[52]....
        /*05cc*/ 	.word	0x0000bc50


	//   ....[53]....
        /*05d0*/ 	.word	0x0000bc60


	//   ....[54]....
        /*05d4*/ 	.word	0x0000bc70


	//   ....[55]....
        /*05d8*/ 	.word	0x0000bc90


	//   ....[56]....
        /*05dc*/ 	.word	0x0000bca0


	//   ....[57]....
        /*05e0*/ 	.word	0x0000bcb0


	//   ....[58]....
        /*05e4*/ 	.word	0x0000bcc0


	//   ....[59]....
        /*05e8*/ 	.word	0x0000bcd0


	//   ....[60]....
        /*05ec*/ 	.word	0x0000bcf0


	//   ....[61]....
        /*05f0*/ 	.word	0x0000bd00


	//   ....[62]....
        /*05f4*/ 	.word	0x0000bd20


	//   ....[63]....
        /*05f8*/ 	.word	0x0000bd30


	//   ....[64]....
        /*05fc*/ 	.word	0x0000bd40


	//   ....[65]....
        /*0600*/ 	.word	0x0000bd50


	//   ....[66]....
        /*0604*/ 	.word	0x0000bd70


	//   ....[67]....
        /*0608*/ 	.word	0x0000bd80


	//   ....[68]....
        /*060c*/ 	.word	0x0000bd90


	//   ....[69]....
        /*0610*/ 	.word	0x0000bda0


	//   ....[70]....
        /*0614*/ 	.word	0x0000bdb0


	//   ....[71]....
        /*0618*/ 	.word	0x0000bdc0


	//   ....[72]....
        /*061c*/ 	.word	0x0000bdd0


	//   ....[73]....
        /*0620*/ 	.word	0x0000bde0


	//   ....[74]....
        /*0624*/ 	.word	0x0000be00


	//   ....[75]....
        /*0628*/ 	.word	0x0000be30


	//   ....[76]....
        /*062c*/ 	.word	0x0000be60


	//   ....[77]....
        /*0630*/ 	.word	0x0000be90


	//   ....[78]....
        /*0634*/ 	.word	0x0000bec0


	//   ....[79]....
        /*0638*/ 	.word	0x0000bef0


	//   ....[80]....
        /*063c*/ 	.word	0x0000bf10


	//   ....[81]....
        /*0640*/ 	.word	0x0000bf20


	//   ....[82]....
        /*0644*/ 	.word	0x0000bf30


	//   ....[83]....
        /*0648*/ 	.word	0x0000bf40


	//   ....[84]....
        /*064c*/ 	.word	0x0000bf50


	//   ....[85]....
        /*0650*/ 	.word	0x0000bf80


	//   ....[86]....
        /*0654*/ 	.word	0x0000bfb0


	//   ....[87]....
        /*0658*/ 	.word	0x0000bfe0


	//   ....[88]....
        /*065c*/ 	.word	0x0000bff0


	//   ....[89]....
        /*0660*/ 	.word	0x0000c000


	//   ....[90]....
        /*0664*/ 	.word	0x0000c010


	//   ....[91]....
        /*0668*/ 	.word	0x0000c480


	//   ....[92]....
        /*066c*/ 	.word	0x0000c4c0


	//   ....[93]....
        /*0670*/ 	.word	0x0000c500


	//   ....[94]....
        /*0674*/ 	.word	0x0000c530


	//   ....[95]....
        /*0678*/ 	.word	0x0000c580


	//   ....[96]....
        /*067c*/ 	.word	0x0000c5b0


	//   ....[97]....
        /*0680*/ 	.word	0x0000cc70


	//   ....[98]....
        /*0684*/ 	.word	0x0000cca0


	//   ....[99]....
        /*0688*/ 	.word	0x0000d7f0


	//   ....[100]....
        /*068c*/ 	.word	0x0000edb0


	//   ....[101]....
        /*0690*/ 	.word	0x0000edf0


	//   ....[102]....
        /*0694*/ 	.word	0x0000ee20


	//   ....[103]....
        /*0698*/ 	.word	0x0000ee50


	//   ....[104]....
        /*069c*/ 	.word	0x0000ee60


	//   ....[105]....
        /*06a0*/ 	.word	0x0000ee70


	//   ....[106]....
        /*06a4*/ 	.word	0x0000ee90


	//   ....[107]....
        /*06a8*/ 	.word	0x0000eee0


	//   ....[108]....
        /*06ac*/ 	.word	0x0000ef00


	//   ....[109]....
        /*06b0*/ 	.word	0x0000ef40


	//   ....[110]....
        /*06b4*/ 	.word	0x0000ef60


	//   ....[111]....
        /*06b8*/ 	.word	0x0000efa0


	//   ....[112]....
        /*06bc*/ 	.word	0x0000efc0


	//   ....[113]....
        /*06c0*/ 	.word	0x0000f000


	//   ....[114]....
        /*06c4*/ 	.word	0x0000f020


	//   ....[115]....
        /*06c8*/ 	.word	0x0000f050


	//   ....[116]....
        /*06cc*/ 	.word	0x0000f070


	//   ....[117]....
        /*06d0*/ 	.word	0x0000f090


	//   ....[118]....
        /*06d4*/ 	.word	0x0000f0c0


	//   ....[119]....
        /*06d8*/ 	.word	0x0000f0e0


	//   ....[120]....
        /*06dc*/ 	.word	0x0000f5f0


	//   ....[121]....
        /*06e0*/ 	.word	0x0000f620


	//   ....[122]....
        /*06e4*/ 	.word	0x0000f6b0


	//   ....[123]....
        /*06e8*/ 	.word	0x0000f6e0


	//   ....[124]....
        /*06ec*/ 	.word	0x0000f700


	//   ....[125]....
        /*06f0*/ 	.word	0x0000f740


	//   ....[126]....
        /*06f4*/ 	.word	0x0000f770


	//   ....[127]....
        /*06f8*/ 	.word	0x0000f7c0


	//   ....[128]....
        /*06fc*/ 	.word	0x0000f7f0


	//   ....[129]....
        /*0700*/ 	.word	0x0000f810


	//   ....[130]....
        /*0704*/ 	.word	0x0000f870


	//   ....[131]....
        /*0708*/ 	.word	0x0000f890


	//   ....[132]....
        /*070c*/ 	.word	0x0000f8e0


	//   ....[133]....
        /*0710*/ 	.word	0x0000f900


	//   ....[134]....
        /*0714*/ 	.word	0x0000f950


	//   ....[135]....
        /*0718*/ 	.word	0x0000f970


	//   ....[136]....
        /*071c*/ 	.word	0x0000f9b0


	//   ....[137]....
        /*0720*/ 	.word	0x0000f9d0


	//   ....[138]....
        /*0724*/ 	.word	0x0000fa20


	//   ....[139]....
        /*0728*/ 	.word	0x0000fa50


	//   ....[140]....
        /*072c*/ 	.word	0x0000fff0


	//   ....[141]....
        /*0730*/ 	.word	0x00010020


	//   ....[142]....
        /*0734*/ 	.word	0x00010050


	//   ....[143]....
        /*0738*/ 	.word	0x00010080


	//   ....[144]....
        /*073c*/ 	.word	0x000100e0


	//   ....[145]....
        /*0740*/ 	.word	0x00010130


	//   ....[146]....
        /*0744*/ 	.word	0x00010160


	//   ....[147]....
        /*0748*/ 	.word	0x00010180


	//   ....[148]....
        /*074c*/ 	.word	0x000101e0


	//   ....[149]....
        /*0750*/ 	.word	0x00010200


	//   ....[150]....
        /*0754*/ 	.word	0x00010260


	//   ....[151]....
        /*0758*/ 	.word	0x00010270


	//   ....[152]....
        /*075c*/ 	.word	0x000102a0


	//   ....[153]....
        /*0760*/ 	.word	0x000102d0


	//   ....[154]....
        /*0764*/ 	.word	0x00010330


	//   ....[155]....
        /*0768*/ 	.word	0x00010360


	//   ....[156]....
        /*076c*/ 	.word	0x00010bd0


	//   ....[157]....
        /*0770*/ 	.word	0x00010bf0


	//   ....[158]....
        /*0774*/ 	.word	0x00010c00


	//   ....[159]....
        /*0778*/ 	.word	0x00010c10


	//   ....[160]....
        /*077c*/ 	.word	0x00010c20


	//   ....[161]....
        /*0780*/ 	.word	0x00010c70


	//   ....[162]....
        /*0784*/ 	.word	0x00010c90


	//   ....[163]....
        /*0788*/ 	.word	0x00010cb0


	//   ....[164]....
        /*078c*/ 	.word	0x00010cc0


	//   ....[165]....
        /*0790*/ 	.word	0x00010d00


	//   ....[166]....
        /*0794*/ 	.word	0x00010d10


	//   ....[167]....
        /*0798*/ 	.word	0x00010d50


	//   ....[168]....
        /*079c*/ 	.word	0x00010d60


	//   ....[169]....
        /*07a0*/ 	.word	0x00010da0


	//   ....[170]....
        /*07a4*/ 	.word	0x00010db0


	//   ....[171]....
        /*07a8*/ 	.word	0x00010df0


	//   ....[172]....
        /*07ac*/ 	.word	0x00010e00


	//   ....[173]....
        /*07b0*/ 	.word	0x00010e10


	//   ....[174]....
        /*07b4*/ 	.word	0x00010e50


	//   ....[175]....
        /*07b8*/ 	.word	0x00010e70


	//   ....[176]....
        /*07bc*/ 	.word	0x00011250


	//   ....[177]....
        /*07c0*/ 	.word	0x00011270


	//   ....[178]....
        /*07c4*/ 	.word	0x00011290


	//   ....[179]....
        /*07c8*/ 	.word	0x000112a0


	//   ....[180]....
        /*07cc*/ 	.word	0x000112b0


	//   ....[181]....
        /*07d0*/ 	.word	0x000112c0


	//   ....[182]....
        /*07d4*/ 	.word	0x000112e0


	//   ....[183]....
        /*07d8*/ 	.word	0x000112f0


	//   ....[184]....
        /*07dc*/ 	.word	0x00011330


	//   ....[185]....
        /*07e0*/ 	.word	0x00011350


	//   ....[186]....
        /*07e4*/ 	.word	0x00011380


	//   ....[187]....
        /*07e8*/ 	.word	0x000113a0


	//   ....[188]....
        /*07ec*/ 	.word	0x000113d0


	//   ....[189]....
        /*07f0*/ 	.word	0x000113f0


	//   ....[190]....
        /*07f4*/ 	.word	0x00011410


	//   ....[191]....
        /*07f8*/ 	.word	0x00011430


	//   ....[192]....
        /*07fc*/ 	.word	0x00011450


	//   ....[193]....
        /*0800*/ 	.word	0x00011480


	//   ....[194]....
        /*0804*/ 	.word	0x00011520


	//   ....[195]....
        /*0808*/ 	.word	0x00011540


	//   ....[196]....
        /*080c*/ 	.word	0x000124e0


	//   ....[197]....
        /*0810*/ 	.word	0x00012aa0


	//   ....[198]....
        /*0814*/ 	.word	0x00012b90


	//   ....[199]....
        /*0818*/ 	.word	0x00012c80


	//   ....[200]....
        /*081c*/ 	.word	0x00012ce0


	//   ....[201]....
        /*0820*/ 	.word	0x00012d90


	//   ....[202]....
        /*0824*/ 	.word	0x00012e20


	//   ....[203]....
        /*0828*/ 	.word	0x00012ec0


	//   ....[204]....
        /*082c*/ 	.word	0x00012f40


	//   ....[205]....
        /*0830*/ 	.word	0x00012fe0


	//   ....[206]....
        /*0834*/ 	.word	0x00013070


	//   ....[207]....
        /*0838*/ 	.word	0x00013110


	//   ....[208]....
        /*083c*/ 	.word	0x00013190


	//   ....[209]....
        /*0840*/ 	.word	0x00013230


	//   ....[210]....
        /*0844*/ 	.word	0x000132c0


	//   ....[211]....
        /*0848*/ 	.word	0x00013360


	//   ....[212]....
        /*084c*/ 	.word	0x000133e0


	//   ....[213]....
        /*0850*/ 	.word	0x00013480


	//   ....[214]....
        /*0854*/ 	.word	0x00013510


	//   ....[215]....
        /*0858*/ 	.word	0x000135b0


	//   ....[216]....
        /*085c*/ 	.word	0x00013630


	//   ....[217]....
        /*0860*/ 	.word	0x00013710


	//   ....[218]....
        /*0864*/ 	.word	0x00013880


	//   ....[219]....
        /*0868*/ 	.word	0x00013950


	//   ....[220]....
        /*086c*/ 	.word	0x00013a30


	//   ....[221]....
        /*0870*/ 	.word	0x00013a80


	//   ....[222]....
        /*0874*/ 	.word	0x00013b50


	//   ....[223]....
        /*0878*/ 	.word	0x00013ba0


	//   ....[224]....
        /*087c*/ 	.word	0x00013c90


	//   ....[225]....
        /*0880*/ 	.word	0x00013ce0


	//   ....[226]....
        /*0884*/ 	.word	0x00013dd0


	//   ....[227]....
        /*0888*/ 	.word	0x00013e20


	//   ....[228]....
        /*088c*/ 	.word	0x00013e90


	//   ....[229]....
        /*0890*/ 	.word	0x00013f50


	//   ....[230]....
        /*0894*/ 	.word	0x00013fc0


	//   ....[231]....
        /*0898*/ 	.word	0x00014070


	//   ....[232]....
        /*089c*/ 	.word	0x000140e0


	//   ....[233]....
        /*08a0*/ 	.word	0x00014190


	//   ....[234]....
        /*08a4*/ 	.word	0x000141f0


	//   ....[235]....
        /*08a8*/ 	.word	0x000142b0


	//   ....[236]....
        /*08ac*/ 	.word	0x00014310


	//   ....[237]....
        /*08b0*/ 	.word	0x000143d0


	//   ....[238]....
        /*08b4*/ 	.word	0x00014460


	//   ....[239]....
        /*08b8*/ 	.word	0x000144d0


	//   ....[240]....
        /*08bc*/ 	.word	0x00014580


	//   ....[241]....
        /*08c0*/ 	.word	0x00014620


	//   ....[242]....
        /*08c4*/ 	.word	0x00014680


	//   ....[243]....
        /*08c8*/ 	.word	0x00014770


	//   ....[244]....
        /*08cc*/ 	.word	0x000147e0


	//   ....[245]....
        /*08d0*/ 	.word	0x000148b0


	//   ....[246]....
        /*08d4*/ 	.word	0x00014910


	//   ....[247]....
        /*08d8*/ 	.word	0x000149d0


	//   ....[248]....
        /*08dc*/ 	.word	0x00014a30


	//   ....[249]....
        /*08e0*/ 	.word	0x00014af0


	//   ....[250]....
        /*08e4*/ 	.word	0x00014b50


	//   ....[251]....
        /*08e8*/ 	.word	0x00014c00


	//   ....[252]....
        /*08ec*/ 	.word	0x00014c80


	//   ....[253]....
        /*08f0*/ 	.word	0x00014d40


	//   ....[254]....
        /*08f4*/ 	.word	0x00014e80


	//   ....[255]....
        /*08f8*/ 	.word	0x00014f20


	//   ....[0]....
        /*08fc*/ 	.word	0x00014f80


	//   ....[1]....
        /*0900*/ 	.word	0x00015030


	//   ....[2]....
        /*0904*/ 	.word	0x000150c0


	//   ....[3]....
        /*0908*/ 	.word	0x00015150


	//   ....[4]....
        /*090c*/ 	.word	0x000151b0


	//   ....[5]....
        /*0910*/ 	.word	0x00015260


	//   ....[6]....
        /*0914*/ 	.word	0x000152c0


	//   ....[7]....
        /*0918*/ 	.word	0x00015370


	//   ....[8]....
        /*091c*/ 	.word	0x000153d0


	//   ....[9]....
        /*0920*/ 	.word	0x00015480


	//   ....[10]....
        /*0924*/ 	.word	0x000154e0


	//   ....[11]....
        /*0928*/ 	.word	0x00015590


	//   ....[12]....
        /*092c*/ 	.word	0x000155f0


	//   ....[13]....
        /*0930*/ 	.word	0x000156a0


	//   ....[14]....
        /*0934*/ 	.word	0x00015730


	//   ....[15]....
        /*0938*/ 	.word	0x000157c0


	//   ....[16]....
        /*093c*/ 	.word	0x00015820


	//   ....[17]....
        /*0940*/ 	.word	0x000158d0


	//   ....[18]....
        /*0944*/ 	.word	0x000159b0


	//   ....[19]....
        /*0948*/ 	.word	0x00015a50


	//   ....[20]....
        /*094c*/ 	.word	0x00015ac0


	//   ....[21]....
        /*0950*/ 	.word	0x00015b60


	//   ....[22]....
        /*0954*/ 	.word	0x00015bc0


	//   ....[23]....
        /*0958*/ 	.word	0x00015c60


	//   ....[24]....
        /*095c*/ 	.word	0x00015cc0


	//   ....[25]....
        /*0960*/ 	.word	0x00015d70


	//   ....[26]....
        /*0964*/ 	.word	0x00015dd0


	//   ....[27]....
        /*0968*/ 	.word	0x00015e70


	//   ....[28]....
        /*096c*/ 	.word	0x00015ed0


	//   ....[29]....
        /*0970*/ 	.word	0x00015f80


	//   ....[30]....
        /*0974*/ 	.word	0x00015fe0


	//   ....[31]....
        /*0978*/ 	.word	0x00016080


	//   ....[32]....
        /*097c*/ 	.word	0x000160e0


	//   ....[33]....
        /*0980*/ 	.word	0x00016190


	//   ....[34]....
        /*0984*/ 	.word	0x00016220


	//   ....[35]....
        /*0988*/ 	.word	0x000162b0


	//   ....[36]....
        /*098c*/ 	.word	0x00016310


	//   ....[37]....
        /*0990*/ 	.word	0x000163b0


	//----- nvinfo : EIATTR_REG_RECONFIG
	.align		4
.L_263:
        /*0994*/ 	.byte	0x01, 0x54
	.zero		2


	//----- nvinfo : EIATTR_SYSCALL_OFFSETS
	.align		4
        /*0998*/ 	.byte	0x04, 0x46
        /*099a*/ 	.short	(.L_265 - .L_264)


	//   ....[0]....
.L_264:
        /*099c*/ 	.word	0x00001640


	//   ....[1]....
        /*09a0*/ 	.word	0x0000e040


	//   ....[2]....
        /*09a4*/ 	.word	0x0000e180


	//   ....[3]....
        /*09a8*/ 	.word	0x0000e2c0


	//   ....[4]....
        /*09ac*/ 	.word	0x0000e3e0


	//   ....[5]....
        /*09b0*/ 	.word	0x0000fd60


	//----- nvinfo : EIATTR_MBARRIER_INSTR_OFFSETS
	.align		4
.L_265:
        /*09b4*/ 	.byte	0x04, 0x39
        /*09b6*/ 	.short	(.L_267 - .L_266)


	//   ....[0]....
.L_266:
        /*09b8*/ 	.word	0x00000180
        /*09bc*/ 	.word	0x000000ff
        /*09c0*/ 	.word	0x00022800
        /*09c4*/ 	.short	0x0100
        /*09c6*/ 	.byte	0x08
	.zero		1


	//   ....[1]....
        /*09c8*/ 	.word	0x00000190
        /*09cc*/ 	.word	0x000000ff
        /*09d0*/ 	.word	0x00022820
        /*09d4*/ 	.short	0x0100
        /*09d6*/ 	.byte	0x08
	.zero		1


	//   ....[2]....
        /*09d8*/ 	.word	0x00000280
        /*09dc*/ 	.word	0x000000ff
        /*09e0*/ 	.word	0x00022830
        /*09e4*/ 	.short	0x0100
        /*09e6*/ 	.byte	0x08
	.zero		1


	//   ....[3]....
        /*09e8*/ 	.word	0x00000290
        /*09ec*/ 	.word	0x000000ff
        /*09f0*/ 	.word	0x00022840
        /*09f4*/ 	.short	0x0100
        /*09f6*/ 	.byte	0x08
	.zero		1


	//   ....[4]....
        /*09f8*/ 	.word	0x000002a0
        /*09fc*/ 	.word	0x000000ff
        /*0a00*/ 	.word	0x00022838
        /*0a04*/ 	.short	0x0100
        /*0a06*/ 	.byte	0x08
	.zero		1


	//   ....[5]....
        /*0a08*/ 	.word	0x000002b0
        /*0a0c*/ 	.word	0x000000ff
        /*0a10*/ 	.word	0x00022848
        /*0a14*/ 	.short	0x0100
        /*0a16*/ 	.byte	0x08
	.zero		1


	//   ....[6]....
        /*0a18*/ 	.word	0x000003e0
        /*0a1c*/ 	.word	0x000000ff
        /*0a20*/ 	.word	0x00022850
        /*0a24*/ 	.short	0x0100
        /*0a26*/ 	.byte	0x08
	.zero		1


	//   ....[7]....
        /*0a28*/ 	.word	0x000003f0
        /*0a2c*/ 	.word	0x000000ff
        /*0a30*/ 	.word	0x00022860
        /*0a34*/ 	.short	0x0100
        /*0a36*/ 	.byte	0x08
	.zero		1


	//   ....[8]....
        /*0a38*/ 	.word	0x00000400
        /*0a3c*/ 	.word	0x000000ff
        /*0a40*/ 	.word	0x00022858
        /*0a44*/ 	.short	0x0100
        /*0a46*/ 	.byte	0x08
	.zero		1


	//   ....[9]....
        /*0a48*/ 	.word	0x00000410
        /*0a4c*/ 	.word	0x000000ff
        /*0a50*/ 	.word	0x00022868
        /*0a54*/ 	.short	0x0100
        /*0a56*/ 	.byte	0x08
	.zero		1


	//   ....[10]....
        /*0a58*/ 	.word	0x00000500
        /*0a5c*/ 	.word	0x000000ff
        /*0a60*/ 	.word	0x00022870
        /*0a64*/ 	.short	0x0100
        /*0a66*/ 	.byte	0x06
	.zero		1


	//   ....[11]....
        /*0a68*/ 	.word	0x00000510
        /*0a6c*/ 	.word	0x000000ff
        /*0a70*/ 	.word	0x00022880
        /*0a74*/ 	.short	0x0100
        /*0a76*/ 	.byte	0x06
	.zero		1


	//   ....[12]....
        /*0a78*/ 	.word	0x00000520
        /*0a7c*/ 	.word	0x000000ff
        /*0a80*/ 	.word	0x00022878
        /*0a84*/ 	.short	0x0100
        /*0a86*/ 	.byte	0x06
	.zero		1


	//   ....[13]....
        /*0a88*/ 	.word	0x00000530
        /*0a8c*/ 	.word	0x000000ff
        /*0a90*/ 	.word	0x00022888
        /*0a94*/ 	.short	0x0100
        /*0a96*/ 	.byte	0x06
	.zero		1


	//   ....[14]....
        /*0a98*/ 	.word	0x00000660
        /*0a9c*/ 	.word	0x000000ff
        /*0aa0*/ 	.word	0x00022890
        /*0aa4*/ 	.short	0x0100
        /*0aa6*/ 	.byte	0x08
	.zero		1


	//   ....[15]....
        /*0aa8*/ 	.word	0x00000670
        /*0aac*/ 	.word	0x000000ff
        /*0ab0*/ 	.word	0x000228a0
        /*0ab4*/ 	.short	0x0100
        /*0ab6*/ 	.byte	0x08
	.zero		1


	//   ....[16]....
        /*0ab8*/ 	.word	0x00000680
        /*0abc*/ 	.word	0x000000ff
        /*0ac0*/ 	.word	0x00022898
        /*0ac4*/ 	.short	0x0100
        /*0ac6*/ 	.byte	0x08
	.zero		1


	//   ....[17]....
        /*0ac8*/ 	.word	0x00000690
        /*0acc*/ 	.word	0x000000ff
        /*0ad0*/ 	.word	0x000228a8
        /*0ad4*/ 	.short	0x0100
        /*0ad6*/ 	.byte	0x08
	.zero		1


	//   ....[18]....
        /*0ad8*/ 	.word	0x000007d0
        /*0adc*/ 	.word	0x000000ff
        /*0ae0*/ 	.word	0x000228b0
        /*0ae4*/ 	.short	0x0100
        /*0ae6*/ 	.byte	0x08
	.zero		1


	//   ....[19]....
        /*0ae8*/ 	.word	0x000007e0
        /*0aec*/ 	.word	0x000000ff
        /*0af0*/ 	.word	0x000228c0
        /*0af4*/ 	.short	0x0100
        /*0af6*/ 	.byte	0x08
	.zero		1


	//   ....[20]....
        /*0af8*/ 	.word	0x000007f0
        /*0afc*/ 	.word	0x000000ff
        /*0b00*/ 	.word	0x000228b8
        /*0b04*/ 	.short	0x0100
        /*0b06*/ 	.byte	0x08
	.zero		1


	//   ....[21]....
        /*0b08*/ 	.word	0x00000800
        /*0b0c*/ 	.word	0x000000ff
        /*0b10*/ 	.word	0x000228c8
        /*0b14*/ 	.short	0x0100
        /*0b16*/ 	.byte	0x08
	.zero		1


	//   ....[22]....
        /*0b18*/ 	.word	0x00001660
        /*0b1c*/ 	.word	0x000000ff
        /*0b20*/ 	.word	0x00022800
        /*0b24*/ 	.short	0x010a
        /*0b26*/ 	.byte	0x29
	.zero		1


	//   ....[23]....
        /*0b28*/ 	.word	0x000016d0
        /*0b2c*/ 	.word	0x000000ff
        /*0b30*/ 	.word	0x00022830
        /*0b34*/ 	.short	0x010a
        /*0b36*/ 	.byte	0x29
	.zero		1


	//   ....[24]....
        /*0b38*/ 	.word	0x00001730
        /*0b3c*/ 	.word	0x000000ff
        /*0b40*/ 	.word	0x00022830
        /*0b44*/ 	.short	0x010a
        /*0b46*/ 	.byte	0x29
	.zero		1


	//   ....[25]....
        /*0b48*/ 	.word	0x00002210
        /*0b4c*/ 	.word	0x000000ff
        /*0b50*/ 	.word	0x00000000
        /*0b54*/ 	.short	0x0101
        /*0b56*/ 	.byte	0x0a
	.zero		1


	//   ....[26]....
        /*0b58*/ 	.word	0x00004ac0
        /*0b5c*/ 	.word	0x000000ff
        /*0b60*/ 	.word	0x00022830
        /*0b64*/ 	.short	0x010a
        /*0b66*/ 	.byte	0x06
	.zero		1


	//   ....[27]....
        /*0b68*/ 	.word	0x00004b00
        /*0b6c*/ 	.word	0x000000ff
        /*0b70*/ 	.word	0x00022830
        /*0b74*/ 	.short	0x010a
        /*0b76*/ 	.byte	0x06
	.zero		1


	//   ....[28]....
        /*0b78*/ 	.word	0x000053b0
        /*0b7c*/ 	.word	0x000000ff
        /*0b80*/ 	.word	0x00022850
        /*0b84*/ 	.short	0x010a
        /*0b86*/ 	.byte	0x06
	.zero		1


	//   ....[29]....
        /*0b88*/ 	.word	0x000053f0
        /*0b8c*/ 	.word	0x000000ff
        /*0b90*/ 	.word	0x00022850
        /*0b94*/ 	.short	0x010a
        /*0b96*/ 	.byte	0x06
	.zero		1


	//   ....[30]....
        /*0b98*/ 	.word	0x00005760
        /*0b9c*/ 	.word	0x000000ff
        /*0ba0*/ 	.word	0x00000000
        /*0ba4*/ 	.short	0x0101
        /*0ba6*/ 	.byte	0x06
	.zero		1


	//   ....[31]....
        /*0ba8*/ 	.word	0x00007870
        /*0bac*/ 	.word	0x000000ff
        /*0bb0*/ 	.word	0x00000000
        /*0bb4*/ 	.short	0x0101
        /*0bb6*/ 	.byte	0x06
	.zero		1


	//   ....[32]....
        /*0bb8*/ 	.word	0x00007fd0
        /*0bbc*/ 	.word	0x000000ff
        /*0bc0*/ 	.word	0x00022830
        /*0bc4*/ 	.short	0x010a
        /*0bc6*/ 	.byte	0x06
	.zero		1


	//   ....[33]....
        /*0bc8*/ 	.word	0x00008010
        /*0bcc*/ 	.word	0x000000ff
        /*0bd0*/ 	.word	0x00022830
        /*0bd4*/ 	.short	0x010a
        /*0bd6*/ 	.byte	0x06
	.zero		1


	//   ....[34]....
        /*0bd8*/ 	.word	0x00008880
        /*0bdc*/ 	.word	0x000000ff
        /*0be0*/ 	.word	0x00022850
        /*0be4*/ 	.short	0x010a
        /*0be6*/ 	.byte	0x06
	.zero		1


	//   ....[35]....
        /*0be8*/ 	.word	0x000088c0
        /*0bec*/ 	.word	0x000000ff
        /*0bf0*/ 	.word	0x00022850
        /*0bf4*/ 	.short	0x010a
        /*0bf6*/ 	.byte	0x06
	.zero		1


	//   ....[36]....
        /*0bf8*/ 	.word	0x00008be0
        /*0bfc*/ 	.word	0x000000ff
        /*0c00*/ 	.word	0x00000000
        /*0c04*/ 	.short	0x0101
        /*0c06*/ 	.byte	0x06
	.zero		1


	//   ....[37]....
        /*0c08*/ 	.word	0x0000a1b0
        /*0c0c*/ 	.word	0x000000ff
        /*0c10*/ 	.word	0x00000000
        /*0c14*/ 	.short	0x0101
        /*0c16*/ 	.byte	0x06
	.zero		1


	//   ....[38]....
        /*0c18*/ 	.word	0x0000a810
        /*0c1c*/ 	.word	0x000000ff
        /*0c20*/ 	.word	0x00022850
        /*0c24*/ 	.short	0x010a
        /*0c26*/ 	.byte	0x09
	.zero		1


	//   ....[39]....
        /*0c28*/ 	.word	0x0000a850
        /*0c2c*/ 	.word	0x000000ff
        /*0c30*/ 	.word	0x00022850
        /*0c34*/ 	.short	0x010a
        /*0c36*/ 	.byte	0x09
	.zero		1


	//   ....[40]....
        /*0c38*/ 	.word	0x0000aed0
        /*0c3c*/ 	.word	0x000000ff
        /*0c40*/ 	.word	0x00000000
        /*0c44*/ 	.short	0x0101
        /*0c46*/ 	.byte	0x04
	.zero		1


	//   ....[41]....
        /*0c48*/ 	.word	0x0000c570
        /*0c4c*/ 	.word	0x000000ff
        /*0c50*/ 	.word	0x00000000
        /*0c54*/ 	.short	0x0101
        /*0c56*/ 	.byte	0x04
	.zero		1


	//   ....[42]....
        /*0c58*/ 	.word	0x0000ea60
        /*0c5c*/ 	.word	0x000000ff
        /*0c60*/ 	.word	0x00022880
        /*0c64*/ 	.short	0x010a
        /*0c66*/ 	.byte	0x2c
	.zero		1


	//   ....[43]....
        /*0c68*/ 	.word	0x0000f2c0
        /*0c6c*/ 	.word	0x000000ff
        /*0c70*/ 	.word	0x00022870
        /*0c74*/ 	.short	0x0107
        /*0c76*/ 	.byte	0x2c
	.zero		1


	//   ....[44]....
        /*0c78*/ 	.word	0x0000f350
        /*0c7c*/ 	.word	0x000000ff
        /*0c80*/ 	.word	0x00022870
        /*0c84*/ 	.short	0x0101
        /*0c86*/ 	.byte	0x2c
	.zero		1


	//   ....[45]....
        /*0c88*/ 	.word	0x0000f380
        /*0c8c*/ 	.word	0x000000ff
        /*0c90*/ 	.word	0x00022840
        /*0c94*/ 	.short	0x010a
        /*0c96*/ 	.byte	0x2c
	.zero		1


	//   ....[46]....
        /*0c98*/ 	.word	0x0000fb00
        /*0c9c*/ 	.word	0x000000ff
        /*0ca0*/ 	.word	0x00022830
        /*0ca4*/ 	.short	0x0107
        /*0ca6*/ 	.byte	0x2c
	.zero		1


	//   ....[47]....
        /*0ca8*/ 	.word	0x0000fb90
        /*0cac*/ 	.word	0x000000ff
        /*0cb0*/ 	.word	0x00022830
        /*0cb4*/ 	.short	0x0101
        /*0cb6*/ 	.byte	0x2c
	.zero		1


	//   ....[48]....
        /*0cb8*/ 	.word	0x00010450
        /*0cbc*/ 	.word	0x000000ff
        /*0cc0*/ 	.word	0x00022800
        /*0cc4*/ 	.short	0x0107
        /*0cc6*/ 	.byte	0x2c
	.zero		1


	//   ....[49]....
        /*0cc8*/ 	.word	0x00010490
        /*0ccc*/ 	.word	0x000000ff
        /*0cd0*/ 	.word	0x00022800
        /*0cd4*/ 	.short	0x0101
        /*0cd6*/ 	.byte	0x2c
	.zero		1


	//   ....[50]....
        /*0cd8*/ 	.word	0x000104a0
        /*0cdc*/ 	.word	0x000000ff
        /*0ce0*/ 	.word	0x00022820
        /*0ce4*/ 	.short	0x010a
        /*0ce6*/ 	.byte	0x2c
	.zero		1


	//   ....[51]....
        /*0ce8*/ 	.word	0x00010900
        /*0cec*/ 	.word	0x00000003
        /*0cf0*/ 	.word	0x00022880
        /*0cf4*/ 	.short	0x010a
        /*0cf6*/ 	.byte	0x3f
	.zero		1


	//   ....[52]....
        /*0cf8*/ 	.word	0x00010f40
        /*0cfc*/ 	.word	0x00000003
        /*0d00*/ 	.word	0x00022870
        /*0d04*/ 	.short	0x0107
        /*0d06*/ 	.byte	0x3f
	.zero		1


	//   ....[53]....
        /*0d08*/ 	.word	0x00010fd0
        /*0d0c*/ 	.word	0x00000003
        /*0d10*/ 	.word	0x00022870
        /*0d14*/ 	.short	0x0101
        /*0d16*/ 	.byte	0x3f
	.zero		1


	//   ....[54]....
        /*0d18*/ 	.word	0x00011000
        /*0d1c*/ 	.word	0x00000003
        /*0d20*/ 	.word	0x00022840
        /*0d24*/ 	.short	0x010a
        /*0d26*/ 	.byte	0x3f
	.zero		1


	//   ....[55]....
        /*0d28*/ 	.word	0x000115d0
        /*0d2c*/ 	.word	0x00000003
        /*0d30*/ 	.word	0x00022830
        /*0d34*/ 	.short	0x0107
        /*0d36*/ 	.byte	0x3f
	.zero		1


	//   ....[56]....
        /*0d38*/ 	.word	0x00011670
        /*0d3c*/ 	.word	0x00000003
        /*0d40*/ 	.word	0x00022830
        /*0d44*/ 	.short	0x0101
        /*0d46*/ 	.byte	0x3f
	.zero		1


	//   ....[57]....
        /*0d48*/ 	.word	0x000116f0
        /*0d4c*/ 	.word	0x00000006
        /*0d50*/ 	.word	0x00022870
        /*0d54*/ 	.short	0x010a
        /*0d56*/ 	.byte	0x3f
	.zero		1


	//   ....[58]....
        /*0d58*/ 	.word	0x00011780
        /*0d5c*/ 	.word	0x00000006
        /*0d60*/ 	.word	0x00022860
        /*0d64*/ 	.short	0x010a
        /*0d66*/ 	.byte	0x3f
	.zero		1


	//   ....[59]....
        /*0d68*/ 	.word	0x00011c70
        /*0d6c*/ 	.word	0x00000006
        /*0d70*/ 	.word	0x00022850
        /*0d74*/ 	.short	0x0101
        /*0d76*/ 	.byte	0x3f
	.zero		1


	//   ....[60]....
        /*0d78*/ 	.word	0x00011d10
        /*0d7c*/ 	.word	0x00000006
        /*0d80*/ 	.word	0x00000000
        /*0d84*/ 	.short	0x0101
        /*0d86*/ 	.byte	0x3f
	.zero		1


	//   ....[61]....
        /*0d88*/ 	.word	0x00011de0
        /*0d8c*/ 	.word	0x00000003
        /*0d90*/ 	.word	0x00022870
        /*0d94*/ 	.short	0x010a
        /*0d96*/ 	.byte	0x3f
	.zero		1


	//   ....[62]....
        /*0d98*/ 	.word	0x00011e90
        /*0d9c*/ 	.word	0x00000003
        /*0da0*/ 	.word	0x00022860
        /*0da4*/ 	.short	0x010a
        /*0da6*/ 	.byte	0x3f
	.zero		1


	//   ....[63]....
        /*0da8*/ 	.word	0x00012370
        /*0dac*/ 	.word	0x00000003
        /*0db0*/ 	.word	0x00022850
        /*0db4*/ 	.short	0x0101
        /*0db6*/ 	.byte	0x3f
	.zero		1


	//   ....[64]....
        /*0db8*/ 	.word	0x00012400
        /*0dbc*/ 	.word	0x00000003
        /*0dc0*/ 	.word	0x00000000
        /*0dc4*/ 	.short	0x0101
        /*0dc6*/ 	.byte	0x3f
	.zero		1


	//   ....[65]....
        /*0dc8*/ 	.word	0x00012490
        /*0dcc*/ 	.word	0x00000007
        /*0dd0*/ 	.word	0x00022820
        /*0dd4*/ 	.short	0x010a
        /*0dd6*/ 	.byte	0x3f
	.zero		1


	//   ....[66]....
        /*0dd8*/ 	.word	0x000125b0
        /*0ddc*/ 	.word	0x00000005
        /*0de0*/ 	.word	0x00022840
        /*0de4*/ 	.short	0x010a
        /*0de6*/ 	.byte	0x3f
	.zero		1


	//   ....[67]....
        /*0de8*/ 	.word	0x00012650
        /*0dec*/ 	.word	0x00000007
        /*0df0*/ 	.word	0x00022840
        /*0df4*/ 	.short	0x010a
        /*0df6*/ 	.byte	0x3f
	.zero		1


	//   ....[68]....
        /*0df8*/ 	.word	0x00012690
        /*0dfc*/ 	.word	0x00000005
        /*0e00*/ 	.word	0x00022860
        /*0e04*/ 	.short	0x010a
        /*0e06*/ 	.byte	0x3f
	.zero		1


	//   ....[69]....
        /*0e08*/ 	.word	0x000126d0
        /*0e0c*/ 	.word	0x00000007
        /*0e10*/ 	.word	0x00022860
        /*0e14*/ 	.short	0x010a
        /*0e16*/ 	.byte	0x3f
	.zero		1


	//   ....[70]....
        /*0e18*/ 	.word	0x00012710
        /*0e1c*/ 	.word	0x00000005
        /*0e20*/ 	.word	0x00022880
        /*0e24*/ 	.short	0x010a
        /*0e26*/ 	.byte	0x3f
	.zero		1


	//   ....[71]....
        /*0e28*/ 	.word	0x00012750
        /*0e2c*/ 	.word	0x00000007
        /*0e30*/ 	.word	0x00022880
        /*0e34*/ 	.short	0x010a
        /*0e36*/ 	.byte	0x3f
	.zero		1


	//   ....[72]....
        /*0e38*/ 	.word	0x000127c0
        /*0e3c*/ 	.word	0x00000003
        /*0e40*/ 	.word	0x00022800
        /*0e44*/ 	.short	0x010a
        /*0e46*/ 	.byte	0x3f
	.zero		1


	//   ....[73]....
        /*0e48*/ 	.word	0x00012820
        /*0e4c*/ 	.word	0x00000005
        /*0e50*/ 	.word	0x00022830
        /*0e54*/ 	.short	0x010a
        /*0e56*/ 	.byte	0x3f
	.zero		1


	//   ....[74]....
        /*0e58*/ 	.word	0x00012880
        /*0e5c*/ 	.word	0x00000008
        /*0e60*/ 	.word	0x00022830
        /*0e64*/ 	.short	0x010a
        /*0e66*/ 	.byte	0x3f
	.zero		1


	//   ....[75]....
        /*0e68*/ 	.word	0x000128e0
        /*0e6c*/ 	.word	0x00000008
        /*0e70*/ 	.word	0x00022850
        /*0e74*/ 	.short	0x010a
        /*0e76*/ 	.byte	0x3f
	.zero		1


	//   ....[76]....
        /*0e78*/ 	.word	0x00012940
        /*0e7c*/ 	.word	0x00000008
        /*0e80*/ 	.word	0x00022830
        /*0e84*/ 	.short	0x010a
        /*0e86*/ 	.byte	0x3f
	.zero		1


	//   ....[77]....
        /*0e88*/ 	.word	0x000129a0
        /*0e8c*/ 	.word	0x00000008
        /*0e90*/ 	.word	0x00022850
        /*0e94*/ 	.short	0x010a
        /*0e96*/ 	.byte	0x3f
	.zero		1


	//   ....[78]....
        /*0e98*/ 	.word	0x00012a00
        /*0e9c*/ 	.word	0x00000003
        /*0ea0*/ 	.word	0x00022850
        /*0ea4*/ 	.short	0x010a
        /*0ea6*/ 	.byte	0x3f
	.zero		1


	//   ....[79]....
        /*0ea8*/ 	.word	0x00012ae0
        /*0eac*/ 	.word	0x00000003
        /*0eb0*/ 	.word	0x00022880
        /*0eb4*/ 	.short	0x010a
        /*0eb6*/ 	.byte	0x3f
	.zero		1


	//   ....[80]....
        /*0eb8*/ 	.word	0x000137d0
        /*0ebc*/ 	.word	0x00000003
        /*0ec0*/ 	.word	0x00022840
        /*0ec4*/ 	.short	0x010a
        /*0ec6*/ 	.byte	0x3f
	.zero		1


	//   ....[81]....
        /*0ec8*/ 	.word	0x00014d80
        /*0ecc*/ 	.word	0x00000003
        /*0ed0*/ 	.word	0x00022820
        /*0ed4*/ 	.short	0x010a
        /*0ed6*/ 	.byte	0x3f
	.zero		1


	//   ....[82]....
        /*0ed8*/ 	.word	0x00014dd0
        /*0edc*/ 	.word	0x00000003
        /*0ee0*/ 	.word	0x00022880
        /*0ee4*/ 	.short	0x010a
        /*0ee6*/ 	.byte	0x3f
	.zero		1


	//   ....[83]....
        /*0ee8*/ 	.word	0x00015900
        /*0eec*/ 	.word	0x00000003
        /*0ef0*/ 	.word	0x00022840
        /*0ef4*/ 	.short	0x010a
        /*0ef6*/ 	.byte	0x3f
	.zero		1


	//   ....[84]....
        /*0ef8*/ 	.word	0x000163e0
        /*0efc*/ 	.word	0x00000006
        /*0f00*/ 	.word	0x00022870
        /*0f04*/ 	.short	0x010a
        /*0f06*/ 	.byte	0x3f
	.zero		1


	//   ....[85]....
        /*0f08*/ 	.word	0x00016430
        /*0f0c*/ 	.word	0x00000006
        /*0f10*/ 	.word	0x00022860
        /*0f14*/ 	.short	0x010a
        /*0f16*/ 	.byte	0x3f
	.zero		1


	//   ....[86]....
        /*0f18*/ 	.word	0x00016480
        /*0f1c*/ 	.word	0x00000003
        /*0f20*/ 	.word	0x00022870
        /*0f24*/ 	.short	0x010a
        /*0f26*/ 	.byte	0x3f
	.zero		1


	//   ....[87]....
        /*0f28*/ 	.word	0x000164d0
        /*0f2c*/ 	.word	0x00000003
        /*0f30*/ 	.word	0x00022860
        /*0f34*/ 	.short	0x010a
        /*0f36*/ 	.byte	0x3f
	.zero		1


	//   ....[88]....
        /*0f38*/ 	.word	0x00016520
        /*0f3c*/ 	.word	0x00000007
        /*0f40*/ 	.word	0x00022820
        /*0f44*/ 	.short	0x010a
        /*0f46*/ 	.byte	0x3f
	.zero		1


	//   ....[89]....
        /*0f48*/ 	.word	0x00016570
        /*0f4c*/ 	.word	0x00000005
        /*0f50*/ 	.word	0x00022840
        /*0f54*/ 	.short	0x010a
        /*0f56*/ 	.byte	0x3f
	.zero		1


	//   ....[90]....
        /*0f58*/ 	.word	0x000165c0
        /*0f5c*/ 	.word	0x00000007
        /*0f60*/ 	.word	0x00022840
        /*0f64*/ 	.short	0x010a
        /*0f66*/ 	.byte	0x3f
	.zero		1


	//   ....[91]....
        /*0f68*/ 	.word	0x00016610
        /*0f6c*/ 	.word	0x00000005
        /*0f70*/ 	.word	0x00022860
        /*0f74*/ 	.short	0x010a
        /*0f76*/ 	.byte	0x3f
	.zero		1


	//   ....[92]....
        /*0f78*/ 	.word	0x00016660
        /*0f7c*/ 	.word	0x00000007
        /*0f80*/ 	.word	0x00022860
        /*0f84*/ 	.short	0x010a
        /*0f86*/ 	.byte	0x3f
	.zero		1


	//   ....[93]....
        /*0f88*/ 	.word	0x000166b0
        /*0f8c*/ 	.word	0x00000005
        /*0f90*/ 	.word	0x00022880
        /*0f94*/ 	.short	0x010a
        /*0f96*/ 	.byte	0x3f
	.zero		1


	//----- nvinfo : EIATTR_NUM_MBARRIERS
	.align		4
.L_267:
        /*0f98*/ 	.byte	0x03, 0x38
        /*0f9a*/ 	.short	0x0016


	//----- nvinfo : EIATTR_EXIT_INSTR_OFFSETS
	.align		4
        /*0f9c*/ 	.byte	0x04, 0x1c
        /*0f9e*/ 	.short	(.L_269 - .L_268)


	//   ....[0]....
.L_268:
        /*0fa0*/ 	.word	0x000127a0


	//----- nvinfo : EIATTR_MAX_THREADS
	.align		4
.L_269:
        /*0fa4*/ 	.byte	0x04, 0x05
        /*0fa6*/ 	.short	(.L_271 - .L_270)
.L_270:
        /*0fa8*/ 	.word	0x00000180
        /*0fac*/ 	.word	0x00000001
        /*0fb0*/ 	.word	0x00000001


	//----- nvinfo : EIATTR_CRS_STACK_SIZE
	.align		4
.L_271:
        /*0fb4*/ 	.byte	0x04, 0x1e
        /*0fb6*/ 	.short	(.L_273 - .L_272)
.L_272:
        /*0fb8*/ 	.word	0x00000000


	//----- nvinfo : EIATTR_CBANK_PARAM_SIZE
	.align		4
.L_273:
        /*0fbc*/ 	.byte	0x03, 0x19
        /*0fbe*/ 	.short	0x0a70


	//----- nvinfo : EIATTR_PARAM_CBANK
	.align		4
        /*0fc0*/ 	.byte	0x04, 0x0a
        /*0fc2*/ 	.short	(.L_275 - .L_274)
	.align		4
.L_274:
        /*0fc4*/ 	.word	index@(.nv.constant0._ZN7cutlass13device_kernelIN5flash11enable_sm90INS1_16FlashAttnFwdSm90INS1_25CollectiveMainloopFwdSm90ILi2EN4cute5tupleIJNS5_1CILi1EEES8_S8_EEENS6_IJNS7_ILi128EEENS7_ILi160EEESA_EEELi128ENS_12float_e4m3_tEfNS_4arch4Sm90ELb1ELb0ELb0ELb0ELb1ELb0ELb0ELb1ELb1ELb1ELb1ELb0EEENS1_21CollectiveEpilogueFwdINS6_IJSA_SA_SB_EEES9_NS_10bfloat16_tESF_Li256ELb0ELb1ELb1ELb1EEENS1_19SingleTileSchedulerILb0ELb1ELb1ELi128EEEEEEEEEvNT_6ParamsE)
        /*0fc8*/ 	.short	0x0210
        /*0fca*/ 	.short	0x0a70


	//----- nvinfo : EIATTR_SW_WAR
	.align		4
.L_275:
        /*0fcc*/ 	.byte	0x04, 0x36
        /*0fce*/ 	.short	(.L_277 - .L_276)
.L_276:
        /*0fd0*/ 	.word	0x00000008
.L_277:


//--------------------- .nv.info._ZN7cutlass13device_kernelIN5flash11enable_sm90INS1_16FlashAttnFwdSm90INS1_25CollectiveMainloopFwdSm90ILi2EN4cute5tupleIJNS5_1CILi1EEES8_S8_EEENS6_IJNS7_ILi128EEENS7_ILi160EEESA_EEELi128ENS_12float_e4m3_tEfNS_4arch4Sm90ELb1ELb0ELb0ELb1ELb1ELb0ELb0ELb1ELb1ELb1ELb1ELb0EEENS1_21CollectiveEpilogueFwdINS6_IJSA_SA_SB_EEES9_NS_10bfloat16_tESF_Li256ELb1ELb1ELb1ELb1EEENS1_36VarlenDynamicPersistentTileSchedulerILi128ELi160ELi256ELi128ELb1ELb1ELb1ELb1ELb1ELb1EEEEEEEEEvNT_6ParamsE --------------------------
	.section	.nv.info._ZN7cutlass13device_kernelIN5flash11enable_sm90INS1_16FlashAttnFwdSm90INS1_25CollectiveMainloopFwdSm90ILi2EN4cute5tupleIJNS5_1CILi1EEES8_S8_EEENS6_IJNS7_ILi128EEENS7_ILi160EEESA_EEELi128ENS_12float_e4m3_tEfNS_4arch4Sm90ELb1ELb0ELb0ELb1ELb1ELb0ELb0ELb1ELb1ELb1ELb1ELb0EEENS1_21CollectiveEpilogueFwdINS6_IJSA_SA_SB_EEES9_NS_10bfloat16_tESF_Li256ELb1ELb1ELb1ELb1EEENS1_36VarlenDynamicPersistentTileSchedulerILi128ELi160ELi256ELi128ELb1ELb1ELb1ELb1ELb1ELb1EEEEEEEEEvNT_6ParamsE,"",@"SHT_CUDA_INFO"
	.sectionflags	@""
	.align	4


	//----- nvinfo : EIATTR_CUDA_API_VERSION
	.align		4
        /*0000*/ 	.byte	0x04, 0x37
        /*0002*/ 	.short	(.L_279 - .L_278)
.L_278:
        /*0004*/ 	.word	0x00000082


	//----- nvinfo : EIATTR_KPARAM_INFO
	.align		4
.L_279:
        /*0008*/ 	.byte	0x04, 0x17
        /*000a*/ 	.short	(.L_281 - .L_280)
.L_280:
        /*000c*/ 	.word	0x00000000
        /*0010*/ 	.short	0x0000
        /*0012*/ 	.short	0x0070
        /*0014*/ 	.byte	0x00, 0xf0, 0x01, 0x2a


	//----- nvinfo : EIATTR_SPARSE_MMA_MASK
	.align		4
.L_281:
        /*0018*/ 	.byte	0x03, 0x50
        /*001a*/ 	.short	0x0000


	//----- nvinfo : EIATTR_MAXREG_COUNT
	.align		4
        /*001c*/ 	.byte	0x03, 0x1b
        /*001e*/ 	.short	0x00a8


	//----- nvinfo : EIATTR_NUM_BARRIERS
	.align		4
        /*0020*/ 	.byte	0x02, 0x4c
        /*0022*/ 	.byte	0x10
	.zero		1


	//----- nvinfo : EIATTR_EXTERNS
	.align		4
        /*0024*/ 	.byte	0x04, 0x0f
        /*0026*/ 	.short	(.L_283 - .L_282)


	//   ....[0]....
	.align		4
.L_282:
        /*0028*/ 	.word	index@(__assertfail)


	//----- nvinfo : EIATTR_ANNOTATIONS
	.align		4
.L_283:
        /*002c*/ 	.byte	0x04, 0x55
        /*002e*/ 	.short	(.L_285 - .L_284)


	//   ....[0]....
.L_284:
        /* <DEDUP_REMOVED lines=29> */


	//----- nvinfo : EIATTR_MERCURY_ISA_VERSION
	.align		4
.L_285:
        /*01e8*/ 	.byte	0x03, 0x5f
        /*01ea*/ 	.short	0x0101


	//----- nvinfo : EIATTR_UNUSED_LOAD_BYTE_OFFSET
	.align		4
        /*01ec*/ 	.byte	0x04, 0x44
        /*01ee*/ 	.short	(.L_287 - .L_286)


	//   ....[0]....
.L_286:
        /*01f0*/ 	.word	0x00000980
        /*01f4*/ 	.word	0x0000fff0


	//   ....[1]....
        /*01f8*/ 	.word	0x0000b8d0
        /*01fc*/ 	.word	0x0000fff0


	//----- nvinfo : EIATTR_INT_WARP_WIDE_INSTR_OFFSETS
	.align		4
.L_287:
        /*0200*/ 	.byte	0x04, 0x31
        /*0202*/ 	.short	(.L_289 - .L_288)


	//   ....[0]....
.L_288:
        /*0204*/ 	.word	0x000000c0


	//   ....[1]....
        /*0208*/ 	.word	0x000000d0


	//   ....[2]....
        /*020c*/ 	.word	0x00000170


	//   ....[3]....
        /*0210*/ 	.word	0x00011030


	//   ....[4]....
        /*0214*/ 	.word	0x000110c0


	//   ....[5]....
        /*0218*/ 	.word	0x00015140


	//   ....[6]....
        /*021c*/ 	.word	0x000151d0


	//----- nvinfo : EIATTR_COOP_GROUP_MASK_REGIDS
	.align		4
.L_289:
        /*0220*/ 	.byte	0x04, 0x29
        /*0222*/ 	.short	(.L_291 - .L_290)


	//   ....[0]....
.L_290:
        /*0224*/ 	.word	0xffffffff


	//   ....[1]....
        /*0228*/ 	.word	0xffffffff


	//   ....[2]....
        /*022c*/ 	.word	0xffffffff


	//   ....[3]....
        /*0230*/ 	.word	0xffffffff


	//   ....[4]....
        /*0234*/ 	.word	0xffffffff


	//   ....[5]....
        /*0238*/ 	.word	0xffffffff


	//   ....[6]....
        /*023c*/ 	.word	0xffffffff


	//   ....[7]....
        /*0240*/ 	.word	0xffffffff


	//   ....[8]....
        /*0244*/ 	.word	0xffffffff


	//   ....[9]....
        /*0248*/ 	.word	0xffffffff


	//   ....[10]....
        /*024c*/ 	.word	0xffffffff


	//   ....[11]....
        /*0250*/ 	.word	0xffffffff


	//   ....[12]....
        /*0254*/ 	.word	0xffffffff


	//   ....[13]....
        /*0258*/ 	.word	0xffffffff


	//   ....[14]....
        /*025c*/ 	.word	0xffffffff


	//   ....[15]....
        /*0260*/ 	.word	0xffffffff


	//   ....[16]....
        /*0264*/ 	.word	0xffffffff


	//   ....[17]....
        /*0268*/ 	.word	0xffffffff


	//   ....[18]....
        /*026c*/ 	.word	0xffffffff


	//   ....[19]....
        /*0270*/ 	.word	0xffffffff


	//   ....[20]....
        /*0274*/ 	.word	0xffffffff


	//   ....[21]....
        /*0278*/ 	.word	0xffffffff


	//   ....[22]....
        /*027c*/ 	.word	0xffffffff


	//   ....[23]....
        /*0280*/ 	.word	0xffffffff


	//   ....[24]....
        /*0284*/ 	.word	0xffffffff


	//   ....[25]....
        /*0288*/ 	.word	0xffffffff


	//   ....[26]....
        /*028c*/ 	.word	0xffffffff


	//   ....[27]....
        /*0290*/ 	.word	0xffffffff


	//   ....[28]....
        /*0294*/ 	.word	0xffffffff


	//   ....[29]....
        /*0298*/ 	.word	0xffffffff


	//   ....[30]....
        /*029c*/ 	.word	0xffffffff


	//   ....[31]....
        /*02a0*/ 	.word	0xffffffff


	//   ....[32]....
        /*02a4*/ 	.word	0xffffffff


	//   ....[33]....
        /*02a8*/ 	.word	0xffffffff


	//   ....[34]....
        /*02ac*/ 	.word	0xffffffff


	//   ....[35]....
        /*02b0*/ 	.word	0xffffffff


	//   ....[36]....
        /*02b4*/ 	.word	0xffffffff


	//   ....[37]....
        /*02b8*/ 	.word	0xffffffff


	//   ....[38]....
        /*02bc*/ 	.word	0xffffffff


	//   ....[39]....
        /*02c0*/ 	.word	0xffffffff


	//   ....[40]....
        /*02c4*/ 	.word	0xffffffff


	//   ....[41]....
        /*02c8*/ 	.word	0xffffffff


	//   ....[42]....
        /*02cc*/ 	.word	0xffffffff


	//   ....[43]....
        /*02d0*/ 	.word	0xffffffff


	//   ....[44]....
        /*02d4*/ 	.word	0xffffffff


	//   ....[45]....
        /*02d8*/ 	.word	0xffffffff


	//   ....[46]....
        /*02dc*/ 	.word	0xffffffff


	//   ....[47]....
        /*02e0*/ 	.word	0xffffffff


	//   ....[48]....
        /*02e4*/ 	.word	0xffffffff


	//   ....[49]....
        /*02e8*/ 	.word	0xffffffff


	//   ....[50]....
        /*02ec*/ 	.word	0xffffffff


	//   ....[51]....
        /*02f0*/ 	.word	0xffffffff


	//   ....[52]....
        /*02f4*/ 	.word	0xffffffff


	//   ....[53]....
        /*02f8*/ 	.word	0xffffffff


	//   ....[54]....
        /*02fc*/ 	.word	0xffffffff


	//   ....[55]....
        /*0300*/ 	.word	0xffffffff


	//   ....[56]....
        /*0304*/ 	.word	0xffffffff


	//   ....[57]....
        /*0308*/ 	.word	0xffffffff


	//   ....[58]....
        /*030c*/ 	.word	0xffffffff


	//   ....[59]....
        /*0310*/ 	.word	0xffffffff


	//   ....[60]....
        /*0314*/ 	.word	0xffffffff


	//   ....[61]....
        /*0318*/ 	.word	0xffffffff


	//   ....[62]....
        /*031c*/ 	.word	0xffffffff


	//   ....[63]....
        /*0320*/ 	.word	0xffffffff


	//   ....[64]....
        /*0324*/ 	.word	0xffffffff


	//   ....[65]....
        /*0328*/ 	.word	0xffffffff


	//   ....[66]....
        /*032c*/ 	.word	0xffffffff


	//   ....[67]....
        /*0330*/ 	.word	0xffffffff


	//   ....[68]....
        /*0334*/ 	.word	0xffffffff


	//   ....[69]....
        /*0338*/ 	.word	0xffffffff


	//   ....[70]....
        /*033c*/ 	.word	0xffffffff


	//   ....[71]....
        /*0340*/ 	.word	0xffffffff


	//   ....[72]....
        /*0344*/ 	.word	0xffffffff


	//   ....[73]....
        /*0348*/ 	.word	0xffffffff


	//   ....[74]....
        /*034c*/ 	.word	0xffffffff


	//   ....[75]....
        /*0350*/ 	.word	0xffffffff


	//   ....[76]....
        /*0354*/ 	.word	0xffffffff


	//   ....[77]....
        /*0358*/ 	.word	0xffffffff


	//   ....[78]....
        /*035c*/ 	.word	0xffffffff


	//   ....[79]....
        /*0360*/ 	.word	0xffffffff


	//   ....[80]....
        /*0364*/ 	.word	0xffffffff


	//   ....[81]....
        /*0368*/ 	.word	0xffffffff


	//   ....[82]....
        /*036c*/ 	.word	0xffffffff


	//   ....[83]....
        /*0370*/ 	.word	0xffffffff


	//   ....[84]....
        /*0374*/ 	.word	0xffffffff


	//   ....[85]....
        /*0378*/ 	.word	0xffffffff


	//   ....[86]....
        /*037c*/ 	.word	0xffffffff


	//   ....[87]....
        /*0380*/ 	.word	0xffffffff


	//   ....[88]....
        /*0384*/ 	.word	0xffffffff


	//   ....[89]....
        /*0388*/ 	.word	0xffffffff


	//   ....[90]....
        /*038c*/ 	.word	0xffffffff


	//   ....[91]....
        /*0390*/ 	.word	0xffffffff


	//   ....[92]....
        /*0394*/ 	.word	0xffffffff


	//   ....[93]....
        /*0398*/ 	.word	0xffffffff


	//   ....[94]....
        /*039c*/ 	.word	0xffffffff


	//   ....[95]....
        /*03a0*/ 	.word	0xffffffff


	//   ....[96]....
        /*03a4*/ 	.word	0xffffffff


	//   ....[97]....
        /*03a8*/ 	.word	0xffffffff


	//   ....[98]....
        /*03ac*/ 	.word	0xffffffff


	//   ....[99]....
        /*03b0*/ 	.word	0xffffffff


	//   ....[100]....
        /*03b4*/ 	.word	0xffffffff


	//   ....[101]....
        /*03b8*/ 	.word	0xffffffff


	//   ....[102]....
        /*03bc*/ 	.word	0xffffffff


	//   ....[103]....
        /*03c0*/ 	.word	0xffffffff


	//   ....[104]....
        /*03c4*/ 	.word	0xffffffff


	//   ....[105]....
        /*03c8*/ 	.word	0xffffffff


	//   ....[106]....
        /*03cc*/ 	.word	0xffffffff


	//   ....[107]....
        /*03d0*/ 	.word	0xffffffff


	//   ....[108]....
        /*03d4*/ 	.word	0xffffffff


	//   ....[109]....
        /*03d8*/ 	.word	0xffffffff


	//   ....[110]....
        /*03dc*/ 	.word	0xffffffff


	//   ....[111]....
        /*03e0*/ 	.word	0xffffffff


	//   ....[112]....
        /*03e4*/ 	.word	0xffffffff


	//   ....[113]....
        /*03e8*/ 	.word	0xffffffff


	//   ....[114]....
        /*03ec*/ 	.word	0xffffffff


	//   ....[115]....
        /*03f0*/ 	.word	0xffffffff


	//   ....[116]....
        /*03f4*/ 	.word	0xffffffff


	//   ....[117]....
        /*03f8*/ 	.word	0xffffffff


	//   ....[118]....
        /*03fc*/ 	.word	0xffffffff


	//   ....[119]....
        /*0400*/ 	.word	0xffffffff


	//   ....[120]....
        /*0404*/ 	.word	0xffffffff


	//   ....[121]....
        /*0408*/ 	.word	0xffffffff


	//   ....[122]....
        /*040c*/ 	.word	0xffffffff


	//   ....[123]....
        /*0410*/ 	.word	0xffffffff


	//   ....[124]....
        /*0414*/ 	.word	0xffffffff


	//   ....[125]....
        /*0418*/ 	.word	0xffffffff


	//   ....[126]....
        /*041c*/ 	.word	0xffffffff


	//   ....[127]....
        /*0420*/ 	.word	0xffffffff


	//   ....[128]....
        /*0424*/ 	.word	0xffffffff


	//   ....[129]....
        /*0428*/ 	.word	0xffffffff


	//   ....[130]....
        /*042c*/ 	.word	0xffffffff


	//   ....[131]....
        /*0430*/ 	.word	0xffffffff


	//   ....[132]....
        /*0434*/ 	.word	0xffffffff


	//   ....[133]....
        /*0438*/ 	.word	0xffffffff


	//   ....[134]....
        /*043c*/ 	.word	0xffffffff


	//   ....[135]....
        /*0440*/ 	.word	0xffffffff


	//   ....[136]....
        /*0444*/ 	.word	0xffffffff


	//   ....[137]....
        /*0448*/ 	.word	0xffffffff


	//   ....[138]....
        /*044c*/ 	.word	0xffffffff


	//   ....[139]....
        /*0450*/ 	.word	0xffffffff


	//   ....[140]....
        /*0454*/ 	.word	0xffffffff


	//   ....[141]....
        /*0458*/ 	.word	0xffffffff


	//   ....[142]....
        /*045c*/ 	.word	0xffffffff


	//   ....[143]....
        /*0460*/ 	.word	0xffffffff


	//   ....[144]....
        /*0464*/ 	.word	0xffffffff


	//   ....[145]....
        /*0468*/ 	.word	0xffffffff


	//   ....[146]....
        /*046c*/ 	.word	0xffffffff


	//   ....[147]....
        /*0470*/ 	.word	0xffffffff


	//   ....[148]....
        /*0474*/ 	.word	0xffffffff


	//   ....[149]....
        /*0478*/ 	.word	0xffffffff


	//   ....[150]....
        /*047c*/ 	.word	0xffffffff


	//   ....[151]....
        /*0480*/ 	.word	0xffffffff


	//   ....[152]....
        /*0484*/ 	.word	0xffffffff


	//   ....[153]....
        /*0488*/ 	.word	0xffffffff


	//   ....[154]....
        /*048c*/ 	.word	0xffffffff


	//   ....[155]....
        /*0490*/ 	.word	0xffffffff


	//   ....[156]....
        /*0494*/ 	.word	0xffffffff


	//   ....[157]....
        /*0498*/ 	.word	0xffffffff


	//   ....[158]....
        /*049c*/ 	.word	0xffffffff


	//   ....[159]....
        /*04a0*/ 	.word	0xffffffff


	//   ....[160]....
        /*04a4*/ 	.word	0xffffffff


	//   ....[161]....
        /*04a8*/ 	.word	0xffffffff


	//   ....[162]....
        /*04ac*/ 	.word	0xffffffff


	//   ....[163]....
        /*04b0*/ 	.word	0xffffffff


	//   ....[164]....
        /*04b4*/ 	.word	0xffffffff


	//   ....[165]....
        /*04b8*/ 	.word	0xffffffff


	//   ....[166]....
        /*04bc*/ 	.word	0xffffffff


	//   ....[167]....
        /*04c0*/ 	.word	0xffffffff


	//   ....[168]....
        /*04c4*/ 	.word	0xffffffff


	//   ....[169]....
        /*04c8*/ 	.word	0xffffffff


	//   ....[170]....
        /*04cc*/ 	.word	0xffffffff


	//   ....[171]....
        /*04d0*/ 	.word	0xffffffff


	//   ....[172]....
        /*04d4*/ 	.word	0xffffffff


	//   ....[173]....
        /*04d8*/ 	.word	0xffffffff


	//   ....[174]....
        /*04dc*/ 	.word	0xffffffff


	//   ....[175]....
        /*04e0*/ 	.word	0xffffffff


	//   ....[176]....
        /*04e4*/ 	.word	0xffffffff


	//   ....[177]....
        /*04e8*/ 	.word	0xffffffff


	//   ....[178]....
        /*04ec*/ 	.word	0xffffffff


	//   ....[179]....
        /*04f0*/ 	.word	0xffffffff


	//   ....[180]....
        /*04f4*/ 	.word	0xffffffff


	//   ....[181]....
        /*04f8*/ 	.word	0xffffffff


	//   ....[182]....
        /*04fc*/ 	.word	0xffffffff


	//   ....[183]....
        /*0500*/ 	.word	0xffffffff


	//   ....[184]....
        /*0504*/ 	.word	0xffffffff


	//   ....[185]....
        /*0508*/ 	.word	0xffffffff


	//   ....[186]....
        /*050c*/ 	.word	0xffffffff


	//   ....[187]....
        /*0510*/ 	.word	0xffffffff


	//   ....[188]....
        /*0514*/ 	.word	0xffffffff


	//   ....[189]....
        /*0518*/ 	.word	0xffffffff


	//   ....[190]....
        /*051c*/ 	.word	0xffffffff


	//   ....[191]....
        /*0520*/ 	.word	0xffffffff


	//   ....[192]....
        /*0524*/ 	.word	0xffffffff


	//   ....[193]....
        /*0528*/ 	.word	0xffffffff


	//   ....[194]....
        /*052c*/ 	.word	0xffffffff


	//   ....[195]....
        /*0530*/ 	.word	0xffffffff


	//   ....[196]....
        /*0534*/ 	.word	0xffffffff


	//   ....[197]....
        /*0538*/ 	.word	0xffffffff


	//   ....[198]....
        /*053c*/ 	.word	0xffffffff


	//   ....[199]....
        /*0540*/ 	.word	0xffffffff


	//   ....[200]....
        /*0544*/ 	.word	0xffffffff


	//   ....[201]....
        /*0548*/ 	.word	0xffffffff


	//   ....[202]....
        /*054c*/ 	.word	0xffffffff


	//   ....[203]....
        /*0550*/ 	.word	0xffffffff


	//   ....[204]....
        /*0554*/ 	.word	0xffffffff


	//   ....[205]....
        /*0558*/ 	.word	0xffffffff


	//   ....[206]....
        /*055c*/ 	.word	0xffffffff


	//   ....[207]....
        /*0560*/ 	.word	0xffffffff


	//   ....[208]....
        /*0564*/ 	.word	0xffffffff


	//   ....[209]....
        /*0568*/ 	.word	0xffffffff


	//   ....[210]....
        /*056c*/ 	.word	0xffffffff


	//   ....[211]....
        /*0570*/ 	.word	0xffffffff


	//   ....[212]....
        /*0574*/ 	.word	0xffffffff


	//   ....[213]....
        /*0578*/ 	.word	0xffffffff


	//   ....[214]....
        /*057c*/ 	.word	0xffffffff


	//   ....[215]....
        /*0580*/ 	.word	0xffffffff


	//   ....[216]....
        /*0584*/ 	.word	0xffffffff


	//   ....[217]....
        /*0588*/ 	.word	0xffffffff


	//   ....[218]....
        /*058c*/ 	.word	0xffffffff


	//   ....[219]....
        /*0590*/ 	.word	0xffffffff


	//   ....[220]....
        /*0594*/ 	.word	0xffffffff


	//   ....[221]....
        /*0598*/ 	.word	0xffffffff


	//   ....[222]....
        /*059c*/ 	.word	0xffffffff


	//   ....[223]....
        /*05a0*/ 	.word	0xffffffff


	//   ....[224]....
        /*05a4*/ 	.word	0xffffffff


	//   ....[225]....
        /*05a8*/ 	.word	0xffffffff


	//   ....[226]....
        /*05ac*/ 	.word	0xffffffff


	//   ....[227]....
        /*05b0*/ 	.word	0xffffffff


	//   ....[228]....
        /*05b4*/ 	.word	0xffffffff


	//   ....[229]....
        /*05b8*/ 	.word	0xffffffff


	//   ....[230]....
        /*05bc*/ 	.word	0xffffffff


	//   ....[231]....
        /*05c0*/ 	.word	0xffffffff


	//   ....[232]....
        /*05c4*/ 	.word	0xffffffff


	//   ....[233]....
        /*05c8*/ 	.word	0xffffffff


	//   ....[234]....
        /*05cc*/ 	.word	0xffffffff


	//   ....[235]....
        /*05d0*/ 	.word	0xffffffff


	//   ....[236]....
        /*05d4*/ 	.word	0xffffffff


	//   ....[237]....
        /*05d8*/ 	.word	0xffffffff


	//   ....[238]....
        /*05dc*/ 	.word	0xffffffff


	//   ....[239]....
        /*05e0*/ 	.word	0xffffffff


	//   ....[240]....
        /*05e4*/ 	.word	0xffffffff


	//   ....[241]....
        /*05e8*/ 	.word	0xffffffff


	//   ....[242]....
        /*05ec*/ 	.word	0xffffffff


	//   ....[243]....
        /*05f0*/ 	.word	0xffffffff


	//   ....[244]....
        /*05f4*/ 	.word	0xffffffff


	//   ....[245]....
        /*05f8*/ 	.word	0xffffffff


	//   ....[246]....
        /*05fc*/ 	.word	0xffffffff


	//   ....[247]....
        /*0600*/ 	.word	0x0500000f


	//   ....[248]....
        /*0604*/ 	.word	0x0500000f


	//   ....[249]....
        /*0608*/ 	.word	0x0500000f


	//   ....[250]....
        /*060c*/ 	.word	0x0500000f


	//   ....[251]....
        /*0610*/ 	.word	0x0500000f


	//   ....[252]....
        /*0614*/ 	.word	0x0500000f


	//   ....[253]....
        /*0618*/ 	.word	0x0500000f


	//   ....[254]....
        /*061c*/ 	.word	0x0500000f


	//   ....[255]....
        /*0620*/ 	.word	0x0500000f


	//   ....[0]....
        /*0624*/ 	.word	0x0500000f


	//   ....[1]....
        /*0628*/ 	.word	0x0500000f


	//   ....[2]....
        /*062c*/ 	.word	0x0500000f


	//   ....[3]....
        /*0630*/ 	.word	0x0500000f


	//   ....[4]....
        /*0634*/ 	.word	0x0500000f


	//   ....[5]....
        /*0638*/ 	.word	0x0500000f


	//   ....[6]....
        /*063c*/ 	.word	0x0500000f


	//   ....[7]....
        /*0640*/ 	.word	0x0500000f


	//   ....[8]....
        /*0644*/ 	.word	0x0500000f


	//   ....[9]....
        /*0648*/ 	.word	0x0500000f


	//   ....[10]....
        /*064c*/ 	.word	0x0500000f


	//   ....[11]....
        /*0650*/ 	.word	0x0500000f


	//   ....[12]....
        /*0654*/ 	.word	0x0500000f


	//   ....[13]....
        /*0658*/ 	.word	0x0500000f


	//   ....[14]....
        /*065c*/ 	.word	0x0500000f


	//   ....[15]....
        /*0660*/ 	.word	0x0500000f


	//   ....[16]....
        /*0664*/ 	.word	0x0500000f


	//   ....[17]....
        /*0668*/ 	.word	0x0500000f


	//   ....[18]....
        /*066c*/ 	.word	0x0500000f


	//   ....[19]....
        /*0670*/ 	.word	0x0500000f


	//   ....[20]....
        /*0674*/ 	.word	0x0500000f


	//   ....[21]....
        /*0678*/ 	.word	0x0500000f


	//   ....[22]....
        /*067c*/ 	.word	0x0500000f


	//   ....[23]....
        /*0680*/ 	.word	0x0500000f


	//   ....[24]....
        /*0684*/ 	.word	0x0500000f


	//   ....[25]....
        /*0688*/ 	.word	0x0500000f


	//   ....[26]....
        /*068c*/ 	.word	0x0500000f


	//   ....[27]....
        /*0690*/ 	.word	0x0500000f


	//   ....[28]....
        /*0694*/ 	.word	0x0500000f


	//   ....[29]....
        /*0698*/ 	.word	0x0500000f


	//   ....[30]....
        /*069c*/ 	.word	0x0500000f


	//   ....[31]....
        /*06a0*/ 	.word	0x0500000f


	//   ....[32]....
        /*06a4*/ 	.word	0x0500000f


	//   ....[33]....
        /*06a8*/ 	.word	0x0500000f


	//   ....[34]....
        /*06ac*/ 	.word	0x0500000f


	//   ....[35]....
        /*06b0*/ 	.word	0x0500000f


	//   ....[36]....
        /*06b4*/ 	.word	0x0500000f


	//   ....[37]....
        /*06b8*/ 	.word	0x0500000f


	//   ....[38]....
        /*06bc*/ 	.word	0x0500000f


	//   ....[39]....
        /*06c0*/ 	.word	0x0500000f


	//   ....[40]....
        /*06c4*/ 	.word	0x0500000f


	//   ....[41]....
        /*06c8*/ 	.word	0x0500000f


	//   ....[42]....
        /*06cc*/ 	.word	0x0500000f


	//   ....[43]....
        /*06d0*/ 	.word	0x0500000f


	//   ....[44]....
        /*06d4*/ 	.word	0x0500000f


	//   ....[45]....
        /*06d8*/ 	.word	0x0500000f


	//   ....[46]....
        /*06dc*/ 	.word	0x0500000f


	//   ....[47]....
        /*06e0*/ 	.word	0x0500000f


	//   ....[48]....
        /*06e4*/ 	.word	0x0500000f


	//   ....[49]....
        /*06e8*/ 	.word	0x0500000f


	//   ....[50]....
        /*06ec*/ 	.word	0x0500000f


	//   ....[51]....
        /*06f0*/ 	.word	0x0500000f


	//   ....[52]....
        /*06f4*/ 	.word	0x0500000f


	//   ....[53]....
        /*06f8*/ 	.word	0x0500000f


	//   ....[54]....
        /*06fc*/ 	.word	0x0500000f


	//   ....[55]....
        /*0700*/ 	.word	0x0500000f


	//   ....[56]....
        /*0704*/ 	.word	0x0500000f


	//   ....[57]....
        /*0708*/ 	.word	0x0500000f


	//   ....[58]....
        /*070c*/ 	.word	0x0500000f


	//   ....[59]....
        /*0710*/ 	.word	0x0500000f


	//   ....[60]....
        /*0714*/ 	.word	0x0500000f


	//   ....[61]....
        /*0718*/ 	.word	0x0500000f


	//   ....[62]....
        /*071c*/ 	.word	0x0500000f


	//   ....[63]....
        /*0720*/ 	.word	0x0500000f


	//   ....[64]....
        /*0724*/ 	.word	0x0500000f


	//   ....[65]....
        /*0728*/ 	.word	0x0500000f


	//   ....[66]....
        /*072c*/ 	.word	0x0500000f


	//   ....[67]....
        /*0730*/ 	.word	0x0500000f


	//   ....[68]....
        /*0734*/ 	.word	0x0500000f


	//   ....[69]....
        /*0738*/ 	.word	0x0500000f


	//   ....[70]....
        /*073c*/ 	.word	0x0500000f


	//   ....[71]....
        /*0740*/ 	.word	0x0500000f


	//   ....[72]....
        /*0744*/ 	.word	0x0500000f


	//   ....[73]....
        /*0748*/ 	.word	0x0500000f


	//   ....[74]....
        /*074c*/ 	.word	0x0500000f


	//   ....[75]....
        /*0750*/ 	.word	0x0500000f


	//   ....[76]....
        /*0754*/ 	.word	0x0500000f


	//   ....[77]....
        /*0758*/ 	.word	0x0500000f


	//   ....[78]....
        /*075c*/ 	.word	0x0500000f


	//   ....[79]....
        /*0760*/ 	.word	0x0500000f


	//   ....[80]....
        /*0764*/ 	.word	0x0500000f


	//   ....[81]....
        /*0768*/ 	.word	0x0500000f


	//   ....[82]....
        /*076c*/ 	.word	0x0500000f


	//   ....[83]....
        /*0770*/ 	.word	0x0500000f


	//   ....[84]....
        /*0774*/ 	.word	0x0500000f


	//   ....[85]....
        /*0778*/ 	.word	0x0500000f


	//   ....[86]....
        /*077c*/ 	.word	0x0500000f


	//   ....[87]....
        /*0780*/ 	.word	0x0500000f


	//   ....[88]....
        /*0784*/ 	.word	0x0500000f


	//----- nvinfo : EIATTR_COOP_GROUP_INSTR_OFFSETS
	.align		4
.L_291:
        /*0788*/ 	.byte	0x04, 0x28
        /*078a*/ 	.short	(.L_293 - .L_292)


	//   ....[0]....
.L_292:
        /*078c*/ 	.word	0x00000080


	//   ....[1]....
        /*0790*/ 	.word	0x00000090


	//   ....[2]....
        /*0794*/ 	.word	0x000002d0


	//   ....[3]....
        /*0798*/ 	.word	0x00000430


	//   ....[4]....
        /*079c*/ 	.word	0x00000550


	//   ....[5]....
        /*07a0*/ 	.word	0x000006b0


	//   ....[6]....
        /*07a4*/ 	.word	0x00001cd0


	//   ....[7]....
        /*07a8*/ 	.word	0x000029a0


	//   ....[8]....
        /*07ac*/ 	.word	0x00002c60


	//   ....[9]....
        /*07b0*/ 	.word	0x00003270


	//   ....[10]....
        /*07b4*/ 	.word	0x00003300


	//   ....[11]....
        /*07b8*/ 	.word	0x00003e40


	//   ....[12]....
        /*07bc*/ 	.word	0x00003ec0


	//   ....[13]....
        /*07c0*/ 	.word	0x00005d60


	//   ....[14]....
        /*07c4*/ 	.word	0x00005d90


	//   ....[15]....
        /*07c8*/ 	.word	0x000065c0


	//   ....[16]....
        /*07cc*/ 	.word	0x000066c0


	//   ....[17]....
        /*07d0*/ 	.word	0x00007120


	//   ....[18]....
        /*07d4*/ 	.word	0x00007180


	//   ....[19]....
        /*07d8*/ 	.word	0x000096a0


	//   ....[20]....
        /*07dc*/ 	.word	0x000096b0


	//   ....[21]....
        /*07e0*/ 	.word	0x000096e0


	//   ....[22]....
        /*07e4*/ 	.word	0x000096f0


	//   ....[23]....
        /*07e8*/ 	.word	0x0000b110


	//   ....[24]....
        /*07ec*/ 	.word	0x0000b120


	//   ....[25]....
        /*07f0*/ 	.word	0x0000b1a0


	//   ....[26]....
        /*07f4*/ 	.word	0x0000b1b0


	//   ....[27]....
        /*07f8*/ 	.word	0x0000c120


	//   ....[28]....
        /*07fc*/ 	.word	0x0000c130


	//   ....[29]....
        /*0800*/ 	.word	0x0000c140


	//   ....[30]....
        /*0804*/ 	.word	0x0000c150


	//   ....[31]....
        /*0808*/ 	.word	0x0000c160


	//   ....[32]....
        /*080c*/ 	.word	0x0000c170


	//   ....[33]....
        /*0810*/ 	.word	0x0000c180


	//   ....[34]....
        /*0814*/ 	.word	0x0000c190


	//   ....[35]....
        /*0818*/ 	.word	0x0000c1a0


	//   ....[36]....
        /*081c*/ 	.word	0x0000c1b0


	//   ....[37]....
        /*0820*/ 	.word	0x0000c1e0


	//   ....[38]....
        /*0824*/ 	.word	0x0000c1f0


	//   ....[39]....
        /*0828*/ 	.word	0x0000c200


	//   ....[40]....
        /*082c*/ 	.word	0x0000c210


	//   ....[41]....
        /*0830*/ 	.word	0x0000c220


	//   ....[42]....
        /*0834*/ 	.word	0x0000c230


	//   ....[43]....
        /*0838*/ 	.word	0x0000c240


	//   ....[44]....
        /*083c*/ 	.word	0x0000c250


	//   ....[45]....
        /*0840*/ 	.word	0x0000c260


	//   ....[46]....
        /*0844*/ 	.word	0x0000c280


	//   ....[47]....
        /*0848*/ 	.word	0x0000c290


	//   ....[48]....
        /*084c*/ 	.word	0x0000c2a0


	//   ....[49]....
        /*0850*/ 	.word	0x0000c2b0


	//   ....[50]....
        /*0854*/ 	.word	0x0000c2c0


	//   ....[51]....
        /*0858*/ 	.word	0x0000c2d0


	//   ....[52]....
        /*085c*/ 	.word	0x0000c2e0


	//   ....[53]....
        /*0860*/ 	.word	0x0000c2f0


	//   ....[54]....
        /*0864*/ 	.word	0x0000c300


	//   ....[55]....
        /*0868*/ 	.word	0x0000c310


	//   ....[56]....
        /*086c*/ 	.word	0x0000c320


	//   ....[57]....
        /*0870*/ 	.word	0x0000c330


	//   ....[58]....
        /*0874*/ 	.word	0x0000c340


	//   ....[59]....
        /*0878*/ 	.word	0x0000c350


	//   ....[60]....
        /*087c*/ 	.word	0x0000c360


	//   ....[61]....
        /*0880*/ 	.word	0x0000c380


	//   ....[62]....
        /*0884*/ 	.word	0x0000c390


	//   ....[63]....
        /*0888*/ 	.word	0x0000c3a0


	//   ....[64]....
        /*088c*/ 	.word	0x0000c3c0


	//   ....[65]....
        /*0890*/ 	.word	0x0000c3d0


	//   ....[66]....
        /*0894*/ 	.word	0x0000c3f0


	//   ....[67]....
        /*0898*/ 	.word	0x0000c400


	//   ....[68]....
        /*089c*/ 	.word	0x0000c410


	//   ....[69]....
        /*08a0*/ 	.word	0x0000c420


	//   ....[70]....
        /*08a4*/ 	.word	0x0000c440


	//   ....[71]....
        /*08a8*/ 	.word	0x0000c450


	//   ....[72]....
        /*08ac*/ 	.word	0x0000c470


	//   ....[73]....
        /*08b0*/ 	.word	0x0000c490


	//   ....[74]....
        /*08b4*/ 	.word	0x0000c4a0


	//   ....[75]....
        /*08b8*/ 	.word	0x0000c4d0


	//   ....[76]....
        /*08bc*/ 	.word	0x0000c500


	//   ....[77]....
        /*08c0*/ 	.word	0x0000c530


	//   ....[78]....
        /*08c4*/ 	.word	0x0000c560


	//   ....[79]....
        /*08c8*/ 	.word	0x0000c590


	//   ....[80]....
        /*08cc*/ 	.word	0x0000c5c0


	//   ....[81]....
        /*08d0*/ 	.word	0x0000c5f0


	//   ....[82]....
        /*08d4*/ 	.word	0x0000c620


	//   ....[83]....
        /*08d8*/ 	.word	0x0000c650


	//   ....[84]....
        /*08dc*/ 	.word	0x0000c680


	//   ....[85]....
        /*08e0*/ 	.word	0x0000c6b0


	//   ....[86]....
        /*08e4*/ 	.word	0x0000c6e0


	//   ....[87]....
        /*08e8*/ 	.word	0x0000c710


	//   ....[88]....
        /*08ec*/ 	.word	0x0000c740


	//   ....[89]....
        /*08f0*/ 	.word	0x0000c770


	//   ....[90]....
        /*08f4*/ 	.word	0x0000c7a0


	//   ....[91]....
        /*08f8*/ 	.word	0x0000d050


	//   ....[92]....
        /*08fc*/ 	.word	0x0000d090


	//   ....[93]....
        /*0900*/ 	.word	0x0000d0c0


	//   ....[94]....
        /*0904*/ 	.word	0x0000d0f0


	//   ....[95]....
        /*0908*/ 	.word	0x0000d7c0


	//   ....[96]....
        /*090c*/ 	.word	0x0000d7e0


	//   ....[97]....
        /*0910*/ 	.word	0x0000d8b0


	//   ....[98]....
        /*0914*/ 	.word	0x0000d8d0


	//   ....[99]....
        /*0918*/ 	.word	0x0000d990


	//   ....[100]....
        /*091c*/ 	.word	0x0000d9b0


	//   ....[101]....
        /*0920*/ 	.word	0x0000da80


	//   ....[102]....
        /*0924*/ 	.word	0x0000daa0


	//   ....[103]....
        /*0928*/ 	.word	0x0000de60


	//   ....[104]....
        /*092c*/ 	.word	0x0000de70


	//   ....[105]....
        /*0930*/ 	.word	0x0000e2a0


	//   ....[106]....
        /*0934*/ 	.word	0x0000e2b0


	//   ....[107]....
        /*0938*/ 	.word	0x0000efa0


	//   ....[108]....
        /*093c*/ 	.word	0x0000efc0


	//   ....[109]....
        /*0940*/ 	.word	0x0000f080


	//   ....[110]....
        /*0944*/ 	.word	0x0000f0a0


	//   ....[111]....
        /*0948*/ 	.word	0x0000f160


	//   ....[112]....
        /*094c*/ 	.word	0x0000f180


	//   ....[113]....
        /*0950*/ 	.word	0x0000f250


	//   ....[114]....
        /*0954*/ 	.word	0x0000f270


	//   ....[115]....
        /*0958*/ 	.word	0x0000f3b0


	//   ....[116]....
        /*095c*/ 	.word	0x0000f5c0


	//   ....[117]....
        /*0960*/ 	.word	0x0000f5f0


	//   ....[118]....
        /*0964*/ 	.word	0x0000f620


	//   ....[119]....
        /*0968*/ 	.word	0x0000f650


	//   ....[120]....
        /*096c*/ 	.word	0x0000f680


	//   ....[121]....
        /*0970*/ 	.word	0x0000f6d0


	//   ....[122]....
        /*0974*/ 	.word	0x0000f850


	//   ....[123]....
        /*0978*/ 	.word	0x0000f880


	//   ....[124]....
        /*097c*/ 	.word	0x0000f8b0


	//   ....[125]....
        /*0980*/ 	.word	0x0000f8e0


	//   ....[126]....
        /*0984*/ 	.word	0x0000f910


	//   ....[127]....
        /*0988*/ 	.word	0x0000f940


	//   ....[128]....
        /*098c*/ 	.word	0x0000f9d0


	//   ....[129]....
        /*0990*/ 	.word	0x0000fa30


	//   ....[130]....
        /*0994*/ 	.word	0x0000fa40


	//   ....[131]....
        /*0998*/ 	.word	0x0000fa90


	//   ....[132]....
        /*099c*/ 	.word	0x00011f00


	//   ....[133]....
        /*09a0*/ 	.word	0x00011f30


	//   ....[134]....
        /*09a4*/ 	.word	0x00011fd0


	//   ....[135]....
        /*09a8*/ 	.word	0x00011fe0


	//   ....[136]....
        /*09ac*/ 	.word	0x00012030


	//   ....[137]....
        /*09b0*/ 	.word	0x00012040


	//   ....[138]....
        /*09b4*/ 	.word	0x00012090


	//   ....[139]....
        /*09b8*/ 	.word	0x000120a0


	//   ....[140]....
        /*09bc*/ 	.word	0x000120f0


	//   ....[141]....
        /*09c0*/ 	.word	0x00012100


	//   ....[142]....
        /*09c4*/ 	.word	0x00012150


	//   ....[143]....
        /*09c8*/ 	.word	0x00012160


	//   ....[144]....
        /*09cc*/ 	.word	0x000121b0


	//   ....[145]....
        /*09d0*/ 	.word	0x000121c0


	//   ....[146]....
        /*09d4*/ 	.word	0x000121d0


	//   ....[147]....
        /*09d8*/ 	.word	0x00012220


	//   ....[148]....
        /*09dc*/ 	.word	0x00012270


	//   ....[149]....
        /*09e0*/ 	.word	0x00012280


	//   ....[150]....
        /*09e4*/ 	.word	0x00012290


	//   ....[151]....
        /*09e8*/ 	.word	0x000122f0


	//   ....[152]....
        /*09ec*/ 	.word	0x00012780


	//   ....[153]....
        /*09f0*/ 	.word	0x000127b0


	//   ....[154]....
        /*09f4*/ 	.word	0x000127d0


	//   ....[155]....
        /*09f8*/ 	.word	0x00012860


	//   ....[156]....
        /*09fc*/ 	.word	0x00012870


	//   ....[157]....
        /*0a00*/ 	.word	0x000128f0


	//   ....[158]....
        /*0a04*/ 	.word	0x00012900


	//   ....[159]....
        /*0a08*/ 	.word	0x00012980


	//   ....[160]....
        /*0a0c*/ 	.word	0x00012990


	//   ....[161]....
        /*0a10*/ 	.word	0x00012a10


	//   ....[162]....
        /*0a14*/ 	.word	0x00012a20


	//   ....[163]....
        /*0a18*/ 	.word	0x00012a90


	//   ....[164]....
        /*0a1c*/ 	.word	0x00012aa0


	//   ....[165]....
        /*0a20*/ 	.word	0x00012b10


	//   ....[166]....
        /*0a24*/ 	.word	0x00012b20


	//   ....[167]....
        /*0a28*/ 	.word	0x00012b30


	//   ....[168]....
        /*0a2c*/ 	.word	0x00012be0


	//   ....[169]....
        /*0a30*/ 	.word	0x00012c00


	//   ....[170]....
        /*0a34*/ 	.word	0x00012c10


	//   ....[171]....
        /*0a38*/ 	.word	0x00012c60


	//   ....[172]....
        /*0a3c*/ 	.word	0x00013300


	//   ....[173]....
        /*0a40*/ 	.word	0x00013330


	//   ....[174]....
        /*0a44*/ 	.word	0x00013360


	//   ....[175]....
        /*0a48*/ 	.word	0x000133a0


	//   ....[176]....
        /*0a4c*/ 	.word	0x000133f0


	//   ....[177]....
        /*0a50*/ 	.word	0x00013410


	//   ....[178]....
        /*0a54*/ 	.word	0x00013460


	//   ....[179]....
        /*0a58*/ 	.word	0x00013480


	//   ....[180]....
        /*0a5c*/ 	.word	0x000134d0


	//   ....[181]....
        /*0a60*/ 	.word	0x000134f0


	//   ....[182]....
        /*0a64*/ 	.word	0x00013540


	//   ....[183]....
        /*0a68*/ 	.word	0x00013560


	//   ....[184]....
        /*0a6c*/ 	.word	0x000135b0


	//   ....[185]....
        /*0a70*/ 	.word	0x000135d0


	//   ....[186]....
        /*0a74*/ 	.word	0x00013600


	//   ....[187]....
        /*0a78*/ 	.word	0x00013620


	//   ....[188]....
        /*0a7c*/ 	.word	0x00013f30


	//   ....[189]....
        /*0a80*/ 	.word	0x00013f50


	//   ....[190]....
        /*0a84*/ 	.word	0x00013f60


	//   ....[191]....
        /*0a88*/ 	.word	0x00013f70


	//   ....[192]....
        /*0a8c*/ 	.word	0x00013f80


	//   ....[193]....
        /*0a90*/ 	.word	0x00013f90


	//   ....[194]....
        /*0a94*/ 	.word	0x00013ff0


	//   ....[195]....
        /*0a98*/ 	.word	0x00014030


	//   ....[196]....
        /*0a9c*/ 	.word	0x00014050


	//   ....[197]....
        /*0aa0*/ 	.word	0x00014060


	//   ....[198]....
        /*0aa4*/ 	.word	0x000140a0


	//   ....[199]....
        /*0aa8*/ 	.word	0x000140b0


	//   ....[200]....
        /*0aac*/ 	.word	0x000140f0


	//   ....[201]....
        /*0ab0*/ 	.word	0x00014100


	//   ....[202]....
        /*0ab4*/ 	.word	0x00014140


	//   ....[203]....
        /*0ab8*/ 	.word	0x00014150


	//   ....[204]....
        /*0abc*/ 	.word	0x00014160


	//   ....[205]....
        /*0ac0*/ 	.word	0x00014170


	//   ....[206]....
        /*0ac4*/ 	.word	0x00014180


	//   ....[207]....
        /*0ac8*/ 	.word	0x00014220


	//   ....[208]....
        /*0acc*/ 	.word	0x000145d0


	//   ....[209]....
        /*0ad0*/ 	.word	0x000145e0


	//   ....[210]....
        /*0ad4*/ 	.word	0x000145f0


	//   ....[211]....
        /*0ad8*/ 	.word	0x00014600


	//   ....[212]....
        /*0adc*/ 	.word	0x00014610


	//   ....[213]....
        /*0ae0*/ 	.word	0x00014620


	//   ....[214]....
        /*0ae4*/ 	.word	0x00014640


	//   ....[215]....
        /*0ae8*/ 	.word	0x00014690


	//   ....[216]....
        /*0aec*/ 	.word	0x000146d0


	//   ....[217]....
        /*0af0*/ 	.word	0x000146f0


	//   ....[218]....
        /*0af4*/ 	.word	0x00014700


	//   ....[219]....
        /*0af8*/ 	.word	0x00014740


	//   ....[220]....
        /*0afc*/ 	.word	0x00014750


	//   ....[221]....
        /*0b00*/ 	.word	0x00014790


	//   ....[222]....
        /*0b04*/ 	.word	0x000147a0


	//   ....[223]....
        /*0b08*/ 	.word	0x000147e0


	//   ....[224]....
        /*0b0c*/ 	.word	0x000147f0


	//   ....[225]....
        /*0b10*/ 	.word	0x00014800


	//   ....[226]....
        /*0b14*/ 	.word	0x00014810


	//   ....[227]....
        /*0b18*/ 	.word	0x00014820


	//   ....[228]....
        /*0b1c*/ 	.word	0x00015b30


	//   ....[229]....
        /*0b20*/ 	.word	0x00015b50


	//   ....[230]....
        /*0b24*/ 	.word	0x00015b80


	//   ....[231]....
        /*0b28*/ 	.word	0x00015bb0


	//   ....[232]....
        /*0b2c*/ 	.word	0x00015be0


	//   ....[233]....
        /*0b30*/ 	.word	0x00015bf0


	//   ....[234]....
        /*0b34*/ 	.word	0x00015c20


	//   ....[235]....
        /*0b38*/ 	.word	0x00015c60


	//   ....[236]....
        /*0b3c*/ 	.word	0x00015dd0


	//   ....[237]....
        /*0b40*/ 	.word	0x00015e00


	//   ....[238]....
        /*0b44*/ 	.word	0x00015e40


	//   ....[239]....
        /*0b48*/ 	.word	0x00015e70


	//   ....[240]....
        /*0b4c*/ 	.word	0x00015ea0


	//   ....[241]....
        /*0b50*/ 	.word	0x00015ed0


	//   ....[242]....
        /*0b54*/ 	.word	0x00015f60


	//   ....[243]....
        /*0b58*/ 	.word	0x00015fb0


	//   ....[244]....
        /*0b5c*/ 	.word	0x00015fc0


	//   ....[245]....
        /*0b60*/ 	.word	0x00016000


	//   ....[246]....
        /*0b64*/ 	.word	0x00016b00


	//   ....[247]....
        /*0b68*/ 	.word	0x00017110


	//   ....[248]....
        /*0b6c*/ 	.word	0x000171f0


	//   ....[249]....
        /*0b70*/ 	.word	0x000172e0


	//   ....[250]....
        /*0b74*/ 	.word	0x00017340


	//   ....[251]....
        /*0b78*/ 	.word	0x00017400


	//   ....[252]....
        /*0b7c*/ 	.word	0x00017460


	//   ....[253]....
        /*0b80*/ 	.word	0x00017520


	//   ....[254]....
        /*0b84*/ 	.word	0x00017580


	//   ....[255]....
        /*0b88*/ 	.word	0x00017640


	//   ....[0]....
        /*0b8c*/ 	.word	0x000176a0


	//   ....[1]....
        /*0b90*/ 	.word	0x00017760


	//   ....[2]....
        /*0b94*/ 	.word	0x000177c0


	//   ....[3]....
        /*0b98*/ 	.word	0x00017880


	//   ....[4]....
        /*0b9c*/ 	.word	0x000178e0


	//   ....[5]....
        /*0ba0*/ 	.word	0x000179a0


	//   ....[6]....
        /*0ba4*/ 	.word	0x00017a00


	//   ....[7]....
        /*0ba8*/ 	.word	0x00017ac0


	//   ....[8]....
        /*0bac*/ 	.word	0x00017b20


	//   ....[9]....
        /*0bb0*/ 	.word	0x00017be0


	//   ....[10]....
        /*0bb4*/ 	.word	0x00017c40


	//   ....[11]....
        /*0bb8*/ 	.word	0x00017d10


	//   ....[12]....
        /*0bbc*/ 	.word	0x00017ed0


	//   ....[13]....
        /*0bc0*/ 	.word	0x00017f60


	//   ....[14]....
        /*0bc4*/ 	.word	0x00018060


	//   ....[15]....
        /*0bc8*/ 	.word	0x000180b0


	//   ....[16]....
        /*0bcc*/ 	.word	0x000181b0


	//   ....[17]....
        /*0bd0*/ 	.word	0x00018200


	//   ....[18]....
        /*0bd4*/ 	.word	0x00018260


	//   ....[19]....
        /*0bd8*/ 	.word	0x00018350


	//   ....[20]....
        /*0bdc*/ 	.word	0x000183b0


	//   ....[21]....
        /*0be0*/ 	.word	0x000184a0


	//   ....[22]....
        /*0be4*/ 	.word	0x00018500


	//   ....[23]....
        /*0be8*/ 	.word	0x000185f0


	//   ....[24]....
        /*0bec*/ 	.word	0x00018650


	//   ....[25]....
        /*0bf0*/ 	.word	0x00018730


	//   ....[26]....
        /*0bf4*/ 	.word	0x00018790


	//   ....[27]....
        /*0bf8*/ 	.word	0x00018830


	//   ....[28]....
        /*0bfc*/ 	.word	0x000188e0


	//   ....[29]....
        /*0c00*/ 	.word	0x00018990


	//   ....[30]....
        /*0c04*/ 	.word	0x00018a10


	//   ....[31]....
        /*0c08*/ 	.word	0x00018ab0


	//   ....[32]....
        /*0c0c*/ 	.word	0x00018b50


	//   ....[33]....
        /*0c10*/ 	.word	0x00018bc0


	//   ....[34]....
        /*0c14*/ 	.word	0x00018c40


	//   ....[35]....
        /*0c18*/ 	.word	0x00018cf0


	//   ....[36]....
        /*0c1c*/ 	.word	0x00018d50


	//   ....[37]....
        /*0c20*/ 	.word	0x00018e10


	//   ....[38]....
        /*0c24*/ 	.word	0x00018e70


	//   ....[39]....
        /*0c28*/ 	.word	0x00018f30


	//   ....[40]....
        /*0c2c*/ 	.word	0x00018f90


	//   ....[41]....
        /*0c30*/ 	.word	0x00019050


	//   ....[42]....
        /*0c34*/ 	.word	0x000190b0


	//   ....[43]....
        /*0c38*/ 	.word	0x00019160


	//   ....[44]....
        /*0c3c*/ 	.word	0x000191c0


	//   ....[45]....
        /*0c40*/ 	.word	0x00019280


	//   ....[46]....
        /*0c44*/ 	.word	0x000192e0


	//   ....[47]....
        /*0c48*/ 	.word	0x00019380


	//   ....[48]....
        /*0c4c*/ 	.word	0x000194b0


	//   ....[49]....
        /*0c50*/ 	.word	0x00019550


	//   ....[50]....
        /*0c54*/ 	.word	0x000195b0


	//   ....[51]....
        /*0c58*/ 	.word	0x00019660


	//   ....[52]....
        /*0c5c*/ 	.word	0x000196e0


	//   ....[53]....
        /*0c60*/ 	.word	0x00019770


	//   ....[54]....
        /*0c64*/ 	.word	0x00019800


	//   ....[55]....
        /*0c68*/ 	.word	0x00019890


	//   ....[56]....
        /*0c6c*/ 	.word	0x000198f0


	//   ....[57]....
        /*0c70*/ 	.word	0x000199a0


	//   ....[58]....
        /*0c74*/ 	.word	0x00019a00


	//   ....[59]....
        /*0c78*/ 	.word	0x00019ab0


	//   ....[60]....
        /*0c7c*/ 	.word	0x00019b10


	//   ....[61]....
        /*0c80*/ 	.word	0x00019bc0


	//   ....[62]....
        /*0c84*/ 	.word	0x00019c20


	//   ....[63]....
        /*0c88*/ 	.word	0x00019cd0


	//   ....[64]....
        /*0c8c*/ 	.word	0x00019d30


	//   ....[65]....
        /*0c90*/ 	.word	0x00019de0


	//   ....[66]....
        /*0c94*/ 	.word	0x00019e40


	//   ....[67]....
        /*0c98*/ 	.word	0x00019ef0


	//   ....[68]....
        /*0c9c*/ 	.word	0x00019fe0


	//   ....[69]....
        /*0ca0*/ 	.word	0x0001a070


	//   ....[70]....
        /*0ca4*/ 	.word	0x0001a0d0


	//   ....[71]....
        /*0ca8*/ 	.word	0x0001a180


	//   ....[72]....
        /*0cac*/ 	.word	0x0001a200


	//   ....[73]....
        /*0cb0*/ 	.word	0x0001a290


	//   ....[74]....
        /*0cb4*/ 	.word	0x0001a320


	//   ....[75]....
        /*0cb8*/ 	.word	0x0001a3b0


	//   ....[76]....
        /*0cbc*/ 	.word	0x0001a410


	//   ....[77]....
        /*0cc0*/ 	.word	0x0001a4c0


	//   ....[78]....
        /*0cc4*/ 	.word	0x0001a520


	//   ....[79]....
        /*0cc8*/ 	.word	0x0001a5d0


	//   ....[80]....
        /*0ccc*/ 	.word	0x0001a630


	//   ....[81]....
        /*0cd0*/ 	.word	0x0001a6e0


	//   ....[82]....
        /*0cd4*/ 	.word	0x0001a740


	//   ....[83]....
        /*0cd8*/ 	.word	0x0001a7f0


	//   ....[84]....
        /*0cdc*/ 	.word	0x0001a850


	//   ....[85]....
        /*0ce0*/ 	.word	0x0001a900


	//   ....[86]....
        /*0ce4*/ 	.word	0x0001a960


	//   ....[87]....
        /*0ce8*/ 	.word	0x0001aa10


	//   ....[88]....
        /*0cec*/ 	.word	0x0001ac60


	//----- nvinfo : EIATTR_REG_RECONFIG
	.align		4
.L_293:
        /*0cf0*/ 	.byte	0x01, 0x54
	.zero		2


	//----- nvinfo : EIATTR_SYSCALL_OFFSETS
	.align		4
        /*0cf4*/ 	.byte	0x04, 0x46
        /*0cf6*/ 	.short	(.L_295 - .L_294)


	//   ....[0]....
.L_294:
        /*0cf8*/ 	.word	0x00001eb0


	//   ....[1]....
        /*0cfc*/ 	.word	0x00011230


	//   ....[2]....
        /*0d00*/ 	.word	0x000113a0


	//   ....[3]....
        /*0d04*/ 	.word	0x000114f0


	//   ....[4]....
        /*0d08*/ 	.word	0x00011630


	//   ....[5]....
        /*0d0c*/ 	.word	0x00012fb0


	//----- nvinfo : EIATTR_MBARRIER_INSTR_OFFSETS
	.align		4
.L_295:
        /*0d10*/ 	.byte	0x04, 0x39
        /*0d12*/ 	.short	(.L_297 - .L_296)


	//   ....[0]....
.L_296:
        /*0d14*/ 	.word	0x00000180
        /*0d18*/ 	.word	0x000000ff
        /*0d1c*/ 	.word	0x00022800
        /*0d20*/ 	.short	0x0100
        /*0d22*/ 	.byte	0x08
	.zero		1


	//   ....[1]....
        /*0d24*/ 	.word	0x00000190
        /*0d28*/ 	.word	0x000000ff
        /*0d2c*/ 	.word	0x00022820
        /*0d30*/ 	.short	0x0100
        /*0d32*/ 	.byte	0x08
	.zero		1


	//   ....[2]....
        /*0d34*/ 	.word	0x00000280
        /*0d38*/ 	.word	0x000000ff
        /*0d3c*/ 	.word	0x00022830
        /*0d40*/ 	.short	0x0100
        /*0d42*/ 	.byte	0x08
	.zero		1


	//   ....[3]....
        /*0d44*/ 	.word	0x00000290
        /*0d48*/ 	.word	0x000000ff
        /*0d4c*/ 	.word	0x00022840
        /*0d50*/ 	.short	0x0100
        /*0d52*/ 	.byte	0x08
	.zero		1


	//   ....[4]....
        /*0d54*/ 	.word	0x000002a0
        /*0d58*/ 	.word	0x000000ff
        /*0d5c*/ 	.word	0x00022838
        /*0d60*/ 	.short	0x0100
        /*0d62*/ 	.byte	0x08
	.zero		1


	//   ....[5]....
        /*0d64*/ 	.word	0x000002b0
        /*0d68*/ 	.word	0x000000ff
        /*0d6c*/ 	.word	0x00022848
        /*0d70*/ 	.short	0x0100
        /*0d72*/ 	.byte	0x08
	.zero		1


	//   ....[6]....
        /*0d74*/ 	.word	0x000003e0
        /*0d78*/ 	.word	0x000000ff
        /*0d7c*/ 	.word	0x00022850
        /*0d80*/ 	.short	0x0100
        /*0d82*/ 	.byte	0x08
	.zero		1


	//   ....[7]....
        /*0d84*/ 	.word	0x000003f0
        /*0d88*/ 	.word	0x000000ff
        /*0d8c*/ 	.word	0x00022860
        /*0d90*/ 	.short	0x0100
        /*0d92*/ 	.byte	0x08
	.zero		1


	//   ....[8]....
        /*0d94*/ 	.word	0x00000400
        /*0d98*/ 	.word	0x000000ff
        /*0d9c*/ 	.word	0x00022858
        /*0da0*/ 	.short	0x0100
        /*0da2*/ 	.byte	0x08
	.zero		1


	//   ....[9]....
        /*0da4*/ 	.word	0x00000410
        /*0da8*/ 	.word	0x000000ff
        /*0dac*/ 	.word	0x00022868
        /*0db0*/ 	.short	0x0100
        /*0db2*/ 	.byte	0x08
	.zero		1


	//   ....[10]....
        /*0db4*/ 	.word	0x00000500
        /*0db8*/ 	.word	0x000000ff
        /*0dbc*/ 	.word	0x00022870
        /*0dc0*/ 	.short	0x0100
        /*0dc2*/ 	.byte	0x06
	.zero		1


	//   ....[11]....
        /*0dc4*/ 	.word	0x00000510
        /*0dc8*/ 	.word	0x000000ff
        /*0dcc*/ 	.word	0x00022880
        /*0dd0*/ 	.short	0x0100
        /*0dd2*/ 	.byte	0x06
	.zero		1


	//   ....[12]....
        /*0dd4*/ 	.word	0x00000520
        /*0dd8*/ 	.word	0x000000ff
        /*0ddc*/ 	.word	0x00022878
        /*0de0*/ 	.short	0x0100
        /*0de2*/ 	.byte	0x06
	.zero		1


	//   ....[13]....
        /*0de4*/ 	.word	0x00000530
        /*0de8*/ 	.word	0x000000ff
        /*0dec*/ 	.word	0x00022888
        /*0df0*/ 	.short	0x0100
        /*0df2*/ 	.byte	0x06
	.zero		1


	//   ....[14]....
        /*0df4*/ 	.word	0x00000660
        /*0df8*/ 	.word	0x000000ff
        /*0dfc*/ 	.word	0x00022890
        /*0e00*/ 	.short	0x0100
        /*0e02*/ 	.byte	0x08
	.zero		1


	//   ....[15]....
        /*0e04*/ 	.word	0x00000670
        /*0e08*/ 	.word	0x000000ff
        /*0e0c*/ 	.word	0x000228a0
        /*0e10*/ 	.short	0x0100
        /*0e12*/ 	.byte	0x08
	.zero		1


	//   ....[16]....
        /*0e14*/ 	.word	0x00000680
        /*0e18*/ 	.word	0x000000ff
        /*0e1c*/ 	.word	0x00022898
        /*0e20*/ 	.short	0x0100
        /*0e22*/ 	.byte	0x08
	.zero		1


	//   ....[17]....
        /*0e24*/ 	.word	0x00000690
        /*0e28*/ 	.word	0x000000ff
        /*0e2c*/ 	.word	0x000228a8
        /*0e30*/ 	.short	0x0100
        /*0e32*/ 	.byte	0x08
	.zero		1


	//   ....[18]....
        /*0e34*/ 	.word	0x000007e0
        /*0e38*/ 	.word	0x000000ff
        /*0e3c*/ 	.word	0x000228b0
        /*0e40*/ 	.short	0x0100
        /*0e42*/ 	.byte	0x08
	.zero		1


	//   ....[19]....
        /*0e44*/ 	.word	0x000007f0
        /*0e48*/ 	.word	0x000000ff
        /*0e4c*/ 	.word	0x000228c0
        /*0e50*/ 	.short	0x0100
        /*0e52*/ 	.byte	0x08
	.zero		1


	//   ....[20]....
        /*0e54*/ 	.word	0x00000800
        /*0e58*/ 	.word	0x000000ff
        /*0e5c*/ 	.word	0x000228b8
        /*0e60*/ 	.short	0x0100
        /*0e62*/ 	.byte	0x08
	.zero		1


	//   ....[21]....
        /*0e64*/ 	.word	0x00000810
        /*0e68*/ 	.word	0x000000ff
        /*0e6c*/ 	.word	0x000228c8
        /*0e70*/ 	.short	0x0100
        /*0e72*/ 	.byte	0x08
	.zero		1


	//   ....[22]....
        /*0e74*/ 	.word	0x00001f30
        /*0e78*/ 	.word	0x000000ff
        /*0e7c*/ 	.word	0x00022800
        /*0e80*/ 	.short	0x010a
        /*0e82*/ 	.byte	0x2b
	.zero		1


	//   ....[23]....
        /*0e84*/ 	.word	0x00001fb0
        /*0e88*/ 	.word	0x00000000
        /*0e8c*/ 	.word	0x00022830
        /*0e90*/ 	.short	0x010a
        /*0e92*/ 	.byte	0x3f
	.zero		1


	//   ....[24]....
        /*0e94*/ 	.word	0x00001ff0
        /*0e98*/ 	.word	0x00000000
        /*0e9c*/ 	.word	0x00022830
        /*0ea0*/ 	.short	0x010a
        /*0ea2*/ 	.byte	0x3f
	.zero		1


	//   ....[25]....
        /*0ea4*/ 	.word	0x00002b20
        /*0ea8*/ 	.word	0x000000ff
        /*0eac*/ 	.word	0x00000000
        /*0eb0*/ 	.short	0x0101
        /*0eb2*/ 	.byte	0x06
	.zero		1


	//   ....[26]....
        /*0eb4*/ 	.word	0x00005140
        /*0eb8*/ 	.word	0x000000ff
        /*0ebc*/ 	.word	0x00022830
        /*0ec0*/ 	.short	0x010a
        /*0ec2*/ 	.byte	0x06
	.zero		1


	//   ....[27]....
        /*0ec4*/ 	.word	0x00005180
        /*0ec8*/ 	.word	0x000000ff
        /*0ecc*/ 	.word	0x00022830
        /*0ed0*/ 	.short	0x010a
        /*0ed2*/ 	.byte	0x06
	.zero		1


	//   ....[28]....
        /*0ed4*/ 	.word	0x00005a10
        /*0ed8*/ 	.word	0x000000ff
        /*0edc*/ 	.word	0x00022850
        /*0ee0*/ 	.short	0x010a
        /*0ee2*/ 	.byte	0x06
	.zero		1


	//   ....[29]....
        /*0ee4*/ 	.word	0x00005a50
        /*0ee8*/ 	.word	0x000000ff
        /*0eec*/ 	.word	0x00022850
        /*0ef0*/ 	.short	0x010a
        /*0ef2*/ 	.byte	0x06
	.zero		1


	//   ....[30]....
        /*0ef4*/ 	.word	0x00005de0
        /*0ef8*/ 	.word	0x000000ff
        /*0efc*/ 	.word	0x00000000
        /*0f00*/ 	.short	0x0101
        /*0f02*/ 	.byte	0x06
	.zero		1


	//   ....[31]....
        /*0f04*/ 	.word	0x00007ee0
        /*0f08*/ 	.word	0x000000ff
        /*0f0c*/ 	.word	0x00000000
        /*0f10*/ 	.short	0x0101
        /*0f12*/ 	.byte	0x06
	.zero		1


	//   ....[32]....
        /*0f14*/ 	.word	0x00008610
        /*0f18*/ 	.word	0x000000ff
        /*0f1c*/ 	.word	0x00022830
        /*0f20*/ 	.short	0x010a
        /*0f22*/ 	.byte	0x06
	.zero		1


	//   ....[33]....
        /*0f24*/ 	.word	0x00008650
        /*0f28*/ 	.word	0x000000ff
        /*0f2c*/ 	.word	0x00022830
        /*0f30*/ 	.short	0x010a
        /*0f32*/ 	.byte	0x06
	.zero		1


	//   ....[34]....
        /*0f34*/ 	.word	0x00008eb0
        /*0f38*/ 	.word	0x000000ff
        /*0f3c*/ 	.word	0x00022850
        /*0f40*/ 	.short	0x010a
        /*0f42*/ 	.byte	0x06
	.zero		1


	//   ....[35]....
        /*0f44*/ 	.word	0x00008ef0
        /*0f48*/ 	.word	0x000000ff
        /*0f4c*/ 	.word	0x00022850
        /*0f50*/ 	.short	0x010a
        /*0f52*/ 	.byte	0x06
	.zero		1


	//   ....[36]....
        /*0f54*/ 	.word	0x00009240
        /*0f58*/ 	.word	0x000000ff
        /*0f5c*/ 	.word	0x00000000
        /*0f60*/ 	.short	0x0101
        /*0f62*/ 	.byte	0x06
	.zero		1


	//   ....[37]....
        /*0f64*/ 	.word	0x0000a810
        /*0f68*/ 	.word	0x000000ff
        /*0f6c*/ 	.word	0x00000000
        /*0f70*/ 	.short	0x0101
        /*0f72*/ 	.byte	0x06
	.zero		1


	//   ....[38]....
        /*0f74*/ 	.word	0x0000ae70
        /*0f78*/ 	.word	0x000000ff
        /*0f7c*/ 	.word	0x00022850
        /*0f80*/ 	.short	0x010a
        /*0f82*/ 	.byte	0x05
	.zero		1


	//   ....[39]....
        /*0f84*/ 	.word	0x0000aeb0
        /*0f88*/ 	.word	0x000000ff
        /*0f8c*/ 	.word	0x00022850
        /*0f90*/ 	.short	0x010a
        /*0f92*/ 	.byte	0x05
	.zero		1


	//   ....[40]....
        /*0f94*/ 	.word	0x0000b490
        /*0f98*/ 	.word	0x000000ff
        /*0f9c*/ 	.word	0x00000000
        /*0fa0*/ 	.short	0x0101
        /*0fa2*/ 	.byte	0x04
	.zero		1


	//   ....[41]....
        /*0fa4*/ 	.word	0x0000d7b0
        /*0fa8*/ 	.word	0x00000003
        /*0fac*/ 	.word	0x00000000
        /*0fb0*/ 	.short	0x0101
        /*0fb2*/ 	.byte	0x3f
	.zero		1


	//   ....[42]....
        /*0fb4*/ 	.word	0x0000dc50
        /*0fb8*/ 	.word	0x00000002
        /*0fbc*/ 	.word	0x00000000
        /*0fc0*/ 	.short	0x0101
        /*0fc2*/ 	.byte	0x3f
	.zero		1


	//   ....[43]....
        /*0fc4*/ 	.word	0x00011bd0
        /*0fc8*/ 	.word	0x00000000
        /*0fcc*/ 	.word	0x00022880
        /*0fd0*/ 	.short	0x010a
        /*0fd2*/ 	.byte	0x3f
	.zero		1


	//   ....[44]....
        /*0fd4*/ 	.word	0x00012450
        /*0fd8*/ 	.word	0x00000000
        /*0fdc*/ 	.word	0x00022870
        /*0fe0*/ 	.short	0x0107
        /*0fe2*/ 	.byte	0x3f
	.zero		1


	//   ....[45]....
        /*0fe4*/ 	.word	0x00012510
        /*0fe8*/ 	.word	0x00000000
        /*0fec*/ 	.word	0x00022870
        /*0ff0*/ 	.short	0x0101
        /*0ff2*/ 	.byte	0x3f
	.zero		1


	//   ....[46]....
        /*0ff4*/ 	.word	0x00012540
        /*0ff8*/ 	.word	0x00000000
        /*0ffc*/ 	.word	0x00022840
        /*1000*/ 	.short	0x010a
        /*1002*/ 	.byte	0x3f
	.zero		1


	//   ....[47]....
        /*1004*/ 	.word	0x00012d00
        /*1008*/ 	.word	0x00000000
        /*100c*/ 	.word	0x00022830
        /*1010*/ 	.short	0x0107
        /*1012*/ 	.byte	0x3f
	.zero		1


	//   ....[48]....
        /*1014*/ 	.word	0x00012dc0
        /*1018*/ 	.word	0x00000000
        /*101c*/ 	.word	0x00022830
        /*1020*/ 	.short	0x0101
        /*1022*/ 	.byte	0x3f
	.zero		1


	//   ....[49]....
        /*1024*/ 	.word	0x000136e0
        /*1028*/ 	.word	0x00000010
        /*102c*/ 	.word	0x00022800
        /*1030*/ 	.short	0x0107
        /*1032*/ 	.byte	0x3f
	.zero		1


	//   ....[50]....
        /*1034*/ 	.word	0x000137d0
        /*1038*/ 	.word	0x00000010
        /*103c*/ 	.word	0x00022800
        /*1040*/ 	.short	0x0101
        /*1042*/ 	.byte	0x3f
	.zero		1


	//   ....[51]....
        /*1044*/ 	.word	0x000137f0
        /*1048*/ 	.word	0x00000010
        /*104c*/ 	.word	0x00022820
        /*1050*/ 	.short	0x010a
        /*1052*/ 	.byte	0x3f
	.zero		1


	//   ....[52]....
        /*1054*/ 	.word	0x00013cc0
        /*1058*/ 	.word	0x00000000
        /*105c*/ 	.word	0x00022880
        /*1060*/ 	.short	0x010a
        /*1062*/ 	.byte	0x3f
	.zero		1


	//   ....[53]....
        /*1064*/ 	.word	0x000142a0
        /*1068*/ 	.word	0x00000000
        /*106c*/ 	.word	0x00022870
        /*1070*/ 	.short	0x0107
        /*1072*/ 	.byte	0x3f
	.zero		1


	//   ....[54]....
        /*1074*/ 	.word	0x00014360
        /*1078*/ 	.word	0x00000000
        /*107c*/ 	.word	0x00022870
        /*1080*/ 	.short	0x0101
        /*1082*/ 	.byte	0x3f
	.zero		1


	//   ....[55]....
        /*1084*/ 	.word	0x00014390
        /*1088*/ 	.word	0x00000000
        /*108c*/ 	.word	0x00022840
        /*1090*/ 	.short	0x010a
        /*1092*/ 	.byte	0x3f
	.zero		1


	//   ....[56]....
        /*1094*/ 	.word	0x00014930
        /*1098*/ 	.word	0x00000000
        /*109c*/ 	.word	0x00022830
        /*10a0*/ 	.short	0x0107
        /*10a2*/ 	.byte	0x3f
	.zero		1


	//   ....[57]....
        /*10a4*/ 	.word	0x000149f0
        /*10a8*/ 	.word	0x00000000
        /*10ac*/ 	.word	0x00022830
        /*10b0*/ 	.short	0x0101
        /*10b2*/ 	.byte	0x3f
	.zero		1


	//   ....[58]....
        /*10b4*/ 	.word	0x00014a80
        /*10b8*/ 	.word	0x00000012
        /*10bc*/ 	.word	0x00022870
        /*10c0*/ 	.short	0x010a
        /*10c2*/ 	.byte	0x3f
	.zero		1


	//   ....[59]....
        /*10c4*/ 	.word	0x00014b10
        /*10c8*/ 	.word	0x00000012
        /*10cc*/ 	.word	0x00022860
        /*10d0*/ 	.short	0x010a
        /*10d2*/ 	.byte	0x3f
	.zero		1


	//   ....[60]....
        /*10d4*/ 	.word	0x00015010
        /*10d8*/ 	.word	0x00000012
        /*10dc*/ 	.word	0x00022850
        /*10e0*/ 	.short	0x0101
        /*10e2*/ 	.byte	0x3f
	.zero		1


	//   ....[61]....
        /*10e4*/ 	.word	0x000150a0
        /*10e8*/ 	.word	0x00000012
        /*10ec*/ 	.word	0x00000000
        /*10f0*/ 	.short	0x0101
        /*10f2*/ 	.byte	0x3f
	.zero		1


	//   ....[62]....
        /*10f4*/ 	.word	0x00015270
        /*10f8*/ 	.word	0x00000011
        /*10fc*/ 	.word	0x00022870
        /*1100*/ 	.short	0x010a
        /*1102*/ 	.byte	0x3f
	.zero		1


	//   ....[63]....
        /*1104*/ 	.word	0x00015300
        /*1108*/ 	.word	0x00000011
        /*110c*/ 	.word	0x00022860
        /*1110*/ 	.short	0x010a
        /*1112*/ 	.byte	0x3f
	.zero		1


	//   ....[64]....
        /*1114*/ 	.word	0x00015800
        /*1118*/ 	.word	0x00000011
        /*111c*/ 	.word	0x00022850
        /*1120*/ 	.short	0x0101
        /*1122*/ 	.byte	0x3f
	.zero		1


	//   ....[65]....
        /*1124*/ 	.word	0x000158c0
        /*1128*/ 	.word	0x00000011
        /*112c*/ 	.word	0x00000000
        /*1130*/ 	.short	0x0101
        /*1132*/ 	.byte	0x3f
	.zero		1


	//   ....[66]....
        /*1134*/ 	.word	0x00016a80
        /*1138*/ 	.word	0x00000007
        /*113c*/ 	.word	0x00022820
        /*1140*/ 	.short	0x010a
        /*1142*/ 	.byte	0x3f
	.zero		1


	//   ....[67]....
        /*1144*/ 	.word	0x00016c00
        /*1148*/ 	.word	0x00000005
        /*114c*/ 	.word	0x00022840
        /*1150*/ 	.short	0x010a
        /*1152*/ 	.byte	0x3f
	.zero		1


	//   ....[68]....
        /*1154*/ 	.word	0x00016ca0
        /*1158*/ 	.word	0x00000003
        /*115c*/ 	.word	0x00022840
        /*1160*/ 	.short	0x010a
        /*1162*/ 	.byte	0x3f
	.zero		1


	//   ....[69]....
        /*1164*/ 	.word	0x00016ce0
        /*1168*/ 	.word	0x00000005
        /*116c*/ 	.word	0x00022860
        /*1170*/ 	.short	0x010a
        /*1172*/ 	.byte	0x3f
	.zero		1


	//   ....[70]....
        /*1174*/ 	.word	0x00016d20
        /*1178*/ 	.word	0x00000003
        /*117c*/ 	.word	0x00022860
        /*1180*/ 	.short	0x010a
        /*1182*/ 	.byte	0x3f
	.zero		1


	//   ....[71]....
        /*1184*/ 	.word	0x00016d60
        /*1188*/ 	.word	0x00000005
        /*118c*/ 	.word	0x00022880
        /*1190*/ 	.short	0x010a
        /*1192*/ 	.byte	0x3f
	.zero		1


	//   ....[72]....
        /*1194*/ 	.word	0x00016da0
        /*1198*/ 	.word	0x00000003
        /*119c*/ 	.word	0x00022880
        /*11a0*/ 	.short	0x010a
        /*11a2*/ 	.byte	0x3f
	.zero		1


	//   ....[73]....
        /*11a4*/ 	.word	0x00016e10
        /*11a8*/ 	.word	0x00000003
        /*11ac*/ 	.word	0x00022800
        /*11b0*/ 	.short	0x010a
        /*11b2*/ 	.byte	0x3f
	.zero		1


	//   ....[74]....
        /*11b4*/ 	.word	0x00016e60
        /*11b8*/ 	.word	0x00000000
        /*11bc*/ 	.word	0x00022830
        /*11c0*/ 	.short	0x010a
        /*11c2*/ 	.byte	0x3f
	.zero		1


	//   ....[75]....
        /*11c4*/ 	.word	0x00016ec0
        /*11c8*/ 	.word	0x00000005
        /*11cc*/ 	.word	0x00022830
        /*11d0*/ 	.short	0x010a
        /*11d2*/ 	.byte	0x3f
	.zero		1


	//   ....[76]....
        /*11d4*/ 	.word	0x00016f20
        /*11d8*/ 	.word	0x00000005
        /*11dc*/ 	.word	0x00022850
        /*11e0*/ 	.short	0x010a
        /*11e2*/ 	.byte	0x3f
	.zero		1


	//   ....[77]....
        /*11e4*/ 	.word	0x00016f80
        /*11e8*/ 	.word	0x00000005
        /*11ec*/ 	.word	0x00022830
        /*11f0*/ 	.short	0x010a
        /*11f2*/ 	.byte	0x3f
	.zero		1


	//   ....[78]....
        /*11f4*/ 	.word	0x00016fe0
        /*11f8*/ 	.word	0x00000005
        /*11fc*/ 	.word	0x00022850
        /*1200*/ 	.short	0x010a
        /*1202*/ 	.byte	0x3f
	.zero		1


	//   ....[79]....
        /*1204*/ 	.word	0x00017040
        /*1208*/ 	.word	0x00000006
        /*120c*/ 	.word	0x00022850
        /*1210*/ 	.short	0x010a
        /*1212*/ 	.byte	0x3f
	.zero		1


	//   ....[80]....
        /*1214*/ 	.word	0x00017140
        /*1218*/ 	.word	0x00000000
        /*121c*/ 	.word	0x00022880
        /*1220*/ 	.short	0x010a
        /*1222*/ 	.byte	0x3f
	.zero		1


	//   ....[81]....
        /*1224*/ 	.word	0x00017e20
        /*1228*/ 	.word	0x00000000
        /*122c*/ 	.word	0x00022840
        /*1230*/ 	.short	0x010a
        /*1232*/ 	.byte	0x3f
	.zero		1


	//   ....[82]....
        /*1234*/ 	.word	0x000193b0
        /*1238*/ 	.word	0x00000010
        /*123c*/ 	.word	0x00022820
        /*1240*/ 	.short	0x010a
        /*1242*/ 	.byte	0x3f
	.zero		1


	//   ....[83]....
        /*1244*/ 	.word	0x00019400
        /*1248*/ 	.word	0x00000000
        /*124c*/ 	.word	0x00022880
        /*1250*/ 	.short	0x010a
        /*1252*/ 	.byte	0x3f
	.zero		1


	//   ....[84]....
        /*1254*/ 	.word	0x00019f30
        /*1258*/ 	.word	0x00000000
        /*125c*/ 	.word	0x00022840
        /*1260*/ 	.short	0x010a
        /*1262*/ 	.byte	0x3f
	.zero		1


	//   ....[85]....
        /*1264*/ 	.word	0x0001aa40
        /*1268*/ 	.word	0x00000012
        /*126c*/ 	.word	0x00022870
        /*1270*/ 	.short	0x010a
        /*1272*/ 	.byte	0x3f
	.zero		1


	//   ....[86]....
        /*1274*/ 	.word	0x0001aa90
        /*1278*/ 	.word	0x00000012
        /*127c*/ 	.word	0x00022860
        /*1280*/ 	.short	0x010a
        /*1282*/ 	.byte	0x3f
	.zero		1


	//   ....[87]....
        /*1284*/ 	.word	0x0001aae0
        /*1288*/ 	.word	0x00000011
        /*128c*/ 	.word	0x00022870
        /*1290*/ 	.short	0x010a
        /*1292*/ 	.byte	0x3f
	.zero		1


	//   ....[88]....
        /*1294*/ 	.word	0x0001ab30
        /*1298*/ 	.word	0x00000011
        /*129c*/ 	.word	0x00022860
        /*12a0*/ 	.short	0x010a
        /*12a2*/ 	.byte	0x3f
	.zero		1


	//   ....[89]....
        /*12a4*/ 	.word	0x0001ab80
        /*12a8*/ 	.word	0x00000007
        /*12ac*/ 	.word	0x00022820
        /*12b0*/ 	.short	0x010a
        /*12b2*/ 	.byte	0x3f
	.zero		1


	//   ....[90]....
        /*12b4*/ 	.word	0x0001ad20
        /*12b8*/ 	.word	0x00000005
        /*12bc*/ 	.word	0x00022840
        /*12c0*/ 	.short	0x010a
        /*12c2*/ 	.byte	0x3f
	.zero		1


	//   ....[91]....
        /*12c4*/ 	.word	0x0001ad70
        /*12c8*/ 	.word	0x00000003
        /*12cc*/ 	.word	0x00022840
        /*12d0*/ 	.short	0x010a
        /*12d2*/ 	.byte	0x3f
	.zero		1


	//   ....[92]....
        /*12d4*/ 	.word	0x0001adc0
        /*12d8*/ 	.word	0x00000005
        /*12dc*/ 	.word	0x00022860
        /*12e0*/ 	.short	0x010a
        /*12e2*/ 	.byte	0x3f
	.zero		1


	//   ....[93]....
        /*12e4*/ 	.word	0x0001ae10
        /*12e8*/ 	.word	0x00000003
        /*12ec*/ 	.word	0x00022860
        /*12f0*/ 	.short	0x010a
        /*12f2*/ 	.byte	0x3f
	.zero		1


	//   ....[94]....
        /*12f4*/ 	.word	0x0001ae60
        /*12f8*/ 	.word	0x00000005
        /*12fc*/ 	.word	0x00022880
        /*1300*/ 	.short	0x010a
        /*1302*/ 	.byte	0x3f
	.zero		1


	//----- nvinfo : EIATTR_NUM_MBARRIERS
	.align		4
.L_297:
        /*1304*/ 	.byte	0x03, 0x38
        /*1306*/ 	.short	0x0016


	//----- nvinfo : EIATTR_EXIT_INSTR_OFFSETS
	.align		4
        /*1308*/ 	.byte	0x04, 0x1c
        /*130a*/ 	.short	(.L_299 - .L_298)


	//   ....[0]....
.L_298:
        /*130c*/ 	.word	0x000009c0


	//   ....[1]....
        /*1310*/ 	.word	0x0000f360


	//   ....[2]....
        /*1314*/ 	.word	0x00016df0


	//----- nvinfo : EIATTR_MAX_THREADS
	.align		4
.L_299:
        /*1318*/ 	.byte	0x04, 0x05
        /*131a*/ 	.short	(.L_301 - .L_300)
.L_300:
        /*131c*/ 	.word	0x00000180
        /*1320*/ 	.word	0x00000001
        /*1324*/ 	.word	0x00000001


	//----- nvinfo : EIATTR_CRS_STACK_SIZE
	.align		4
.L_301:
        /*1328*/ 	.byte	0x04, 0x1e
        /*132a*/ 	.short	(.L_303 - .L_302)
.L_302:
        /*132c*/ 	.word	0x00000000


	//----- nvinfo : EIATTR_CBANK_PARAM_SIZE
	.align		4
.L_303:
        /*1330*/ 	.byte	0x03, 0x19
        /*1332*/ 	.short	0x0af0


	//----- nvinfo : EIATTR_PARAM_CBANK
	.align		4
        /*1334*/ 	.byte	0x04, 0x0a
        /*1336*/ 	.short	(.L_305 - .L_304)
	.align		4
.L_304:
        /*1338*/ 	.word	index@(.nv.constant0._ZN7cutlass13device_kernelIN5flash11enable_sm90INS1_16FlashAttnFwdSm90INS1_25CollectiveMainloopFwdSm90ILi2EN4cute5tupleIJNS5_1CILi1EEES8_S8_EEENS6_IJNS7_ILi128EEENS7_ILi160EEESA_EEELi128ENS_12float_e4m3_tEfNS_4arch4Sm90ELb1ELb0ELb0ELb1ELb1ELb0ELb0ELb1ELb1ELb1ELb1ELb0EEENS1_21CollectiveEpilogueFwdINS6_IJSA_SA_SB_EEES9_NS_10bfloat16_tESF_Li256ELb1ELb1ELb1ELb1EEENS1_36VarlenDynamicPersistentTileSchedulerILi128ELi160ELi256ELi128ELb1ELb1ELb1ELb1ELb1ELb1EEEEEEEEEvNT_6ParamsE)
        /*133c*/ 	.short	0x0210
        /*133e*/ 	.short	0x0af0


	//----- nvinfo : EIATTR_SW_WAR
	.align		4
.L_305:
        /*1340*/ 	.byte	0x04, 0x36
        /*1342*/ 	.short	(.L_307 - .L_306)
.L_306:
        /*1344*/ 	.word	0x00000008
.L_307:


//--------------------- .nv.info._ZN7cutlass13device_kernelIN5flash11enable_sm90INS1_16FlashAttnFwdSm90INS1_25CollectiveMainloopFwdSm90ILi2EN4cute5tupleIJNS5_1CILi1EEES8_S8_EEENS6_IJNS7_ILi128EEENS7_ILi160EEESA_EEELi128ENS_12float_e4m3_tEfNS_4arch4Sm90ELb1ELb0ELb0ELb1ELb1ELb1ELb0ELb1ELb1ELb1ELb1ELb0EEENS1_21CollectiveEpilogueFwdINS6_IJSA_SA_SB_EEES9_NS_10bfloat16_tESF_Li256ELb1ELb1ELb1ELb1EEENS1_36VarlenDynamicPersistentTileSchedulerILi128ELi160ELi256ELi128ELb1ELb1ELb1ELb1ELb1ELb1EEEEEEEEEvNT_6ParamsE --------------------------
	.section	.nv.info._ZN7cutlass13device_kernelIN5flash11enable_sm90INS1_16FlashAttnFwdSm90INS1_25CollectiveMainloopFwdSm90ILi2EN4cute5tupleIJNS5_1CILi1EEES8_S8_EEENS6_IJNS7_ILi128EEENS7_ILi160EEESA_EEELi128ENS_12float_e4m3_tEfNS_4arch4Sm90ELb1ELb0ELb0ELb1ELb1ELb1ELb0ELb1ELb1ELb1ELb1ELb0EEENS1_21CollectiveEpilogueFwdINS6_IJSA_SA_SB_EEES9_NS_10bfloat16_tESF_Li256ELb1ELb1ELb1ELb1EEENS1_36VarlenDynamicPersistentTileSchedulerILi128ELi160ELi256ELi128ELb1ELb1ELb1ELb1ELb1ELb1EEEEEEEEEvNT_6ParamsE,"",@"SHT_CUDA_INFO"
	.sectionflags	@""
	.align	4


	//----- nvinfo : EIATTR_CUDA_API_VERSION
	.align		4
        /*0000*/ 	.byte	0x04, 0x37
        /*0002*/ 	.short	(.L_309 - .L_308)
.L_308:
        /*0004*/ 	.word	0x00000082


	//----- nvinfo : EIATTR_KPARAM_INFO
	.align		4
.L_309:
        /*0008*/ 	.byte	0x04, 0x17
        /*000a*/ 	.short	(.L_311 - .L_310)
.L_310:
        /*000c*/ 	.word	0x00000000
        /*0010*/ 	.short	0x0000
        /*0012*/ 	.short	0x0070
        /*0014*/ 	.byte	0x00, 0xf0, 0x01, 0x2a


	//----- nvinfo : EIATTR_SPARSE_MMA_MASK
	.align		4
.L_311:
        /*0018*/ 	.byte	0x03, 0x50
        /*001a*/ 	.short	0x0000


	//----- nvinfo : EIATTR_MAXREG_COUNT
	.align		4
        /*001c*/ 	.byte	0x03, 0x1b
        /*001e*/ 	.short	0x00a8


	//----- nvinfo : EIATTR_NUM_BARRIERS
	.align		4
        /*0020*/ 	.byte	0x02, 0x4c
        /*0022*/ 	.byte	0x10
	.zero		1


	//----- nvinfo : EIATTR_EXTERNS
	.align		4
        /*0024*/ 	.byte	0x04, 0x0f
        /*0026*/ 	.short	(.L_313 - .L_312)


	//   ....[0]....
	.align		4
.L_312:
        /*0028*/ 	.word	index@(__assertfail)


	//----- nvinfo : EIATTR_ANNOTATIONS
	.align		4
.L_313:
        /*002c*/ 	.byte	0x04, 0x55
        /*002e*/ 	.short	(.L_315 - .L_314)


	//   ....[0]....
.L_314:
        /* <DEDUP_REMOVED lines=50> */


	//----- nvinfo : EIATTR_MERCURY_ISA_VERSION
	.align		4
.L_315:
        /*0338*/ 	.byte	0x03, 0x5f
        /*033a*/ 	.short	0x0101


	//----- nvinfo : EIATTR_UNUSED_LOAD_BYTE_OFFSET
	.align		4
        /*033c*/ 	.byte	0x04, 0x44
        /*033e*/ 	.short	(.L_317 - .L_316)


	//   ....[0]....
.L_316:
        /*0340*/ 	.word	0x00000ab0
        /*0344*/ 	.word	0x0000fff0


	//   ....[1]....
        /*0348*/ 	.word	0x00019e10
        /*034c*/ 	.word	0x0000fff0


	//----- nvinfo : EIATTR_INT_WARP_WIDE_INSTR_OFFSETS
	.align		4
.L_317:
        /*0350*/ 	.byte	0x04, 0x31
        /*0352*/ 	.short	(.L_319 - .L_318)


	//   ....[0]....
.L_318:
        /*0354*/ 	.word	0x00000130


	//   ....[1]....
        /*0358*/ 	.word	0x00000170


	//   ....[2]....
        /*035c*/ 	.word	0x000001e0


	//   ....[3]....
        /*0360*/ 	.word	0x00020d30


	//   ....[4]....
        /*0364*/ 	.word	0x00020dc0


	//   ....[5]....
        /*0368*/ 	.word	0x00024f90


	//   ....[6]....
        /*036c*/ 	.word	0x00025020


	//----- nvinfo : EIATTR_COOP_GROUP_MASK_REGIDS
	.align		4
.L_319:
        /*0370*/ 	.byte	0x04, 0x29
        /*0372*/ 	.short	(.L_321 - .L_320)


	//   ....[0]....
.L_320:
        /*0374*/ 	.word	0xffffffff


	//   ....[1]....
        /*0378*/ 	.word	0xffffffff


	//   ....[2]....
        /*037c*/ 	.word	0xffffffff


	//   ....[3]....
        /*0380*/ 	.word	0xffffffff


	//   ....[4]....
        /*0384*/ 	.word	0xffffffff


	//   ....[5]....
        /*0388*/ 	.word	0xffffffff


	//   ....[6]....
        /*038c*/ 	.word	0xffffffff


	//   ....[7]....
        /*0390*/ 	.word	0xffffffff


	//   ....[8]....
        /*0394*/ 	.word	0xffffffff


	//   ....[9]....
        /*0398*/ 	.word	0xffffffff


	//   ....[10]....
        /*039c*/ 	.word	0xffffffff


	//   ....[11]....
        /*03a0*/ 	.word	0xffffffff


	//   ....[12]....
        /*03a4*/ 	.word	0xffffffff


	//   ....[13]....
        /*03a8*/ 	.word	0xffffffff


	//   ....[14]....
        /*03ac*/ 	.word	0xffffffff


	//   ....[15]....
        /*03b0*/ 	.word	0xffffffff


	//   ....[16]....
        /*03b4*/ 	.word	0xffffffff


	//   ....[17]....
        /*03b8*/ 	.word	0xffffffff


	//   ....[18]....
        /*03bc*/ 	.word	0xffffffff


	//   ....[19]....
        /*03c0*/ 	.word	0xffffffff


	//   ....[20]....
        /*03c4*/ 	.word	0xffffffff


	//   ....[21]....
        /*03c8*/ 	.word	0xffffffff


	//   ....[22]....
        /*03cc*/ 	.word	0xffffffff


	//   ....[23]....
        /*03d0*/ 	.word	0xffffffff


	//   ....[24]....
        /*03d4*/ 	.word	0xffffffff


	//   ....[25]....
        /*03d8*/ 	.word	0xffffffff


	//   ....[26]....
        /*03dc*/ 	.word	0xffffffff


	//   ....[27]....
        /*03e0*/ 	.word	0xffffffff


	//   ....[28]....
        /*03e4*/ 	.word	0xffffffff


	//   ....[29]....
        /*03e8*/ 	.word	0xffffffff


	//   ....[30]....
        /*03ec*/ 	.word	0xffffffff


	//   ....[31]....
        /*03f0*/ 	.word	0xffffffff


	//   ....[32]....
        /*03f4*/ 	.word	0xffffffff


	//   ....[33]....
        /*03f8*/ 	.word	0xffffffff


	//   ....[34]....
        /*03fc*/ 	.word	0xffffffff


	//   ....[35]....
        /*0400*/ 	.word	0xffffffff


	//   ....[36]....
        /*0404*/ 	.word	0xffffffff


	//   ....[37]....
        /*0408*/ 	.word	0xffffffff


	//   ....[38]....
        /*040c*/ 	.word	0xffffffff


	//   ....[39]....
        /*0410*/ 	.word	0xffffffff


	//   ....[40]....
        /*0414*/ 	.word	0xffffffff


	//   ....[41]....
        /*0418*/ 	.word	0xffffffff


	//   ....[42]....
        /*041c*/ 	.word	0xffffffff


	//   ....[43]....
        /*0420*/ 	.word	0xffffffff


	//   ....[44]....
        /*0424*/ 	.word	0xffffffff


	//   ....[45]....
        /*0428*/ 	.word	0xffffffff


	//   ....[46]....
        /*042c*/ 	.word	0xffffffff


	//   ....[47]....
        /*0430*/ 	.word	0xffffffff


	//   ....[48]....
        /*0434*/ 	.word	0xffffffff


	//   ....[49]....
        /*0438*/ 	.word	0xffffffff


	//   ....[50]....
        /*043c*/ 	.word	0xffffffff


	//   ....[51]....
        /*0440*/ 	.word	0xffffffff


	//   ....[52]....
        /*0444*/ 	.word	0xffffffff


	//   ....[53]....
        /*0448*/ 	.word	0xffffffff


	//   ....[54]....
        /*044c*/ 	.word	0xffffffff


	//   ....[55]....
        /*0450*/ 	.word	0xffffffff


	//   ....[56]....
        /*0454*/ 	.word	0xffffffff


	//   ....[57]....
        /*0458*/ 	.word	0xffffffff


	//   ....[58]....
        /*045c*/ 	.word	0xffffffff


	//   ....[59]....
        /*0460*/ 	.word	0xffffffff


	//   ....[60]....
        /*0464*/ 	.word	0xffffffff


	//   ....[61]....
        /*0468*/ 	.word	0xffffffff


	//   ....[62]....
        /*046c*/ 	.word	0xffffffff


	//   ....[63]....
        /*0470*/ 	.word	0xffffffff


	//   ....[64]....
        /*0474*/ 	.word	0xffffffff


	//   ....[65]....
        /*0478*/ 	.word	0xffffffff


	//   ....[66]....
        /*047c*/ 	.word	0xffffffff


	//   ....[67]....
        /*0480*/ 	.word	0xffffffff


	//   ....[68]....
        /*0484*/ 	.word	0xffffffff


	//   ....[69]....
        /*0488*/ 	.word	0xffffffff


	//   ....[70]....
        /*048c*/ 	.word	0xffffffff


	//   ....[71]....
        /*0490*/ 	.word	0xffffffff


	//   ....[72]....
        /*0494*/ 	.word	0xffffffff


	//   ....[73]....
        /*0498*/ 	.word	0xffffffff


	//   ....[74]....
        /*049c*/ 	.word	0xffffffff


	//   ....[75]....
        /*04a0*/ 	.word	0xffffffff


	//   ....[76]....
        /*04a4*/ 	.word	0xffffffff


	//   ....[77]....
        /*04a8*/ 	.word	0xffffffff


	//   ....[78]....
        /*04ac*/ 	.word	0xffffffff


	//   ....[79]....
        /*04b0*/ 	.word	0xffffffff


	//   ....[80]....
        /*04b4*/ 	.word	0xffffffff


	//   ....[81]....
        /*04b8*/ 	.word	0xffffffff


	//   ....[82]....
        /*04bc*/ 	.word	0xffffffff


	//   ....[83]....
        /*04c0*/ 	.word	0xffffffff


	//   ....[84]....
        /*04c4*/ 	.word	0xffffffff


	//   ....[85]....
        /*04c8*/ 	.word	0xffffffff


	//   ....[86]....
        /*04cc*/ 	.word	0xffffffff


	//   ....[87]....
        /*04d0*/ 	.word	0xffffffff


	//   ....[88]....
        /*04d4*/ 	.word	0xffffffff


	//   ....[89]....
        /*04d8*/ 	.word	0xffffffff


	//   ....[90]....
        /*04dc*/ 	.word	0xffffffff


	//   ....[91]....
        /*04e0*/ 	.word	0xffffffff


	//   ....[92]....
        /*04e4*/ 	.word	0xffffffff


	//   ....[93]....
        /*04e8*/ 	.word	0xffffffff


	//   ....[94]....
        /*04ec*/ 	.word	0xffffffff


	//   ....[95]....
        /*04f0*/ 	.word	0xffffffff


	//   ....[96]....
        /*04f4*/ 	.word	0xffffffff


	//   ....[97]....
        /*04f8*/ 	.word	0xffffffff


	//   ....[98]....
        /*04fc*/ 	.word	0xffffffff


	//   ....[99]....
        /*0500*/ 	.word	0xffffffff


	//   ....[100]....
        /*0504*/ 	.word	0xffffffff


	//   ....[101]....
        /*0508*/ 	.word	0xffffffff


	//   ....[102]....
        /*050c*/ 	.word	0xffffffff


	//   ....[103]....
        /*0510*/ 	.word	0xffffffff


	//   ....[104]....
        /*0514*/ 	.word	0xffffffff


	//   ....[105]....
        /*0518*/ 	.word	0xffffffff


	//   ....[106]....
        /*051c*/ 	.word	0xffffffff


	//   ....[107]....
        /*0520*/ 	.word	0xffffffff


	//   ....[108]....
        /*0524*/ 	.word	0xffffffff


	//   ....[109]....
        /*0528*/ 	.word	0xffffffff


	//   ....[110]....
        /*052c*/ 	.word	0xffffffff


	//   ....[111]....
        /*0530*/ 	.word	0xffffffff


	//   ....[112]....
        /*0534*/ 	.word	0xffffffff


	//   ....[113]....
        /*0538*/ 	.word	0xffffffff


	//   ....[114]....
        /*053c*/ 	.word	0xffffffff


	//   ....[115]....
        /*0540*/ 	.word	0xffffffff


	//   ....[116]....
        /*0544*/ 	.word	0xffffffff


	//   ....[117]....
        /*0548*/ 	.word	0xffffffff


	//   ....[118]....
        /*054c*/ 	.word	0xffffffff


	//   ....[119]....
        /*0550*/ 	.word	0xffffffff


	//   ....[120]....
        /*0554*/ 	.word	0xffffffff


	//   ....[121]....
        /*0558*/ 	.word	0xffffffff


	//   ....[122]....
        /*055c*/ 	.word	0xffffffff


	//   ....[123]....
        /*0560*/ 	.word	0xffffffff


	//   ....[124]....
        /*0564*/ 	.word	0xffffffff


	//   ....[125]....
        /*0568*/ 	.word	0xffffffff


	//   ....[126]....
        /*056c*/ 	.word	0xffffffff


	//   ....[127]....
        /*0570*/ 	.word	0xffffffff


	//   ....[128]....
        /*0574*/ 	.word	0xffffffff


	//   ....[129]....
        /*0578*/ 	.word	0xffffffff


	//   ....[130]....
        /*057c*/ 	.word	0xffffffff


	//   ....[131]....
        /*0580*/ 	.word	0xffffffff


	//   ....[132]....
        /*0584*/ 	.word	0xffffffff


	//   ....[133]....
        /*0588*/ 	.word	0xffffffff


	//   ....[134]....
        /*058c*/ 	.word	0xffffffff


	//   ....[135]....
        /*0590*/ 	.word	0xffffffff


	//   ....[136]....
        /*0594*/ 	.word	0xffffffff


	//   ....[137]....
        /*0598*/ 	.word	0xffffffff


	//   ....[138]....
        /*059c*/ 	.word	0xffffffff


	//   ....[139]....
        /*05a0*/ 	.word	0xffffffff


	//   ....[140]....
        /*05a4*/ 	.word	0xffffffff


	//   ....[141]....
        /*05a8*/ 	.word	0xffffffff


	//   ....[142]....
        /*05ac*/ 	.word	0xffffffff


	//   ....[143]....
        /*05b0*/ 	.word	0xffffffff


	//   ....[144]....
        /*05b4*/ 	.word	0xffffffff


	//   ....[145]....
        /*05b8*/ 	.word	0xffffffff


	//   ....[146]....
        /*05bc*/ 	.word	0xffffffff


	//   ....[147]....
        /*05c0*/ 	.word	0xffffffff


	//   ....[148]....
        /*05c4*/ 	.word	0xffffffff


	//   ....[149]....
        /*05c8*/ 	.word	0xffffffff


	//   ....[150]....
        /*05cc*/ 	.word	0xffffffff


	//   ....[151]....
        /*05d0*/ 	.word	0xffffffff


	//   ....[152]....
        /*05d4*/ 	.word	0xffffffff


	//   ....[153]....
        /*05d8*/ 	.word	0xffffffff


	//   ....[154]....
        /*05dc*/ 	.word	0xffffffff


	//   ....[155]....
        /*05e0*/ 	.word	0xffffffff


	//   ....[156]....
        /*05e4*/ 	.word	0xffffffff


	//   ....[157]....
        /*05e8*/ 	.word	0xffffffff


	//   ....[158]....
        /*05ec*/ 	.word	0xffffffff


	//   ....[159]....
        /*05f0*/ 	.word	0xffffffff


	//   ....[160]....
        /*05f4*/ 	.word	0xffffffff


	//   ....[161]....
        /*05f8*/ 	.word	0xffffffff


	//   ....[162]....
        /*05fc*/ 	.word	0xffffffff


	//   ....[163]....
        /*0600*/ 	.word	0xffffffff


	//   ....[164]....
        /*0604*/ 	.word	0xffffffff


	//   ....[165]....
        /*0608*/ 	.word	0xffffffff


	//   ....[166]....
        /*060c*/ 	.word	0xffffffff


	//   ....[167]....
        /*0610*/ 	.word	0xffffffff


	//   ....[168]....
        /*0614*/ 	.word	0xffffffff


	//   ....[169]....
        /*0618*/ 	.word	0xffffffff


	//   ....[170]....
        /*061c*/ 	.word	0xffffffff


	//   ....[171]....
        /*0620*/ 	.word	0xffffffff


	//   ....[172]....
        /*0624*/ 	.word	0xffffffff


	//   ....[173]....
        /*0628*/ 	.word	0xffffffff


	//   ....[174]....
        /*062c*/ 	.word	0xffffffff


	//   ....[175]....
        /*0630*/ 	.word	0xffffffff


	//   ....[176]....
        /*0634*/ 	.word	0xffffffff


	//   ....[177]....
        /*0638*/ 	.word	0xffffffff


	//   ....[178]....
        /*063c*/ 	.word	0xffffffff


	//   ....[179]....
        /*0640*/ 	.word	0xffffffff


	//   ....[180]....
        /*0644*/ 	.word	0xffffffff


	//   ....[181]....
        /*0648*/ 	.word	0xffffffff


	//   ....[182]....
        /*064c*/ 	.word	0xffffffff


	//   ....[183]....
        /*0650*/ 	.word	0xffffffff


	//   ....[184]....
        /*0654*/ 	.word	0xffffffff


	//   ....[185]....
        /*0658*/ 	.word	0xffffffff


	//   ....[186]....
        /*065c*/ 	.word	0xffffffff


	//   ....[187]....
        /*0660*/ 	.word	0xffffffff


	//   ....[188]....
        /*0664*/ 	.word	0xffffffff


	//   ....[189]....
        /*0668*/ 	.word	0xffffffff


	//   ....[190]....
        /*066c*/ 	.word	0xffffffff


	//   ....[191]....
        /*0670*/ 	.word	0xffffffff


	//   ....[192]....
        /*0674*/ 	.word	0xffffffff


	//   ....[193]....
        /*0678*/ 	.word	0xffffffff


	//   ....[194]....
        /*067c*/ 	.word	0xffffffff


	//   ....[195]....
        /*0680*/ 	.word	0xffffffff


	//   ....[196]....
        /*0684*/ 	.word	0xffffffff


	//   ....[197]....
        /*0688*/ 	.word	0xffffffff


	//   ....[198]....
        /*068c*/ 	.word	0xffffffff


	//   ....[199]....
        /*0690*/ 	.word	0xffffffff


	//   ....[200]....
        /*0694*/ 	.word	0xffffffff


	//   ....[201]....
        /*0698*/ 	.word	0xffffffff


	//   ....[202]....
        /*069c*/ 	.word	0xffffffff


	//   ....[203]....
        /*06a0*/ 	.word	0xffffffff


	//   ....[204]....
        /*06a4*/ 	.word	0xffffffff


	//   ....[205]....
        /*06a8*/ 	.word	0xffffffff


	//   ....[206]....
        /*06ac*/ 	.word	0xffffffff


	//   ....[207]....
        /*06b0*/ 	.word	0xffffffff


	//   ....[208]....
        /*06b4*/ 	.word	0xffffffff


	//   ....[209]....
        /*06b8*/ 	.word	0xffffffff


	//   ....[210]....
        /*06bc*/ 	.word	0xffffffff


	//   ....[211]....
        /*06c0*/ 	.word	0xffffffff


	//   ....[212]....
        /*06c4*/ 	.word	0xffffffff


	//   ....[213]....
        /*06c8*/ 	.word	0xffffffff


	//   ....[214]....
        /*06cc*/ 	.word	0xffffffff


	//   ....[215]....
        /*06d0*/ 	.word	0xffffffff


	//   ....[216]....
        /*06d4*/ 	.word	0xffffffff


	//   ....[217]....
        /*06d8*/ 	.word	0xffffffff


	//   ....[218]....
        /*06dc*/ 	.word	0xffffffff


	//   ....[219]....
        /*06e0*/ 	.word	0xffffffff


	//   ....[220]....
        /*06e4*/ 	.word	0xffffffff


	//   ....[221]....
        /*06e8*/ 	.word	0xffffffff


	//   ....[222]....
        /*06ec*/ 	.word	0xffffffff


	//   ....[223]....
        /*06f0*/ 	.word	0xffffffff


	//   ....[224]....
        /*06f4*/ 	.word	0xffffffff


	//   ....[225]....
        /*06f8*/ 	.word	0xffffffff


	//   ....[226]....
        /*06fc*/ 	.word	0xffffffff


	//   ....[227]....
        /*0700*/ 	.word	0xffffffff


	//   ....[228]....
        /*0704*/ 	.word	0xffffffff


	//   ....[229]....
        /*0708*/ 	.word	0xffffffff


	//   ....[230]....
        /*070c*/ 	.word	0xffffffff


	//   ....[231]....
        /*0710*/ 	.word	0xffffffff


	//   ....[232]....
        /*0714*/ 	.word	0xffffffff


	//   ....[233]....
        /*0718*/ 	.word	0xffffffff


	//   ....[234]....
        /*071c*/ 	.word	0xffffffff


	//   ....[235]....
        /*0720*/ 	.word	0xffffffff


	//   ....[236]....
        /*0724*/ 	.word	0xffffffff


	//   ....[237]....
        /*0728*/ 	.word	0xffffffff


	//   ....[238]....
        /*072c*/ 	.word	0xffffffff


	//   ....[239]....
        /*0730*/ 	.word	0xffffffff


	//   ....[240]....
        /*0734*/ 	.word	0xffffffff


	//   ....[241]....
        /*0738*/ 	.word	0xffffffff


	//   ....[242]....
        /*073c*/ 	.word	0xffffffff


	//   ....[243]....
        /*0740*/ 	.word	0xffffffff


	//   ....[244]....
        /*0744*/ 	.word	0xffffffff


	//   ....[245]....
        /*0748*/ 	.word	0xffffffff


	//   ....[246]....
        /*074c*/ 	.word	0xffffffff


	//   ....[247]....
        /*0750*/ 	.word	0xffffffff


	//   ....[248]....
        /*0754*/ 	.word	0xffffffff


	//   ....[249]....
        /*0758*/ 	.word	0xffffffff


	//   ....[250]....
        /*075c*/ 	.word	0xffffffff


	//   ....[251]....
        /*0760*/ 	.word	0xffffffff


	//   ....[252]....
        /*0764*/ 	.word	0xffffffff


	//   ....[253]....
        /*0768*/ 	.word	0xffffffff


	//   ....[254]....
        /*076c*/ 	.word	0xffffffff


	//   ....[255]....
        /*0770*/ 	.word	0xffffffff


	//   ....[0]....
        /*0774*/ 	.word	0xffffffff


	//   ....[1]....
        /*0778*/ 	.word	0xffffffff


	//   ....[2]....
        /*077c*/ 	.word	0xffffffff


	//   ....[3]....
        /*0780*/ 	.word	0xffffffff


	//   ....[4]....
        /*0784*/ 	.word	0xffffffff


	//   ....[5]....
        /*0788*/ 	.word	0xffffffff


	//   ....[6]....
        /*078c*/ 	.word	0xffffffff


	//   ....[7]....
        /*0790*/ 	.word	0xffffffff


	//   ....[8]....
        /*0794*/ 	.word	0xffffffff


	//   ....[9]....
        /*0798*/ 	.word	0xffffffff


	//   ....[10]....
        /*079c*/ 	.word	0xffffffff


	//   ....[11]....
        /*07a0*/ 	.word	0xffffffff


	//   ....[12]....
        /*07a4*/ 	.word	0xffffffff


	//   ....[13]....
        /*07a8*/ 	.word	0xffffffff


	//   ....[14]....
        /*07ac*/ 	.word	0xffffffff


	//   ....[15]....
        /*07b0*/ 	.word	0xffffffff


	//   ....[16]....
        /*07b4*/ 	.word	0xffffffff


	//   ....[17]....
        /*07b8*/ 	.word	0xffffffff


	//   ....[18]....
        /*07bc*/ 	.word	0xffffffff


	//   ....[19]....
        /*07c0*/ 	.word	0xffffffff


	//   ....[20]....
        /*07c4*/ 	.word	0xffffffff


	//   ....[21]....
        /*07c8*/ 	.word	0xffffffff


	//   ....[22]....
        /*07cc*/ 	.word	0xffffffff


	//   ....[23]....
        /*07d0*/ 	.word	0xffffffff


	//   ....[24]....
        /*07d4*/ 	.word	0xffffffff


	//   ....[25]....
        /*07d8*/ 	.word	0xffffffff


	//   ....[26]....
        /*07dc*/ 	.word	0xffffffff


	//   ....[27]....
        /*07e0*/ 	.word	0xffffffff


	//   ....[28]....
        /*07e4*/ 	.word	0xffffffff


	//   ....[29]....
        /*07e8*/ 	.word	0xffffffff


	//   ....[30]....
        /*07ec*/ 	.word	0xffffffff


	//   ....[31]....
        /*07f0*/ 	.word	0xffffffff


	//   ....[32]....
        /*07f4*/ 	.word	0xffffffff


	//   ....[33]....
        /*07f8*/ 	.word	0x0500000f


	//   ....[34]....
        /*07fc*/ 	.word	0x0500000f


	//   ....[35]....
        /*0800*/ 	.word	0x0500000f


	//   ....[36]....
        /*0804*/ 	.word	0x0500000f


	//   ....[37]....
        /*0808*/ 	.word	0x0500000f


	//   ....[38]....
        /*080c*/ 	.word	0x0500000f


	//   ....[39]....
        /*0810*/ 	.word	0x0500000f


	//   ....[40]....
        /*0814*/ 	.word	0x0500000f


	//   ....[41]....
        /*0818*/ 	.word	0x0500000f


	//   ....[42]....
        /*081c*/ 	.word	0x0500000f


	//   ....[43]....
        /*0820*/ 	.word	0x0500000f


	//   ....[44]....
        /*0824*/ 	.word	0x0500000f


	//   ....[45]....
        /*0828*/ 	.word	0x0500000f


	//   ....[46]....
        /*082c*/ 	.word	0x0500000f


	//   ....[47]....
        /*0830*/ 	.word	0x0500000f


	//   ....[48]....
        /*0834*/ 	.word	0x0500000f


	//   ....[49]....
        /*0838*/ 	.word	0x0500000f


	//   ....[50]....
        /*083c*/ 	.word	0x0500000f


	//   ....[51]....
        /*0840*/ 	.word	0x0500000f


	//   ....[52]....
        /*0844*/ 	.word	0x0500000f


	//   ....[53]....
        /*0848*/ 	.word	0x0500000f


	//   ....[54]....
        /*084c*/ 	.word	0x0500000f


	//   ....[55]....
        /*0850*/ 	.word	0x0500000f


	//   ....[56]....
        /*0854*/ 	.word	0x0500000f


	//   ....[57]....
        /*0858*/ 	.word	0x0500000f


	//   ....[58]....
        /*085c*/ 	.word	0x0500000f


	//   ....[59]....
        /*0860*/ 	.word	0x0500000f


	//   ....[60]....
        /*0864*/ 	.word	0x0500000f


	//   ....[61]....
        /*0868*/ 	.word	0x0500000f


	//   ....[62]....
        /*086c*/ 	.word	0x0500000f


	//   ....[63]....
        /*0870*/ 	.word	0x0500000f


	//   ....[64]....
        /*0874*/ 	.word	0x0500000f


	//   ....[65]....
        /*0878*/ 	.word	0x0500000f


	//   ....[66]....
        /*087c*/ 	.word	0x0500000f


	//   ....[67]....
        /*0880*/ 	.word	0x0500000f


	//   ....[68]....
        /*0884*/ 	.word	0x0500000f


	//   ....[69]....
        /*0888*/ 	.word	0x0500000f


	//   ....[70]....
        /*088c*/ 	.word	0x0500000f


	//   ....[71]....
        /*0890*/ 	.word	0x0500000f


	//   ....[72]....
        /*0894*/ 	.word	0x0500000f


	//   ....[73]....
        /*0898*/ 	.word	0x0500000f


	//   ....[74]....
        /*089c*/ 	.word	0x0500000f


	//   ....[75]....
        /*08a0*/ 	.word	0x0500000f


	//   ....[76]....
        /*08a4*/ 	.word	0x0500000f


	//   ....[77]....
        /*08a8*/ 	.word	0x0500000f


	//   ....[78]....
        /*08ac*/ 	.word	0x0500000f


	//   ....[79]....
        /*08b0*/ 	.word	0x0500000f


	//   ....[80]....
        /*08b4*/ 	.word	0x0500000f


	//   ....[81]....
        /*08b8*/ 	.word	0x0500000f


	//   ....[82]....
        /*08bc*/ 	.word	0x0500000f


	//   ....[83]....
        /*08c0*/ 	.word	0x0500000f


	//   ....[84]....
        /*08c4*/ 	.word	0x0500000f


	//   ....[85]....
        /*08c8*/ 	.word	0x0500000f


	//   ....[86]....
        /*08cc*/ 	.word	0x0500000f


	//   ....[87]....
        /*08d0*/ 	.word	0x0500000f


	//   ....[88]....
        /*08d4*/ 	.word	0x0500000f


	//   ....[89]....
        /*08d8*/ 	.word	0x0500000f


	//   ....[90]....
        /*08dc*/ 	.word	0x0500000f


	//   ....[91]....
        /*08e0*/ 	.word	0x0500000f


	//   ....[92]....
        /*08e4*/ 	.word	0x0500000f


	//   ....[93]....
        /*08e8*/ 	.word	0x0500000f


	//   ....[94]....
        /*08ec*/ 	.word	0x0500000f


	//   ....[95]....
        /*08f0*/ 	.word	0x0500000f


	//   ....[96]....
        /*08f4*/ 	.word	0x0500000f


	//   ....[97]....
        /*08f8*/ 	.word	0x0500000f


	//   ....[98]....
        /*08fc*/ 	.word	0x0500000f


	//   ....[99]....
        /*0900*/ 	.word	0x0500000f


	//   ....[100]....
        /*0904*/ 	.word	0x0500000f


	//   ....[101]....
        /*0908*/ 	.word	0x0500000f


	//   ....[102]....
        /*090c*/ 	.word	0x0500000f


	//   ....[103]....
        /*0910*/ 	.word	0x0500000f


	//   ....[104]....
        /*0914*/ 	.word	0x0500000f


	//   ....[105]....
        /*0918*/ 	.word	0x0500000f


	//   ....[106]....
        /*091c*/ 	.word	0x0500000f


	//   ....[107]....
        /*0920*/ 	.word	0x0500000f


	//   ....[108]....
        /*0924*/ 	.word	0x0500000f


	//   ....[109]....
        /*0928*/ 	.word	0x0500000f


	//   ....[110]....
        /*092c*/ 	.word	0x0500000f


	//   ....[111]....
        /*0930*/ 	.word	0x0500000f


	//   ....[112]....
        /*0934*/ 	.word	0x0500000f


	//   ....[113]....
        /*0938*/ 	.word	0x0500000f


	//   ....[114]....
        /*093c*/ 	.word	0x0500000f


	//   ....[115]....
        /*0940*/ 	.word	0x0500000f


	//   ....[116]....
        /*0944*/ 	.word	0x0500000f


	//   ....[117]....
        /*0948*/ 	.word	0x0500000f


	//   ....[118]....
        /*094c*/ 	.word	0x0500000f


	//   ....[119]....
        /*0950*/ 	.word	0x0500000f


	//   ....[120]....
        /*0954*/ 	.word	0x0500000f


	//   ....[121]....
        /*0958*/ 	.word	0x0500000f


	//   ....[122]....
        /*095c*/ 	.word	0x0500000f


	//   ....[123]....
        /*0960*/ 	.word	0x0500000f


	//   ....[124]....
        /*0964*/ 	.word	0x0500000f


	//   ....[125]....
        /*0968*/ 	.word	0x0500000f


	//   ....[126]....
        /*096c*/ 	.word	0x0500000f


	//   ....[127]....
        /*0970*/ 	.word	0x0500000f


	//   ....[128]....
        /*0974*/ 	.word	0x0500000f


	//   ....[129]....
        /*0978*/ 	.word	0x0500000f


	//   ....[130]....
        /*097c*/ 	.word	0x0500000f


	//   ....[131]....
        /*0980*/ 	.word	0x0500000f


	//   ....[132]....
        /*0984*/ 	.word	0x0500000f


	//   ....[133]....
        /*0988*/ 	.word	0x0500000f


	//   ....[134]....
        /*098c*/ 	.word	0x0500000f


	//   ....[135]....
        /*0990*/ 	.word	0x0500000f


	//   ....[136]....
        /*0994*/ 	.word	0x0500000f


	//   ....[137]....
        /*0998*/ 	.word	0x0500000f


	//   ....[138]....
        /*099c*/ 	.word	0x0500000f


	//   ....[139]....
        /*09a0*/ 	.word	0x0500000f


	//   ....[140]....
        /*09a4*/ 	.word	0x0500000f


	//   ....[141]....
        /*09a8*/ 	.word	0x0500000f


	//   ....[142]....
        /*09ac*/ 	.word	0x0500000f


	//   ....[143]....
        /*09b0*/ 	.word	0x0500000f


	//   ....[144]....
        /*09b4*/ 	.word	0x0500000f


	//   ....[145]....
        /*09b8*/ 	.word	0x0500000f


	//   ....[146]....
        /*09bc*/ 	.word	0x0500000f


	//   ....[147]....
        /*09c0*/ 	.word	0x0500000f


	//   ....[148]....
        /*09c4*/ 	.word	0x0500000f


	//   ....[149]....
        /*09c8*/ 	.word	0x0500000f


	//   ....[150]....
        /*09cc*/ 	.word	0x0500000f


	//   ....[151]....
        /*09d0*/ 	.word	0x0500000f


	//   ....[152]....
        /*09d4*/ 	.word	0x0500000f


	//   ....[153]....
        /*09d8*/ 	.word	0x0500000f


	//   ....[154]....
        /*09dc*/ 	.word	0x0500000f


	//   ....[155]....
        /*09e0*/ 	.word	0x0500000f


	//   ....[156]....
        /*09e4*/ 	.word	0x0500000f


	//   ....[157]....
        /*09e8*/ 	.word	0x0500000f


	//   ....[158]....
        /*09ec*/ 	.word	0x0500000f


	//   ....[159]....
        /*09f0*/ 	.word	0x0500000f


	//   ....[160]....
        /*09f4*/ 	.word	0x0500000f


	//   ....[161]....
        /*09f8*/ 	.word	0x0500000f


	//   ....[162]....
        /*09fc*/ 	.word	0x0500000f


	//   ....[163]....
        /*0a00*/ 	.word	0x0500000f


	//   ....[164]....
        /*0a04*/ 	.word	0x0500000f


	//   ....[165]....
        /*0a08*/ 	.word	0x0500000f


	//   ....[166]....
        /*0a0c*/ 	.word	0x0500000f


	//   ....[167]....
        /*0a10*/ 	.word	0x0500000f


	//   ....[168]....
        /*0a14*/ 	.word	0x0500000f


	//   ....[169]....
        /*0a18*/ 	.word	0x0500000f


	//   ....[170]....
        /*0a1c*/ 	.word	0x0500000f


	//   ....[171]....
        /*0a20*/ 	.word	0x0500000f


	//   ....[172]....
        /*0a24*/ 	.word	0x0500000f


	//   ....[173]....
        /*0a28*/ 	.word	0x0500000f


	//   ....[174]....
        /*0a2c*/ 	.word	0x0500000f


	//   ....[175]....
        /*0a30*/ 	.word	0x0500000f


	//   ....[176]....
        /*0a34*/ 	.word	0x0500000f


	//   ....[177]....
        /*0a38*/ 	.word	0x0500000f


	//   ....[178]....
        /*0a3c*/ 	.word	0x0500000f


	//   ....[179]....
        /*0a40*/ 	.word	0x0500000f


	//   ....[180]....
        /*0a44*/ 	.word	0x0500000f


	//   ....[181]....
        /*0a48*/ 	.word	0x0500000f


	//   ....[182]....
        /*0a4c*/ 	.word	0x0500000f


	//   ....[183]....
        /*0a50*/ 	.word	0x0500000f


	//   ....[184]....
        /*0a54*/ 	.word	0x0500000f


	//   ....[185]....
        /*0a58*/ 	.word	0x0500000f


	//   ....[186]....
        /*0a5c*/ 	.word	0x0500000f


	//   ....[187]....
        /*0a60*/ 	.word	0x0500000f


	//   ....[188]....
        /*0a64*/ 	.word	0x0500000f


	//   ....[189]....
        /*0a68*/ 	.word	0x0500000f


	//   ....[190]....
        /*0a6c*/ 	.word	0x0500000f


	//   ....[191]....
        /*0a70*/ 	.word	0x0500000f


	//   ....[192]....
        /*0a74*/ 	.word	0x0500000f


	//   ....[193]....
        /*0a78*/ 	.word	0x0500000f


	//   ....[194]....
        /*0a7c*/ 	.word	0x0500000f


	//   ....[195]....
        /*0a80*/ 	.word	0x0500000f


	//   ....[196]....
        /*0a84*/ 	.word	0x0500000f


	//   ....[197]....
        /*0a88*/ 	.word	0x0500000f


	//   ....[198]....
        /*0a8c*/ 	.word	0x0500000f


	//   ....[199]....
        /*0a90*/ 	.word	0x0500000f


	//   ....[200]....
        /*0a94*/ 	.word	0x0500000f


	//   ....[201]....
        /*0a98*/ 	.word	0x0500000f


	//   ....[202]....
        /*0a9c*/ 	.word	0x0500000f


	//   ....[203]....
        /*0aa0*/ 	.word	0x0500000f


	//   ....[204]....
        /*0aa4*/ 	.word	0x0500000f


	//   ....[205]....
        /*0aa8*/ 	.word	0x0500000f


	//   ....[206]....
        /*0aac*/ 	.word	0x0500000f


	//   ....[207]....
        /*0ab0*/ 	.word	0x0500000f


	//   ....[208]....
        /*0ab4*/ 	.word	0x0500000f


	//   ....[209]....
        /*0ab8*/ 	.word	0x0500000f


	//   ....[210]....
        /*0abc*/ 	.word	0x0500000f


	//   ....[211]....
        /*0ac0*/ 	.word	0x0500000f


	//   ....[212]....
        /*0ac4*/ 	.word	0x0500000f


	//   ....[213]....
        /*0ac8*/ 	.word	0x0500000f


	//   ....[214]....
        /*0acc*/ 	.word	0x0500000f


	//   ....[215]....
        /*0ad0*/ 	.word	0x0500000f


	//   ....[216]....
        /*0ad4*/ 	.word	0x0500000f


	//   ....[217]....
        /*0ad8*/ 	.word	0x0500000f


	//   ....[218]....
        /*0adc*/ 	.word	0x0500000f


	//   ....[219]....
        /*0ae0*/ 	.word	0x0500000f


	//   ....[220]....
        /*0ae4*/ 	.word	0x0500000f


	//   ....[221]....
        /*0ae8*/ 	.word	0x0500000f


	//   ....[222]....
        /*0aec*/ 	.word	0x0500000f


	//   ....[223]....
        /*0af0*/ 	.word	0x0500000f


	//   ....[224]....
        /*0af4*/ 	.word	0x0500000f


	//   ....[225]....
        /*0af8*/ 	.word	0x0500000f


	//   ....[226]....
        /*0afc*/ 	.word	0x0500000f


	//   ....[227]....
        /*0b00*/ 	.word	0x0500000f


	//   ....[228]....
        /*0b04*/ 	.word	0x0500000f


	//   ....[229]....
        /*0b08*/ 	.word	0x0500000f


	//   ....[230]....
        /*0b0c*/ 	.word	0x0500000f


	//   ....[231]....
        /*0b10*/ 	.word	0x0500000f


	//   ....[232]....
        /*0b14*/ 	.word	0x0500000f


	//   ....[233]....
        /*0b18*/ 	.word	0x0500000f


	//   ....[234]....
        /*0b1c*/ 	.word	0x0500000f


	//   ....[235]....
        /*0b20*/ 	.word	0x0500000f


	//   ....[236]....
        /*0b24*/ 	.word	0x0500000f


	//   ....[237]....
        /*0b28*/ 	.word	0x0500000f


	//   ....[238]....
        /*0b2c*/ 	.word	0x0500000f


	//   ....[239]....
        /*0b30*/ 	.word	0x0500000f


	//   ....[240]....
        /*0b34*/ 	.word	0x0500000f


	//   ....[241]....
        /*0b38*/ 	.word	0x0500000f


	//   ....[242]....
        /*0b3c*/ 	.word	0x0500000f


	//   ....[243]....
        /*0b40*/ 	.word	0x0500000f


	//   ....[244]....
        /*0b44*/ 	.word	0x0500000f


	//   ....[245]....
        /*0b48*/ 	.word	0x0500000f


	//   ....[246]....
        /*0b4c*/ 	.word	0x0500000f


	//   ....[247]....
        /*0b50*/ 	.word	0x0500000f


	//   ....[248]....
        /*0b54*/ 	.word	0x0500000f


	//   ....[249]....
        /*0b58*/ 	.word	0x0500000f


	//   ....[250]....
        /*0b5c*/ 	.word	0x0500000f


	//   ....[251]....
        /*0b60*/ 	.word	0x0500000f


	//   ....[252]....
        /*0b64*/ 	.word	0x0500000f


	//   ....[253]....
        /*0b68*/ 	.word	0x0500000f


	//   ....[254]....
        /*0b6c*/ 	.word	0x0500000f


	//   ....[255]....
        /*0b70*/ 	.word	0x0500000f


	//   ....[0]....
        /*0b74*/ 	.word	0x0500000f


	//   ....[1]....
        /*0b78*/ 	.word	0x0500000f


	//   ....[2]....
        /*0b7c*/ 	.word	0x0500000f


	//   ....[3]....
        /*0b80*/ 	.word	0x0500000f


	//   ....[4]....
        /*0b84*/ 	.word	0x0500000f


	//   ....[5]....
        /*0b88*/ 	.word	0x0500000f


	//   ....[6]....
        /*0b8c*/ 	.word	0x0500000f


	//   ....[7]....
        /*0b90*/ 	.word	0x0500000f


	//   ....[8]....
        /*0b94*/ 	.word	0x0500000f


	//   ....[9]....
        /*0b98*/ 	.word	0x0500000f


	//   ....[10]....
        /*0b9c*/ 	.word	0x0500000f


	//   ....[11]....
        /*0ba0*/ 	.word	0x0500000f


	//   ....[12]....
        /*0ba4*/ 	.word	0x0500000f


	//----- nvinfo : EIATTR_COOP_GROUP_INSTR_OFFSETS
	.align		4
.L_321:
        /*0ba8*/ 	.byte	0x04, 0x28
        /*0baa*/ 	.short	(.L_323 - .L_322)


	//   ....[0]....
.L_322:
        /*0bac*/ 	.word	0x00000070


	//   ....[1]....
        /*0bb0*/ 	.word	0x00000140


	//   ....[2]....
        /*0bb4*/ 	.word	0x00000190


	//   ....[3]....
        /*0bb8*/ 	.word	0x000003c0


	//   ....[4]....
        /*0bbc*/ 	.word	0x00000520


	//   ....[5]....
        /*0bc0*/ 	.word	0x00000640


	//   ....[6]....
        /*0bc4*/ 	.word	0x000007a0


	//   ....[7]....
        /*0bc8*/ 	.word	0x00002fc0


	//   ....[8]....
        /*0bcc*/ 	.word	0x00002fd0


	//   ....[9]....
        /*0bd0*/ 	.word	0x00003e60


	//   ....[10]....
        /*0bd4*/ 	.word	0x00003e70


	//   ....[11]....
        /*0bd8*/ 	.word	0x00004d00


	//   ....[12]....
        /*0bdc*/ 	.word	0x00004d10


	//   ....[13]....
        /*0be0*/ 	.word	0x000060a0


	//   ....[14]....
        /*0be4*/ 	.word	0x000060b0


	//   ....[15]....
        /*0be8*/ 	.word	0x00006f80


	//   ....[16]....
        /*0bec*/ 	.word	0x00006f90


	//   ....[17]....
        /*0bf0*/ 	.word	0x00007ee0


	//   ....[18]....
        /*0bf4*/ 	.word	0x00007ef0


	//   ....[19]....
        /*0bf8*/ 	.word	0x00009050


	//   ....[20]....
        /*0bfc*/ 	.word	0x00009060


	//   ....[21]....
        /*0c00*/ 	.word	0x00009170


	//   ....[22]....
        /*0c04*/ 	.word	0x00009180


	//   ....[23]....
        /*0c08*/ 	.word	0x000092a0


	//   ....[24]....
        /*0c0c*/ 	.word	0x000092b0


	//   ....[25]....
        /*0c10*/ 	.word	0x00009610


	//   ....[26]....
        /*0c14*/ 	.word	0x00009630


	//   ....[27]....
        /*0c18*/ 	.word	0x00009720


	//   ....[28]....
        /*0c1c*/ 	.word	0x00009740


	//   ....[29]....
        /*0c20*/ 	.word	0x00009830


	//   ....[30]....
        /*0c24*/ 	.word	0x00009850


	//   ....[31]....
        /*0c28*/ 	.word	0x0000a320


	//   ....[32]....
        /*0c2c*/ 	.word	0x0000aaa0


	//   ....[33]....
        /*0c30*/ 	.word	0x0000aab0


	//   ....[34]....
        /*0c34*/ 	.word	0x0000aac0


	//   ....[35]....
        /*0c38*/ 	.word	0x0000aad0


	//   ....[36]....
        /*0c3c*/ 	.word	0x0000ace0


	//   ....[37]....
        /*0c40*/ 	.word	0x0000acf0


	//   ....[38]....
        /*0c44*/ 	.word	0x0000ad00


	//   ....[39]....
        /*0c48*/ 	.word	0x0000ad10


	//   ....[40]....
        /*0c4c*/ 	.word	0x0000d1d0


	//   ....[41]....
        /*0c50*/ 	.word	0x0000d1f0


	//   ....[42]....
        /*0c54*/ 	.word	0x0000d200


	//   ....[43]....
        /*0c58*/ 	.word	0x0000d210


	//   ....[44]....
        /*0c5c*/ 	.word	0x0000d300


	//   ....[45]....
        /*0c60*/ 	.word	0x0000d320


	//   ....[46]....
        /*0c64*/ 	.word	0x0000d330


	//   ....[47]....
        /*0c68*/ 	.word	0x0000d340


	//   ....[48]....
        /*0c6c*/ 	.word	0x000103d0


	//   ....[49]....
        /*0c70*/ 	.word	0x00010550


	//   ....[50]....
        /*0c74*/ 	.word	0x00010bc0


	//   ....[51]....
        /*0c78*/ 	.word	0x00010c30


	//   ....[52]....
        /*0c7c*/ 	.word	0x000117c0


	//   ....[53]....
        /*0c80*/ 	.word	0x000118d0


	//   ....[54]....
        /*0c84*/ 	.word	0x00013c20


	//   ....[55]....
        /*0c88*/ 	.word	0x00013c40


	//   ....[56]....
        /*0c8c*/ 	.word	0x00014670


	//   ....[57]....
        /*0c90*/ 	.word	0x00014770


	//   ....[58]....
        /*0c94*/ 	.word	0x00015020


	//   ....[59]....
        /*0c98*/ 	.word	0x00015070


	//   ....[60]....
        /*0c9c*/ 	.word	0x00017830


	//   ....[61]....
        /*0ca0*/ 	.word	0x00017850


	//   ....[62]....
        /*0ca4*/ 	.word	0x00017b20


	//   ....[63]....
        /*0ca8*/ 	.word	0x00017b40


	//   ....[64]....
        /*0cac*/ 	.word	0x000195c0


	//   ....[65]....
        /*0cb0*/ 	.word	0x00019620


	//   ....[66]....
        /*0cb4*/ 	.word	0x00019640


	//   ....[67]....
        /*0cb8*/ 	.word	0x00019660


	//   ....[68]....
        /*0cbc*/ 	.word	0x0001a270


	//   ....[69]....
        /*0cc0*/ 	.word	0x0001a2b0


	//   ....[70]....
        /*0cc4*/ 	.word	0x0001a2e0


	//   ....[71]....
        /*0cc8*/ 	.word	0x0001a310


	//   ....[72]....
        /*0ccc*/ 	.word	0x0001a340


	//   ....[73]....
        /*0cd0*/ 	.word	0x0001a370


	//   ....[74]....
        /*0cd4*/ 	.word	0x0001a3a0


	//   ....[75]....
        /*0cd8*/ 	.word	0x0001a3d0


	//   ....[76]....
        /*0cdc*/ 	.word	0x0001a400


	//   ....[77]....
        /*0ce0*/ 	.word	0x0001a430


	//   ....[78]....
        /*0ce4*/ 	.word	0x0001a460


	//   ....[79]....
        /*0ce8*/ 	.word	0x0001a490


	//   ....[80]....
        /*0cec*/ 	.word	0x0001a4c0


	//   ....[81]....
        /*0cf0*/ 	.word	0x0001a4f0


	//   ....[82]....
        /*0cf4*/ 	.word	0x0001a520


	//   ....[83]....
        /*0cf8*/ 	.word	0x0001a550


	//   ....[84]....
        /*0cfc*/ 	.word	0x0001a580


	//   ....[85]....
        /*0d00*/ 	.word	0x0001a5b0


	//   ....[86]....
        /*0d04*/ 	.word	0x0001a5e0


	//   ....[87]....
        /*0d08*/ 	.word	0x0001a610


	//   ....[88]....
        /*0d0c*/ 	.word	0x0001a640


	//   ....[89]....
        /*0d10*/ 	.word	0x0001a670


	//   ....[90]....
        /*0d14*/ 	.word	0x0001a6a0


	//   ....[91]....
        /*0d18*/ 	.word	0x0001a6d0


	//   ....[92]....
        /*0d1c*/ 	.word	0x0001a700


	//   ....[93]....
        /*0d20*/ 	.word	0x0001a730


	//   ....[94]....
        /*0d24*/ 	.word	0x0001a760


	//   ....[95]....
        /*0d28*/ 	.word	0x0001a790


	//   ....[96]....
        /*0d2c*/ 	.word	0x0001a7c0


	//   ....[97]....
        /*0d30*/ 	.word	0x0001a7f0


	//   ....[98]....
        /*0d34*/ 	.word	0x0001a820


	//   ....[99]....
        /*0d38*/ 	.word	0x0001a850


	//   ....[100]....
        /*0d3c*/ 	.word	0x0001a880


	//   ....[101]....
        /*0d40*/ 	.word	0x0001a8b0


	//   ....[102]....
        /*0d44*/ 	.word	0x0001a8e0


	//   ....[103]....
        /*0d48*/ 	.word	0x0001a910


	//   ....[104]....
        /*0d4c*/ 	.word	0x0001a940


	//   ....[105]....
        /*0d50*/ 	.word	0x0001a970


	//   ....[106]....
        /*0d54*/ 	.word	0x0001a9a0


	//   ....[107]....
        /*0d58*/ 	.word	0x0001a9c0


	//   ....[108]....
        /*0d5c*/ 	.word	0x0001a9f0


	//   ....[109]....
        /*0d60*/ 	.word	0x0001aa10


	//   ....[110]....
        /*0d64*/ 	.word	0x0001aa20


	//   ....[111]....
        /*0d68*/ 	.word	0x0001aa30


	//   ....[112]....
        /*0d6c*/ 	.word	0x0001aa40


	//   ....[113]....
        /*0d70*/ 	.word	0x0001aa50


	//   ....[114]....
        /*0d74*/ 	.word	0x0001aa60


	//   ....[115]....
        /*0d78*/ 	.word	0x0001aa70


	//   ....[116]....
        /*0d7c*/ 	.word	0x0001aaa0


	//   ....[117]....
        /*0d80*/ 	.word	0x0001aad0


	//   ....[118]....
        /*0d84*/ 	.word	0x0001ab00


	//   ....[119]....
        /*0d88*/ 	.word	0x0001ab30


	//   ....[120]....
        /*0d8c*/ 	.word	0x0001ab60


	//   ....[121]....
        /*0d90*/ 	.word	0x0001ab90


	//   ....[122]....
        /*0d94*/ 	.word	0x0001abc0


	//   ....[123]....
        /*0d98*/ 	.word	0x0001abf0


	//   ....[124]....
        /*0d9c*/ 	.word	0x0001ac20


	//   ....[125]....
        /*0da0*/ 	.word	0x0001ac50


	//   ....[126]....
        /*0da4*/ 	.word	0x0001ac80


	//   ....[127]....
        /*0da8*/ 	.word	0x0001acb0


	//   ....[128]....
        /*0dac*/ 	.word	0x0001ace0


	//   ....[129]....
        /*0db0*/ 	.word	0x0001ad10


	//   ....[130]....
        /*0db4*/ 	.word	0x0001ad40


	//   ....[131]....
        /*0db8*/ 	.word	0x0001ad70


	//   ....[132]....
        /*0dbc*/ 	.word	0x0001b590


	//   ....[133]....
        /*0dc0*/ 	.word	0x0001b5b0


	//   ....[134]....
        /*0dc4*/ 	.word	0x0001b5d0


	//   ....[135]....
        /*0dc8*/ 	.word	0x0001b5e0


	//   ....[136]....
        /*0dcc*/ 	.word	0x0001bcc0


	//   ....[137]....
        /*0dd0*/ 	.word	0x0001bcd0


	//   ....[138]....
        /*0dd4*/ 	.word	0x0001be00


	//   ....[139]....
        /*0dd8*/ 	.word	0x0001be10


	//   ....[140]....
        /*0ddc*/ 	.word	0x0001bf40


	//   ....[141]....
        /*0de0*/ 	.word	0x0001bf50


	//   ....[142]....
        /*0de4*/ 	.word	0x0001c080


	//   ....[143]....
        /*0de8*/ 	.word	0x0001c090


	//   ....[144]....
        /*0dec*/ 	.word	0x0001c500


	//   ....[145]....
        /*0df0*/ 	.word	0x0001c510


	//   ....[146]....
        /*0df4*/ 	.word	0x0001cce0


	//   ....[147]....
        /*0df8*/ 	.word	0x0001ccf0


	//   ....[148]....
        /*0dfc*/ 	.word	0x0001dbd0


	//   ....[149]....
        /*0e00*/ 	.word	0x0001dbe0


	//   ....[150]....
        /*0e04*/ 	.word	0x0001dd20


	//   ....[151]....
        /*0e08*/ 	.word	0x0001dd30


	//   ....[152]....
        /*0e0c*/ 	.word	0x0001de60


	//   ....[153]....
        /*0e10*/ 	.word	0x0001de70


	//   ....[154]....
        /*0e14*/ 	.word	0x0001dfa0


	//   ....[155]....
        /*0e18*/ 	.word	0x0001dfb0


	//   ....[156]....
        /*0e1c*/ 	.word	0x0001e130


	//   ....[157]....
        /*0e20*/ 	.word	0x0001e330


	//   ....[158]....
        /*0e24*/ 	.word	0x0001e360


	//   ....[159]....
        /*0e28*/ 	.word	0x0001e390


	//   ....[160]....
        /*0e2c*/ 	.word	0x0001e3c0


	//   ....[161]....
        /*0e30*/ 	.word	0x0001e3f0


	//   ....[162]....
        /*0e34*/ 	.word	0x0001e420


	//   ....[163]....
        /*0e38*/ 	.word	0x0001e5a0


	//   ....[164]....
        /*0e3c*/ 	.word	0x0001e5d0


	//   ....[165]....
        /*0e40*/ 	.word	0x0001e600


	//   ....[166]....
        /*0e44*/ 	.word	0x0001e630


	//   ....[167]....
        /*0e48*/ 	.word	0x0001e660


	//   ....[168]....
        /*0e4c*/ 	.word	0x0001e690


	//   ....[169]....
        /*0e50*/ 	.word	0x0001e720


	//   ....[170]....
        /*0e54*/ 	.word	0x0001e750


	//   ....[171]....
        /*0e58*/ 	.word	0x0001e760


	//   ....[172]....
        /*0e5c*/ 	.word	0x0001e7a0


	//   ....[173]....
        /*0e60*/ 	.word	0x0001fdb0


	//   ....[174]....
        /*0e64*/ 	.word	0x00021c20


	//   ....[175]....
        /*0e68*/ 	.word	0x00021c30


	//   ....[176]....
        /*0e6c*/ 	.word	0x00021cd0


	//   ....[177]....
        /*0e70*/ 	.word	0x00021cf0


	//   ....[178]....
        /*0e74*/ 	.word	0x00021d30


	//   ....[179]....
        /*0e78*/ 	.word	0x00021d50


	//   ....[180]....
        /*0e7c*/ 	.word	0x00021d90


	//   ....[181]....
        /*0e80*/ 	.word	0x00021db0


	//   ....[182]....
        /*0e84*/ 	.word	0x00021df0


	//   ....[183]....
        /*0e88*/ 	.word	0x00021e10


	//   ....[184]....
        /*0e8c*/ 	.word	0x00021e50


	//   ....[185]....
        /*0e90*/ 	.word	0x00021e70


	//   ....[186]....
        /*0e94*/ 	.word	0x00021eb0


	//   ....[187]....
        /*0e98*/ 	.word	0x00021ed0


	//   ....[188]....
        /*0e9c*/ 	.word	0x00021ef0


	//   ....[189]....
        /*0ea0*/ 	.word	0x00021f00


	//   ....[190]....
        /*0ea4*/ 	.word	0x00021f80


	//   ....[191]....
        /*0ea8*/ 	.word	0x00021fa0


	//   ....[192]....
        /*0eac*/ 	.word	0x00021fb0


	//   ....[193]....
        /*0eb0*/ 	.word	0x00021ff0


	//   ....[194]....
        /*0eb4*/ 	.word	0x000224f0


	//   ....[195]....
        /*0eb8*/ 	.word	0x00022510


	//   ....[196]....
        /*0ebc*/ 	.word	0x00022640


	//   ....[197]....
        /*0ec0*/ 	.word	0x00022650


	//   ....[198]....
        /*0ec4*/ 	.word	0x000226d0


	//   ....[199]....
        /*0ec8*/ 	.word	0x000226e0


	//   ....[200]....
        /*0ecc*/ 	.word	0x00022760


	//   ....[201]....
        /*0ed0*/ 	.word	0x00022770


	//   ....[202]....
        /*0ed4*/ 	.word	0x000227f0


	//   ....[203]....
        /*0ed8*/ 	.word	0x00022800


	//   ....[204]....
        /*0edc*/ 	.word	0x00022870


	//   ....[205]....
        /*0ee0*/ 	.word	0x00022880


	//   ....[206]....
        /*0ee4*/ 	.word	0x000228f0


	//   ....[207]....
        /*0ee8*/ 	.word	0x00022900


	//   ....[208]....
        /*0eec*/ 	.word	0x00022910


	//   ....[209]....
        /*0ef0*/ 	.word	0x00022980


	//   ....[210]....
        /*0ef4*/ 	.word	0x00022990


	//   ....[211]....
        /*0ef8*/ 	.word	0x000229a0


	//   ....[212]....
        /*0efc*/ 	.word	0x000229d0


	//   ....[213]....
        /*0f00*/ 	.word	0x000229f0


	//   ....[214]....
        /*0f04*/ 	.word	0x000230a0


	//   ....[215]....
        /*0f08*/ 	.word	0x000230d0


	//   ....[216]....
        /*0f0c*/ 	.word	0x00023110


	//   ....[217]....
        /*0f10*/ 	.word	0x00023130


	//   ....[218]....
        /*0f14*/ 	.word	0x00023150


	//   ....[219]....
        /*0f18*/ 	.word	0x00023210


	//   ....[220]....
        /*0f1c*/ 	.word	0x00023260


	//   ....[221]....
        /*0f20*/ 	.word	0x000232a0


	//   ....[222]....
        /*0f24*/ 	.word	0x000232e0


	//   ....[223]....
        /*0f28*/ 	.word	0x00023320


	//   ....[224]....
        /*0f2c*/ 	.word	0x00023360


	//   ....[225]....
        /*0f30*/ 	.word	0x000233a0


	//   ....[226]....
        /*0f34*/ 	.word	0x000233f0


	//   ....[227]....
        /*0f38*/ 	.word	0x00023410


	//   ....[228]....
        /*0f3c*/ 	.word	0x00023420


	//   ....[229]....
        /*0f40*/ 	.word	0x00023460


	//   ....[230]....
        /*0f44*/ 	.word	0x00023d70


	//   ....[231]....
        /*0f48*/ 	.word	0x00023d90


	//   ....[232]....
        /*0f4c*/ 	.word	0x00023da0


	//   ....[233]....
        /*0f50*/ 	.word	0x00023db0


	//   ....[234]....
        /*0f54*/ 	.word	0x00023e00


	//   ....[235]....
        /*0f58*/ 	.word	0x00023e20


	//   ....[236]....
        /*0f5c*/ 	.word	0x00023e40


	//   ....[237]....
        /*0f60*/ 	.word	0x00023e50


	//   ....[238]....
        /*0f64*/ 	.word	0x00023e90


	//   ....[239]....
        /*0f68*/ 	.word	0x00023ea0


	//   ....[240]....
        /*0f6c*/ 	.word	0x00023ee0


	//   ....[241]....
        /*0f70*/ 	.word	0x00023ef0


	//   ....[242]....
        /*0f74*/ 	.word	0x00023f30


	//   ....[243]....
        /*0f78*/ 	.word	0x00023f40


	//   ....[244]....
        /*0f7c*/ 	.word	0x00023f80


	//   ....[245]....
        /*0f80*/ 	.word	0x00023f90


	//   ....[246]....
        /*0f84*/ 	.word	0x00023fa0


	//   ....[247]....
        /*0f88*/ 	.word	0x00023fe0


	//   ....[248]....
        /*0f8c*/ 	.word	0x00024000


	//   ....[249]....
        /*0f90*/ 	.word	0x00024060


	//   ....[250]....
        /*0f94*/ 	.word	0x00024410


	//   ....[251]....
        /*0f98*/ 	.word	0x00024420


	//   ....[252]....
        /*0f9c*/ 	.word	0x00024430


	//   ....[253]....
        /*0fa0*/ 	.word	0x00024440


	//   ....[254]....
        /*0fa4*/ 	.word	0x00024450


	//   ....[255]....
        /*0fa8*/ 	.word	0x000244a0


	//   ....[0]....
        /*0fac*/ 	.word	0x000244c0


	//   ....[1]....
        /*0fb0*/ 	.word	0x000244e0


	//   ....[2]....
        /*0fb4*/ 	.word	0x000244f0


	//   ....[3]....
        /*0fb8*/ 	.word	0x00024530


	//   ....[4]....
        /*0fbc*/ 	.word	0x00024540


	//   ....[5]....
        /*0fc0*/ 	.word	0x00024580


	//   ....[6]....
        /*0fc4*/ 	.word	0x00024590


	//   ....[7]....
        /*0fc8*/ 	.word	0x000245d0


	//   ....[8]....
        /*0fcc*/ 	.word	0x000245e0


	//   ....[9]....
        /*0fd0*/ 	.word	0x00024620


	//   ....[10]....
        /*0fd4*/ 	.word	0x00024630


	//   ....[11]....
        /*0fd8*/ 	.word	0x00024640


	//   ....[12]....
        /*0fdc*/ 	.word	0x00024680


	//   ....[13]....
        /*0fe0*/ 	.word	0x000246a0


	//   ....[14]....
        /*0fe4*/ 	.word	0x00025910


	//   ....[15]....
        /*0fe8*/ 	.word	0x00025940


	//   ....[16]....
        /*0fec*/ 	.word	0x000259a0


	//   ....[17]....
        /*0ff0*/ 	.word	0x000259d0


	//   ....[18]....
        /*0ff4*/ 	.word	0x00025a00


	//   ....[19]....
        /*0ff8*/ 	.word	0x00025a30


	//   ....[20]....
        /*0ffc*/ 	.word	0x00025a60


	//   ....[21]....
        /*1000*/ 	.word	0x00025a90


	//   ....[22]....
        /*1004*/ 	.word	0x00025c30


	//   ....[23]....
        /*1008*/ 	.word	0x00025c60


	//   ....[24]....
        /*100c*/ 	.word	0x00025c90


	//   ....[25]....
        /*1010*/ 	.word	0x00025cc0


	//   ....[26]....
        /*1014*/ 	.word	0x00025cf0


	//   ....[27]....
        /*1018*/ 	.word	0x00025d20


	//   ....[28]....
        /*101c*/ 	.word	0x00025de0


	//   ....[29]....
        /*1020*/ 	.word	0x00025e00


	//   ....[30]....
        /*1024*/ 	.word	0x00025e20


	//   ....[31]....
        /*1028*/ 	.word	0x00025e80


	//   ....[32]....
        /*102c*/ 	.word	0x000268c0


	//   ....[33]....
        /*1030*/ 	.word	0x00026c80


	//   ....[34]....
        /*1034*/ 	.word	0x00026d10


	//   ....[35]....
        /*1038*/ 	.word	0x00026da0


	//   ....[36]....
        /*103c*/ 	.word	0x00026e30


	//   ....[37]....
        /*1040*/ 	.word	0x00026ec0


	//   ....[38]....
        /*1044*/ 	.word	0x00026f50


	//   ....[39]....
        /*1048*/ 	.word	0x00027030


	//   ....[40]....
        /*104c*/ 	.word	0x000270c0


	//   ....[41]....
        /*1050*/ 	.word	0x00027160


	//   ....[42]....
        /*1054*/ 	.word	0x000271f0


	//   ....[43]....
        /*1058*/ 	.word	0x00027280


	//   ....[44]....
        /*105c*/ 	.word	0x00027310


	//   ....[45]....
        /*1060*/ 	.word	0x000273f0


	//   ....[46]....
        /*1064*/ 	.word	0x00027480


	//   ....[47]....
        /*1068*/ 	.word	0x00027510


	//   ....[48]....
        /*106c*/ 	.word	0x000275a0


	//   ....[49]....
        /*1070*/ 	.word	0x00027630


	//   ....[50]....
        /*1074*/ 	.word	0x000276c0


	//   ....[51]....
        /*1078*/ 	.word	0x000277f0


	//   ....[52]....
        /*107c*/ 	.word	0x000278a0


	//   ....[53]....
        /*1080*/ 	.word	0x00027930


	//   ....[54]....
        /*1084*/ 	.word	0x00027980


	//   ....[55]....
        /*1088*/ 	.word	0x000279d0


	//   ....[56]....
        /*108c*/ 	.word	0x00027a60


	//   ....[57]....
        /*1090*/ 	.word	0x00027af0


	//   ....[58]....
        /*1094*/ 	.word	0x00027b40


	//   ....[59]....
        /*1098*/ 	.word	0x00027b90


	//   ....[60]....
        /*109c*/ 	.word	0x00027c80


	//   ....[61]....
        /*10a0*/ 	.word	0x00027d30


	//   ....[62]....
        /*10a4*/ 	.word	0x00027d90


	//   ....[63]....
        /*10a8*/ 	.word	0x00027e10


	//   ....[64]....
        /*10ac*/ 	.word	0x00027f00


	//   ....[65]....
        /*10b0*/ 	.word	0x00027f50


	//   ....[66]....
        /*10b4*/ 	.word	0x00027fa0


	//   ....[67]....
        /*10b8*/ 	.word	0x00027ff0


	//   ....[68]....
        /*10bc*/ 	.word	0x00028370


	//   ....[69]....
        /*10c0*/ 	.word	0x00028490


	//   ....[70]....
        /*10c4*/ 	.word	0x000285c0


	//   ....[71]....
        /*10c8*/ 	.word	0x000286e0


	//   ....[72]....
        /*10cc*/ 	.word	0x00028800


	//   ....[73]....
        /*10d0*/ 	.word	0x000288e0


	//   ....[74]....
        /*10d4*/ 	.word	0x00028940


	//   ....[75]....
        /*10d8*/ 	.word	0x00028990


	//   ....[76]....
        /*10dc*/ 	.word	0x000289f0


	//   ....[77]....
        /*10e0*/ 	.word	0x00028a60


	//   ....[78]....
        /*10e4*/ 	.word	0x00028ac0


	//   ....[79]....
        /*10e8*/ 	.word	0x00028b30


	//   ....[80]....
        /*10ec*/ 	.word	0x00028bb0


	//   ....[81]....
        /*10f0*/ 	.word	0x00028c20


	//   ....[82]....
        /*10f4*/ 	.word	0x00028c80


	//   ....[83]....
        /*10f8*/ 	.word	0x00028cd0


	//   ....[84]....
        /*10fc*/ 	.word	0x00028d50


	//   ....[85]....
        /*1100*/ 	.word	0x00028dc0


	//   ....[86]....
        /*1104*/ 	.word	0x00028e20


	//   ....[87]....
        /*1108*/ 	.word	0x00028e70


	//   ....[88]....
        /*110c*/ 	.word	0x00028ef0


	//   ....[89]....
        /*1110*/ 	.word	0x00028f40


	//   ....[90]....
        /*1114*/ 	.word	0x00028fa0


	//   ....[91]....
        /*1118*/ 	.word	0x00028ff0


	//   ....[92]....
        /*111c*/ 	.word	0x00029050


	//   ....[93]....
        /*1120*/ 	.word	0x000290d0


	//   ....[94]....
        /*1124*/ 	.word	0x00029130


	//   ....[95]....
        /*1128*/ 	.word	0x00029180


	//   ....[96]....
        /*112c*/ 	.word	0x00029200


	//   ....[97]....
        /*1130*/ 	.word	0x00029270


	//   ....[98]....
        /*1134*/ 	.word	0x000292d0


	//   ....[99]....
        /*1138*/ 	.word	0x00029320


	//   ....[100]....
        /*113c*/ 	.word	0x000293a0


	//   ....[101]....
        /*1140*/ 	.word	0x000293f0


	//   ....[102]....
        /*1144*/ 	.word	0x00029470


	//   ....[103]....
        /*1148*/ 	.word	0x000294e0


	//   ....[104]....
        /*114c*/ 	.word	0x00029560


	//   ....[105]....
        /*1150*/ 	.word	0x000295b0


	//   ....[106]....
        /*1154*/ 	.word	0x00029630


	//   ....[107]....
        /*1158*/ 	.word	0x00029680


	//   ....[108]....
        /*115c*/ 	.word	0x000296e0


	//   ....[109]....
        /*1160*/ 	.word	0x00029750


	//   ....[110]....
        /*1164*/ 	.word	0x000297c0


	//   ....[111]....
        /*1168*/ 	.word	0x00029830


	//   ....[112]....
        /*116c*/ 	.word	0x00029890


	//   ....[113]....
        /*1170*/ 	.word	0x000298f0


	//   ....[114]....
        /*1174*/ 	.word	0x00029980


	//   ....[115]....
        /*1178*/ 	.word	0x000299e0


	//   ....[116]....
        /*117c*/ 	.word	0x00029a60


	//   ....[117]....
        /*1180*/ 	.word	0x00029ad0


	//   ....[118]....
        /*1184*/ 	.word	0x00029b30


	//   ....[119]....
        /*1188*/ 	.word	0x00029b80


	//   ....[120]....
        /*118c*/ 	.word	0x00029c00


	//   ....[121]....
        /*1190*/ 	.word	0x00029c70


	//   ....[122]....
        /*1194*/ 	.word	0x00029cd0


	//   ....[123]....
        /*1198*/ 	.word	0x00029d20


	//   ....[124]....
        /*119c*/ 	.word	0x00029da0


	//   ....[125]....
        /*11a0*/ 	.word	0x00029e10


	//   ....[126]....
        /*11a4*/ 	.word	0x00029e70


	//   ....[127]....
        /*11a8*/ 	.word	0x00029ec0


	//   ....[128]....
        /*11ac*/ 	.word	0x00029f40


	//   ....[129]....
        /*11b0*/ 	.word	0x00029fb0


	//   ....[130]....
        /*11b4*/ 	.word	0x0002a010


	//   ....[131]....
        /*11b8*/ 	.word	0x0002a060


	//   ....[132]....
        /*11bc*/ 	.word	0x0002a0e0


	//   ....[133]....
        /*11c0*/ 	.word	0x0002a130


	//   ....[134]....
        /*11c4*/ 	.word	0x0002a1c0


	//   ....[135]....
        /*11c8*/ 	.word	0x0002a250


	//   ....[136]....
        /*11cc*/ 	.word	0x0002a2e0


	//   ....[137]....
        /*11d0*/ 	.word	0x0002a370


	//   ....[138]....
        /*11d4*/ 	.word	0x0002a400


	//   ....[139]....
        /*11d8*/ 	.word	0x0002a490


	//   ....[140]....
        /*11dc*/ 	.word	0x0002a510


	//   ....[141]....
        /*11e0*/ 	.word	0x0002a560


	//   ....[142]....
        /*11e4*/ 	.word	0x0002a600


	//   ....[143]....
        /*11e8*/ 	.word	0x0002a690


	//   ....[144]....
        /*11ec*/ 	.word	0x0002a710


	//   ....[145]....
        /*11f0*/ 	.word	0x0002a760


	//   ....[146]....
        /*11f4*/ 	.word	0x0002a7f0


	//   ....[147]....
        /*11f8*/ 	.word	0x0002a880


	//   ....[148]....
        /*11fc*/ 	.word	0x0002a910


	//   ....[149]....
        /*1200*/ 	.word	0x0002a9a0


	//   ....[150]....
        /*1204*/ 	.word	0x0002aa30


	//   ....[151]....
        /*1208*/ 	.word	0x0002aac0


	//   ....[152]....
        /*120c*/ 	.word	0x0002ab80


	//   ....[153]....
        /*1210*/ 	.word	0x0002ae60


	//   ....[154]....
        /*1214*/ 	.word	0x0002af60


	//   ....[155]....
        /*1218*/ 	.word	0x0002aff0


	//   ....[156]....
        /*121c*/ 	.word	0x0002b070


	//   ....[157]....
        /*1220*/ 	.word	0x0002b120


	//   ....[158]....
        /*1224*/ 	.word	0x0002b1a0


	//   ....[159]....
        /*1228*/ 	.word	0x0002b240


	//   ....[160]....
        /*122c*/ 	.word	0x0002b2c0


	//   ....[161]....
        /*1230*/ 	.word	0x0002b360


	//   ....[162]....
        /*1234*/ 	.word	0x0002b3e0


	//   ....[163]....
        /*1238*/ 	.word	0x0002b480


	//   ....[164]....
        /*123c*/ 	.word	0x0002b500


	//   ....[165]....
        /*1240*/ 	.word	0x0002b5a0


	//   ....[166]....
        /*1244*/ 	.word	0x0002b620


	//   ....[167]....
        /*1248*/ 	.word	0x0002b6c0


	//   ....[168]....
        /*124c*/ 	.word	0x0002b780


	//   ....[169]....
        /*1250*/ 	.word	0x0002b830


	//   ....[170]....
        /*1254*/ 	.word	0x0002b890


	//   ....[171]....
        /*1258*/ 	.word	0x0002b950


	//   ....[172]....
        /*125c*/ 	.word	0x0002b9b0


	//   ....[173]....
        /*1260*/ 	.word	0x0002ba80


	//   ....[174]....
        /*1264*/ 	.word	0x0002bc70


	//   ....[175]....
        /*1268*/ 	.word	0x0002bd00


	//   ....[176]....
        /*126c*/ 	.word	0x0002be00


	//   ....[177]....
        /*1270*/ 	.word	0x0002be50


	//   ....[178]....
        /*1274*/ 	.word	0x0002bf50


	//   ....[179]....
        /*1278*/ 	.word	0x0002bfa0


	//   ....[180]....
        /*127c*/ 	.word	0x0002c0a0


	//   ....[181]....
        /*1280*/ 	.word	0x0002c0f0


	//   ....[182]....
        /*1284*/ 	.word	0x0002c150


	//   ....[183]....
        /*1288*/ 	.word	0x0002c240


	//   ....[184]....
        /*128c*/ 	.word	0x0002c340


	//   ....[185]....
        /*1290*/ 	.word	0x0002c390


	//   ....[186]....
        /*1294*/ 	.word	0x0002c3f0


	//   ....[187]....
        /*1298*/ 	.word	0x0002c4d0


	//   ....[188]....
        /*129c*/ 	.word	0x0002c530


	//   ....[189]....
        /*12a0*/ 	.word	0x0002c610


	//   ....[190]....
        /*12a4*/ 	.word	0x0002c670


	//   ....[191]....
        /*12a8*/ 	.word	0x0002c720


	//   ....[192]....
        /*12ac*/ 	.word	0x0002c780


	//   ....[193]....
        /*12b0*/ 	.word	0x0002c830


	//   ....[194]....
        /*12b4*/ 	.word	0x0002c8e0


	//   ....[195]....
        /*12b8*/ 	.word	0x0002c950


	//   ....[196]....
        /*12bc*/ 	.word	0x0002c9b0


	//   ....[197]....
        /*12c0*/ 	.word	0x0002ca80


	//   ....[198]....
        /*12c4*/ 	.word	0x0002cae0


	//   ....[199]....
        /*12c8*/ 	.word	0x0002cbe0


	//   ....[200]....
        /*12cc*/ 	.word	0x0002cc60


	//   ....[201]....
        /*12d0*/ 	.word	0x0002cd20


	//   ....[202]....
        /*12d4*/ 	.word	0x0002cda0


	//   ....[203]....
        /*12d8*/ 	.word	0x0002ce50


	//   ....[204]....
        /*12dc*/ 	.word	0x0002ced0


	//   ....[205]....
        /*12e0*/ 	.word	0x0002cf80


	//   ....[206]....
        /*12e4*/ 	.word	0x0002d000


	//   ....[207]....
        /*12e8*/ 	.word	0x0002d0a0


	//   ....[208]....
        /*12ec*/ 	.word	0x0002d120


	//   ....[209]....
        /*12f0*/ 	.word	0x0002d1b0


	//   ....[210]....
        /*12f4*/ 	.word	0x0002d2e0


	//   ....[211]....
        /*12f8*/ 	.word	0x0002d380


	//   ....[212]....
        /*12fc*/ 	.word	0x0002d3e0


	//   ....[213]....
        /*1300*/ 	.word	0x0002d490


	//   ....[214]....
        /*1304*/ 	.word	0x0002d520


	//   ....[215]....
        /*1308*/ 	.word	0x0002d5b0


	//   ....[216]....
        /*130c*/ 	.word	0x0002d610


	//   ....[217]....
        /*1310*/ 	.word	0x0002d6c0


	//   ....[218]....
        /*1314*/ 	.word	0x0002d720


	//   ....[219]....
        /*1318*/ 	.word	0x0002d7d0


	//   ....[220]....
        /*131c*/ 	.word	0x0002d830


	//   ....[221]....
        /*1320*/ 	.word	0x0002d8e0


	//   ....[222]....
        /*1324*/ 	.word	0x0002d940


	//   ....[223]....
        /*1328*/ 	.word	0x0002d9f0


	//   ....[224]....
        /*132c*/ 	.word	0x0002da50


	//   ....[225]....
        /*1330*/ 	.word	0x0002db00


	//   ....[226]....
        /*1334*/ 	.word	0x0002db90


	//   ....[227]....
        /*1338*/ 	.word	0x0002dc20


	//   ....[228]....
        /*133c*/ 	.word	0x0002dc80


	//   ....[229]....
        /*1340*/ 	.word	0x0002dd30


	//   ....[230]....
        /*1344*/ 	.word	0x0002de20


	//   ....[231]....
        /*1348*/ 	.word	0x0002deb0


	//   ....[232]....
        /*134c*/ 	.word	0x0002df10


	//   ....[233]....
        /*1350*/ 	.word	0x0002dfc0


	//   ....[234]....
        /*1354*/ 	.word	0x0002e020


	//   ....[235]....
        /*1358*/ 	.word	0x0002e0d0


	//   ....[236]....
        /*135c*/ 	.word	0x0002e130


	//   ....[237]....
        /*1360*/ 	.word	0x0002e1e0


	//   ....[238]....
        /*1364*/ 	.word	0x0002e240


	//   ....[239]....
        /*1368*/ 	.word	0x0002e2f0


	//   ....[240]....
        /*136c*/ 	.word	0x0002e350


	//   ....[241]....
        /*1370*/ 	.word	0x0002e400


	//   ....[242]....
        /*1374*/ 	.word	0x0002e460


	//   ....[243]....
        /*1378*/ 	.word	0x0002e510


	//   ....[244]....
        /*137c*/ 	.word	0x0002e570


	//   ....[245]....
        /*1380*/ 	.word	0x0002e5e0


	//   ....[246]....
        /*1384*/ 	.word	0x0002e680


	//   ....[247]....
        /*1388*/ 	.word	0x0002e730


	//   ....[248]....
        /*138c*/ 	.word	0x0002e790


	//   ....[249]....
        /*1390*/ 	.word	0x0002e840


	//   ....[250]....
        /*1394*/ 	.word	0x0002ea10


	//   ....[251]....
        /*1398*/ 	.word	0x0002eab0


	//   ....[252]....
        /*139c*/ 	.word	0x0002ec20


	//   ....[253]....
        /*13a0*/ 	.word	0x0002ec90


	//   ....[254]....
        /*13a4*/ 	.word	0x0002ed00


	//   ....[255]....
        /*13a8*/ 	.word	0x0002ed70


	//   ....[0]....
        /*13ac*/ 	.word	0x0002ede0


	//   ....[1]....
        /*13b0*/ 	.word	0x0002ee60


	//   ....[2]....
        /*13b4*/ 	.word	0x0002eee0


	//   ....[3]....
        /*13b8*/ 	.word	0x0002ef70


	//   ....[4]....
        /*13bc*/ 	.word	0x0002efe0


	//   ....[5]....
        /*13c0*/ 	.word	0x0002f050


	//   ....[6]....
        /*13c4*/ 	.word	0x0002f0c0


	//   ....[7]....
        /*13c8*/ 	.word	0x0002f140


	//   ....[8]....
        /*13cc*/ 	.word	0x0002f1b0


	//   ....[9]....
        /*13d0*/ 	.word	0x0002f240


	//   ....[10]....
        /*13d4*/ 	.word	0x0002f2a0


	//   ....[11]....
        /*13d8*/ 	.word	0x0002f330


	//   ....[12]....
        /*13dc*/ 	.word	0x0002f460


	//----- nvinfo : EIATTR_REG_RECONFIG
	.align		4
.L_323:
        /*13e0*/ 	.byte	0x01, 0x54
	.zero		2


	//----- nvinfo : EIATTR_SYSCALL_OFFSETS
	.align		4
        /*13e4*/ 	.byte	0x04, 0x46
        /*13e6*/ 	.short	(.L_325 - .L_324)


	//   ....[0]....
.L_324:
        /*13e8*/ 	.word	0x00001d50


	//   ....[1]....
        /*13ec*/ 	.word	0x00001ea0


	//   ....[2]....
        /*13f0*/ 	.word	0x0000a4c0


	//   ....[3]....
        /*13f4*/ 	.word	0x0000a800


	//   ....[4]....
        /*13f8*/ 	.word	0x00020f20


	//   ....[5]....
        /*13fc*/ 	.word	0x000210b0


	//   ....[6]....
        /*1400*/ 	.word	0x00021200


	//   ....[7]....
        /*1404*/ 	.word	0x00021340


	//   ....[8]....
        /*1408*/ 	.word	0x00022d90


	//----- nvinfo : EIATTR_MBARRIER_INSTR_OFFSETS
	.align		4
.L_325:
        /*140c*/ 	.byte	0x04, 0x39
        /*140e*/ 	.short	(.L_327 - .L_326)


	//   ....[0]....
.L_326:
        /*1410*/ 	.word	0x00000270
        /*1414*/ 	.word	0x000000ff
        /*1418*/ 	.word	0x00022800
        /*141c*/ 	.short	0x0100
        /*141e*/ 	.byte	0x08
	.zero		1


	//   ....[1]....
        /*1420*/ 	.word	0x00000280
        /*1424*/ 	.word	0x000000ff
        /*1428*/ 	.word	0x00022820
        /*142c*/ 	.short	0x0100
        /*142e*/ 	.byte	0x08
	.zero		1


	//   ....[2]....
        /*1430*/ 	.word	0x00000370
        /*1434*/ 	.word	0x000000ff
        /*1438*/ 	.word	0x00022830
        /*143c*/ 	.short	0x0100
        /*143e*/ 	.byte	0x08
	.zero		1


	//   ....[3]....
        /*1440*/ 	.word	0x00000380
        /*1444*/ 	.word	0x000000ff
        /*1448*/ 	.word	0x00022840
        /*144c*/ 	.short	0x0100
        /*144e*/ 	.byte	0x08
	.zero		1


	//   ....[4]....
        /*1450*/ 	.word	0x00000390
        /*1454*/ 	.word	0x000000ff
        /*1458*/ 	.word	0x00022838
        /*145c*/ 	.short	0x0100
        /*145e*/ 	.byte	0x08
	.zero		1


	//   ....[5]....
        /*1460*/ 	.word	0x000003a0
        /*1464*/ 	.word	0x000000ff
        /*1468*/ 	.word	0x00022848
        /*146c*/ 	.short	0x0100
        /*146e*/ 	.byte	0x08
	.zero		1


	//   ....[6]....
        /*1470*/ 	.word	0x000004d0
        /*1474*/ 	.word	0x000000ff
        /*1478*/ 	.word	0x00022850
        /*147c*/ 	.short	0x0100
        /*147e*/ 	.byte	0x08
	.zero		1


	//   ....[7]....
        /*1480*/ 	.word	0x000004e0
        /*1484*/ 	.word	0x000000ff
        /*1488*/ 	.word	0x00022860
        /*148c*/ 	.short	0x0100
        /*148e*/ 	.byte	0x08
	.zero		1


	//   ....[8]....
        /*1490*/ 	.word	0x000004f0
        /*1494*/ 	.word	0x000000ff
        /*1498*/ 	.word	0x00022858
        /*149c*/ 	.short	0x0100
        /*149e*/ 	.byte	0x08
	.zero		1


	//   ....[9]....
        /*14a0*/ 	.word	0x00000500
        /*14a4*/ 	.word	0x000000ff
        /*14a8*/ 	.word	0x00022868
        /*14ac*/ 	.short	0x0100
        /*14ae*/ 	.byte	0x08
	.zero		1


	//   ....[10]....
        /*14b0*/ 	.word	0x000005f0
        /*14b4*/ 	.word	0x000000ff
        /*14b8*/ 	.word	0x00022870
        /*14bc*/ 	.short	0x0100
        /*14be*/ 	.byte	0x06
	.zero		1


	//   ....[11]....
        /*14c0*/ 	.word	0x00000600
        /*14c4*/ 	.word	0x000000ff
        /*14c8*/ 	.word	0x00022880
        /*14cc*/ 	.short	0x0100
        /*14ce*/ 	.byte	0x06
	.zero		1


	//   ....[12]....
        /*14d0*/ 	.word	0x00000610
        /*14d4*/ 	.word	0x000000ff
        /*14d8*/ 	.word	0x00022878
        /*14dc*/ 	.short	0x0100
        /*14de*/ 	.byte	0x06
	.zero		1


	//   ....[13]....
        /*14e0*/ 	.word	0x00000620
        /*14e4*/ 	.word	0x000000ff
        /*14e8*/ 	.word	0x00022888
        /*14ec*/ 	.short	0x0100
        /*14ee*/ 	.byte	0x06
	.zero		1


	//   ....[14]....
        /*14f0*/ 	.word	0x00000750
        /*14f4*/ 	.word	0x000000ff
        /*14f8*/ 	.word	0x00022890
        /*14fc*/ 	.short	0x0100
        /*14fe*/ 	.byte	0x08
	.zero		1


	//   ....[15]....
        /*1500*/ 	.word	0x00000760
        /*1504*/ 	.word	0x000000ff
        /*1508*/ 	.word	0x000228a0
        /*150c*/ 	.short	0x0100
        /*150e*/ 	.byte	0x08
	.zero		1


	//   ....[16]....
        /*1510*/ 	.word	0x00000770
        /*1514*/ 	.word	0x000000ff
        /*1518*/ 	.word	0x00022898
        /*151c*/ 	.short	0x0100
        /*151e*/ 	.byte	0x08
	.zero		1


	//   ....[17]....
        /*1520*/ 	.word	0x00000780
        /*1524*/ 	.word	0x000000ff
        /*1528*/ 	.word	0x000228a8
        /*152c*/ 	.short	0x0100
        /*152e*/ 	.byte	0x08
	.zero		1


	//   ....[18]....
        /*1530*/ 	.word	0x000008c0
        /*1534*/ 	.word	0x000000ff
        /*1538*/ 	.word	0x000228b0
        /*153c*/ 	.short	0x0100
        /*153e*/ 	.byte	0x08
	.zero		1


	//   ....[19]....
        /*1540*/ 	.word	0x000008d0
        /*1544*/ 	.word	0x000000ff
        /*1548*/ 	.word	0x000228c0
        /*154c*/ 	.short	0x0100
        /*154e*/ 	.byte	0x08
	.zero		1


	//   ....[20]....
        /*1550*/ 	.word	0x000008e0
        /*1554*/ 	.word	0x000000ff
        /*1558*/ 	.word	0x000228b8
        /*155c*/ 	.short	0x0100
        /*155e*/ 	.byte	0x08
	.zero		1


	//   ....[21]....
        /*1560*/ 	.word	0x000008f0
        /*1564*/ 	.word	0x000000ff
        /*1568*/ 	.word	0x000228c8
        /*156c*/ 	.short	0x0100
        /*156e*/ 	.byte	0x08
	.zero		1


	//   ....[22]....
        /*1570*/ 	.word	0x00002f70
        /*1574*/ 	.word	0x00000056
        /*1578*/ 	.word	0x00022890
        /*157c*/ 	.short	0x010a
        /*157e*/ 	.byte	0x3f
	.zero		1


	//   ....[23]....
        /*1580*/ 	.word	0x00006040
        /*1584*/ 	.word	0x00000056
        /*1588*/ 	.word	0x00022890
        /*158c*/ 	.short	0x010a
        /*158e*/ 	.byte	0x3f
	.zero		1


	//   ....[24]....
        /*1590*/ 	.word	0x00008eb0
        /*1594*/ 	.word	0x00000056
        /*1598*/ 	.word	0x00022890
        /*159c*/ 	.short	0x010a
        /*159e*/ 	.byte	0x3f
	.zero		1


	//   ....[25]....
        /*15a0*/ 	.word	0x00009470
        /*15a4*/ 	.word	0x00000004
        /*15a8*/ 	.word	0x00000000
        /*15ac*/ 	.short	0x0101
        /*15ae*/ 	.byte	0x3f
	.zero		1


	//   ....[26]....
        /*15b0*/ 	.word	0x000094b0
        /*15b4*/ 	.word	0x00000056
        /*15b8*/ 	.word	0x000228b0
        /*15bc*/ 	.short	0x010a
        /*15be*/ 	.byte	0x3f
	.zero		1


	//   ....[27]....
        /*15c0*/ 	.word	0x000099e0
        /*15c4*/ 	.word	0x00000056
        /*15c8*/ 	.word	0x00000000
        /*15cc*/ 	.short	0x0101
        /*15ce*/ 	.byte	0x3f
	.zero		1


	//   ....[28]....
        /*15d0*/ 	.word	0x0000a580
        /*15d4*/ 	.word	0x00000012
        /*15d8*/ 	.word	0x00022800
        /*15dc*/ 	.short	0x010a
        /*15de*/ 	.byte	0x3f
	.zero		1


	//   ....[29]....
        /*15e0*/ 	.word	0x0000a5d0
        /*15e4*/ 	.word	0x00000012
        /*15e8*/ 	.word	0x00022800
        /*15ec*/ 	.short	0x010a
        /*15ee*/ 	.byte	0x3f
	.zero		1


	//   ....[30]....
        /*15f0*/ 	.word	0x0000b010
        /*15f4*/ 	.word	0x00000012
        /*15f8*/ 	.word	0x00022800
        /*15fc*/ 	.short	0x010a
        /*15fe*/ 	.byte	0x3f
	.zero		1


	//   ....[31]....
        /*1600*/ 	.word	0x0000d5c0
        /*1604*/ 	.word	0x00000012
        /*1608*/ 	.word	0x00022800
        /*160c*/ 	.short	0x010a
        /*160e*/ 	.byte	0x3f
	.zero		1


	//   ....[32]....
        /*1610*/ 	.word	0x0000f640
        /*1614*/ 	.word	0x00000000
        /*1618*/ 	.word	0x00022830
        /*161c*/ 	.short	0x010a
        /*161e*/ 	.byte	0x3f
	.zero		1


	//   ....[33]....
        /*1620*/ 	.word	0x0000f6d0
        /*1624*/ 	.word	0x00000000
        /*1628*/ 	.word	0x00022830
        /*162c*/ 	.short	0x010a
        /*162e*/ 	.byte	0x3f
	.zero		1


	//   ....[34]....
        /*1630*/ 	.word	0x00011c90
        /*1634*/ 	.word	0x00000045
        /*1638*/ 	.word	0x00000000
        /*163c*/ 	.short	0x0101
        /*163e*/ 	.byte	0x3f
	.zero		1


	//   ....[35]....
        /*1640*/ 	.word	0x00012b50
        /*1644*/ 	.word	0x00000003
        /*1648*/ 	.word	0x00022830
        /*164c*/ 	.short	0x010a
        /*164e*/ 	.byte	0x3f
	.zero		1


	//   ....[36]....
        /*1650*/ 	.word	0x00012ba0
        /*1654*/ 	.word	0x00000003
        /*1658*/ 	.word	0x00022830
        /*165c*/ 	.short	0x010a
        /*165e*/ 	.byte	0x3f
	.zero		1


	//   ....[37]....
        /*1660*/ 	.word	0x00013840
        /*1664*/ 	.word	0x0000000e
        /*1668*/ 	.word	0x00022850
        /*166c*/ 	.short	0x010a
        /*166e*/ 	.byte	0x3f
	.zero		1


	//   ....[38]....
        /*1670*/ 	.word	0x00013880
        /*1674*/ 	.word	0x0000000e
        /*1678*/ 	.word	0x00022850
        /*167c*/ 	.short	0x010a
        /*167e*/ 	.byte	0x3f
	.zero		1


	//   ....[39]....
        /*1680*/ 	.word	0x00015450
        /*1684*/ 	.word	0x00000067
        /*1688*/ 	.word	0x00000000
        /*168c*/ 	.short	0x0101
        /*168e*/ 	.byte	0x3f
	.zero		1


	//   ....[40]....
        /*1690*/ 	.word	0x00015e40
        /*1694*/ 	.word	0x00000067
        /*1698*/ 	.word	0x00000000
        /*169c*/ 	.short	0x0101
        /*169e*/ 	.byte	0x3f
	.zero		1


	//   ....[41]....
        /*16a0*/ 	.word	0x00016540
        /*16a4*/ 	.word	0x00000003
        /*16a8*/ 	.word	0x00022830
        /*16ac*/ 	.short	0x010a
        /*16ae*/ 	.byte	0x3f
	.zero		1


	//   ....[42]....
        /*16b0*/ 	.word	0x00016590
        /*16b4*/ 	.word	0x00000003
        /*16b8*/ 	.word	0x00022830
        /*16bc*/ 	.short	0x010a
        /*16be*/ 	.byte	0x3f
	.zero		1


	//   ....[43]....
        /*16c0*/ 	.word	0x00017200
        /*16c4*/ 	.word	0x0000000e
        /*16c8*/ 	.word	0x00022850
        /*16cc*/ 	.short	0x010a
        /*16ce*/ 	.byte	0x3f
	.zero		1


	//   ....[44]....
        /*16d0*/ 	.word	0x00017240
        /*16d4*/ 	.word	0x0000000e
        /*16d8*/ 	.word	0x00022850
        /*16dc*/ 	.short	0x010a
        /*16de*/ 	.byte	0x3f
	.zero		1


	//   ....[45]....
        /*16e0*/ 	.word	0x000175a0
        /*16e4*/ 	.word	0x00000003
        /*16e8*/ 	.word	0x00000000
        /*16ec*/ 	.short	0x0101
        /*16ee*/ 	.byte	0x3f
	.zero		1


	//   ....[46]....
        /*16f0*/ 	.word	0x00018c40
        /*16f4*/ 	.word	0x00000067
        /*16f8*/ 	.word	0x00000000
        /*16fc*/ 	.short	0x0101
        /*16fe*/ 	.byte	0x3f
	.zero		1


	//   ....[47]....
        /*1700*/ 	.word	0x00019280
        /*1704*/ 	.word	0x0000000f
        /*1708*/ 	.word	0x00022850
        /*170c*/ 	.short	0x010a
        /*170e*/ 	.byte	0x3f
	.zero		1


	//   ....[48]....
        /*1710*/ 	.word	0x00019300
        /*1714*/ 	.word	0x0000000f
        /*1718*/ 	.word	0x00022850
        /*171c*/ 	.short	0x010a
        /*171e*/ 	.byte	0x3f
	.zero		1


	//   ....[49]....
        /*1720*/ 	.word	0x00019d00
        /*1724*/ 	.word	0x00000002
        /*1728*/ 	.word	0x00000000
        /*172c*/ 	.short	0x0101
        /*172e*/ 	.byte	0x3f
	.zero		1


	//   ....[50]....
        /*1730*/ 	.word	0x0001bbe0
        /*1734*/ 	.word	0x00000000
        /*1738*/ 	.word	0x00000000
        /*173c*/ 	.short	0x0101
        /*173e*/ 	.byte	0x3f
	.zero		1


	//   ....[51]....
        /*1740*/ 	.word	0x0001c4b0
        /*1744*/ 	.word	0x0000000b
        /*1748*/ 	.word	0x00000000
        /*174c*/ 	.short	0x0101
        /*174e*/ 	.byte	0x3f
	.zero		1


	//   ....[52]....
        /*1750*/ 	.word	0x0001fe90
        /*1754*/ 	.word	0x00000016
        /*1758*/ 	.word	0x00022820
        /*175c*/ 	.short	0x010a
        /*175e*/ 	.byte	0x3f
	.zero		1


	//   ....[53]....
        /*1760*/ 	.word	0x0001ff40
        /*1764*/ 	.word	0x00000009
        /*1768*/ 	.word	0x000228a0
        /*176c*/ 	.short	0x010a
        /*176e*/ 	.byte	0x3f
	.zero		1


	//   ....[54]....
        /*1770*/ 	.word	0x00020170
        /*1774*/ 	.word	0x00000009
        /*1778*/ 	.word	0x000228c0
        /*177c*/ 	.short	0x010a
        /*177e*/ 	.byte	0x3f
	.zero		1


	//   ....[55]....
        /*1780*/ 	.word	0x000204c0
        /*1784*/ 	.word	0x00000009
        /*1788*/ 	.word	0x000228a0
        /*178c*/ 	.short	0x010a
        /*178e*/ 	.byte	0x3f
	.zero		1


	//   ....[56]....
        /*1790*/ 	.word	0x000206e0
        /*1794*/ 	.word	0x00000009
        /*1798*/ 	.word	0x000228c0
        /*179c*/ 	.short	0x010a
        /*179e*/ 	.byte	0x3f
	.zero		1


	//   ....[57]....
        /*17a0*/ 	.word	0x000218a0
        /*17a4*/ 	.word	0x00000004
        /*17a8*/ 	.word	0x00022880
        /*17ac*/ 	.short	0x010a
        /*17ae*/ 	.byte	0x3f
	.zero		1


	//   ....[58]....
        /*17b0*/ 	.word	0x00022180
        /*17b4*/ 	.word	0x00000004
        /*17b8*/ 	.word	0x00022870
        /*17bc*/ 	.short	0x0107
        /*17be*/ 	.byte	0x3f
	.zero		1


	//   ....[59]....
        /*17c0*/ 	.word	0x00022240
        /*17c4*/ 	.word	0x00000004
        /*17c8*/ 	.word	0x00022870
        /*17cc*/ 	.short	0x0101
        /*17ce*/ 	.byte	0x3f
	.zero		1


	//   ....[60]....
        /*17d0*/ 	.word	0x00022290
        /*17d4*/ 	.word	0x00000004
        /*17d8*/ 	.word	0x00022840
        /*17dc*/ 	.short	0x010a
        /*17de*/ 	.byte	0x3f
	.zero		1


	//   ....[61]....
        /*17e0*/ 	.word	0x00022ab0
        /*17e4*/ 	.word	0x00000004
        /*17e8*/ 	.word	0x00022830
        /*17ec*/ 	.short	0x0107
        /*17ee*/ 	.byte	0x3f
	.zero		1


	//   ....[62]....
        /*17f0*/ 	.word	0x00022ba0
        /*17f4*/ 	.word	0x00000004
        /*17f8*/ 	.word	0x00022830
        /*17fc*/ 	.short	0x0101
        /*17fe*/ 	.byte	0x3f
	.zero		1


	//   ....[63]....
        /*1800*/ 	.word	0x00023510
        /*1804*/ 	.word	0x00000016
        /*1808*/ 	.word	0x00022800
        /*180c*/ 	.short	0x0107
        /*180e*/ 	.byte	0x3f
	.zero		1


	//   ....[64]....
        /*1810*/ 	.word	0x00023610
        /*1814*/ 	.word	0x00000016
        /*1818*/ 	.word	0x00022800
        /*181c*/ 	.short	0x0101
        /*181e*/ 	.byte	0x3f
	.zero		1


	//   ....[65]....
        /*1820*/ 	.word	0x00023640
        /*1824*/ 	.word	0x00000016
        /*1828*/ 	.word	0x00022820
        /*182c*/ 	.short	0x010a
        /*182e*/ 	.byte	0x3f
	.zero		1


	//   ....[66]....
        /*1830*/ 	.word	0x00023b00
        /*1834*/ 	.word	0x00000000
        /*1838*/ 	.word	0x00022880
        /*183c*/ 	.short	0x010a
        /*183e*/ 	.byte	0x3f
	.zero		1


	//   ....[67]....
        /*1840*/ 	.word	0x000240e0
        /*1844*/ 	.word	0x00000000
        /*1848*/ 	.word	0x00022870
        /*184c*/ 	.short	0x0107
        /*184e*/ 	.byte	0x3f
	.zero		1


	//   ....[68]....
        /*1850*/ 	.word	0x000241a0
        /*1854*/ 	.word	0x00000000
        /*1858*/ 	.word	0x00022870
        /*185c*/ 	.short	0x0101
        /*185e*/ 	.byte	0x3f
	.zero		1


	//   ....[69]....
        /*1860*/ 	.word	0x000241d0
        /*1864*/ 	.word	0x00000000
        /*1868*/ 	.word	0x00022840
        /*186c*/ 	.short	0x010a
        /*186e*/ 	.byte	0x3f
	.zero		1


	//   ....[70]....
        /*1870*/ 	.word	0x00024770
        /*1874*/ 	.word	0x00000000
        /*1878*/ 	.word	0x00022830
        /*187c*/ 	.short	0x0107
        /*187e*/ 	.byte	0x3f
	.zero		1


	//   ....[71]....
        /*1880*/ 	.word	0x00024830
        /*1884*/ 	.word	0x00000000
        /*1888*/ 	.word	0x00022830
        /*188c*/ 	.short	0x0101
        /*188e*/ 	.byte	0x3f
	.zero		1


	//   ....[72]....
        /*1890*/ 	.word	0x000248c0
        /*1894*/ 	.word	0x00000003
        /*1898*/ 	.word	0x00022870
        /*189c*/ 	.short	0x010a
        /*189e*/ 	.byte	0x3f
	.zero		1


	//   ....[73]....
        /*18a0*/ 	.word	0x00024950
        /*18a4*/ 	.word	0x00000003
        /*18a8*/ 	.word	0x00022860
        /*18ac*/ 	.short	0x010a
        /*18ae*/ 	.byte	0x3f
	.zero		1


	//   ....[74]....
        /*18b0*/ 	.word	0x00024e60
        /*18b4*/ 	.word	0x00000003
        /*18b8*/ 	.word	0x00022850
        /*18bc*/ 	.short	0x0101
        /*18be*/ 	.byte	0x3f
	.zero		1


	//   ....[75]....
        /*18c0*/ 	.word	0x00024ef0
        /*18c4*/ 	.word	0x00000003
        /*18c8*/ 	.word	0x00000000
        /*18cc*/ 	.short	0x0101
        /*18ce*/ 	.byte	0x3f
	.zero		1


	//   ....[76]....
        /*18d0*/ 	.word	0x000250b0
        /*18d4*/ 	.word	0x00000011
        /*18d8*/ 	.word	0x00022870
        /*18dc*/ 	.short	0x010a
        /*18de*/ 	.byte	0x3f
	.zero		1


	//   ....[77]....
        /*18e0*/ 	.word	0x00025130
        /*18e4*/ 	.word	0x00000011
        /*18e8*/ 	.word	0x00022860
        /*18ec*/ 	.short	0x010a
        /*18ee*/ 	.byte	0x3f
	.zero		1


	//   ....[78]....
        /*18f0*/ 	.word	0x00025650
        /*18f4*/ 	.word	0x00000011
        /*18f8*/ 	.word	0x00022850
        /*18fc*/ 	.short	0x0101
        /*18fe*/ 	.byte	0x3f
	.zero		1


	//   ....[79]....
        /*1900*/ 	.word	0x00025700
        /*1904*/ 	.word	0x00000011
        /*1908*/ 	.word	0x00000000
        /*190c*/ 	.short	0x0101
        /*190e*/ 	.byte	0x3f
	.zero		1


	//   ....[80]....
        /*1910*/ 	.word	0x00026840
        /*1914*/ 	.word	0x00000005
        /*1918*/ 	.word	0x00022820
        /*191c*/ 	.short	0x010a
        /*191e*/ 	.byte	0x3f
	.zero		1


	//   ....[81]....
        /*1920*/ 	.word	0x000269d0
        /*1924*/ 	.word	0x00000003
        /*1928*/ 	.word	0x00022840
        /*192c*/ 	.short	0x010a
        /*192e*/ 	.byte	0x3f
	.zero		1


	//   ....[82]....
        /*1930*/ 	.word	0x00026a70
        /*1934*/ 	.word	0x00000005
        /*1938*/ 	.word	0x00022840
        /*193c*/ 	.short	0x010a
        /*193e*/ 	.byte	0x3f
	.zero		1


	//   ....[83]....
        /*1940*/ 	.word	0x00026ab0
        /*1944*/ 	.word	0x00000003
        /*1948*/ 	.word	0x00022860
        /*194c*/ 	.short	0x010a
        /*194e*/ 	.byte	0x3f
	.zero		1


	//   ....[84]....
        /*1950*/ 	.word	0x00026af0
        /*1954*/ 	.word	0x00000005
        /*1958*/ 	.word	0x00022860
        /*195c*/ 	.short	0x010a
        /*195e*/ 	.byte	0x3f
	.zero		1


	//   ....[85]....
        /*1960*/ 	.word	0x00026b30
        /*1964*/ 	.word	0x00000003
        /*1968*/ 	.word	0x00022880
        /*196c*/ 	.short	0x010a
        /*196e*/ 	.byte	0x3f
	.zero		1


	//   ....[86]....
        /*1970*/ 	.word	0x00026b70
        /*1974*/ 	.word	0x00000005
        /*1978*/ 	.word	0x00022880
        /*197c*/ 	.short	0x010a
        /*197e*/ 	.byte	0x3f
	.zero		1


	//   ....[87]....
        /*1980*/ 	.word	0x00026bd0
        /*1984*/ 	.word	0x00000056
        /*1988*/ 	.word	0x00022890
        /*198c*/ 	.short	0x010a
        /*198e*/ 	.byte	0x3f
	.zero		1


	//   ....[88]....
        /*1990*/ 	.word	0x00026f80
        /*1994*/ 	.word	0x00000056
        /*1998*/ 	.word	0x00022890
        /*199c*/ 	.short	0x010a
        /*199e*/ 	.byte	0x3f
	.zero		1


	//   ....[89]....
        /*19a0*/ 	.word	0x00027340
        /*19a4*/ 	.word	0x00000056
        /*19a8*/ 	.word	0x00022890
        /*19ac*/ 	.short	0x010a
        /*19ae*/ 	.byte	0x3f
	.zero		1


	//   ....[90]....
        /*19b0*/ 	.word	0x000276f0
        /*19b4*/ 	.word	0x00000056
        /*19b8*/ 	.word	0x000228b0
        /*19bc*/ 	.short	0x010a
        /*19be*/ 	.byte	0x3f
	.zero		1


	//   ....[91]....
        /*19c0*/ 	.word	0x00027bc0
        /*19c4*/ 	.word	0x00000012
        /*19c8*/ 	.word	0x00022800
        /*19cc*/ 	.short	0x010a
        /*19ce*/ 	.byte	0x3f
	.zero		1


	//   ....[92]....
        /*19d0*/ 	.word	0x000280b0
        /*19d4*/ 	.word	0x00000012
        /*19d8*/ 	.word	0x00022800
        /*19dc*/ 	.short	0x010a
        /*19de*/ 	.byte	0x3f
	.zero		1


	//   ....[93]....
        /*19e0*/ 	.word	0x00028100
        /*19e4*/ 	.word	0x00000000
        /*19e8*/ 	.word	0x00022830
        /*19ec*/ 	.short	0x010a
        /*19ee*/ 	.byte	0x3f
	.zero		1


	//   ....[94]....
        /*19f0*/ 	.word	0x00028150
        /*19f4*/ 	.word	0x00000003
        /*19f8*/ 	.word	0x00022830
        /*19fc*/ 	.short	0x010a
        /*19fe*/ 	.byte	0x3f
	.zero		1


	//   ....[95]....
        /*1a00*/ 	.word	0x000281a0
        /*1a04*/ 	.word	0x0000000e
        /*1a08*/ 	.word	0x00022850
        /*1a0c*/ 	.short	0x010a
        /*1a0e*/ 	.byte	0x3f
	.zero		1


	//   ....[96]....
        /*1a10*/ 	.word	0x000281f0
        /*1a14*/ 	.word	0x00000003
        /*1a18*/ 	.word	0x00022830
        /*1a1c*/ 	.short	0x010a
        /*1a1e*/ 	.byte	0x3f
	.zero		1


	//   ....[97]....
        /*1a20*/ 	.word	0x00028240
        /*1a24*/ 	.word	0x0000000e
        /*1a28*/ 	.word	0x00022850
        /*1a2c*/ 	.short	0x010a
        /*1a2e*/ 	.byte	0x3f
	.zero		1


	//   ....[98]....
        /*1a30*/ 	.word	0x00028290
        /*1a34*/ 	.word	0x0000000f
        /*1a38*/ 	.word	0x00022850
        /*1a3c*/ 	.short	0x010a
        /*1a3e*/ 	.byte	0x3f
	.zero		1


	//   ....[99]....
        /*1a40*/ 	.word	0x0002ac40
        /*1a44*/ 	.word	0x00000016
        /*1a48*/ 	.word	0x00022820
        /*1a4c*/ 	.short	0x010a
        /*1a4e*/ 	.byte	0x3f
	.zero		1


	//   ....[100]....
        /*1a50*/ 	.word	0x0002ac90
        /*1a54*/ 	.word	0x00000009
        /*1a58*/ 	.word	0x000228a0
        /*1a5c*/ 	.short	0x010a
        /*1a5e*/ 	.byte	0x3f
	.zero		1


	//   ....[101]....
        /*1a60*/ 	.word	0x0002ace0
        /*1a64*/ 	.word	0x00000009
        /*1a68*/ 	.word	0x000228c0
        /*1a6c*/ 	.short	0x010a
        /*1a6e*/ 	.byte	0x3f
	.zero		1


	//   ....[102]....
        /*1a70*/ 	.word	0x0002ad30
        /*1a74*/ 	.word	0x00000009
        /*1a78*/ 	.word	0x000228a0
        /*1a7c*/ 	.short	0x010a
        /*1a7e*/ 	.byte	0x3f
	.zero		1


	//   ....[103]....
        /*1a80*/ 	.word	0x0002ad80
        /*1a84*/ 	.word	0x00000009
        /*1a88*/ 	.word	0x000228c0
        /*1a8c*/ 	.short	0x010a
        /*1a8e*/ 	.byte	0x3f
	.zero		1


	//   ....[104]....
        /*1a90*/ 	.word	0x0002aeb0
        /*1a94*/ 	.word	0x00000004
        /*1a98*/ 	.word	0x00022880
        /*1a9c*/ 	.short	0x010a
        /*1a9e*/ 	.byte	0x3f
	.zero		1


	//   ....[105]....
        /*1aa0*/ 	.word	0x0002bbc0
        /*1aa4*/ 	.word	0x00000004
        /*1aa8*/ 	.word	0x00022840
        /*1aac*/ 	.short	0x010a
        /*1aae*/ 	.byte	0x3f
	.zero		1


	//   ....[106]....
        /*1ab0*/ 	.word	0x0002d1e0
        /*1ab4*/ 	.word	0x00000016
        /*1ab8*/ 	.word	0x00022820
        /*1abc*/ 	.short	0x010a
        /*1abe*/ 	.byte	0x3f
	.zero		1


	//   ....[107]....
        /*1ac0*/ 	.word	0x0002d230
        /*1ac4*/ 	.word	0x00000000
        /*1ac8*/ 	.word	0x00022880
        /*1acc*/ 	.short	0x010a
        /*1ace*/ 	.byte	0x3f
	.zero		1


	//   ....[108]....
        /*1ad0*/ 	.word	0x0002dd70
        /*1ad4*/ 	.word	0x00000000
        /*1ad8*/ 	.word	0x00022840
        /*1adc*/ 	.short	0x010a
        /*1ade*/ 	.byte	0x3f
	.zero		1


	//   ....[109]....
        /*1ae0*/ 	.word	0x0002e870
        /*1ae4*/ 	.word	0x00000003
        /*1ae8*/ 	.word	0x00022870
        /*1aec*/ 	.short	0x010a
        /*1aee*/ 	.byte	0x3f
	.zero		1


	//   ....[110]....
        /*1af0*/ 	.word	0x0002e8c0
        /*1af4*/ 	.word	0x00000003
        /*1af8*/ 	.word	0x00022860
        /*1afc*/ 	.short	0x010a
        /*1afe*/ 	.byte	0x3f
	.zero		1


	//   ....[111]....
        /*1b00*/ 	.word	0x0002e910
        /*1b04*/ 	.word	0x00000011
        /*1b08*/ 	.word	0x00022870
        /*1b0c*/ 	.short	0x010a
        /*1b0e*/ 	.byte	0x3f
	.zero		1


	//   ....[112]....
        /*1b10*/ 	.word	0x0002e960
        /*1b14*/ 	.word	0x00000011
        /*1b18*/ 	.word	0x00022860
        /*1b1c*/ 	.short	0x010a
        /*1b1e*/ 	.byte	0x3f
	.zero		1


	//   ....[113]....
        /*1b20*/ 	.word	0x0002f380
        /*1b24*/ 	.word	0x00000005
        /*1b28*/ 	.word	0x00022820
        /*1b2c*/ 	.short	0x010a
        /*1b2e*/ 	.byte	0x3f
	.zero		1


	//   ....[114]....
        /*1b30*/ 	.word	0x0002f520
        /*1b34*/ 	.word	0x00000003
        /*1b38*/ 	.word	0x00022840
        /*1b3c*/ 	.short	0x010a
        /*1b3e*/ 	.byte	0x3f
	.zero		1


	//   ....[115]....
        /*1b40*/ 	.word	0x0002f570
        /*1b44*/ 	.word	0x00000005
        /*1b48*/ 	.word	0x00022840
        /*1b4c*/ 	.short	0x010a
        /*1b4e*/ 	.byte	0x3f
	.zero		1


	//   ....[116]....
        /*1b50*/ 	.word	0x0002f5c0
        /*1b54*/ 	.word	0x00000003
        /*1b58*/ 	.word	0x00022860
        /*1b5c*/ 	.short	0x010a
        /*1b5e*/ 	.byte	0x3f
	.zero		1


	//   ....[117]....
        /*1b60*/ 	.word	0x0002f610
        /*1b64*/ 	.word	0x00000005
        /*1b68*/ 	.word	0x00022860
        /*1b6c*/ 	.short	0x010a
        /*1b6e*/ 	.byte	0x3f
	.zero		1


	//   ....[118]....
        /*1b70*/ 	.word	0x0002f660
        /*1b74*/ 	.word	0x00000003
        /*1b78*/ 	.word	0x00022880
        /*1b7c*/ 	.short	0x010a
        /*1b7e*/ 	.byte	0x3f
	.zero		1


	//----- nvinfo : EIATTR_NUM_MBARRIERS
	.align		4
.L_327:
        /*1b80*/ 	.byte	0x03, 0x38
        /*1b82*/ 	.short	0x0016


	//----- nvinfo : EIATTR_EXIT_INSTR_OFFSETS
	.align		4
        /*1b84*/ 	.byte	0x04, 0x1c
        /*1b86*/ 	.short	(.L_329 - .L_328)


	//   ....[0]....
.L_328:
        /*1b88*/ 	.word	0x00026bc0


	//----- nvinfo : EIATTR_MAX_THREADS
	.align		4
.L_329:
        /*1b8c*/ 	.byte	0x04, 0x05
        /*1b8e*/ 	.short	(.L_331 - .L_330)
.L_330:
        /*1b90*/ 	.word	0x00000180
        /*1b94*/ 	.word	0x00000001
        /*1b98*/ 	.word	0x00000001


	//----- nvinfo : EIATTR_CRS_STACK_SIZE
	.align		4
.L_331:
        /*1b9c*/ 	.byte	0x04, 0x1e
        /*1b9e*/ 	.short	(.L_333 - .L_332)
.L_332:
        /*1ba0*/ 	.word	0x00000000


	//----- nvinfo : EIATTR_CBANK_PARAM_SIZE
	.align		4
.L_333:
        /*1ba4*/ 	.byte	0x03, 0x19
        /*1ba6*/ 	.short	0x0af0


	//----- nvinfo : EIATTR_PARAM_CBANK
	.align		4
        /*1ba8*/ 	.byte	0x04, 0x0a
        /*1baa*/ 	.short	(.L_335 - .L_334)
	.align		4
.L_334:
        /*1bac*/ 	.word	index@(.nv.constant0._ZN7cutlass13device_kernelIN5flash11enable_sm90INS1_16FlashAttnFwdSm90INS1_25CollectiveMainloopFwdSm90ILi2EN4cute5tupleIJNS5_1CILi1EEES8_S8_EEENS6_IJNS7_ILi128EEENS7_ILi160EEESA_EEELi128ENS_12float_e4m3_tEfNS_4arch4Sm90ELb1ELb0ELb0ELb1ELb1ELb1ELb0ELb1ELb1ELb1ELb1ELb0EEENS1_21CollectiveEpilogueFwdINS6_IJSA_SA_SB_EEES9_NS_10bfloat16_tESF_Li256ELb1ELb1ELb1ELb1EEENS1_36VarlenDynamicPersistentTileSchedulerILi128ELi160ELi256ELi128ELb1ELb1ELb1ELb1ELb1ELb1EEEEEEEEEvNT_6ParamsE)
        /*1bb0*/ 	.short	0x0210
        /*1bb2*/ 	.short	0x0af0


	//----- nvinfo : EIATTR_SW_WAR
	.align		4
.L_335:
        /*1bb4*/ 	.byte	0x04, 0x36
        /*1bb6*/ 	.short	(.L_337 - .L_336)
.L_336:
        /*1bb8*/ 	.word	0x00000008
.L_337:


//--------------------- .nv.callgraph             --------------------------
	.section	.nv.callgraph,"",@"SHT_CUDA_CALLGRAPH"
	.align	4
	.sectionentsize	8
	.align		4
        /*0000*/ 	.word	0x00000000
	.align		4
        /*0004*/ 	.word	0xffffffff
	.align		4
        /*0008*/ 	.word	index@(_ZN7cutlass13device_kernelIN5flash11enable_sm90INS1_16FlashAttnFwdSm90INS1_25CollectiveMainloopFwdSm90ILi2EN4cute5tupleIJNS5_1CILi1EEES8_S8_EEENS6_IJNS7_ILi128EEENS7_ILi160EEESA_EEELi128ENS_12float_e4m3_tEfNS_4arch4Sm90ELb0ELb0ELb0ELb0ELb1ELb0ELb0ELb1ELb1ELb1ELb1ELb0EEENS1_21CollectiveEpilogueFwdINS6_IJSA_SA_SB_EEES9_NS_10bfloat16_tESF_Li256ELb0ELb1ELb1ELb1EEENS1_19SingleTileSchedulerILb0ELb1ELb1ELi128EEEEEEEEEvNT_6ParamsE)
	.align		4
        /*000c*/ 	.word	index@(__assertfail)
	.align		4
        /*0010*/ 	.word	index@(_ZN7cutlass13device_kernelIN5flash11enable_sm90INS1_16FlashAttnFwdSm90INS1_25CollectiveMainloopFwdSm90ILi2EN4cute5tupleIJNS5_1CILi1EEES8_S8_EEENS6_IJNS7_ILi128EEENS7_ILi160EEESA_EEELi128ENS_12float_e4m3_tEfNS_4arch4Sm90ELb0ELb0ELb0ELb1ELb1ELb0ELb0ELb1ELb1ELb1ELb1ELb0EEENS1_21CollectiveEpilogueFwdINS6_IJSA_SA_SB_EEES9_NS_10bfloat16_tESF_Li256ELb1ELb1ELb1ELb1EEENS1_36VarlenDynamicPersistentTileSchedulerILi128ELi160ELi256ELi128ELb1ELb1ELb1ELb0ELb1ELb1EEEEEEEEEvNT_6ParamsE)
	.align		4
        /*0014*/ 	.word	index@(__assertfail)
	.align		4
        /*0018*/ 	.word	index@(_ZN7cutlass13device_kernelIN5flash11enable_sm90INS1_16FlashAttnFwdSm90INS1_25CollectiveMainloopFwdSm90ILi2EN4cute5tupleIJNS5_1CILi1EEES8_S8_EEENS6_IJNS7_ILi128EEENS7_ILi160EEESA_EEELi128ENS_12float_e4m3_tEfNS_4arch4Sm90ELb0ELb0ELb0ELb1ELb1ELb1ELb0ELb1ELb1ELb1ELb1ELb0EEENS1_21CollectiveEpilogueFwdINS6_IJSA_SA_SB_EEES9_NS_10bfloat16_tESF_Li256ELb1ELb1ELb1ELb1EEENS1_36VarlenDynamicPersistentTileSchedulerILi128ELi160ELi256ELi128ELb1ELb1ELb1ELb0ELb1ELb1EEEEEEEEEvNT_6ParamsE)
	.align		4
        /*001c*/ 	.word	index@(__assertfail)
	.align		4
        /*0020*/ 	.word	index@(_ZN7cutlass13device_kernelIN5flash11enable_sm90INS1_16FlashAttnFwdSm90INS1_25CollectiveMainloopFwdSm90ILi2EN4cute5tupleIJNS5_1CILi1EEES8_S8_EEENS6_IJNS7_ILi128EEENS7_ILi160EEESA_EEELi128ENS_12float_e4m3_tEfNS_4arch4Sm90ELb0ELb1ELb0ELb0ELb1ELb0ELb0ELb1ELb1ELb1ELb1ELb0EEENS1_21CollectiveEpilogueFwdINS6_IJSA_SA_SB_EEES9_NS_10bfloat16_tESF_Li256ELb0ELb1ELb1ELb1EEENS1_19SingleTileSchedulerILb0ELb1ELb1ELi128EEEEEEEEEvNT_6ParamsE)
	.align		4
        /*0024*/ 	.word	index@(__assertfail)
	.align		4
        /*0028*/ 	.word	index@(_ZN7cutlass13device_kernelIN5flash11enable_sm90INS1_16FlashAttnFwdSm90INS1_25CollectiveMainloopFwdSm90ILi2EN4cute5tupleIJNS5_1CILi1EEES8_S8_EEENS6_IJNS7_ILi128EEENS7_ILi160EEESA_EEELi128ENS_12float_e4m3_tEfNS_4arch4Sm90ELb0ELb1ELb0ELb1ELb1ELb0ELb0ELb1ELb1ELb1ELb1ELb0EEENS1_21CollectiveEpilogueFwdINS6_IJSA_SA_SB_EEES9_NS_10bfloat16_tESF_Li256ELb1ELb1ELb1ELb1EEENS1_36VarlenDynamicPersistentTileSchedulerILi128ELi160ELi256ELi128ELb1ELb1ELb1ELb1ELb0ELb1EEEEEEEEEvNT_6ParamsE)
	.align		4
        /*002c*/ 	.word	index@(__assertfail)
	.align		4
        /*0030*/ 	.word	index@(_ZN7cutlass13device_kernelIN5flash11enable_sm90INS1_16FlashAttnFwdSm90INS1_25CollectiveMainloopFwdSm90ILi2EN4cute5tupleIJNS5_1CILi1EEES8_S8_EEENS6_IJNS7_ILi128EEENS7_ILi160EEESA_EEELi128ENS_12float_e4m3_tEfNS_4arch4Sm90ELb0ELb1ELb0ELb1ELb1ELb1ELb0ELb1ELb1ELb1ELb1ELb0EEENS1_21CollectiveEpilogueFwdINS6_IJSA_SA_SB_EEES9_NS_10bfloat16_tESF_Li256ELb1ELb1ELb1ELb1EEENS1_36VarlenDynamicPersistentTileSchedulerILi128ELi160ELi256ELi128ELb1ELb1ELb1ELb1ELb0ELb1EEEEEEEEEvNT_6ParamsE)
	.align		4
        /*0034*/ 	.word	index@(__assertfail)
	.align		4
        /*0038*/ 	.word	index@(_ZN7cutlass13device_kernelIN5flash11enable_sm90INS1_16FlashAttnFwdSm90INS1_25CollectiveMainloopFwdSm90ILi2EN4cute5tupleIJNS5_1CILi1EEES8_S8_EEENS6_IJNS7_ILi128EEENS7_ILi160EEESA_EEELi128ENS_12float_e4m3_tEfNS_4arch4Sm90ELb1ELb0ELb0ELb0ELb1ELb0ELb0ELb1ELb1ELb1ELb1ELb0EEENS1_21CollectiveEpilogueFwdINS6_IJSA_SA_SB_EEES9_NS_10bfloat16_tESF_Li256ELb0ELb1ELb1ELb1EEENS1_19SingleTileSchedulerILb0ELb1ELb1ELi128EEEEEEEEEvNT_6ParamsE)
	.align		4
        /*003c*/ 	.word	index@(__assertfail)
	.align		4
        /*0040*/ 	.word	index@(_ZN7cutlass13device_kernelIN5flash11enable_sm90INS1_16FlashAttnFwdSm90INS1_25CollectiveMainloopFwdSm90ILi2EN4cute5tupleIJNS5_1CILi1EEES8_S8_EEENS6_IJNS7_ILi128EEENS7_ILi160EEESA_EEELi128ENS_12float_e4m3_tEfNS_4arch4Sm90ELb1ELb0ELb0ELb1ELb1ELb0ELb0ELb1ELb1ELb1ELb1ELb0EEENS1_21CollectiveEpilogueFwdINS6_IJSA_SA_SB_EEES9_NS_10bfloat16_tESF_Li256ELb1ELb1ELb1ELb1EEENS1_36VarlenDynamicPersistentTileSchedulerILi128ELi160ELi256ELi128ELb1ELb1ELb1ELb1ELb1ELb1EEEEEEEEEvNT_6ParamsE)
	.align		4
        /*0044*/ 	.word	index@(__assertfail)
	.align		4
        /*0048*/ 	.word	index@(_ZN7cutlass13device_kernelIN5flash11enable_sm90INS1_16FlashAttnFwdSm90INS1_25CollectiveMainloopFwdSm90ILi2EN4cute5tupleIJNS5_1CILi1EEES8_S8_EEENS6_IJNS7_ILi128EEENS7_ILi160EEESA_EEELi128ENS_12float_e4m3_tEfNS_4arch4Sm90ELb1ELb0ELb0ELb1ELb1ELb1ELb0ELb1ELb1ELb1ELb1ELb0EEENS1_21CollectiveEpilogueFwdINS6_IJSA_SA_SB_EEES9_NS_10bfloat16_tESF_Li256ELb1ELb1ELb1ELb1EEENS1_36VarlenDynamicPersistentTileSchedulerILi128ELi160ELi256ELi128ELb1ELb1ELb1ELb1ELb1ELb1EEEEEEEEEvNT_6ParamsE)
	.align		4
        /*004c*/ 	.word	index@(__assertfail)
	.align		4
        /*0050*/ 	.word	0x00000000
	.align		4
        /*0054*/ 	.word	0xfffffffe
	.align		4
        /*0058*/ 	.word	0x00000000
	.align		4
        /*005c*/ 	.word	0xfffffffd
	.align		4
        /*0060*/ 	.word	0x00000000
	.align		4
        /*0064*/ 	.word	0xfffffffc


//--------------------- .nv.constant4             --------------------------
	.section	.nv.constant4,"a",@progbits
	.align	8
	.align		8
.nv.constant4:
        /*0000*/ 	.dword	__assertfail
	.align		8
        /*0008*/ 	.dword	__unnamed_1
	.align		8
        /*0010*/ 	.dword	__unnamed_2
	.align		8
        /*0018*/ 	.dword	__unnamed_3
	.align		8
        /*0020*/ 	.dword	__unnamed_4
	.align		8
        /*0028*/ 	.dword	__unnamed_5
	.align		8
        /*0030*/ 	.dword	__unnamed_6
	.align		8
        /*0038*/ 	.dword	_ZZN5flash28permute_output_fp8_VcolmajorIN4cute6TensorINS1_11ArrayEngineIfLm64EEENS1_6LayoutINS1_5tupleIJNS6_IJNS1_1CILi2EEES8_NS7_ILi16EEEEEENS7_ILi1EEESB_EEENS6_IJNS6_IJSB_S8_NS7_ILi4EEEEEENS7_ILi0EEESF_EEEEEEEEEvRT_E9upper_map
	.align		8
        /*0040*/ 	.dword	_ZN78_INTERNAL_af524087_42_flash_fwd_hdim128_e4m3_paged_split_sm90_cu_b81ac279_29004cuda3std3__45__cpo5beginE
	.align		8
        /*0048*/ 	.dword	_ZN78_INTERNAL_af524087_42_flash_fwd_hdim128_e4m3_paged_split_sm90_cu_b81ac279_29004cuda3std3__45__cpo3endE
	.align		8
        /*0050*/ 	.dword	_ZN78_INTERNAL_af524087_42_flash_fwd_hdim128_e4m3_paged_split_sm90_cu_b81ac279_29004cuda3std3__45__cpo6cbeginE
	.align		8
        /*0058*/ 	.dword	_ZN78_INTERNAL_af524087_42_flash_fwd_hdim128_e4m3_paged_split_sm90_cu_b81ac279_29004cuda3std3__45__cpo4cendE
	.align		8
        /*0060*/ 	.dword	_ZN78_INTERNAL_af524087_42_flash_fwd_hdim128_e4m3_paged_split_sm90_cu_b81ac279_29004cuda3std3__480_GLOBAL__N__af524087_42_flash_fwd_hdim128_e4m3_paged_split_sm90_cu_b81ac279_29006ignoreE
	.align		8
        /*0068*/ 	.dword	_ZN78_INTERNAL_af524087_42_flash_fwd_hdim128_e4m3_paged_split_sm90_cu_b81ac279_29004cuda3std3__419piecewise_constructE
	.align		8
        /*0070*/ 	.dword	_ZN78_INTERNAL_af524087_42_flash_fwd_hdim128_e4m3_paged_split_sm90_cu_b81ac279_29004cuda3std3__48in_placeE
	.align		8
        /*0078*/ 	.dword	_ZN78_INTERNAL_af524087_42_flash_fwd_hdim128_e4m3_paged_split_sm90_cu_b81ac279_29004cuda3std6ranges3__45__cpo4swapE
	.align		8
        /*0080*/ 	.dword	_ZN78_INTERNAL_af524087_42_flash_fwd_hdim128_e4m3_paged_split_sm90_cu_b81ac279_29004cuda3std6ranges3__45__cpo9iter_moveE
	.align		8
        /*0088*/ 	.dword	_ZN78_INTERNAL_af524087_42_flash_fwd_hdim128_e4m3_paged_split_sm90_cu_b81ac279_29004cute7productE
	.align		8
        /*0090*/ 	.dword	_ZN78_INTERNAL_af524087_42_flash_fwd_hdim128_e4m3_paged_split_sm90_cu_b81ac279_29004cute1_E
	.align		8
        /*0098*/ 	.dword	$str$23
	.align		8
        /*00a0*/ 	.dword	$str$24


//--------------------- .text._ZN7cutlass13device_kernelIN5flash11enable_sm90INS1_16FlashAttnFwdSm90INS1_25CollectiveMainloopFwdSm90ILi2EN4cute5tupleIJNS5_1CILi1EEES8_S8_EEENS6_IJNS7_ILi128EEENS7_ILi160EEESA_EEELi128ENS_12float_e4m3_tEfNS_4arch4Sm90ELb0ELb0ELb0ELb0ELb1ELb0ELb0ELb1ELb1ELb1ELb1ELb0EEENS1_21CollectiveEpilogueFwdINS6_IJSA_SA_SB_EEES9_NS_10bfloat16_tESF_Li256ELb0ELb1ELb1ELb1EEENS1_19SingleTileSchedulerILb0ELb1ELb1ELi128EEEEEEEEEvNT_6ParamsE --------------------------
	.section	.text._ZN7cutlass13device_kernelIN5flash11enable_sm90INS1_16FlashAttnFwdSm90INS1_25CollectiveMainloopFwdSm90ILi2EN4cute5tupleIJNS5_1CILi1EEES8_S8_EEENS6_IJNS7_ILi128EEENS7_ILi160EEESA_EEELi128ENS_12float_e4m3_tEfNS_4arch4Sm90ELb0ELb0ELb0ELb0ELb1ELb0ELb0ELb1ELb1ELb1ELb1ELb0EEENS1_21CollectiveEpilogueFwdINS6_IJSA_SA_SB_EEES9_NS_10bfloat16_tESF_Li256ELb0ELb1ELb1ELb1EEENS1_19SingleTileSchedulerILb0ELb1ELb1ELi128EEEEEEEEEvNT_6ParamsE,"ax",@progbits
	.align	128
.text._ZN7cutlass13device_kernelIN5flash11enable_sm90INS1_16FlashAttnFwdSm90INS1_25CollectiveMainloopFwdSm90ILi2EN4cute5tupleIJNS5_1CILi1EEES8_S8_EEENS6_IJNS7_ILi128EEENS7_ILi160EEESA_EEELi128ENS_12float_e4m3_tEfNS_4arch4Sm90ELb0ELb0ELb0ELb0ELb1ELb0ELb0ELb1ELb1ELb1ELb1ELb0EEENS1_21CollectiveEpilogueFwdINS6_IJSA_SA_SB_EEES9_NS_10bfloat16_tESF_Li256ELb0ELb1ELb1ELb1EEENS1_19SingleTileSchedulerILb0ELb1ELb1ELi128EEEEEEEEEvNT_6ParamsE:
        .type           _ZN7cutlass13device_kernelIN5flash11enable_sm90INS1_16FlashAttnFwdSm90INS1_25CollectiveMainloopFwdSm90ILi2EN4cute5tupleIJNS5_1CILi1EEES8_S8_EEENS6_IJNS7_ILi128EEENS7_ILi160EEESA_EEELi128ENS_12float_e4m3_tEfNS_4arch4Sm90ELb0ELb0ELb0ELb0ELb1ELb0ELb0ELb1ELb1ELb1ELb1ELb0EEENS1_21CollectiveEpilogueFwdINS6_IJSA_SA_SB_EEES9_NS_10bfloat16_tESF_Li256ELb0ELb1ELb1ELb1EEENS1_19SingleTileSchedulerILb0ELb1ELb1ELi128EEEEEEEEEvNT_6ParamsE,@function
        .size           _ZN7cutlass13device_kernelIN5flash11enable_sm90INS1_16FlashAttnFwdSm90INS1_25CollectiveMainloopFwdSm90ILi2EN4cute5tupleIJNS5_1CILi1EEES8_S8_EEENS6_IJNS7_ILi128EEENS7_ILi160EEESA_EEELi128ENS_12float_e4m3_tEfNS_4arch4Sm90ELb0ELb0ELb0ELb0ELb1ELb0ELb0ELb1ELb1ELb1ELb1ELb0EEENS1_21CollectiveEpilogueFwdINS6_IJSA_SA_SB_EEES9_NS_10bfloat16_tESF_Li256ELb0ELb1ELb1ELb1EEENS1_19SingleTileSchedulerILb0ELb1ELb1ELi128EEEEEEEEEvNT_6ParamsE,(.L_x_3740 - _ZN7cutlass13device_kernelIN5flash11enable_sm90INS1_16FlashAttnFwdSm90INS1_25CollectiveMainloopFwdSm90ILi2EN4cute5tupleIJNS5_1CILi1EEES8_S8_EEENS6_IJNS7_ILi128EEENS7_ILi160EEESA_EEELi128ENS_12float_e4m3_tEfNS_4arch4Sm90ELb0ELb0ELb0ELb0ELb1ELb0ELb0ELb1ELb1ELb1ELb1ELb0EEENS1_21CollectiveEpilogueFwdINS6_IJSA_SA_SB_EEES9_NS_10bfloat16_tESF_Li256ELb0ELb1ELb1ELb1EEENS1_19SingleTileSchedulerILb0ELb1ELb1ELi128EEEEEEEEEvNT_6ParamsE)
        .other          _ZN7cutlass13device_kernelIN5flash11enable_sm90INS1_16FlashAttnFwdSm90INS1_25CollectiveMainloopFwdSm90ILi2EN4cute5tupleIJNS5_1CILi1EEES8_S8_EEENS6_IJNS7_ILi128EEENS7_ILi160EEESA_EEELi128ENS_12float_e4m3_tEfNS_4arch4Sm90ELb0ELb0ELb0ELb0ELb1ELb0ELb0ELb1ELb1ELb1ELb1ELb0EEENS1_21CollectiveEpilogueFwdINS6_IJSA_SA_SB_EEES9_NS_10bfloat16_tESF_Li256ELb0ELb1ELb1ELb1EEENS1_19SingleTileSchedulerILb0ELb1ELb1ELi128EEEEEEEEEvNT_6ParamsE,@"STO_CUDA_ENTRY STV_DEFAULT"
_ZN7cutlass13device_kernelIN5flash11enable_sm90INS1_16FlashAttnFwdSm90INS1_25CollectiveMainloopFwdSm90ILi2EN4cute5tupleIJNS5_1CILi1EEES8_S8_EEENS6_IJNS7_ILi128EEENS7_ILi160EEESA_EEELi128ENS_12float_e4m3_tEfNS_4arch4Sm90ELb0ELb0ELb0ELb0ELb1ELb0ELb0ELb1ELb1ELb1ELb1ELb0EEENS1_21CollectiveEpilogueFwdINS6_IJSA_SA_SB_EEES9_NS_10bfloat16_tESF_Li256ELb0ELb1ELb1ELb1EEENS1_19SingleTileSchedulerILb0ELb1ELb1ELi128EEEEEEEEEvNT_6ParamsE:
[----:B------:R-:W0:Y:S02]  /*0000*/  LDC R1, c[0x0][0x28] ;  /* 0x00000a00ff017b82 */ /* 0x000e240000000800 */
[----:B0-----:R-:W-:Y:S01]  /*0010*/  VIADD R1, R1, 0xfffffff8 ;  /* 0xfffffff801017836 */ /* 0x001fe20000000000 */
[----:B------:R-:W0:Y:S01]  /*0020*/  S2R R16, SR_TID.X ;  /* 0x0000000000107919 */ /* 0x000e220000002100 */
[----:B------:R-:W-:Y:S01]  /*0030*/  ELECT P0, URZ, PT ;  /* 0x00000000003f782f */ /* 0x000fe20003800000 */
[----:B------:R-:W-:Y:S01]  /*0040*/  UMOV UR4, 0x80 ;  /* 0x0000008000047882 */ /* 0x000fe20000000000 */
[----:B------:R-:W-:Y:S01]  /*0050*/  UMOV UR7, 0x100 ;  /* 0x0000010000077882 */ /* 0x000fe20000000000 */
[----:B0-----:R-:W-:-:S05]  /*0060*/  SHF.R.U32.HI R0, RZ, 0x5, R16 ;  /* 0x00000005ff007819 */ /* 0x001fca0000011610 */
[----:B------:R-:W0:Y:S02]  /*0070*/  SHFL.IDX PT, R2, R0, RZ, 0x1f ;  /* 0x00001fff00027589 */ /* 0x000e2400000e0000 */
[C---:B0-----:R-:W-:Y:S02]  /*0080*/  ISETP.NE.OR P0, PT, R2.reuse, RZ, !P0 ;  /* 0x000000ff0200720c */ /* 0x041fe40004705670 */
[----:B------:R-:W-:Y:S02]  /*0090*/  ISETP.NE.AND P1, PT, R2, RZ, PT ;  /* 0x000000ff0200720c */ /* 0x000fe40003f25270 */
[----:B------:R-:W-:-:S05]  /*00a0*/  SHF.R.U32.HI R2, RZ, 0x7, R16 ;  /* 0x00000007ff027819 */ /* 0x000fca0000011610 */
[----:B------:R0:W1:Y:S04]  /*00b0*/  SHFL.IDX PT, R4, R2, RZ, 0x1f ;  /* 0x00001fff02047589 */ /* 0x00006800000e0000 */
[----:B------:R-:W-:Y:S01]  /*00c0*/  VOTEU.ALL UP0, P0 ;  /* 0x00000000003f7886 */ /* 0x000fe20000000000 */
[----:B------:R-:W-:-:S04]  /*00d0*/  VOTEU.ALL UP1, P0 ;  /* 0x00000000003f7886 */ /* 0x000fc80000020000 */
[----:B------:R-:W2:Y:S01]  /*00e0*/  @!UP0 S2UR UR8, SR_CgaCtaId ;  /* 0x00000000000889c3 */ /* 0x000ea20000008800 */
[----:B------:R-:W-:Y:S01]  /*00f0*/  @!UP0 UMOV UR6, 0x400 ;  /* 0x0000040000068882 */ /* 0x000fe20000000000 */
[----:B------:R-:W-:-:S04]  /*0100*/  @!UP0 UIADD3 UR4, -UR4, 0x100000, URZ ;  /* 0x0010000004048890 */ /* 0x000fc8000fffe13f */
[----:B------:R-:W-:Y:S02]  /*0110*/  @!UP0 USHF.L.U32 UR5, UR4, 0xb, URZ ;  /* 0x0000000b04058899 */ /* 0x000fe4000800063f */
[----:B------:R-:W-:Y:S02]  /*0120*/  @!UP0 USHF.L.U32 UR4, UR4, 0x1, URZ ;  /* 0x0000000104048899 */ /* 0x000fe4000800063f */
[----:B--2---:R-:W-:Y:S02]  /*0130*/  @!UP0 ULEA UR8, UR8, UR6, 0x18 ;  /* 0x0000000608088291 */ /* 0x004fe4000f8ec03f */
[----:B------:R-:W-:-:S04]  /*0140*/  @!UP0 UIADD3 UR6, -UR7, 0x100000, URZ ;  /* 0x0010000007068890 */ /* 0x000fc8000fffe13f */
[----:B------:R-:W-:Y:S02]  /*0150*/  @!UP0 USHF.L.U32 UR7, UR6, 0xb, URZ ;  /* 0x0000000b06078899 */ /* 0x000fe4000800063f */
[----:B------:R-:W-:Y:S01]  /*0160*/  @!UP0 USHF.L.U32 UR6, UR6, 0x1, URZ ;  /* 0x0000000106068899 */ /* 0x000fe2000800063f */
[----:B------:R-:W-:-:S05]  /*0170*/  VOTEU.ALL UP0, P0 ;  /* 0x00000000003f7886 */ /* 0x000fca0000000000 */
[----:B------:R0:W2:Y:S06]  /*0180*/  @!UP0 SYNCS.EXCH.64 URZ, [UR8+0x22800], UR4 ;  /* 0x02280004083f85b2 */ /* 0x0000ac0008000100 */
[----:B------:R0:W3:Y:S02]  /*0190*/  @!UP1 SYNCS.EXCH.64 URZ, [UR8+0x22820], UR6 ;  /* 0x02282006083f95b2 */ /* 0x0000e40008000100 */
[----:B01----:R-:W-:Y:S05]  /*01a0*/  @P1 BRA `(.L_x_0) ;  /* 0x0000000000481947 */ /* 0x003fea0003800000 */
[----:B------:R-:W0:Y:S01]  /*01b0*/  S2UR UR5, SR_CgaCtaId ;  /* 0x00000000000579c3 */ /* 0x000e220000008800 */
[----:B------:R-:W-:Y:S01]  /*01c0*/  UMOV UR4, 0x400 ;  /* 0x0000040000047882 */ /* 0x000fe20000000000 */
[----:B------:R-:W-:Y:S01]  /*01d0*/  UMOV UR6, 0x80 ;  /* 0x0000008000067882 */ /* 0x000fe20000000000 */
[----:B------:R-:W-:Y:S01]  /*01e0*/  UMOV UR7, 0x100 ;  /* 0x0000010000077882 */ /* 0x000fe20000000000 */
[----:B------:R-:W-:Y:S01]  /*01f0*/  ELECT P0, URZ, PT ;  /* 0x00000000003f782f */ /* 0x000fe20003800000 */
[----:B0-----:R-:W-:Y:S02]  /*0200*/  ULEA UR8, UR5, UR4, 0x18 ;  /* 0x0000000405087291 */ /* 0x001fe4000f8ec03f */
[----:B------:R-:W-:-:S04]  /*0210*/  UIADD3 UR4, -UR6, 0x100000, URZ ;  /* 0x0010000006047890 */ /* 0x000fc8000fffe13f */
[----:B------:R-:W-:Y:S02]  /*0220*/  USHF.L.U32 UR5, UR4, 0xb, URZ ;  /* 0x0000000b04057899 */ /* 0x000fe4000800063f */
[----:B------:R-:W-:Y:S02]  /*0230*/  USHF.L.U32 UR4, UR4, 0x1, URZ ;  /* 0x0000000104047899 */ /* 0x000fe4000800063f */
[----:B------:R-:W-:-:S04]  /*0240*/  UIADD3 UR6, -UR7, 0x100000, URZ ;  /* 0x0010000007067890 */ /* 0x000fc8000fffe13f */
[----:B------:R-:W-:Y:S02]  /*0250*/  USHF.L.U32 UR7, UR6, 0xb, URZ ;  /* 0x0000000b06077899 */ /* 0x000fe4000800063f */
[----:B------:R-:W-:Y:S01]  /*0260*/  USHF.L.U32 UR6, UR6, 0x1, URZ ;  /* 0x0000000106067899 */ /* 0x000fe2000800063f */
[----:B------:R-:W0:Y:S03]  /*0270*/  FENCE.VIEW.ASYNC.S ;  /* 0x00000000000073c6 */ /* 0x000e260000000000 */
[----:B0-----:R0:W1:Y:S08]  /*0280*/  SYNCS.EXCH.64 URZ, [UR8+0x22830], UR4 ;  /* 0x02283004083f75b2 */ /* 0x0010700008000100 */
[----:B------:R0:W4:Y:S01]  /*0290*/  SYNCS.EXCH.64 URZ, [UR8+0x22840], UR6 ;  /* 0x02284006083f75b2 */ /* 0x0001220008000100 */
[----:B------:R0:W0:Y:S01]  /*02a0*/  SYNCS.EXCH.64 URZ, [UR8+0x22838], UR4 ;  /* 0x02283804083f75b2 */ /* 0x0000220008000100 */
[----:B------:R0:W0:Y:S01]  /*02b0*/  SYNCS.EXCH.64 URZ, [UR8+0x22848], UR6 ;  /* 0x02284806083f75b2 */ /* 0x0000220008000100 */
[----:B------:R-:W-:Y:S01]  /*02c0*/  NOP ;  /* 0x0000000000007918 */ /* 0x000fe20000000000 */
.L_x_0:
[----:B------:R-:W5:Y:S01]  /*02d0*/  SHFL.IDX PT, R3, R0, RZ, 0x1f ;  /* 0x00001fff00037589 */ /* 0x000f6200000e0000 */
[----:B------:R-:W-:Y:S01]  /*02e0*/  NOP ;  /* 0x0000000000007918 */ /* 0x000fe20000000000 */
[----:B-----5:R-:W-:-:S13]  /*02f0*/  ISETP.NE.AND P0, PT, R3, RZ, PT ;  /* 0x000000ff0300720c */ /* 0x020fda0003f05270 */
[----:B------:R-:W-:Y:S05]  /*0300*/  @P0 BRA `(.L_x_1) ;  /* 0x0000000000480947 */ /* 0x000fea0003800000 */
[----:B0-----:R-:W0:Y:S01]  /*0310*/  S2UR UR5, SR_CgaCtaId ;  /* 0x00000000000579c3 */ /* 0x001e220000008800 */
        /* <DEDUP_REMOVED lines=12> */
[----:B0-----:R0:W0:Y:S08]  /*03e0*/  SYNCS.EXCH.64 URZ, [UR8+0x22850], UR4 ;  /* 0x02285004083f75b2 */ /* 0x0010300008000100 */
[----:B------:R0:W0:Y:S01]  /*03f0*/  SYNCS.EXCH.64 URZ, [UR8+0x22860], UR6 ;  /* 0x02286006083f75b2 */ /* 0x0000220008000100 */
[----:B------:R0:W0:Y:S01]  /*0400*/  SYNCS.EXCH.64 URZ, [UR8+0x22858], UR4 ;  /* 0x02285804083f75b2 */ /* 0x0000220008000100 */
[----:B------:R0:W0:Y:S01]  /*0410*/  SYNCS.EXCH.64 URZ, [UR8+0x22868], UR6 ;  /* 0x02286806083f75b2 */ /* 0x0000220008000100 */
[----:B------:R-:W-:Y:S01]  /*0420*/  NOP ;  /* 0x0000000000007918 */ /* 0x000fe20000000000 */
.L_x_1:
[----:B------:R-:W5:Y:S01]  /*0430*/  SHFL.IDX PT, R3, R0, RZ, 0x1f ;  /* 0x00001fff00037589 */ /* 0x000f6200000e0000 */
[----:B------:R-:W-:Y:S01]  /*0440*/  NOP ;  /* 0x0000000000007918 */ /* 0x000fe20000000000 */
[----:B-----5:R-:W-:-:S13]  /*0450*/  ISETP.NE.AND P0, PT, R3, RZ, PT ;  /* 0x000000ff0300720c */ /* 0x020fda0003f05270 */
[----:B------:R-:W-:Y:S05]  /*0460*/  @P0 BRA `(.L_x_2) ;  /* 0x0000000000380947 */ /* 0x000fea0003800000 */
[----:B0-----:R-:W0:Y:S01]  /*0470*/  S2UR UR5, SR_CgaCtaId ;  /* 0x00000000000579c3 */ /* 0x001e220000008800 */
[----:B------:R-:W-:Y:S01]  /*0480*/  UMOV UR4, 0x400 ;  /* 0x0000040000047882 */ /* 0x000fe20000000000 */
[----:B------:R-:W-:Y:S01]  /*0490*/  UMOV UR7, 0x80 ;  /* 0x0000008000077882 */ /* 0x000fe20000000000 */
[----:B------:R-:W-:Y:S01]  /*04a0*/  ELECT P0, URZ, PT ;  /* 0x00000000003f782f */ /* 0x000fe20003800000 */
[----:B0-----:R-:W-:Y:S02]  /*04b0*/  ULEA UR6, UR5, UR4, 0x18 ;  /* 0x0000000405067291 */ /* 0x001fe4000f8ec03f */
[----:B------:R-:W-:-:S04]  /*04c0*/  UIADD3 UR4, -UR7, 0x100000, URZ ;  /* 0x0010000007047890 */ /* 0x000fc8000fffe13f */
[----:B------:R-:W-:Y:S02]  /*04d0*/  USHF.L.U32 UR5, UR4, 0xb, URZ ;  /* 0x0000000b04057899 */ /* 0x000fe4000800063f */
[----:B------:R-:W-:Y:S01]  /*04e0*/  USHF.L.U32 UR4, UR4, 0x1, URZ ;  /* 0x0000000104047899 */ /* 0x000fe2000800063f */
[----:B------:R-:W0:Y:S11]  /*04f0*/  FENCE.VIEW.ASYNC.S ;  /* 0x00000000000073c6 */ /* 0x000e360000000000 */
[----:B0-----:R0:W0:Y:S01]  /*0500*/  SYNCS.EXCH.64 URZ, [UR6+0x22870], UR4 ;  /* 0x02287004063f75b2 */ /* 0x0010220008000100 */
[----:B------:R0:W0:Y:S01]  /*0510*/  SYNCS.EXCH.64 URZ, [UR6+0x22880], UR4 ;  /* 0x02288004063f75b2 */ /* 0x0000220008000100 */
[----:B------:R0:W0:Y:S01]  /*0520*/  SYNCS.EXCH.64 URZ, [UR6+0x22878], UR4 ;  /* 0x02287804063f75b2 */ /* 0x0000220008000100 */
[----:B------:R0:W0:Y:S01]  /*0530*/  SYNCS.EXCH.64 URZ, [UR6+0x22888], UR4 ;  /* 0x02288804063f75b2 */ /* 0x0000220008000100 */
[----:B------:R-:W-:Y:S01]  /*0540*/  NOP ;  /* 0x0000000000007918 */ /* 0x000fe20000000000 */
.L_x_2:
        /* <DEDUP_REMOVED lines=22> */
.L_x_3:
[----:B------:R-:W5:Y:S01]  /*06b0*/  SHFL.IDX PT, R3, R0, RZ, 0x1f ;  /* 0x00001fff00037589 */ /* 0x000f6200000e0000 */
[----:B------:R-:W-:Y:S01]  /*06c0*/  R2UR UR9, R4 ;  /* 0x00000000040972ca */ /* 0x000fe200000e0000 */
        /* <DEDUP_REMOVED lines=21> */
.L_x_4:
[----:B------:R-:W-:Y:S01]  /*0820*/  UISETP.NE.AND UP0, UPT, UR9, URZ, UPT ;  /* 0x0000003f0900728c */ /* 0x000fe2000bf05270 */
[----:B------:R-:W-:Y:S01]  /*0830*/  NOP ;  /* 0x0000000000007918 */ /* 0x000fe20000000000 */
[----:B------:R-:W-:Y:S01]  /*0840*/  UMOV UR36, 0x1 ;  /* 0x0000000100247882 */ /* 0x000fe20000000000 */
[----:B------:R-:W-:Y:S01]  /*0850*/  ULDC.64 UR48, c[0x0][0x208] ;  /* 0x0000820000307ab9 */ /* 0x000fe20000000a00 */
[----:B------:R-:W-:Y:S01]  /*0860*/  USEL UR36, UR36, 0x2, !UP0 ;  /* 0x0000000224247887 */ /* 0x000fe2000c000000 */
[----:B------:R-:W-:Y:S01]  /*0870*/  BSSY B6, `(.L_x_5) ;  /* 0x0000e60000067945 */ /* 0x000fe20003800000 */
[----:B01234-:R-:W-:Y:S01]  /*0880*/  BAR.SYNC.DEFER_BLOCKING 0x0 ;  /* 0x0000000000007b1d */ /* 0x01ffe20000010000 */
[----:B------:R-:W-:-:S13]  /*0890*/  PLOP3.LUT P0, PT, PT, PT, UP0, 0x80, 0x0 ;  /* 0x000000000000781c */ /* 0x000fda0003f0f008 */
[----:B------:R-:W-:Y:S05]  /*08a0*/  @!P0 BRA `(.L_x_6) ;  /* 0x0000009400c88947 */ /* 0x000fea0003800000 */
.L_x_7:
[----:B------:R-:W-:-:S08]  /*08b0*/  NOP ;  /* 0x0000000000007918 */ /* 0x000fd00000000000 */
[----:B------:R-:W0:Y:S02]  /*08c0*/  USETMAXREG.TRY_ALLOC.CTAPOOL UP0, 0xe8 ;  /* 0x000000e8000079c8 */ /* 0x000e240008000600 */
[----:B0-----:R-:W-:-:S13]  /*08d0*/  PLOP3.LUT P0, PT, PT, PT, UP0, 0x80, 0x0 ;  /* 0x000000000000781c */ /* 0x001fda0003f0f008 */
[----:B------:R-:W-:Y:S05]  /*08e0*/  @!P0 BRA `(.L_x_7) ;  /* 0xfffffffc00f08947 */ /* 0x000fea000383ffff */
[----:B------:R-:W0:Y:S01]  /*08f0*/  S2UR UR6, SR_CTAID.Y ;  /* 0x00000000000679c3 */ /* 0x000e220000002600 */
[----:B------:R-:W-:Y:S01]  /*0900*/  LOP3.LUT R0, R16, 0xffffff80, RZ, 0xc0, !PT ;  /* 0xffffff8010007812 */ /* 0x000fe200078ec0ff */
[----:B------:R-:W-:Y:S02]  /*0910*/  ULDC UR8, c[0x0][0xc50] ;  /* 0x0003140000087ab9 */ /* 0x000fe40000000800 */
[----:B------:R-:W-:-:S04]  /*0920*/  UISETP.NE.AND UP0, UPT, UR8, 0x1, UPT ;  /* 0x000000010800788c */ /* 0x000fc8000bf05270 */
[----:B------:R-:W-:Y:S08]  /*0930*/  BAR.ARV 0x8, 0x180 ;  /* 0x0206000000007b1d */ /* 0x000ff00000002000 */
[----:B------:R-:W1:Y:S01]  /*0940*/  S2UR UR37, SR_CTAID.Z ;  /* 0x00000000002579c3 */ /* 0x000e620000002700 */
[----:B------:R-:W-:Y:S01]  /*0950*/  ISETP.NE.AND P0, PT, R0, 0x80, PT ;  /* 0x000000800000780c */ /* 0x000fe20003f05270 */
[----:B------:R-:W-:Y:S01]  /*0960*/  @UP0 ULDC UR4, c[0x0][0xc54] ;  /* 0x0003150000040ab9 */ /* 0x000fe20000000800 */
[----:B------:R-:W-:Y:S01]  /*0970*/  @UP0 ULDC UR7, c[0x0][0xc58] ;  /* 0x0003160000070ab9 */ /* 0x000fe20000000800 */
[----:B0-----:R-:W-:-:S10]  /*0980*/  UIMAD.WIDE.U32 UR4, UR6, UR4, URZ ;  /* 0x00000004060472a5 */ /* 0x001fd4000f8e003f */
[----:B------:R-:W-:Y:S06]  /*0990*/  @!P0 BAR.ARV 0x9, 0x100 ;  /* 0x0244000000008b1d */ /* 0x000fec0000002000 */
[----:B------:R-:W-:Y:S01]  /*09a0*/  UMOV UR43, UR6 ;  /* 0x00000006002b7c82 */ /* 0x000fe20008000000 */
[----:B------:R-:W-:Y:S01]  /*09b0*/  @UP0 USHF.R.U32.HI UR43, URZ, UR7, UR5 ;  /* 0x000000073f2b0299 */ /* 0x000fe20008011605 */
[----:B-1----:R-:W-:-:S03]  /*09c0*/  ISETP.LE.AND P0, PT, RZ, UR37, PT ;  /* 0x00000025ff007c0c */ /* 0x002fc6000bf03270 */
[----:B------:R-:W-:-:S04]  /*09d0*/  UIADD3 UR4, -UR43, URZ, URZ ;  /* 0x0000003f2b047290 */ /* 0x000fc8000fffe13f */
[----:B------:R-:W-:-:S06]  /*09e0*/  UIMAD UR8, UR8, UR4, UR6 ;  /* 0x00000004080872a4 */ /* 0x000fcc000f8e0206 */
[----:B------:R-:W-:Y:S06]  /*09f0*/  @!P0 BRA `(.L_x_8) ;  /* 0x000000e4001c8947 */ /* 0x000fec0003800000 */
[----:B------:R-:W-:Y:S01]  /*0a00*/  ULDC.64 UR4, c[0x0][0x990] ;  /* 0x0002640000047ab9 */ /* 0x000fe20000000a00 */
[----:B------:R-:W-:Y:S01]  /*0a10*/  ULDC.64 UR6, c[0x0][0x998] ;  /* 0x0002660000067ab9 */ /* 0x000fe20000000a00 */
[----:B------:R-:W-:Y:S01]  /*0a20*/  UISETP.NE.U32.AND UP0, UPT, UR4, URZ, UPT ;  /* 0x0000003f0400728c */ /* 0x000fe2000bf05070 */
[----:B------:R-:W-:Y:S01]  /*0a30*/  IMAD.MOV.U32 R0, RZ, RZ, 0x3f800000 ;  /* 0x3f800000ff007424 */ /* 0x000fe200078e00ff */
[----:B------:R-:W-:Y:S01]  /*0a40*/  UISETP.NE.U32.AND UP1, UPT, UR6, URZ, UPT ;  /* 0x0000003f0600728c */ /* 0x000fe2000bf25070 */
[----:B------:R-:W-:Y:S01]  /*0a50*/  IMAD.MOV.U32 R3, RZ, RZ, 0x3f800000 ;  /* 0x3f800000ff037424 */ /* 0x000fe200078e00ff */
[----:B------:R-:W-:Y:S02]  /*0a60*/  UISETP.NE.AND.EX UP0, UPT, UR5, URZ, UPT, UP0 ;  /* 0x0000003f0500728c */ /* 0x000fe4000bf05300 */
[----:B------:R-:W-:Y:S02]  /*0a70*/  UISETP.NE.AND.EX UP1, UPT, UR7, URZ, UPT, UP1 ;  /* 0x0000003f0700728c */ /* 0x000fe4000bf25310 */
[----:B------:R-:W-:-:S02]  /*0a80*/  USHF.R.S32.HI UR38, URZ, 0x1f, UR37 ;  /* 0x0000001f3f267899 */ /* 0x000fc40008011425 */
[----:B------:R-:W-:Y:S01]  /*0a90*/  PLOP3.LUT P0, PT, PT, PT, UP0, 0x80, 0x0 ;  /* 0x000000000000781c */ /* 0x000fe20003f0f008 */
[----:B------:R-:W-:Y:S01]  /*0aa0*/  ULDC UR46, c[0x0][0x424] ;  /* 0x00010900002e7ab9 */ /* 0x000fe20000000800 */
[----:B------:R-:W-:-:S03]  /*0ab0*/  PLOP3.LUT P1, PT, PT, PT, UP1, 0x80, 0x0 ;  /* 0x000000000000781c */ /* 0x000fc60003f2f018 */
[----:B------:R-:W-:Y:S02]  /*0ac0*/  @UP0 ULDC.64 UR12, c[0x0][0x9a8] ;  /* 0x00026a00000c0ab9 */ /* 0x000fe40000000a00 */
[----:B------:R-:W-:Y:S01]  /*0ad0*/  @UP1 ULDC.64 UR16, c[0x0][0x9b8] ;  /* 0x00026e0000101ab9 */ /* 0x000fe20000000a00 */
[----:B------:R-:W-:Y:S02]  /*0ae0*/  @UP0 UIMAD UR9, UR38, UR12, URZ ;  /* 0x0000000c260902a4 */ /* 0x000fe4000f8e023f */
[----:B------:R-:W-:Y:S02]  /*0af0*/  @UP1 UIMAD UR15, UR38, UR16, URZ ;  /* 0x00000010260f12a4 */ /* 0x000fe4000f8e023f */
[----:B------:R-:W-:Y:S02]  /*0b00*/  @UP0 UIMAD UR14, UR37, UR13, UR9 ;  /* 0x0000000d250e02a4 */ /* 0x000fe4000f8e0209 */
[----:B------:R-:W-:Y:S02]  /*0b10*/  @UP0 UIMAD.WIDE.U32 UR10, UR37, UR12, URZ ;  /* 0x0000000c250a02a5 */ /* 0x000fe4000f8e003f */
[----:B------:R-:W-:-:S02]  /*0b20*/  @UP0 USHF.R.S32.HI UR9, URZ, 0x1f, UR43 ;  /* 0x0000001f3f090899 */ /* 0x000fc4000801142b */
[----:B------:R-:W-:Y:S02]  /*0b30*/  @UP1 UIMAD.WIDE.U32 UR12, UR37, UR16, URZ ;  /* 0x00000010250c12a5 */ /* 0x000fe4000f8e003f */
[----:B------:R-:W-:Y:S02]  /*0b40*/  @UP1 UIMAD UR15, UR37, UR17, UR15 ;  /* 0x00000011250f12a4 */ /* 0x000fe4000f8e020f */
[----:B------:R-:W-:Y:S01]  /*0b50*/  @UP1 USHF.R.S32.HI UR20, URZ, 0x1f, UR43 ;  /* 0x0000001f3f141899 */ /* 0x000fe2000801142b */
[----:B------:R-:W-:Y:S01]  /*0b60*/  @UP0 ULDC.64 UR16, c[0x0][0x9b0] ;  /* 0x00026c0000100ab9 */ /* 0x000fe20000000a00 */
[----:B------:R-:W-:Y:S01]  /*0b70*/  @UP1 ULDC.64 UR18, c[0x0][0x9c0] ;  /* 0x0002700000121ab9 */ /* 0x000fe20000000a00 */
[----:B------:R-:W-:Y:S02]  /*0b80*/  @UP0 UIMAD UR9, UR9, UR16, URZ ;  /* 0x00000010090902a4 */ /* 0x000fe4000f8e023f */
[----:B------:R-:W-:Y:S02]  /*0b90*/  @UP0 UIADD3 UR11, UR11, UR14, URZ ;  /* 0x0000000e0b0b0290 */ /* 0x000fe4000fffe03f */
[----:B------:R-:W-:-:S02]  /*0ba0*/  @UP1 UIMAD UR14, UR20, UR18, URZ ;  /* 0x00000012140e12a4 */ /* 0x000fc4000f8e023f */
[----:B------:R-:W-:Y:S02]  /*0bb0*/  @UP1 UIADD3 UR13, UR13, UR15, URZ ;  /* 0x0000000f0d0d1290 */ /* 0x000fe4000fffe03f */
[----:B------:R-:W-:Y:S02]  /*0bc0*/  @UP0 UIMAD UR9, UR43, UR17, UR9 ;  /* 0x000000112b0902a4 */ /* 0x000fe4000f8e0209 */
[----:B------:R-:W-:Y:S02]  /*0bd0*/  @UP0 UIMAD.WIDE.U32 UR10, UR43, UR16, UR10 ;  /* 0x000000102b0a02a5 */ /* 0x000fe4000f8e000a */
[----:B------:R-:W-:Y:S02]  /*0be0*/  @UP1 UIMAD UR14, UR43, UR19, UR14 ;  /* 0x000000132b0e12a4 */ /* 0x000fe4000f8e020e */
[----:B------:R-:W-:Y:S02]  /*0bf0*/  @UP1 UIMAD.WIDE.U32 UR12, UR43, UR18, UR12 ;  /* 0x000000122b0c12a5 */ /* 0x000fe4000f8e000c */
[----:B------:R-:W-:-:S02]  /*0c00*/  @UP0 UIADD3 UR11, UR11, UR9, URZ ;  /* 0x000000090b0b0290 */ /* 0x000fc4000fffe03f */
[----:B------:R-:W-:Y:S02]  /*0c10*/  @UP1 UIADD3 UR9, UR13, UR14, URZ ;  /* 0x0000000e0d091290 */ /* 0x000fe4000fffe03f */
[----:B------:R-:W-:Y:S02]  /*0c20*/  @UP1 ULEA UR6, UP3, UR12, UR6, 0x2 ;  /* 0x000000060c061291 */ /* 0x000fe4000f86103f */
[----:B------:R-:W-:Y:S02]  /*0c30*/  @UP0 ULEA UR4, UP2, UR10, UR4, 0x2 ;  /* 0x000000040a040291 */ /* 0x000fe4000f84103f */
[----:B------:R-:W-:Y:S02]  /*0c40*/  @UP1 ULEA.HI.X UR7, UR12, UR7, UR9, 0x2, UP3 ;  /* 0x000000070c071291 */ /* 0x000fe400098f1409 */
[----:B------:R-:W-:Y:S01]  /*0c50*/  IMAD.U32 R6, RZ, RZ, UR6 ;  /* 0x00000006ff067e24 */ /* 0x000fe2000f8e00ff */
[----:B------:R-:W-:Y:S01]  /*0c60*/  @UP0 ULEA.HI.X UR5, UR10, UR5, UR11, 0x2, UP2 ;  /* 0x000000050a050291 */ /* 0x000fe200090f140b */
[----:B------:R-:W-:-:S02]  /*0c70*/  IMAD.U32 R4, RZ, RZ, UR4 ;  /* 0x00000004ff047e24 */ /* 0x000fc4000f8e00ff */
[----:B------:R-:W-:-:S03]  /*0c80*/  IMAD.U32 R7, RZ, RZ, UR7 ;  /* 0x00000007ff077e24 */ /* 0x000fc6000f8e00ff */
[----:B------:R-:W-:Y:S01]  /*0c90*/  IMAD.U32 R5, RZ, RZ, UR5 ;  /* 0x00000005ff057e24 */ /* 0x000fe2000f8e00ff */
[----:B------:R-:W-:Y:S01]  /*0ca0*/  ULDC.64 UR4, c[0x0][0x418] ;  /* 0x0001060000047ab9 */ /* 0x000fe20000000a00 */
[----:B------:R0:W5:Y:S01]  /*0cb0*/  @P1 LDG.E R0, desc[UR48][R6.64] ;  /* 0x0000003006001981 */ /* 0x000162000c1e1900 */
[----:B------:R-:W-:-:S03]  /*0cc0*/  UISETP.NE.U32.AND UP0, UPT, UR4, URZ, UPT ;  /* 0x0000003f0400728c */ /* 0x000fc6000bf05070 */
[----:B------:R-:W-:Y:S01]  /*0cd0*/  ULDC UR4, c[0x0][0x2f0] ;  /* 0x0000bc0000047ab9 */ /* 0x000fe20000000800 */
[----:B------:R-:W-:Y:S01]  /*0ce0*/  UISETP.NE.AND.EX UP0, UPT, UR5, URZ, UPT, UP0 ;  /* 0x0000003f0500728c */ /* 0x000fe2000bf05300 */
[----:B------:R0:W5:Y:S03]  /*0cf0*/  @P0 LDG.E R3, desc[UR48][R4.64] ;  /* 0x0000003004030981 */ /* 0x000166000c1e1900 */
[----:B------:R-:W-:-:S04]  /*0d00*/  USEL UR46, UR46, 0x1, UP0 ;  /* 0x000000012e2e7887 */ /* 0x000fc80008000000 */
[----:B------:R-:W-:-:S04]  /*0d10*/  UIMAD UR46, UR46, UR4, URZ ;  /* 0x000000042e2e72a4 */ /* 0x000fc8000f8e023f */
[----:B------:R-:W-:Y:S02]  /*0d20*/  UISETP.GE.AND UP0, UPT, UR46, 0x1, UPT ;  /* 0x000000012e00788c */ /* 0x000fe4000bf06270 */
[----:B------:R-:W-:-:S04]  /*0d30*/  UIADD3 UR4, UR46, 0x9f, URZ ;  /* 0x0000009f2e047890 */ /* 0x000fc8000fffe03f */
[----:B------:R-:W-:Y:S01]  /*0d40*/  PLOP3.LUT P0, PT, PT, PT, UP0, 0x80, 0x0 ;  /* 0x000000000000781c */ /* 0x000fe20003f0f008 */
[----:B------:R-:W-:-:S04]  /*0d50*/  UIMAD.WIDE UR4, UR4, 0x66666667, URZ ;  /* 0x66666667040478a5 */ /* 0x000fc8000f8e023f */
[----:B------:R-:W-:Y:S02]  /*0d60*/  USHF.R.U32.HI UR6, URZ, 0x1f, UR5 ;  /* 0x0000001f3f067899 */ /* 0x000fe40008011605 */
[----:B------:R-:W-:Y:S01]  /*0d70*/  ULOP3.LUT UR39, UR8, 0xffff, URZ, 0xc0, !UPT ;  /* 0x0000ffff08277892 */ /* 0x000fe2000f8ec03f */
[----:B------:R-:W-:Y:S01]  /*0d80*/  UMOV UR4, URZ ;  /* 0x0000003f00047c82 */ /* 0x000fe20008000000 */
[----:B------:R-:W-:-:S04]  /*0d90*/  ULEA.HI.SX32 UR6, UR5, UR6, 0x1a ;  /* 0x0000000605067291 */ /* 0x000fc8000f8fd23f */
[----:B0-----:R-:W-:Y:S08]  /*0da0*/  @!P0 BRA `(.L_x_9) ;  /* 0x0000000000908947 */ /* 0x001ff00003800000 */
[----:B------:R-:W-:Y:S01]  /*0db0*/  USHF.R.U32.HI UR8, URZ, 0x10, UR8 ;  /* 0x000000103f087899 */ /* 0x000fe20008011608 */
[----:B------:R-:W-:-:S03]  /*0dc0*/  UMOV UR4, URZ ;  /* 0x0000003f00047c82 */ /* 0x000fc60008000000 */
[----:B------:R-:W-:-:S11]  /*0dd0*/  UISETP.NE.AND UP0, UPT, UR8, URZ, UPT ;  /* 0x0000003f0800728c */ /* 0x000fd6000bf05270 */
[----:B------:R-:W-:Y:S02]  /*0de0*/  @!UP0 ULDC UR8, c[0x0][0x9f0] ;  /* 0x00027c0000088ab9 */ /* 0x000fe40000000800 */
[----:B------:R-:W-:Y:S01]  /*0df0*/  IMAD.U32 R6, RZ, RZ, UR8 ;  /* 0x00000008ff067e24 */ /* 0x000fe2000f8e00ff */
[----:B------:R-:W-:-:S04]  /*0e00*/  UIADD3 UR7, UR6, -0x1, UR8 ;  /* 0xffffffff06077890 */ /* 0x000fc8000fffe008 */
[-C--:B------:R-:W-:Y:S02]  /*0e10*/  IABS R4, R6.reuse ;  /* 0x0000000600047213 */ /* 0x080fe40000000000 */
[----:B------:R-:W-:Y:S01]  /*0e20*/  MOV R7, UR7 ;  /* 0x0000000700077c02 */ /* 0x000fe20008000f00 */
[----:B------:R-:W-:Y:S01]  /*0e30*/  ULOP3.LUT UR7, UR7, UR8, URZ, 0x3c, !UPT ;  /* 0x0000000807077292 */ /* 0x000fe2000f8e3c3f */
[----:B------:R-:W-:Y:S02]  /*0e40*/  R2UR UR11, R4 ;  /* 0x00000000040b72ca */ /* 0x000fe400000e0000 */
[----:B------:R-:W-:Y:S02]  /*0e50*/  IABS R7, R7 ;  /* 0x0000000700077213 */ /* 0x000fe40000000000 */
[----:B------:R-:W-:-:S03]  /*0e60*/  IABS R8, R6 ;  /* 0x0000000600087213 */ /* 0x000fc60000000000 */
[----:B------:R-:W-:-:S05]  /*0e70*/  IMAD.MOV.U32 R6, RZ, RZ, R7 ;  /* 0x000000ffff067224 */ /* 0x000fca00078e0007 */
[----:B------:R-:W-:Y:S01]  /*0e80*/  R2UR UR10, R6 ;  /* 0x00000000060a72ca */ /* 0x000fe200000e0000 */
[----:B------:R-:W0:Y:S08]  /*0e90*/  I2F.RP R4, UR11 ;  /* 0x0000000b00047d06 */ /* 0x000e300008209400 */
[----:B0-----:R-:W0:Y:S02]  /*0ea0*/  MUFU.RCP R4, R4 ;  /* 0x0000000400047308 */ /* 0x001e240000001000 */
[----:B0-----:R-:W-:-:S02]  /*0eb0*/  VIADD R5, R4, 0xffffffe ;  /* 0x0ffffffe04057836 */ /* 0x001fc40000000000 */
[----:B------:R-:W-:-:S04]  /*0ec0*/  IMAD.MOV R4, RZ, RZ, -R8 ;  /* 0x000000ffff047224 */ /* 0x000fc800078e0a08 */
[----:B------:R-:W0:Y:S02]  /*0ed0*/  F2I.FTZ.U32.TRUNC.NTZ R5, R5 ;  /* 0x0000000500057305 */ /* 0x000e24000021f000 */
[----:B0-----:R-:W-:-:S13]  /*0ee0*/  R2UR UR5, R5 ;  /* 0x00000000050572ca */ /* 0x001fda00000e0000 */
[----:B------:R-:W-:-:S04]  /*0ef0*/  UIADD3 UR9, URZ, -UR5, URZ ;  /* 0x800000053f097290 */ /* 0x000fc8000fffe03f */
[----:B------:R-:W-:-:S04]  /*0f00*/  UIMAD UR9, UR9, UR11, URZ ;  /* 0x0000000b090972a4 */ /* 0x000fc8000f8e023f */
[----:B------:R-:W-:-:S03]  /*0f10*/  UIMAD.WIDE.U32 UR4, UR5, UR9, UR4 ;  /* 0x00000009050472a5 */ /* 0x000fc6000f8e0004 */
[----:B------:R-:W-:Y:S01]  /*0f20*/  R2UR UR9, R4 ;  /* 0x00000000040972ca */ /* 0x000fe200000e0000 */
[----:B------:R-:W-:-:S12]  /*0f30*/  UIMAD.WIDE.U32 UR4, UR5, UR10, URZ ;  /* 0x0000000a050472a5 */ /* 0x000fd8000f8e003f */
[----:B------:R-:W-:-:S04]  /*0f40*/  UIMAD UR4, UR5, UR9, UR10 ;  /* 0x00000009050472a4 */ /* 0x000fc8000f8e020a */
[----:B------:R-:W-:-:S11]  /*0f50*/  UISETP.GT.U32.AND UP1, UPT, UR11, UR4, UPT ;  /* 0x000000040b00728c */ /* 0x000fd6000bf24070 */
[----:B------:R-:W-:Y:S02]  /*0f60*/  @!UP1 UIADD3 UR4, UR4, -UR11, URZ ;  /* 0x8000000b04049290 */ /* 0x000fe4000fffe03f */
[----:B------:R-:W-:Y:S02]  /*0f70*/  @!UP1 UIADD3 UR5, UR5, 0x1, URZ ;  /* 0x0000000105059890 */ /* 0x000fe4000fffe03f */
[----:B------:R-:W-:Y:S02]  /*0f80*/  UISETP.GE.U32.AND UP0, UPT, UR4, UR11, UPT ;  /* 0x0000000b0400728c */ /* 0x000fe4000bf06070 */
[----:B------:R-:W-:-:S09]  /*0f90*/  UISETP.GE.AND UP1, UPT, UR7, URZ, UPT ;  /* 0x0000003f0700728c */ /* 0x000fd2000bf26270 */
[----:B------:R-:W-:Y:S02]  /*0fa0*/  @UP0 UIADD3 UR5, UR5, 0x1, URZ ;  /* 0x0000000105050890 */ /* 0x000fe4000fffe03f */
[----:B------:R-:W-:-:S05]  /*0fb0*/  UISETP.NE.AND UP0, UPT, UR8, URZ, UPT ;  /* 0x0000003f0800728c */ /* 0x000fca000bf05270 */
[----:B------:R-:W-:Y:S02]  /*0fc0*/  UMOV UR4, UR5 ;  /* 0x0000000500047c82 */ /* 0x000fe40008000000 */
[----:B------:R-:W-:-:S04]  /*0fd0*/  @!UP1 UIADD3 UR4, -UR4, URZ, URZ ;  /* 0x0000003f04049290 */ /* 0x000fc8000fffe13f */
[----:B------:R-:W-:-:S12]  /*0fe0*/  @!UP0 ULOP3.LUT UR4, URZ, UR8, URZ, 0x33, !UPT ;  /* 0x000000083f048292 */ /* 0x000fd8000f8e333f */
.L_x_9:
[----:B------:R-:W-:Y:S01]  /*0ff0*/  UIMAD UR39, UR39, UR4, URZ ;  /* 0x00000004272772a4 */ /* 0x000fe2000f8e023f */
[----:B------:R-:W-:Y:S02]  /*1000*/  IMAD.U32 R4, RZ, RZ, UR6 ;  /* 0x00000006ff047e24 */ /* 0x000fe4000f8e00ff */
[----:B-----5:R-:W-:Y:S01]  /*1010*/  FMUL.FTZ R0, R3, R0 ;  /* 0x0000000003007220 */ /* 0x020fe20000410000 */
[----:B------:R-:W-:Y:S01]  /*1020*/  IMAD.U32 R5, RZ, RZ, UR4 ;  /* 0x00000004ff057e24 */ /* 0x000fe2000f8e00ff */
[----:B------:R-:W-:Y:S01]  /*1030*/  ULDC UR4, c[0x0][0x988] ;  /* 0x0002620000047ab9 */ /* 0x000fe20000000800 */
[----:B------:R-:W-:Y:S02]  /*1040*/  VIADD R16, R16, 0xffffff80 ;  /* 0xffffff8010107836 */ /* 0x000fe40000000000 */
[----:B------:R-:W-:Y:S01]  /*1050*/  FMUL.FTZ R0, R0, UR4 ;  /* 0x0000000400007c20 */ /* 0x000fe20008410000 */
[----:B------:R-:W-:Y:S01]  /*1060*/  PLOP3.LUT P0, PT, PT, PT, PT, 0x80, 0x0 ;  /* 0x000000000000781c */ /* 0x000fe20003f0f070 */
[----:B------:R-:W-:Y:S01]  /*1070*/  IMAD.MOV.U32 R3, RZ, RZ, RZ ;  /* 0x000000ffff037224 */ /* 0x000fe200078e00ff */
[----:B------:R-:W-:-:S02]  /*1080*/  VIADDMNMX R4, R5, UR39, R4, PT ;  /* 0x0000002705047c46 */ /* 0x000fc4000b800104 */
[----:B------:R-:W-:Y:S02]  /*1090*/  CS2R R30, SRZ ;  /* 0x00000000001e7805 */ /* 0x000fe4000001ff00 */
[----:B------:R-:W-:Y:S01]  /*10a0*/  R2UR UR40, R0 ;  /* 0x00000000002872ca */ /* 0x000fe200000e0000 */
[----:B------:R-:W-:Y:S01]  /*10b0*/  IMAD.MOV.U32 R0, RZ, RZ, RZ ;  /* 0x000000ffff007224 */ /* 0x000fe200078e00ff */
[----:B------:R-:W-:Y:S02]  /*10c0*/  R2UR UR45, R4 ;  /* 0x00000000042d72ca */ /* 0x000fe400000e0000 */
[----:B------:R-:W-:Y:S02]  /*10d0*/  CS2R R4, SRZ ;  /* 0x0000000000047805 */ /* 0x000fe4000001ff00 */
[----:B------:R-:W-:Y:S02]  /*10e0*/  CS2R R26, SRZ ;  /* 0x00000000001a7805 */ /* 0x000fe4000001ff00 */
[----:B------:R-:W-:Y:S01]  /*10f0*/  CS2R R8, SRZ ;  /* 0x0000000000087805 */ /* 0x000fe2000001ff00 */
[----:B------:R-:W-:Y:S01]  /*1100*/  IMAD.MOV.U32 R36, RZ, RZ, RZ ;  /* 0x000000ffff247224 */ /* 0x000fe200078e00ff */
[----:B------:R-:W-:-:S02]  /*1110*/  CS2R R10, SRZ ;  /* 0x00000000000a7805 */ /* 0x000fc4000001ff00 */
[----:B------:R-:W-:Y:S02]  /*1120*/  CS2R R38, SRZ ;  /* 0x0000000000267805 */ /* 0x000fe4000001ff00 */
[----:B------:R-:W-:Y:S01]  /*1130*/  CS2R R34, SRZ ;  /* 0x0000000000227805 */ /* 0x000fe2000001ff00 */
[----:B------:R-:W-:Y:S01]  /*1140*/  IMAD.MOV.U32 R33, RZ, RZ, RZ ;  /* 0x000000ffff217224 */ /* 0x000fe200078e00ff */
[----:B------:R-:W-:Y:S02]  /*1150*/  MOV R44, RZ ;  /* 0x000000ff002c7202 */ /* 0x000fe40000000f00 */
[----:B------:R-:W-:Y:S02]  /*1160*/  CS2R R12, SRZ ;  /* 0x00000000000c7805 */ /* 0x000fe4000001ff00 */
[----:B------:R-:W-:Y:S02]  /*1170*/  CS2R R46, SRZ ;  /* 0x00000000002e7805 */ /* 0x000fe4000001ff00 */
[----:B------:R-:W-:Y:S01]  /*1180*/  CS2R R42, SRZ ;  /* 0x00000000002a7805 */ /* 0x000fe2000001ff00 */
[----:B------:R-:W-:Y:S01]  /*1190*/  UISETP.GT.AND UP0, UPT, UR45, UR39, UPT ;  /* 0x000000272d00728c */ /* 0x000fe2000bf04270 */
[----:B------:R-:W-:Y:S01]  /*11a0*/  IMAD.MOV.U32 R41, RZ, RZ, RZ ;  /* 0x000000ffff297224 */ /* 0x000fe200078e00ff */
[----:B------:R-:W-:Y:S01]  /*11b0*/  CS2R R14, SRZ ;  /* 0x00000000000e7805 */ /* 0x000fe2000001ff00 */
[----:B------:R-:W-:Y:S01]  /*11c0*/  IMAD.MOV.U32 R52, RZ, RZ, RZ ;  /* 0x000000ffff347224 */ /* 0x000fe200078e00ff */
[----:B------:R-:W-:-:S02]  /*11d0*/  CS2R R54, SRZ ;  /* 0x0000000000367805 */ /* 0x000fc4000001ff00 */
[----:B------:R-:W-:Y:S02]  /*11e0*/  CS2R R50, SRZ ;  /* 0x0000000000327805 */ /* 0x000fe4000001ff00 */
[----:B------:R-:W-:Y:S01]  /*11f0*/  PLOP3.LUT P1, PT, PT, PT, UP0, 0x80, 0x0 ;  /* 0x000000000000781c */ /* 0x000fe20003f2f008 */
[----:B------:R-:W-:Y:S01]  /*1200*/  IMAD.MOV.U32 R49, RZ, RZ, RZ ;  /* 0x000000ffff317224 */ /* 0x000fe200078e00ff */
[----:B------:R-:W-:Y:S01]  /*1210*/  CS2R R62, SRZ ;  /* 0x00000000003e7805 */ /* 0x000fe2000001ff00 */
[----:B------:R-:W-:Y:S01]  /*1220*/  IMAD.MOV.U32 R60, RZ, RZ, RZ ;  /* 0x000000ffff3c7224 */ /* 0x000fe200078e00ff */
[----:B------:R-:W-:Y:S01]  /*1230*/  CS2R R58, SRZ ;  /* 0x00000000003a7805 */ /* 0x000fe2000001ff00 */
[----:B------:R-:W-:Y:S01]  /*1240*/  IMAD.MOV.U32 R17, RZ, RZ, RZ ;  /* 0x000000ffff117224 */ /* 0x000fe200078e00ff */
[----:B------:R-:W-:Y:S01]  /*1250*/  CS2R R18, SRZ ;  /* 0x0000000000127805 */ /* 0x000fe2000001ff00 */
[----:B------:R-:W-:Y:S01]  /*1260*/  IMAD.MOV.U32 R68, RZ, RZ, RZ ;  /* 0x000000ffff447224 */ /* 0x000fe200078e00ff */
[----:B------:R-:W-:-:S02]  /*1270*/  CS2R R20, SRZ ;  /* 0x0000000000147805 */ /* 0x000fc4000001ff00 */
[----:B------:R-:W-:Y:S02]  /*1280*/  CS2R R70, SRZ ;  /* 0x0000000000467805 */ /* 0x000fe4000001ff00 */
[----:B------:R-:W-:Y:S01]  /*1290*/  CS2R R66, SRZ ;  /* 0x0000000000427805 */ /* 0x000fe2000001ff00 */
[----:B------:R-:W-:Y:S01]  /*12a0*/  IMAD.MOV.U32 R65, RZ, RZ, RZ ;  /* 0x000000ffff417224 */ /* 0x000fe200078e00ff */
[----:B------:R-:W-:Y:S01]  /*12b0*/  CS2R R22, SRZ ;  /* 0x0000000000167805 */ /* 0x000fe2000001ff00 */
[----:B------:R-:W-:Y:S01]  /*12c0*/  IMAD.MOV.U32 R76, RZ, RZ, RZ ;  /* 0x000000ffff4c7224 */ /* 0x000fe200078e00ff */
[----:B------:R-:W-:Y:S02]  /*12d0*/  CS2R R78, SRZ ;  /* 0x00000000004e7805 */ /* 0x000fe4000001ff00 */
[----:B------:R-:W-:Y:S01]  /*12e0*/  CS2R R74, SRZ ;  /* 0x00000000004a7805 */ /* 0x000fe2000001ff00 */
[----:B------:R-:W-:Y:S01]  /*12f0*/  IMAD.MOV.U32 R73, RZ, RZ, RZ ;  /* 0x000000ffff497224 */ /* 0x000fe200078e00ff */
[----:B------:R-:W-:Y:S01]  /*1300*/  MOV R84, RZ ;  /* 0x000000ff00547202 */ /* 0x000fe20000000f00 */
[----:B------:R-:W-:Y:S01]  /*1310*/  IMAD.MOV.U32 R24, RZ, RZ, RZ ;  /* 0x000000ffff187224 */ /* 0x000fe200078e00ff */
[----:B------:R-:W-:-:S02]  /*1320*/  CS2R R86, SRZ ;  /* 0x0000000000567805 */ /* 0x000fc4000001ff00 */
[----:B------:R-:W-:Y:S01]  /*1330*/  CS2R R82, SRZ ;  /* 0x0000000000527805 */ /* 0x000fe2000001ff00 */
[----:B------:R-:W-:Y:S02]  /*1340*/  IMAD.MOV.U32 R29, RZ, RZ, RZ ;  /* 0x000000ffff1d7224 */ /* 0x000fe400078e00ff */
[----:B------:R-:W-:Y:S01]  /*1350*/  IMAD.MOV.U32 R81, RZ, RZ, RZ ;  /* 0x000000ffff517224 */ /* 0x000fe200078e00ff */
[----:B------:R-:W-:Y:S06]  /*1360*/  @!P1 BRA `(.L_x_10) ;  /* 0x0000006400c09947 */ /* 0x000fec0003800000 */
[----:B------:R-:W-:Y:S01]  /*1370*/  SHF.R.S32.HI R3, RZ, 0x1f, R16 ;  /* 0x0000001fff037819 */ /* 0x000fe20000011410 */
[----:B------:R-:W0:Y:S01]  /*1380*/  S2UR UR44, SR_CgaCtaId ;  /* 0x00000000002c79c3 */ /* 0x000e220000008800 */
[----:B------:R-:W-:Y:S02]  /*1390*/  UMOV UR41, 0x400 ;  /* 0x0000040000297882 */ /* 0x000fe40000000000 */
[----:B------:R-:W-:-:S04]  /*13a0*/  LEA.HI R17, R3, R16, RZ, 0x7 ;  /* 0x0000001003117211 */ /* 0x000fc800078f38ff */
[----:B------:R-:W-:-:S06]  /*13b0*/  SHF.R.S32.HI R0, RZ, 0x7, R17 ;  /* 0x00000007ff007819 */ /* 0x000fcc0000011411 */
[----:B------:R-:W1:Y:S01]  /*13c0*/  SHFL.IDX PT, R0, R0, RZ, 0x1f ;  /* 0x00001fff00007589 */ /* 0x000e6200000e0000 */
[----:B0-----:R-:W-:-:S04]  /*13d0*/  ULEA UR41, UR44, UR41, 0x18 ;  /* 0x000000292c297291 */ /* 0x001fc8000f8ec03f */
[----:B------:R-:W-:-:S04]  /*13e0*/  UIADD3 UR5, UR41, 0x14400, URZ ;  /* 0x0001440029057890 */ /* 0x000fc8000fffe03f */
[----:B------:R-:W-:Y:S01]  /*13f0*/  ULOP3.LUT UP0, URZ, UR5, 0x9f, URZ, 0xc0, !UPT ;  /* 0x0000009f053f7892 */ /* 0x000fe2000f80c03f */
[----:B-1----:R-:W-:-:S05]  /*1400*/  R2UR UR42, R0 ;  /* 0x00000000002a72ca */ /* 0x002fca00000e0000 */
[----:B------:R-:W-:-:S08]  /*1410*/  PLOP3.LUT P0, PT, PT, PT, UP0, 0x80, 0x0 ;  /* 0x000000000000781c */ /* 0x000fd00003f0f008 */
[----:B------:R-:W-:-:S04]  /*1420*/  ULEA.HI UR4, UR42, UR42, URZ, 0x1 ;  /* 0x0000002a2a047291 */ /* 0x000fc8000f8f083f */
[----:B------:R-:W-:-:S04]  /*1430*/  ULOP3.LUT UR4, UR4, 0x1e, URZ, 0xc0, !UPT ;  /* 0x0000001e04047892 */ /* 0x000fc8000f8ec03f */
[----:B------:R-:W-:-:S04]  /*1440*/  UIADD3 UR4, UR42, -UR4, URZ ;  /* 0x800000042a047290 */ /* 0x000fc8000fffe03f */
[----:B------:R-:W-:-:S04]  /*1450*/  ULEA UR4, UR4, UR5, 0xd ;  /* 0x0000000504047291 */ /* 0x000fc8000f8e683f */
[----:B------:R-:W-:-:S04]  /*1460*/  USHF.R.U32.HI UR4, URZ, 0x4, UR4 ;  /* 0x000000043f047899 */ /* 0x000fc80008011604 */
[----:B------:R-:W-:Y:S01]  /*1470*/  ULOP3.LUT UR47, UR4, 0x3fff, URZ, 0xc0, !UPT ;  /* 0x00003fff042f7892 */ /* 0x000fe2000f8ec03f */
[----:B------:R-:W-:Y:S11]  /*1480*/  @!P0 BRA `(.L_x_11) ;  /* 0x0000000000408947 */ /* 0x000ff60003800000 */
[----:B------:R-:W-:Y:S01]  /*1490*/  MOV R0, 0x0 ;  /* 0x0000000000007802 */ /* 0x000fe20000000f00 */
[----:B------:R-:W-:Y:S01]  /*14a0*/  ULDC.64 UR4, c[0x4][0x98] ;  /* 0x0100260000047ab9 */ /* 0x000fe20000000a00 */
[----:B------:R-:W-:Y:S01]  /*14b0*/  ULDC.64 UR6, c[0x4][0x30] ;  /* 0x01000c0000067ab9 */ /* 0x000fe20000000a00 */
[----:B------:R-:W-:Y:S01]  /*14c0*/  IMAD.U32 R4, RZ, RZ, UR4 ;  /* 0x00000004ff047e24 */ /* 0x000fe2000f8e00ff */
[----:B------:R0:W1:Y:S01]  /*14d0*/  LDC.64 R14, c[0x4][R0] ;  /* 0x01000000000e7b82 */ /* 0x0000620000000a00 */
[----:B------:R-:W-:Y:S01]  /*14e0*/  IMAD.U32 R5, RZ, RZ, UR5 ;  /* 0x00000005ff057e24 */ /* 0x000fe2000f8e00ff */
[----:B------:R-:W-:Y:S01]  /*14f0*/  ULDC.64 UR4, c[0x4][0xa0] ;  /* 0x0100280000047ab9 */ /* 0x000fe20000000a00 */
[----:B------:R-:W-:Y:S01]  /*1500*/  IMAD.U32 R10, RZ, RZ, UR6 ;  /* 0x00000006ff0a7e24 */ /* 0x000fe2000f8e00ff */
[----:B------:R-:W-:Y:S01]  /*1510*/  MOV R8, 0x70 ;  /* 0x0000007000087802 */ /* 0x000fe20000000f00 */
[----:B------:R-:W-:Y:S02]  /*1520*/  IMAD.U32 R6, RZ, RZ, UR4 ;  /* 0x00000004ff067e24 */ /* 0x000fe4000f8e00ff */
[----:B------:R-:W-:-:S02]  /*1530*/  IMAD.U32 R7, RZ, RZ, UR5 ;  /* 0x00000005ff077e24 */ /* 0x000fc4000f8e00ff */
[----:B------:R-:W-:Y:S02]  /*1540*/  IMAD.U32 R11, RZ, RZ, UR7 ;  /* 0x00000007ff0b7e24 */ /* 0x000fe4000f8e00ff */
[----:B------:R-:W-:Y:S02]  /*1550*/  IMAD.MOV.U32 R12, RZ, RZ, 0x1 ;  /* 0x00000001ff0c7424 */ /* 0x000fe400078e00ff */
[----:B0-----:R-:W-:-:S07]  /*1560*/  IMAD.MOV.U32 R13, RZ, RZ, RZ ;  /* 0x000000ffff0d7224 */ /* 0x001fce00078e00ff */
[----:B------:R-:W-:-:S07]  /*1570*/  LEPC R20, `(.L_x_11) ;  /* 0x000000001014794e */ /* 0x000fce0000000000 */
[----:B-1----:R-:W-:Y:S05]  /*1580*/  CALL.ABS.NOINC R14 ;  /* 0x000000000e007343 */ /* 0x002fea0003c00000 */
.L_x_11:
[----:B------:R-:W-:-:S04]  /*1590*/  SHF.L.U32 R0, RZ, 0x1f, RZ ;  /* 0x0000001fff007819 */ /* 0x000fc800000006ff */
[----:B------:R-:W0:Y:S02]  /*15a0*/  SYNCS.PHASECHK.TRANS64.TRYWAIT P0, [UR41+0x22800], R0 ;  /* 0x02280000ff0075a7 */ /* 0x000e240008000169 */
[----:B0-----:R-:W-:Y:S05]  /*15b0*/  @!P0 BRA `(.L_x_12) ;  /* 0x000000d800348947 */ /* 0x001fea0003800000 */
.L_x_94:
[----:B------:R-:W-:-:S06]  /*15c0*/  ULOP3.LUT UR4, UR36, 0x1, URZ, 0xfc, !UPT ;  /* 0x0000000124047892 */ /* 0x000fcc000f8efc3f */
[----:B0-----:R-:W-:-:S05]  /*15d0*/  IMAD.U32 R3, RZ, RZ, UR4 ;  /* 0x00000004ff037e24 */ /* 0x001fca000f8e00ff */
[----:B------:R-:W-:-:S13]  /*15e0*/  ISETP.NE.AND P0, PT, R3, 0x3, PT ;  /* 0x000000030300780c */ /* 0x000fda0003f05270 */
[----:B------:R-:W-:Y:S05]  /*15f0*/  @!P0 BRA `(.L_x_13) ;  /* 0x0000000000048947 */ /* 0x000fea0003800000 */
[----:B------:R-:W-:Y:S01]  /*1600*/  BPT.TRAP 0x1 ;  /* 0x000000040000795c */ /* 0x000fe20000300000 */
.L_x_13:
[----:B------:R0:W1:Y:S01]  /*1610*/  SYNCS.PHASECHK.TRANS64.TRYWAIT P1, [UR41+0x22830], R0 ;  /* 0x02283000ff0075a7 */ /* 0x0000620008020169 */
[----:B------:R-:W-:Y:S05]  /*1620*/  @!P0 BRA `(.L_x_14) ;  /* 0x0000000000048947 */ /* 0x000fea0003800000 */
[----:B------:R-:W-:Y:S01]  /*1630*/  BPT.TRAP 0x1 ;  /* 0x000000040000795c */ /* 0x000fe20000300000 */
.L_x_14:
[----:B------:R-:W-:Y:S02]  /*1640*/  IMAD.U32 R4, RZ, RZ, UR47 ;  /* 0x0000002fff047e24 */ /* 0x000fe4000f8e00ff */
[----:B------:R-:W-:Y:S01]  /*1650*/  IMAD.MOV.U32 R3, RZ, RZ, RZ ;  /* 0x000000ffff037224 */ /* 0x000fe200078e00ff */
[----:B-1----:R-:W-:Y:S06]  /*1660*/  @P1 BRA `(.L_x_15) ;  /* 0x0000000000081947 */ /* 0x002fec0003800000 */
[----:B------:R-:W1:Y:S02]  /*1670*/  SYNCS.PHASECHK.TRANS64.TRYWAIT P1, [UR41+0x22830], R0 ;  /* 0x02283000ff0075a7 */ /* 0x000e640008020169 */
[----:B-1----:R-:W-:Y:S05]  /*1680*/  @!P1 BRA `(.L_x_16) ;  /* 0x000000d800189947 */ /* 0x002fea0003800000 */
.L_x_15:
[----:B------:R-:W-:Y:S05]  /*1690*/  WARPSYNC.ALL ;  /* 0x0000000000007948 */ /* 0x000fea0003800000 */
[----:B------:R-:W-:Y:S01]  /*16a0*/  IMAD.MOV.U32 R25, RZ, RZ, RZ ;  /* 0x000000ffff197224 */ /* 0x000fe200078e00ff */
[----:B------:R-:W-:Y:S01]  /*16b0*/  LOP3.LUT R4, R4, 0x10000, RZ, 0xfc, !PT ;  /* 0x0001000004047812 */ /* 0x000fe200078efcff */
[----:B-1----:R-:W-:Y:S01]  /*16c0*/  IMAD.MOV.U32 R5, RZ, RZ, 0x40000040 ;  /* 0x40000040ff057424 */ /* 0x002fe200078e00ff */
[----:B------:R-:W-:-:S04]  /*16d0*/  UIADD3 UR4, UR41, 0x18400, URZ ;  /* 0x0001840029047890 */ /* 0x000fc8000fffe03f */
[C---:B------:R-:W-:Y:S01]  /*16e0*/  R2UR UR5, R5.reuse ;  /* 0x00000000050572ca */ /* 0x040fe200000e0000 */
[----:B------:R-:W-:Y:S01]  /*16f0*/  WARPGROUP.ARRIVE ;  /* 0x00000000000079c5 */ /* 0x000fe20000000000 */
[----:B------:R-:W-:Y:S01]  /*1700*/  UMOV UR7, 0x40000040 ;  /* 0x4000004000077882 */ /* 0x000fe20000000000 */
[----:B------:R-:W-:Y:S01]  /*1710*/  USHF.R.U32.HI UR6, URZ, 0x4, UR4 ;  /* 0x000000043f067899 */ /* 0x000fe20008011604 */
[C---:B------:R-:W-:Y:S01]  /*1720*/  R2UR UR8, R4.reuse ;  /* 0x00000000040872ca */ /* 0x040fe200000e0000 */
[----:B------:R-:W-:Y:S01]  /*1730*/  UMOV UR11, 0x40000040 ;  /* 0x40000040000b7882 */ /* 0x000fe20000000000 */
[C---:B------:R-:W-:Y:S01]  /*1740*/  R2UR UR4, R4.reuse ;  /* 0x00000000040472ca */ /* 0x040fe200000e0000 */
[----:B------:R-:W-:Y:S01]  /*1750*/  ULOP3.LUT UR6, UR6, 0x3fff, URZ, 0xc0, !UPT ;  /* 0x00003fff06067892 */ /* 0x000fe2000f8ec03f */
[C---:B------:R-:W-:Y:S01]  /*1760*/  R2UR UR9, R5.reuse ;  /* 0x00000000050972ca */ /* 0x040fe200000e0000 */
[----:B------:R-:W-:Y:S01]  /*1770*/  UMOV UR15, 0x40000040 ;  /* 0x40000040000f7882 */ /* 0x000fe20000000000 */
[C---:B------:R-:W-:Y:S01]  /*1780*/  R2UR UR12, R4.reuse ;  /* 0x00000000040c72ca */ /* 0x040fe200000e0000 */
[----:B------:R-:W-:Y:S01]  /*1790*/  ULOP3.LUT UR47, UR6, 0x10000, URZ, 0xfc, !UPT ;  /* 0x00010000062f7892 */ /* 0x000fe2000f8efc3f */
[C---:B------:R-:W-:Y:S01]  /*17a0*/  R2UR UR13, R5.reuse ;  /* 0x00000000050d72ca */ /* 0x040fe200000e0000 */
[----:B------:R-:W-:Y:S01]  /*17b0*/  UMOV UR19, 0x40000040 ;  /* 0x4000004000137882 */ /* 0x000fe20000000000 */
[C---:B------:R-:W-:Y:S01]  /*17c0*/  R2UR UR16, R4.reuse ;  /* 0x00000000041072ca */ /* 0x040fe200000e0000 */
[----:B------:R-:W-:Y:S01]  /*17d0*/  UIADD3 UR10, UR47, 0x100, URZ ;  /* 0x000001002f0a7890 */ /* 0x000fe2000fffe03f */
[C---:B------:R-:W-:Y:S01]  /*17e0*/  R2UR UR17, R5.reuse ;  /* 0x00000000051172ca */ /* 0x040fe200000e0000 */
[----:B------:R-:W-:Y:S01]  /*17f0*/  UIADD3 UR14, UR47, 0x200, URZ ;  /* 0x000002002f0e7890 */ /* 0x000fe2000fffe03f */
[----:B------:R-:W-:Y:S01]  /*1800*/  R2UR UR20, R4 ;  /* 0x00000000041472ca */ /* 0x000fe200000e0000 */
[----:B------:R-:W-:Y:S01]  /*1810*/  UMOV UR6, UR47 ;  /* 0x0000002f00067c82 */ /* 0x000fe20008000000 */
[----:B------:R-:W-:Y:S01]  /*1820*/  UIADD3 UR18, UR47, 0x300, URZ ;  /* 0x000003002f127890 */ /* 0x000fe2000fffe03f */
[----:B------:R-:W-:Y:S01]  /*1830*/  QGMMA.64x32x32.F32.E4M3.E4M3 R92, gdesc[UR4], RZ, !UPT, gsb0 ;  /* 0x00600000045c79f3 */ /* 0x000fe2000c0008ff */
[----:B------:R-:W-:Y:S01]  /*1840*/  R2UR UR21, R5 ;  /* 0x00000000051572ca */ /* 0x000fe200000e0000 */
[----:B------:R-:W-:Y:S01]  /*1850*/  UIADD3 UR22, UR47, 0x400, URZ ;  /* 0x000004002f167890 */ /* 0x000fe2000fffe03f */
[----:B------:R-:W-:Y:S01]  /*1860*/  UMOV UR23, 0x40000040 ;  /* 0x4000004000177882 */ /* 0x000fe20000000000 */
[----:B------:R-:W-:Y:S01]  /*1870*/  UIADD3 UR26, UR47, 0x2, URZ ;  /* 0x000000022f1a7890 */ /* 0x000fe2000fffe03f */
[----:B------:R-:W-:Y:S01]  /*1880*/  UMOV UR25, 0x40000040 ;  /* 0x4000004000197882 */ /* 0x000fe20000000000 */
[----:B------:R-:W-:Y:S01]  /*1890*/  UMOV UR27, 0x40000040 ;  /* 0x40000040001b7882 */ /* 0x000fe20000000000 */
[----:B------:R-:W-:Y:S01]  /*18a0*/  UIADD3 UR6, UR47, 0x102, URZ ;  /* 0x000001022f067890 */ /* 0x000fe2000fffe03f */
[----:B------:R-:W-:Y:S01]  /*18b0*/  UMOV UR5, UR25 ;  /* 0x0000001900057c82 */ /* 0x000fe20008000000 */
[----:B------:R-:W-:Y:S01]  /*18c0*/  UMOV UR7, 0x40000040 ;  /* 0x4000004000077882 */ /* 0x000fe20000000000 */
[----:B------:R-:W-:Y:S01]  /*18d0*/  UIADD3 UR30, UR47, 0x4, URZ ;  /* 0x000000042f1e7890 */ /* 0x000fe2000fffe03f */
[----:B------:R-:W-:Y:S01]  /*18e0*/  UMOV UR29, 0x40000040 ;  /* 0x40000040001d7882 */ /* 0x000fe20000000000 */
[----:B------:R-:W-:Y:S01]  /*18f0*/  UMOV UR31, 0x40000040 ;  /* 0x40000040001f7882 */ /* 0x000fe20000000000 */
[----:B------:R-:W-:Y:S01]  /*1900*/  UIADD3 UR34, UR47, 0x6, URZ ;  /* 0x000000062f227890 */ /* 0x000fe2000fffe03f */
[----:B------:R-:W-:Y:S01]  /*1910*/  UMOV UR33, 0x40000040 ;  /* 0x4000004000217882 */ /* 0x000fe20000000000 */
[----:B------:R-:W-:Y:S01]  /*1920*/  UMOV UR35, 0x40000040 ;  /* 0x4000004000237882 */ /* 0x000fe20000000000 */
[----:B------:R-:W-:-:S02]  /*1930*/  WARPGROUP.DEPBAR.LE gsb0, 0x0 ;  /* 0x00008000000079c5 */ /* 0x000fc40000010000 */
[----:B------:R-:W-:-:S06]  /*1940*/  WARPGROUP.ARRIVE ;  /* 0x00000000000079c5 */ /* 0x000fcc0000000000 */
[----:B------:R-:W-:Y:S01]  /*1950*/  QGMMA.64x32x32.F32.E4M3.E4M3 R76, gdesc[UR8], RZ, !UPT, gsb0 ;  /* 0x00600000084c79f3 */ /* 0x000fe2000c0008ff */
[----:B------:R-:W-:Y:S01]  /*1960*/  UIADD3 UR10, UR47, 0x202, URZ ;  /* 0x000002022f0a7890 */ /* 0x000fe2000fffe03f */
[----:B------:R-:W-:Y:S01]  /*1970*/  UMOV UR9, UR25 ;  /* 0x0000001900097c82 */ /* 0x000fe20008000000 */
[----:B------:R-:W-:Y:S01]  /*1980*/  UMOV UR11, 0x40000040 ;  /* 0x40000040000b7882 */ /* 0x000fe20000000000 */
[----:B------:R-:W-:Y:S02]  /*1990*/  WARPGROUP.DEPBAR.LE gsb0, 0x0 ;  /* 0x00008000000079c5 */ /* 0x000fe40000010000 */
[----:B------:R-:W-:-:S06]  /*19a0*/  WARPGROUP.ARRIVE ;  /* 0x00000000000079c5 */ /* 0x000fcc0000000000 */
[----:B------:R-:W-:Y:S01]  /*19b0*/  QGMMA.64x32x32.F32.E4M3.E4M3 R60, gdesc[UR12], RZ, !UPT, gsb0 ;  /* 0x006000000c3c79f3 */ /* 0x000fe2000c0008ff */
[----:B------:R-:W-:-:S13]  /*19c0*/  R2UR UR12, R4 ;  /* 0x00000000040c72ca */ /* 0x000fda00000e0000 */
[----:B------:R-:W-:Y:S02]  /*19d0*/  UIADD3 UR24, UR12, 0x2, URZ ;  /* 0x000000020c187890 */ /* 0x000fe4000fffe03f */
[----:B------:R-:W-:Y:S02]  /*19e0*/  UIADD3 UR28, UR12, 0x4, URZ ;  /* 0x000000040c1c7890 */ /* 0x000fe4000fffe03f */
[----:B------:R-:W-:-:S03]  /*19f0*/  UIADD3 UR32, UR12, 0x6, URZ ;  /* 0x000000060c207890 */ /* 0x000fc6000fffe03f */
[----:B------:R-:W-:Y:S01]  /*1a00*/  UMOV UR4, UR24 ;  /* 0x0000001800047c82 */ /* 0x000fe20008000000 */
[----:B------:R-:W-:Y:S01]  /*1a10*/  UMOV UR8, UR24 ;  /* 0x0000001800087c82 */ /* 0x000fe20008000000 */
[----:B------:R-:W-:Y:S02]  /*1a20*/  WARPGROUP.DEPBAR.LE gsb0, 0x0 ;  /* 0x00008000000079c5 */ /* 0x000fe40000010000 */
[----:B------:R-:W-:-:S06]  /*1a30*/  WARPGROUP.ARRIVE ;  /* 0x00000000000079c5 */ /* 0x000fcc0000000000 */
[----:B------:R-:W-:Y:S03]  /*1a40*/  QGMMA.64x32x32.F32.E4M3.E4M3 R44, gdesc[UR16], RZ, !UPT, gsb0 ;  /* 0x00600000102c79f3 */ /* 0x000fe6000c0008ff */
[----:B------:R-:W-:Y:S02]  /*1a50*/  WARPGROUP.DEPBAR.LE gsb0, 0x0 ;  /* 0x00008000000079c5 */ /* 0x000fe40000010000 */
[----:B------:R-:W-:-:S06]  /*1a60*/  WARPGROUP.ARRIVE ;  /* 0x00000000000079c5 */ /* 0x000fcc0000000000 */
[----:B------:R-:W-:Y:S03]  /*1a70*/  QGMMA.64x32x32.F32.E4M3.E4M3 R28, gdesc[UR20], RZ, !UPT, gsb0 ;  /* 0x00600000141c79f3 */ /* 0x000fe6000c0008ff */
[----:B------:R-:W-:Y:S02]  /*1a80*/  WARPGROUP.DEPBAR.LE gsb0, 0x0 ;  /* 0x00008000000079c5 */ /* 0x000fe40000010000 */
[----:B------:R-:W-:-:S06]  /*1a90*/  WARPGROUP.ARRIVE ;  /* 0x00000000000079c5 */ /* 0x000fcc0000000000 */
[----:B------:R-:W-:Y:S01]  /*1aa0*/  QGMMA.64x32x32.F32.E4M3.E4M3 R92, gdesc[UR24], R92, gsb0 ;  /* 0x00600000185c79f3 */ /* 0x000fe2000800085c */
[----:B------:R-:W-:Y:S01]  /*1ab0*/  UIADD3 UR26, UR47, 0x302, URZ ;  /* 0x000003022f1a7890 */ /* 0x000fe2000fffe03f */
[----:B------:R-:W-:Y:S01]  /*1ac0*/  UMOV UR27, 0x40000040 ;  /* 0x40000040001b7882 */ /* 0x000fe20000000000 */
[----:B------:R-:W-:Y:S02]  /*1ad0*/  WARPGROUP.DEPBAR.LE gsb0, 0x0 ;  /* 0x00008000000079c5 */ /* 0x000fe40000010000 */
[----:B------:R-:W-:-:S06]  /*1ae0*/  WARPGROUP.ARRIVE ;  /* 0x00000000000079c5 */ /* 0x000fcc0000000000 */
[----:B------:R-:W-:Y:S01]  /*1af0*/  QGMMA.64x32x32.F32.E4M3.E4M3 R76, gdesc[UR4], R76, gsb0 ;  /* 0x00600000044c79f3 */ /* 0x000fe2000800084c */
[----:B------:R-:W-:Y:S02]  /*1b00*/  UIADD3 UR4, UR47, 0x402, URZ ;  /* 0x000004022f047890 */ /* 0x000fe4000fffe03f */
[----:B------:R-:W-:Y:S01]  /*1b10*/  UIADD3 UR6, UR47, 0x104, URZ ;  /* 0x000001042f067890 */ /* 0x000fe2000fffe03f */
[----:B------:R-:W-:Y:S01]  /*1b20*/  UMOV UR5, UR29 ;  /* 0x0000001d00057c82 */ /* 0x000fe20008000000 */
[----:B------:R-:W-:Y:S01]  /*1b30*/  UMOV UR7, 0x40000040 ;  /* 0x4000004000077882 */ /* 0x000fe20000000000 */
[----:B------:R-:W-:Y:S02]  /*1b40*/  WARPGROUP.DEPBAR.LE gsb0, 0x0 ;  /* 0x00008000000079c5 */ /* 0x000fe40000010000 */
[----:B------:R-:W-:-:S06]  /*1b50*/  WARPGROUP.ARRIVE ;  /* 0x00000000000079c5 */ /* 0x000fcc0000000000 */
[----:B------:R-:W-:Y:S01]  /*1b60*/  QGMMA.64x32x32.F32.E4M3.E4M3 R60, gdesc[UR8], R60, gsb0 ;  /* 0x00600000083c79f3 */ /* 0x000fe2000800083c */
[----:B------:R-:W-:Y:S01]  /*1b70*/  UIADD3 UR10, UR47, 0x204, URZ ;  /* 0x000002042f0a7890 */ /* 0x000fe2000fffe03f */
[----:B------:R-:W-:Y:S01]  /*1b80*/  UMOV UR8, UR28 ;  /* 0x0000001c00087c82 */ /* 0x000fe20008000000 */
[----:B------:R-:W-:Y:S01]  /*1b90*/  UMOV UR9, UR29 ;  /* 0x0000001d00097c82 */ /* 0x000fe20008000000 */
[----:B------:R-:W-:Y:S01]  /*1ba0*/  UMOV UR11, 0x40000040 ;  /* 0x40000040000b7882 */ /* 0x000fe20000000000 */
[----:B------:R-:W-:Y:S02]  /*1bb0*/  WARPGROUP.DEPBAR.LE gsb0, 0x0 ;  /* 0x00008000000079c5 */ /* 0x000fe40000010000 */
[----:B------:R-:W-:-:S06]  /*1bc0*/  WARPGROUP.ARRIVE ;  /* 0x00000000000079c5 */ /* 0x000fcc0000000000 */
[----:B------:R-:W-:Y:S01]  /*1bd0*/  QGMMA.64x32x32.F32.E4M3.E4M3 R44, gdesc[UR24], R44, gsb0 ;  /* 0x00600000182c79f3 */ /* 0x000fe2000800082c */
[----:B------:R-:W-:Y:S01]  /*1be0*/  UMOV UR26, UR4 ;  /* 0x00000004001a7c82 */ /* 0x000fe20008000000 */
[----:B------:R-:W-:Y:S01]  /*1bf0*/  UMOV UR27, 0x40000040 ;  /* 0x40000040001b7882 */ /* 0x000fe20000000000 */
[----:B------:R-:W-:Y:S01]  /*1c00*/  UMOV UR4, UR28 ;  /* 0x0000001c00047c82 */ /* 0x000fe20008000000 */
[----:B------:R-:W-:Y:S02]  /*1c10*/  WARPGROUP.DEPBAR.LE gsb0, 0x0 ;  /* 0x00008000000079c5 */ /* 0x000fe40000010000 */
[----:B------:R-:W-:-:S06]  /*1c20*/  WARPGROUP.ARRIVE ;  /* 0x00000000000079c5 */ /* 0x000fcc0000000000 */
[----:B------:R-:W-:Y:S03]  /*1c30*/  QGMMA.64x32x32.F32.E4M3.E4M3 R28, gdesc[UR24], R28, gsb0 ;  /* 0x00600000181c79f3 */ /* 0x000fe6000800081c */
        /* <DEDUP_REMOVED lines=37> */
[----:B------:R-:W-:Y:S02]  /*1e90*/  WARPGROUP.DEPBAR.LE gsb0, 0x0 ;  /* 0x00008000000079c5 */ /* 0x000fe40000010000 */
[----:B------:R-:W-:-:S06]  /*1ea0*/  WARPGROUP.ARRIVE ;  /* 0x00000000000079c5 */ /* 0x000fcc0000000000 */
[----:B------:R-:W-:Y:S03]  /*1eb0*/  QGMMA.64x32x32.F32.E4M3.E4M3 R60, gdesc[UR8], R60, gsb0 ;  /* 0x00600000083c79f3 */ /* 0x000fe6000800083c */
[----:B------:R-:W-:Y:S02]  /*1ec0*/  WARPGROUP.DEPBAR.LE gsb0, 0x0 ;  /* 0x00008000000079c5 */ /* 0x000fe40000010000 */
[----:B------:R-:W-:-:S06]  /*1ed0*/  WARPGROUP.ARRIVE ;  /* 0x00000000000079c5 */ /* 0x000fcc0000000000 */
[----:B------:R-:W-:Y:S01]  /*1ee0*/  QGMMA.64x32x32.F32.E4M3.E4M3 R44, gdesc[UR32], R44, gsb0 ;  /* 0x00600000202c79f3 */ /* 0x000fe2000800082c */
[----:B------:R-:W-:Y:S01]  /*1ef0*/  UMOV UR34, UR4 ;  /* 0x0000000400227c82 */ /* 0x000fe20008000000 */
[----:B------:R-:W-:Y:S01]  /*1f00*/  UMOV UR35, 0x40000040 ;  /* 0x4000004000237882 */ /* 0x000fe20000000000 */
[----:B------:R-:W-:Y:S02]  /*1f10*/  WARPGROUP.DEPBAR.LE gsb0, 0x0 ;  /* 0x00008000000079c5 */ /* 0x000fe40000010000 */
[----:B------:R-:W-:-:S06]  /*1f20*/  WARPGROUP.ARRIVE ;  /* 0x00000000000079c5 */ /* 0x000fcc0000000000 */
[----:B------:R-:W-:Y:S03]  /*1f30*/  QGMMA.64x32x32.F32.E4M3.E4M3 R28, gdesc[UR32], R28, gsb0 ;  /* 0x00600000201c79f3 */ /* 0x000fe6000800081c */
[----:B------:R-:W-:Y:S02]  /*1f40*/  WARPGROUP.DEPBAR.LE gsb0, 0x0 ;  /* 0x00008000000079c5 */ /* 0x000fe40000010000 */
[----:B------:R-:W-:Y:S05]  /*1f50*/  @!P0 BRA `(.L_x_17) ;  /* 0x0000000000048947 */ /* 0x000fea0003800000 */
[----:B------:R-:W-:Y:S01]  /*1f60*/  BPT.TRAP 0x1 ;  /* 0x000000040000795c */ /* 0x000fe20000300000 */
.L_x_17:
[----:B------:R-:W-:Y:S01]  /*1f70*/  LOP3.LUT R17, R17, 0xffffff80, RZ, 0xc0, !PT ;  /* 0xffffff8011117812 */ /* 0x000fe200078ec0ff */
[----:B------:R-:W-:Y:S01]  /*1f80*/  IMAD.MOV.U32 R7, RZ, RZ, -0x2 ;  /* 0xfffffffeff077424 */ /* 0x000fe200078e00ff */
[----:B------:R-:W-:Y:S01]  /*1f90*/  P2R R18, PR, RZ, 0x1 ;  /* 0x00000001ff127803 */ /* 0x000fe20000000000 */
[----:B------:R-:W-:Y:S02]  /*1fa0*/  UIADD3 UR50, UR45, -0x2, URZ ;  /* 0xfffffffe2d327890 */ /* 0x000fe4000fffe03f */
[----:B------:R-:W-:Y:S01]  /*1fb0*/  IMAD.IADD R17, R16, 0x1, -R17 ;  /* 0x0000000110117824 */ /* 0x000fe200078e0a11 */
[----:B------:R-:W-:Y:S02]  /*1fc0*/  UIADD3 UR4, UR41, 0x22840, URZ ;  /* 0x0002284029047890 */ /* 0x000fe4000fffe03f */
[----:B------:R-:W-:Y:S02]  /*1fd0*/  UISETP.GE.AND UP0, UPT, UR50, UR39, UPT ;  /* 0x000000273200728c */ /* 0x000fe4000bf06270 */
[----:B0-----:R-:W-:Y:S01]  /*1fe0*/  SHF.R.S32.HI R0, RZ, 0x1f, R17 ;  /* 0x0000001fff007819 */ /* 0x001fe20000011411 */
[----:B------:R-:W-:-:S03]  /*1ff0*/  UPRMT UR4, UR44, 0x654, UR4 ;  /* 0x000006542c047896 */ /* 0x000fc60008000004 */
[----:B------:R-:W-:-:S04]  /*2000*/  LEA.HI R0, R0, R17, RZ, 0x2 ;  /* 0x0000001100007211 */ /* 0x000fc800078f10ff */
[----:B------:R-:W-:Y:S02]  /*2010*/  LOP3.LUT R0, R0, 0x7ffffffc, RZ, 0xc0, !PT ;  /* 0x7ffffffc00007812 */ /* 0x000fe400078ec0ff */
[----:B------:R-:W-:Y:S02]  /*2020*/  SYNCS.ARRIVE.TRANS64.RED.A1T0 RZ, [UR4], RZ ;  /* 0x000000ffffff79a7 */ /* 0x000fe40008100404 */
[----:B------:R-:W-:-:S05]  /*2030*/  IADD3 R0, R17, -R0, RZ ;  /* 0x8000000011007210 */ /* 0x000fca0007ffe0ff */
[----:B------:R-:W-:Y:S02]  /*2040*/  IMAD R0, R0, R7, 0xa0 ;  /* 0x000000a000007424 */ /* 0x000fe400078e0207 */
[----:B------:R-:W-:Y:S01]  /*2050*/  IMAD.U32 R7, RZ, RZ, UR45 ;  /* 0x0000002dff077e24 */ /* 0x000fe2000f8e00ff */
[----:B------:R-:W0:Y:S01]  /*2060*/  S2UR UR45, SR_CgaCtaId ;  /* 0x00000000002d79c3 */ /* 0x000e220000008800 */
[----:B------:R-:W-:Y:S01]  /*2070*/  VIADD R0, R0, UR46 ;  /* 0x0000002e00007c36 */ /* 0x000fe20008000000 */
[----:B------:R-:W-:-:S03]  /*2080*/  UMOV UR46, URZ ;  /* 0x0000003f002e7c82 */ /* 0x000fc60008000000 */
[----:B------:R-:W-:-:S05]  /*2090*/  IMAD R7, R7, -0xa0, R0 ;  /* 0xffffff6007077824 */ /* 0x000fca00078e0200 */
[C---:B------:R-:W-:Y:S02]  /*20a0*/  ISETP.GT.AND P6, PT, R7.reuse, RZ, PT ;  /* 0x000000ff0700720c */ /* 0x040fe40003fc4270 */
[C---:B------:R-:W-:Y:S02]  /*20b0*/  ISETP.GT.AND P5, PT, R7.reuse, 0x1, PT ;  /* 0x000000010700780c */ /* 0x040fe40003fa4270 */
[----:B------:R-:W-:Y:S02]  /*20c0*/  ISETP.GT.AND P4, PT, R7, 0x8, PT ;  /* 0x000000080700780c */ /* 0x000fe40003f84270 */
[----:B------:R-:W-:Y:S02]  /*20d0*/  FSEL R94, R94, -INF , P6 ;  /* 0xff8000005e5e7808 */ /* 0x000fe40003000000 */
[----:B------:R-:W-:Y:S02]  /*20e0*/  FSEL R95, R95, -INF , P5 ;  /* 0xff8000005f5f7808 */ /* 0x000fe40002800000 */
[----:B------:R-:W-:-:S02]  /*20f0*/  ISETP.GT.AND P3, PT, R7, 0x9, PT ;  /* 0x000000090700780c */ /* 0x000fc40003f64270 */
[----:B------:R-:W-:Y:S02]  /*2100*/  FSEL R98, R98, -INF , P4 ;  /* 0xff80000062627808 */ /* 0x000fe40002000000 */
[----:B------:R-:W-:Y:S02]  /*2110*/  FMNMX.FTZ R9, R94, R95, !PT ;  /* 0x0000005f5e097209 */ /* 0x000fe40007810000 */
[----:B------:R-:W-:Y:S02]  /*2120*/  ISETP.GT.AND P1, PT, R7, 0x10, PT ;  /* 0x000000100700780c */ /* 0x000fe40003f24270 */
[----:B------:R-:W-:Y:S02]  /*2130*/  FSEL R99, R99, -INF , P3 ;  /* 0xff80000063637808 */ /* 0x000fe40001800000 */
[----:B------:R-:W-:Y:S02]  /*2140*/  FMNMX.FTZ R0, R98, R9, !PT ;  /* 0x0000000962007209 */ /* 0x000fe40007810000 */
[----:B------:R-:W-:-:S02]  /*2150*/  ISETP.GT.AND P2, PT, R7, 0x11, PT ;  /* 0x000000110700780c */ /* 0x000fc40003f44270 */
[----:B------:R-:W-:Y:S02]  /*2160*/  FSEL R102, R102, -INF , P1 ;  /* 0xff80000066667808 */ /* 0x000fe40000800000 */
[----:B------:R-:W-:Y:S02]  /*2170*/  FMNMX.FTZ R9, R99, R0, !PT ;  /* 0x0000000063097209 */ /* 0x000fe40007810000 */
[----:B------:R-:W-:Y:S02]  /*2180*/  FSEL R92, R92, -INF , P6 ;  /* 0xff8000005c5c7808 */ /* 0x000fe40003000000 */
[----:B------:R-:W-:Y:S02]  /*2190*/  ISETP.GT.AND P6, PT, R7, 0x18, PT ;  /* 0x000000180700780c */ /* 0x000fe40003fc4270 */
[----:B------:R-:W-:Y:S02]  /*21a0*/  FSEL R103, R103, -INF , P2 ;  /* 0xff80000067677808 */ /* 0x000fe40001000000 */
[----:B------:R-:W-:-:S02]  /*21b0*/  FMNMX.FTZ R0, R102, R9, !PT ;  /* 0x0000000966007209 */ /* 0x000fc40007810000 */
[----:B------:R-:W-:Y:S02]  /*21c0*/  FSEL R93, R93, -INF , P5 ;  /* 0xff8000005d5d7808 */ /* 0x000fe40002800000 */
[----:B------:R-:W-:Y:S02]  /*21d0*/  ISETP.GT.AND P5, PT, R7, 0x19, PT ;  /* 0x000000190700780c */ /* 0x000fe40003fa4270 */
[----:B------:R-:W-:Y:S02]  /*21e0*/  FSEL R106, R106, -INF , P6 ;  /* 0xff8000006a6a7808 */ /* 0x000fe40003000000 */
[----:B------:R-:W-:Y:S02]  /*21f0*/  FMNMX.FTZ R9, R103, R0, !PT ;  /* 0x0000000067097209 */ /* 0x000fe40007810000 */
[----:B------:R-:W-:Y:S02]  /*2200*/  FSEL R96, R96, -INF , P4 ;  /* 0xff80000060607808 */ /* 0x000fe40002000000 */
        /* <DEDUP_REMOVED lines=87> */
[C---:B------:R-:W-:Y:S02]  /*2780*/  ISETP.GT.AND P0, PT, R7.reuse, 0x79, PT ;  /* 0x000000790700780c */ /* 0x040fe40003f04270 */
[----:B------:R-:W-:Y:S02]  /*2790*/  FSEL R44, R44, -INF , P6 ;  /* 0xff8000002c2c7808 */ /* 0x000fe40003000000 */
[----:B------:R-:W-:Y:S02]  /*27a0*/  ISETP.GT.AND P6, PT, R7, 0x78, PT ;  /* 0x000000780700780c */ /* 0x000fe40003fc4270 */
[----:B------:R-:W-:-:S02]  /*27b0*/  FSEL R55, R55, -INF , P2 ;  /* 0xff80000037377808 */ /* 0x000fc40001000000 */
[----:B------:R-:W-:Y:S02]  /*27c0*/  FMNMX.FTZ R0, R54, R9, !PT ;  /* 0x0000000936007209 */ /* 0x000fe40007810000 */
[----:B------:R-:W-:Y:S02]  /*27d0*/  FSEL R46, R59, -INF , P0 ;  /* 0xff8000003b2e7808 */ /* 0x000fe40000000000 */
[----:B------:R-:W-:Y:S02]  /*27e0*/  ISETP.GT.AND P0, PT, R7, 0x81, PT ;  /* 0x000000810700780c */ /* 0x000fe40003f04270 */
[----:B------:R-:W-:Y:S02]  /*27f0*/  FSEL R6, R58, -INF , P6 ;  /* 0xff8000003a067808 */ /* 0x000fe40003000000 */
[----:B------:R-:W-:Y:S02]  /*2800*/  FMNMX.FTZ R9, R55, R0, !PT ;  /* 0x0000000037097209 */ /* 0x000fe40007810000 */
[----:B------:R-:W-:-:S02]  /*2810*/  FSEL R45, R45, -INF , P5 ;  /* 0xff8000002d2d7808 */ /* 0x000fc40002800000 */
[----:B------:R-:W-:Y:S02]  /*2820*/  FSEL R63, R31, -INF , P0 ;  /* 0xff8000001f3f7808 */ /* 0x000fe40000000000 */
[----:B------:R-:W-:Y:S02]  /*2830*/  P2R R15, PR, RZ, 0x1 ;  /* 0x00000001ff0f7803 */ /* 0x000fe40000000000 */
[C---:B------:R-:W-:Y:S02]  /*2840*/  ISETP.GT.AND P5, PT, R7.reuse, 0x80, PT ;  /* 0x000000800700780c */ /* 0x040fe40003fa4270 */
[----:B------:R-:W-:Y:S02]  /*2850*/  FMNMX.FTZ R9, R6, R9, !PT ;  /* 0x0000000906097209 */ /* 0x000fe40007810000 */
[----:B------:R-:W-:Y:S02]  /*2860*/  ISETP.GT.AND P0, PT, R7, 0x80, PT ;  /* 0x000000800700780c */ /* 0x000fe40003f04270 */
[----:B------:R-:W-:-:S02]  /*2870*/  FSEL R66, R30, -INF , P5 ;  /* 0xff8000001e427808 */ /* 0x000fc40002800000 */
[----:B------:R-:W-:Y:S02]  /*2880*/  FMNMX.FTZ R9, R46, R9, !PT ;  /* 0x000000092e097209 */ /* 0x000fe40007810000 */
[----:B------:R-:W-:Y:S02]  /*2890*/  FSEL R28, R28, -INF , P0 ;  /* 0xff8000001c1c7808 */ /* 0x000fe40000000000 */
[----:B------:R-:W-:Y:S02]  /*28a0*/  ISETP.NE.AND P0, PT, R15, RZ, PT ;  /* 0x000000ff0f00720c */ /* 0x000fe40003f05270 */
[----:B------:R-:W-:Y:S02]  /*28b0*/  FMNMX.FTZ R15, R92, R93, !PT ;  /* 0x0000005d5c0f7209 */ /* 0x000fe40007810000 */
[----:B------:R-:W-:Y:S02]  /*28c0*/  FSEL R52, R52, -INF , P1 ;  /* 0xff80000034347808 */ /* 0x000fe40000800000 */
[----:B------:R-:W-:-:S02]  /*28d0*/  ISETP.GT.AND P1, PT, R7, 0x88, PT ;  /* 0x000000880700780c */ /* 0x000fc40003f24270 */
[----:B------:R-:W-:Y:S02]  /*28e0*/  FMNMX.FTZ R0, R66, R9, !PT ;  /* 0x0000000942007209 */ /* 0x000fe40007810000 */
[----:B------:R-:W-:Y:S02]  /*28f0*/  FMNMX.FTZ R16, R96, R15, !PT ;  /* 0x0000000f60107209 */ /* 0x000fe40007810000 */
[----:B------:R-:W-:Y:S02]  /*2900*/  FSEL R53, R53, -INF , P2 ;  /* 0xff80000035357808 */ /* 0x000fe40001000000 */
[----:B------:R-:W-:Y:S02]  /*2910*/  ISETP.GT.AND P2, PT, R7, 0x89, PT ;  /* 0x000000890700780c */ /* 0x000fe40003f44270 */
[----:B------:R-:W-:Y:S02]  /*2920*/  FSEL R70, R34, -INF , P1 ;  /* 0xff80000022467808 */ /* 0x000fe40000800000 */
[----:B------:R-:W-:-:S02]  /*2930*/  FMNMX.FTZ R9, R63, R0, !PT ;  /* 0x000000003f097209 */ /* 0x000fc40007810000 */
[----:B------:R-:W-:Y:S02]  /*2940*/  FMNMX.FTZ R15, R97, R16, !PT ;  /* 0x00000010610f7209 */ /* 0x000fe40007810000 */
[----:B------:R-:W-:Y:S02]  /*2950*/  FSEL R49, R49, -INF , P3 ;  /* 0xff80000031317808 */ /* 0x000fe40001800000 */
[----:B------:R-:W-:Y:S02]  /*2960*/  FSEL R71, R35, -INF , P2 ;  /* 0xff80000023477808 */ /* 0x000fe40001000000 */
[----:B------:R-:W-:Y:S02]  /*2970*/  FMNMX.FTZ R0, R70, R9, !PT ;  /* 0x0000000946007209 */ /* 0x000fe40007810000 */
[----:B------:R-:W-:Y:S02]  /*2980*/  ISETP.GT.AND P3, PT, R7, 0x90, PT ;  /* 0x000000900700780c */ /* 0x000fe40003f64270 */
[----:B------:R-:W-:-:S02]  /*2990*/  FMNMX.FTZ R16, R100, R15, !PT ;  /* 0x0000000f64107209 */ /* 0x000fc40007810000 */
[----:B------:R-:W-:Y:S02]  /*29a0*/  FSEL R48, R48, -INF , P4 ;  /* 0xff80000030307808 */ /* 0x000fe40002000000 */
[----:B------:R-:W-:Y:S02]  /*29b0*/  FSEL R74, R38, -INF , P3 ;  /* 0xff800000264a7808 */ /* 0x000fe40001800000 */
[----:B------:R-:W-:Y:S02]  /*29c0*/  FMNMX.FTZ R9, R71, R0, !PT ;  /* 0x0000000047097209 */ /* 0x000fe40007810000 */
[----:B------:R-:W-:Y:S02]  /*29d0*/  ISETP.GT.AND P4, PT, R7, 0x91, PT ;  /* 0x000000910700780c */ /* 0x000fe40003f84270 */
[----:B------:R-:W-:Y:S02]  /*29e0*/  FMNMX.FTZ R17, R101, R16, !PT ;  /* 0x0000001065117209 */ /* 0x000fe40007810000 */
[----:B------:R-:W-:-:S02]  /*29f0*/  FSEL R67, R39, -INF , P4 ;  /* 0xff80000027437808 */ /* 0x000fc40002000000 */
[----:B------:R-:W-:Y:S02]  /*2a00*/  FMNMX.FTZ R0, R74, R9, !PT ;  /* 0x000000094a007209 */ /* 0x000fe40007810000 */
[----:B------:R-:W-:Y:S02]  /*2a10*/  ISETP.GT.AND P5, PT, R7, 0x98, PT ;  /* 0x000000980700780c */ /* 0x000fe40003fa4270 */
[----:B------:R-:W-:Y:S02]  /*2a20*/  FSEL R29, R29, -INF , P0 ;  /* 0xff8000001d1d7808 */ /* 0x000fe40000000000 */
[----:B------:R-:W-:Y:S02]  /*2a30*/  ISETP.NE.AND P0, PT, R18, RZ, PT ;  /* 0x000000ff1200720c */ /* 0x000fe40003f05270 */
[----:B------:R-:W-:Y:S02]  /*2a40*/  FMNMX.FTZ R18, R104, R17, !PT ;  /* 0x0000001168127209 */ /* 0x000fe40007810000 */
[----:B------:R-:W-:-:S02]  /*2a50*/  FSEL R59, R42, -INF , P5 ;  /* 0xff8000002a3b7808 */ /* 0x000fc40002800000 */
[----:B------:R-:W-:Y:S02]  /*2a60*/  FMNMX.FTZ R0, R67, R0, !PT ;  /* 0x0000000043007209 */ /* 0x000fe40007810000 */
[----:B------:R-:W-:Y:S02]  /*2a70*/  ISETP.GT.AND P6, PT, R7, 0x99, PT ;  /* 0x000000990700780c */ /* 0x000fe40003fc4270 */
[----:B------:R-:W-:Y:S02]  /*2a80*/  FMNMX.FTZ R17, R105, R18, !PT ;  /* 0x0000001269117209 */ /* 0x000fe40007810000 */
[----:B------:R-:W-:Y:S02]  /*2a90*/  FSEL R58, R43, -INF , P6 ;  /* 0xff8000002b3a7808 */ /* 0x000fe40003000000 */
[----:B------:R-:W-:Y:S02]  /*2aa0*/  FMNMX.FTZ R9, R59, R0, !PT ;  /* 0x000000003b097209 */ /* 0x000fe40007810000 */
[----:B------:R-:W-:-:S02]  /*2ab0*/  FMNMX.FTZ R18, R76, R17, !PT ;  /* 0x000000114c127209 */ /* 0x000fc40007810000 */
[----:B------:R-:W-:Y:S02]  /*2ac0*/  FMNMX.FTZ R9, R58, R9, !PT ;  /* 0x000000093a097209 */ /* 0x000fe40007810000 */
[----:B------:R-:W-:Y:S02]  /*2ad0*/  FMNMX.FTZ R19, R77, R18, !PT ;  /* 0x000000124d137209 */ /* 0x000fe40007810000 */
[----:B------:R-:W-:Y:S01]  /*2ae0*/  P2R R12, PR, RZ, 0x8 ;  /* 0x00000008ff0c7803 */ /* 0x000fe20000000000 */
[----:B------:R-:W1:Y:S01]  /*2af0*/  SHFL.BFLY PT, R0, R9, 0x2, 0x1f ;  /* 0x0c401f0009007f89 */ /* 0x000e6200000e0000 */
[----:B------:R-:W-:Y:S02]  /*2b00*/  FMNMX.FTZ R18, R80, R19, !PT ;  /* 0x0000001350127209 */ /* 0x000fe40007810000 */
[----:B------:R-:W-:Y:S02]  /*2b10*/  P2R R13, PR, RZ, 0x4 ;  /* 0x00000004ff0d7803 */ /* 0x000fe40000000000 */
[----:B------:R-:W-:-:S02]  /*2b20*/  FMNMX.FTZ R19, R81, R18, !PT ;  /* 0x0000001251137209 */ /* 0x000fc40007810000 */
[----:B------:R-:W-:Y:S02]  /*2b30*/  ISETP.GT.AND P2, PT, R7, 0x78, PT ;  /* 0x000000780700780c */ /* 0x000fe40003f44270 */
[----:B------:R-:W-:Y:S02]  /*2b40*/  FMNMX.FTZ R24, R84, R19, !PT ;  /* 0x0000001354187209 */ /* 0x000fe40007810000 */
[----:B------:R-:W-:Y:S02]  /*2b50*/  P2R R14, PR, RZ, 0x2 ;  /* 0x00000002ff0e7803 */ /* 0x000fe40000000000 */
[----:B------:R-:W-:Y:S02]  /*2b60*/  FMNMX.FTZ R19, R85, R24, !PT ;  /* 0x0000001855137209 */ /* 0x000fe40007810000 */
[----:B------:R-:W-:Y:S02]  /*2b70*/  ISETP.GT.AND P1, PT, R7, 0x79, PT ;  /* 0x000000790700780c */ /* 0x000fe40003f24270 */
[----:B------:R-:W-:-:S02]  /*2b80*/  FMNMX.FTZ R24, R88, R19, !PT ;  /* 0x0000001358187209 */ /* 0x000fc40007810000 */
[----:B------:R-:W-:Y:S02]  /*2b90*/  FSEL R56, R56, -INF , P2 ;  /* 0xff80000038387808 */ /* 0x000fe40001000000 */
[----:B------:R-:W-:Y:S02]  /*2ba0*/  FMNMX.FTZ R21, R89, R24, !PT ;  /* 0x0000001859157209 */ /* 0x000fe40007810000 */
[----:B------:R-:W-:Y:S02]  /*2bb0*/  FSEL R57, R57, -INF , P1 ;  /* 0xff80000039397808 */ /* 0x000fe40000800000 */
[----:B-1----:R-:W-:Y:S02]  /*2bc0*/  FMNMX.FTZ R8, R9, R0, !PT ;  /* 0x0000000009087209 */ /* 0x002fe40007810000 */
[----:B------:R-:W-:Y:S02]  /*2bd0*/  FMNMX.FTZ R24, R60, R21, !PT ;  /* 0x000000153c187209 */ /* 0x000fe40007810000 */
[----:B------:R-:W-:Y:S01]  /*2be0*/  ISETP.NE.AND P1, PT, R14, RZ, PT ;  /* 0x000000ff0e00720c */ /* 0x000fe20003f25270 */
[----:B------:R-:W1:Y:S01]  /*2bf0*/  SHFL.BFLY PT, R11, R8, 0x1, 0x1f ;  /* 0x0c201f00080b7f89 */ /* 0x000e6200000e0000 */
[----:B------:R-:W-:-:S02]  /*2c00*/  FMNMX.FTZ R31, R61, R24, !PT ;  /* 0x000000183d1f7209 */ /* 0x000fc40007810000 */
[----:B------:R-:W-:Y:S02]  /*2c10*/  ISETP.NE.AND P2, PT, R13, RZ, PT ;  /* 0x000000ff0d00720c */ /* 0x000fe40003f45270 */
[----:B------:R-:W-:-:S04]  /*2c20*/  FMNMX.FTZ R30, R64, R31, !PT ;  /* 0x0000001f401e7209 */ /* 0x000fc80007810000 */
[----:B------:R-:W-:-:S04]  /*2c30*/  FMNMX.FTZ R31, R65, R30, !PT ;  /* 0x0000001e411f7209 */ /* 0x000fc80007810000 */
[----:B------:R-:W-:-:S04]  /*2c40*/  FMNMX.FTZ R30, R68, R31, !PT ;  /* 0x0000001f441e7209 */ /* 0x000fc80007810000 */
[----:B------:R-:W-:-:S04]  /*2c50*/  FMNMX.FTZ R31, R69, R30, !PT ;  /* 0x0000001e451f7209 */ /* 0x000fc80007810000 */
[----:B------:R-:W-:Y:S02]  /*2c60*/  FMNMX.FTZ R30, R72, R31, !PT ;  /* 0x0000001f481e7209 */ /* 0x000fe40007810000 */
[----:B-1----:R-:W-:Y:S01]  /*2c70*/  FMNMX.FTZ R0, R8, R11, !PT ;  /* 0x0000000b08007209 */ /* 0x002fe20007810000 */
[----:B------:R-:W-:Y:S01]  /*2c80*/  IMAD.U32 R11, RZ, RZ, UR40 ;  /* 0x00000028ff0b7e24 */ /* 0x000fe2000f8e00ff */
[----:B------:R-:W-:Y:S02]  /*2c90*/  FMNMX.FTZ R31, R73, R30, !PT ;  /* 0x0000001e491f7209 */ /* 0x000fe40007810000 */
[C---:B------:R-:W-:Y:S01]  /*2ca0*/  FSETP.NEU.FTZ.AND P3, PT, R0.reuse, -INF , PT ;  /* 0xff8000000000780b */ /* 0x040fe20003f7d000 */
[----:B------:R-:W-:Y:S01]  /*2cb0*/  FFMA.FTZ R10, R0, R11, -8 ;  /* 0xc1000000000a7423 */ /* 0x000fe2000001000b */
[----:B------:R-:W-:-:S04]  /*2cc0*/  FMNMX.FTZ R30, R44, R31, !PT ;  /* 0x0000001f2c1e7209 */ /* 0x000fc80007810000 */
[----:B------:R-:W-:Y:S02]  /*2cd0*/  FMNMX.FTZ R31, R45, R30, !PT ;  /* 0x0000001e2d1f7209 */ /* 0x000fe40007810000 */
[----:B------:R-:W-:Y:S02]  /*2ce0*/  FSEL R111, R10, RZ, P3 ;  /* 0x000000ff0a6f7208 */ /* 0x000fe40001800000 */
[----:B------:R-:W-:Y:S02]  /*2cf0*/  FMNMX.FTZ R30, R48, R31, !PT ;  /* 0x0000001f301e7209 */ /* 0x000fe40007810000 */
[----:B------:R-:W-:Y:S01]  /*2d00*/  ISETP.NE.AND P3, PT, R12, RZ, PT ;  /* 0x000000ff0c00720c */ /* 0x000fe20003f65270 */
[--C-:B------:R-:W-:Y:S01]  /*2d10*/  FFMA.FTZ R38, R27, UR40, -R111.reuse ;  /* 0x000000281b267c23 */ /* 0x100fe2000801086f */
[----:B------:R-:W-:Y:S01]  /*2d20*/  FMNMX.FTZ R27, R49, R30, !PT ;  /* 0x0000001e311b7209 */ /* 0x000fe20007810000 */
[--C-:B------:R-:W-:Y:S01]  /*2d30*/  FFMA.FTZ R78, R78, UR40, -R111.reuse ;  /* 0x000000284e4e7c23 */ /* 0x100fe2000801086f */
[--C-:B------:R-:W-:Y:S01]  /*2d40*/  FFMA.FTZ R16, R79, UR40, -R111.reuse ;  /* 0x000000284f107c23 */ /* 0x100fe2000801086f */
[----:B------:R-:W-:Y:S01]  /*2d50*/  FSEL R79, R33, -INF , P2 ;  /* 0xff800000214f7808 */ /* 0x000fe20001000000 */
[--C-:B------:R-:W-:Y:S01]  /*2d60*/  FFMA.FTZ R82, R82, UR40, -R111.reuse ;  /* 0x0000002852527c23 */ /* 0x100fe2000801086f */
[----:B------:R-:W-:Y:S01]  /*2d70*/  FMNMX.FTZ R30, R52, R27, !PT ;  /* 0x0000001b341e7209 */ /* 0x000fe20007810000 */
[----:B------:R1:W-:Y:S01]  /*2d80*/  MUFU.EX2 R15, R78 ;  /* 0x0000004e000f7308 */ /* 0x0003e20000000800 */
[--C-:B------:R-:W-:Y:S01]  /*2d90*/  FFMA.FTZ R33, R75, UR40, -R111.reuse ;  /* 0x000000284b217c23 */ /* 0x100fe2000801086f */
[----:B------:R-:W-:Y:S01]  /*2da0*/  FSEL R75, R36, -INF , P3 ;  /* 0xff800000244b7808 */ /* 0x000fe20001800000 */
[--C-:B------:R-:W-:Y:S01]  /*2db0*/  FFMA.FTZ R20, R83, UR40, -R111.reuse ;  /* 0x0000002853147c23 */ /* 0x100fe2000801086f */
[----:B------:R-:W-:Y:S01]  /*2dc0*/  FMNMX.FTZ R35, R53, R30, !PT ;  /* 0x0000001e35237209 */ /* 0x000fe20007810000 */
[--C-:B------:R-:W-:Y:S01]  /*2dd0*/  FFMA.FTZ R18, R86, UR40, -R111.reuse ;  /* 0x0000002856127c23 */ /* 0x100fe2000801086f */
[----:B------:R-:W-:Y:S01]  /*2de0*/  FSEL R83, R40, -INF , P5 ;  /* 0xff80000028537808 */ /* 0x000fe20002800000 */
[--C-:B------:R-:W-:Y:S01]  /*2df0*/  FFMA.FTZ R39, R51, UR40, -R111.reuse ;  /* 0x0000002833277c23 */ /* 0x100fe2000801086f */
[----:B------:R-:W-:Y:S01]  /*2e00*/  FMNMX.FTZ R34, R56, R35, !PT ;  /* 0x0000002338227209 */ /* 0x000fe20007810000 */
[----:B------:R2:W-:Y:S01]  /*2e10*/  MUFU.EX2 R17, R82 ;  /* 0x0000005200117308 */ /* 0x0005e20000000800 */
[----:B-1----:R-:W-:Y:S01]  /*2e20*/  FSEL R78, R32, -INF , P1 ;  /* 0xff800000204e7808 */ /* 0x002fe20000800000 */
[--C-:B------:R-:W-:Y:S01]  /*2e30*/  FFMA.FTZ R40, R6, UR40, -R111.reuse ;  /* 0x0000002806287c23 */ /* 0x100fe2000801086f */
[----:B------:R-:W-:Y:S01]  /*2e40*/  FMNMX.FTZ R35, R57, R34, !PT ;  /* 0x0000002239237209 */ /* 0x000fe20007810000 */
[--C-:B------:R-:W-:Y:S01]  /*2e50*/  FFMA.FTZ R62, R62, UR40, -R111.reuse ;  /* 0x000000283e3e7c23 */ /* 0x100fe2000801086f */
[----:B------:R-:W-:Y:S01]  /*2e60*/  FSEL R86, R41, -INF , P6 ;  /* 0xff80000029567808 */ /* 0x000fe20003000000 */
[--C-:B------:R-:W-:Y:S01]  /*2e70*/  FFMA.FTZ R7, R94, UR40, -R111.reuse ;  /* 0x000000285e077c23 */ /* 0x100fe2000801086f */
[----:B------:R-:W-:Y:S01]  /*2e80*/  FMNMX.FTZ R34, R28, R35, !PT ;  /* 0x000000231c227209 */ /* 0x000fe20007810000 */
[----:B------:R1:W-:Y:S01]  /*2e90*/  MUFU.EX2 R31, R38 ;  /* 0x00000026001f7308 */ /* 0x0003e20000000800 */
[----:B--2---:R-:W-:Y:S01]  /*2ea0*/  FSEL R82, R37, -INF , P4 ;  /* 0xff80000025527808 */ /* 0x004fe20002000000 */
[--C-:B------:R-:W-:Y:S01]  /*2eb0*/  FFMA.FTZ R8, R95, UR40, -R111.reuse ;  /* 0x000000285f087c23 */ /* 0x100fe2000801086f */
[----:B------:R-:W-:Y:S01]  /*2ec0*/  FMNMX.FTZ R35, R29, R34, !PT ;  /* 0x000000221d237209 */ /* 0x000fe20007810000 */
[--C-:B------:R-:W-:Y:S01]  /*2ed0*/  FFMA.FTZ R9, R98, UR40, -R111.reuse ;  /* 0x0000002862097c23 */ /* 0x100fe2000801086f */
[--C-:B------:R-:W-:Y:S01]  /*2ee0*/  FFMA.FTZ R10, R99, UR40, -R111.reuse ;  /* 0x00000028630a7c23 */ /* 0x100fe2000801086f */
[--C-:B------:R-:W-:Y:S01]  /*2ef0*/  FFMA.FTZ R11, R102, UR40, -R111.reuse ;  /* 0x00000028660b7c23 */ /* 0x100fe2000801086f */
[----:B------:R-:W-:Y:S01]  /*2f00*/  FMNMX.FTZ R34, R78, R35, !PT ;  /* 0x000000234e227209 */ /* 0x000fe20007810000 */
[--C-:B------:R-:W-:Y:S01]  /*2f10*/  FFMA.FTZ R12, R103, UR40, -R111.reuse ;  /* 0x00000028670c7c23 */ /* 0x100fe2000801086f */
[--C-:B-1----:R-:W-:Y:S01]  /*2f20*/  FFMA.FTZ R38, R55, UR40, -R111.reuse ;  /* 0x0000002837267c23 */ /* 0x102fe2000801086f */
[----:B------:R-:W-:Y:S01]  /*2f30*/  IMAD.U32 R55, RZ, RZ, UR40 ;  /* 0x00000028ff377e24 */ /* 0x000fe2000f8e00ff */
[----:B------:R-:W-:Y:S01]  /*2f40*/  FMNMX.FTZ R34, R79, R34, !PT ;  /* 0x000000224f227209 */ /* 0x000fe20007810000 */
[--C-:B------:R-:W-:Y:S01]  /*2f50*/  FFMA.FTZ R13, R106, UR40, -R111.reuse ;  /* 0x000000286a0d7c23 */ /* 0x100fe2000801086f */
[--C-:B------:R-:W-:Y:S01]  /*2f60*/  FFMA.FTZ R14, R107, UR40, -R111.reuse ;  /* 0x000000286b0e7c23 */ /* 0x100fe2000801086f */
[--C-:B------:R-:W-:Y:S01]  /*2f70*/  FFMA.FTZ R87, R87, UR40, -R111.reuse ;  /* 0x0000002857577c23 */ /* 0x100fe2000801086f */
[----:B------:R-:W-:Y:S01]  /*2f80*/  FMNMX.FTZ R35, R75, R34, !PT ;  /* 0x000000224b237209 */ /* 0x000fe20007810000 */
[--C-:B------:R-:W-:Y:S01]  /*2f90*/  FFMA.FTZ R90, R90, UR40, -R111.reuse ;  /* 0x000000285a5a7c23 */ /* 0x100fe2000801086f */
[----:B------:R1:W-:Y:S01]  /*2fa0*/  MUFU.EX2 R34, R62 ;  /* 0x0000003e00227308 */ /* 0x0003e20000000800 */
[--C-:B------:R-:W-:Y:S01]  /*2fb0*/  FFMA.FTZ R24, R91, UR40, -R111.reuse ;  /* 0x000000285b187c23 */ /* 0x100fe2000801086f */
[----:B------:R-:W-:Y:S01]  /*2fc0*/  FMNMX.FTZ R36, R82, R35, !PT ;  /* 0x0000002352247209 */ /* 0x000fe20007810000 */
[--C-:B------:R-:W-:Y:S01]  /*2fd0*/  FFMA.FTZ R35, R47, UR40, -R111.reuse ;  /* 0x000000282f237c23 */ /* 0x100fe2000801086f */
[--C-:B------:R-:W-:Y:S01]  /*2fe0*/  FFMA.FTZ R22, R22, UR40, -R111.reuse ;  /* 0x0000002816167c23 */ /* 0x100fe2000801086f */
[--C-:B------:R-:W-:Y:S01]  /*2ff0*/  FFMA.FTZ R23, R23, UR40, -R111.reuse ;  /* 0x0000002817177c23 */ /* 0x100fe2000801086f */
[----:B------:R-:W-:Y:S01]  /*3000*/  FMNMX.FTZ R37, R83, R36, !PT ;  /* 0x0000002453257209 */ /* 0x000fe20007810000 */
[--C-:B------:R-:W-:Y:S01]  /*3010*/  FFMA.FTZ R36, R50, UR40, -R111.reuse ;  /* 0x0000002832247c23 */ /* 0x100fe2000801086f */
[--C-:B------:R-:W-:Y:S01]  /*3020*/  FFMA.FTZ R50, R46, UR40, -R111.reuse ;  /* 0x000000282e327c23 */ /* 0x100fe2000801086f */
[--C-:B-1----:R-:W-:Y:S01]  /*3030*/  FFMA.FTZ R62, R74, UR40, -R111.reuse ;  /* 0x000000284a3e7c23 */ /* 0x102fe2000801086f */
[----:B------:R-:W-:Y:S01]  /*3040*/  FMNMX.FTZ R41, R86, R37, !PT ;  /* 0x0000002556297209 */ /* 0x000fe20007810000 */
[--C-:B------:R-:W-:Y:S01]  /*3050*/  FFMA.FTZ R37, R54, UR40, -R111.reuse ;  /* 0x0000002836257c23 */ /* 0x100fe2000801086f */
[--C-:B------:R-:W-:Y:S01]  /*3060*/  FFMA.FTZ R26, R26, UR40, -R111.reuse ;  /* 0x000000281a1a7c23 */ /* 0x100fe2000801086f */
[--C-:B------:R-:W-:Y:S01]  /*3070*/  FFMA.FTZ R108, R108, UR40, -R111.reuse ;  /* 0x000000286c6c7c23 */ /* 0x100fe2000801086f */
[--C-:B------:R-:W-:Y:S01]  /*3080*/  FFMA.FTZ R30, R109, UR40, -R111.reuse ;  /* 0x000000286d1e7c23 */ /* 0x100fe2000801086f */
[----:B------:R-:W1:Y:S01]  /*3090*/  SHFL.BFLY PT, R42, R41, 0x2, 0x1f ;  /* 0x0c401f00292a7f89 */ /* 0x000e6200000e0000 */
[--C-:B------:R-:W-:Y:S01]  /*30a0*/  FFMA.FTZ R110, R110, UR40, -R111.reuse ;  /* 0x000000286e6e7c23 */ /* 0x100fe2000801086f */
[--C-:B------:R-:W-:Y:S01]  /*30b0*/  FFMA.FTZ R43, R63, UR40, -R111.reuse ;  /* 0x000000283f2b7c23 */ /* 0x100fe2000801086f */
[--C-:B------:R-:W-:Y:S01]  /*30c0*/  FFMA.FTZ R46, R70, UR40, -R111.reuse ;  /* 0x00000028462e7c23 */ /* 0x100fe2000801086f */
[--C-:B------:R-:W-:Y:S01]  /*30d0*/  FFMA.FTZ R47, R71, UR40, -R111.reuse ;  /* 0x00000028472f7c23 */ /* 0x100fe2000801086f */
[--C-:B------:R-:W-:Y:S01]  /*30e0*/  FFMA.FTZ R54, R59, UR40, -R111.reuse ;  /* 0x000000283b367c23 */ /* 0x100fe2000801086f */
[----:B------:R-:W-:Y:S08]  /*30f0*/  MUFU.EX2 R7, R7 ;  /* 0x0000000700077308 */ /* 0x000ff00000000800 */
[----:B------:R-:W2:Y:S08]  /*3100*/  MUFU.EX2 R8, R8 ;  /* 0x0000000800087308 */ /* 0x000eb00000000800 */
[----:B------:R-:W3:Y:S01]  /*3110*/  MUFU.EX2 R9, R9 ;  /* 0x0000000900097308 */ /* 0x000ee20000000800 */
[----:B-1----:R-:W-:Y:S01]  /*3120*/  FMNMX.FTZ R51, R41, R42, !PT ;  /* 0x0000002a29337209 */ /* 0x002fe20007810000 */
[----:B------:R-:W-:-:S04]  /*3130*/  FFMA.FTZ R42, R66, UR40, -R111 ;  /* 0x00000028422a7c23 */ /* 0x000fc8000801086f */
[----:B------:R-:W1:Y:S02]  /*3140*/  SHFL.BFLY PT, R6, R51, 0x1, 0x1f ;  /* 0x0c201f0033067f89 */ /* 0x000e6400000e0000 */
[----:B------:R-:W-:Y:S08]  /*3150*/  MUFU.EX2 R41, R50 ;  /* 0x0000003200297308 */ /* 0x000ff00000000800 */
[----:B------:R4:W-:Y:S08]  /*3160*/  MUFU.EX2 R50, R62 ;  /* 0x0000003e00327308 */ /* 0x0009f00000000800 */
[----:B------:R-:W5:Y:S01]  /*3170*/  MUFU.EX2 R10, R10 ;  /* 0x0000000a000a7308 */ /* 0x000f620000000800 */
[----:B-1----:R-:W-:Y:S01]  /*3180*/  FMNMX.FTZ R6, R51, R6, !PT ;  /* 0x0000000633067209 */ /* 0x002fe20007810000 */
[--C-:B------:R-:W-:Y:S01]  /*3190*/  FFMA.FTZ R51, R67, UR40, -R111.reuse ;  /* 0x0000002843337c23 */ /* 0x100fe2000801086f */
[----:B------:R-:W-:-:S05]  /*31a0*/  FFMA.FTZ R111, R58, UR40, -R111 ;  /* 0x000000283a6f7c23 */ /* 0x000fca000801086f */
[----:B------:R-:W1:Y:S01]  /*31b0*/  MUFU.EX2 R11, R11 ;  /* 0x0000000b000b7308 */ /* 0x000e620000000800 */
[C---:B------:R-:W-:Y:S01]  /*31c0*/  FSETP.NEU.FTZ.AND P1, PT, R6.reuse, -INF , PT ;  /* 0xff8000000600780b */ /* 0x040fe20003f3d000 */
[----:B------:R-:W-:-:S05]  /*31d0*/  FFMA.FTZ R55, R6, R55, -8 ;  /* 0xc100000006377423 */ /* 0x000fca0000010037 */
[----:B------:R-:W-:Y:S01]  /*31e0*/  FSEL R74, R55, RZ, P1 ;  /* 0x000000ff374a7208 */ /* 0x000fe20000800000 */
[----:B------:R-:W0:Y:S01]  /*31f0*/  MUFU.EX2 R12, R12 ;  /* 0x0000000c000c7308 */ /* 0x000e220000000800 */
[----:B------:R-:W-:-:S03]  /*3200*/  PLOP3.LUT P1, PT, PT, PT, UP0, 0x80, 0x0 ;  /* 0x000000000000781c */ /* 0x000fc60003f2f008 */
[--C-:B------:R-:W-:Y:S01]  /*3210*/  FFMA.FTZ R58, R92, UR40, -R74.reuse ;  /* 0x000000285c3a7c23 */ /* 0x100fe2000801084a */
[--C-:B------:R-:W-:Y:S01]  /*3220*/  FFMA.FTZ R59, R93, UR40, -R74.reuse ;  /* 0x000000285d3b7c23 */ /* 0x100fe2000801084a */
[--C-:B------:R-:W-:Y:S01]  /*3230*/  FFMA.FTZ R96, R96, UR40, -R74.reuse ;  /* 0x0000002860607c23 */ /* 0x100fe2000801084a */
[--C-:B------:R-:W-:Y:S01]  /*3240*/  FFMA.FTZ R97, R97, UR40, -R74.reuse ;  /* 0x0000002861617c23 */ /* 0x100fe2000801084a */
[--C-:B----4-:R-:W-:Y:S01]  /*3250*/  FFMA.FTZ R62, R100, UR40, -R74.reuse ;  /* 0x00000028643e7c23 */ /* 0x110fe2000801084a */
[--C-:B------:R-:W-:Y:S01]  /*3260*/  FFMA.FTZ R63, R101, UR40, -R74.reuse ;  /* 0x00000028653f7c23 */ /* 0x100fe2000801084a */
[----:B------:R-:W-:Y:S01]  /*3270*/  MUFU.EX2 R58, R58 ;  /* 0x0000003a003a7308 */ /* 0x000fe20000000800 */
[--C-:B------:R-:W-:Y:S01]  /*3280*/  FFMA.FTZ R104, R104, UR40, -R74.reuse ;  /* 0x0000002868687c23 */ /* 0x100fe2000801084a */
[--C-:B------:R-:W-:Y:S01]  /*3290*/  FFMA.FTZ R66, R76, UR40, -R74.reuse ;  /* 0x000000284c427c23 */ /* 0x100fe2000801084a */
[----:B------:R-:W-:Y:S01]  /*32a0*/  FFMA.FTZ R67, R77, UR40, -R74 ;  /* 0x000000284d437c23 */ /* 0x000fe2000801084a */
[----:B--2---:R-:W-:Y:S01]  /*32b0*/  FADD.FTZ R76, R7, R8 ;  /* 0x00000008074c7221 */ /* 0x004fe20000010000 */
[--C-:B------:R-:W-:Y:S01]  /*32c0*/  FFMA.FTZ R105, R105, UR40, -R74.reuse ;  /* 0x0000002869697c23 */ /* 0x100fe2000801084a */
[--C-:B------:R-:W-:Y:S01]  /*32d0*/  FFMA.FTZ R71, R85, UR40, -R74.reuse ;  /* 0x0000002855477c23 */ /* 0x100fe2000801084a */
[----:B------:R-:W-:Y:S01]  /*32e0*/  FFMA.FTZ R70, R84, UR40, -R74 ;  /* 0x0000002854467c23 */ /* 0x000fe2000801084a */
[----:B------:R-:W2:Y:S01]  /*32f0*/  MUFU.EX2 R59, R59 ;  /* 0x0000003b003b7308 */ /* 0x000ea20000000800 */
[----:B---3--:R-:W-:Y:S01]  /*3300*/  FADD.FTZ R85, R9, R76 ;  /* 0x0000004c09557221 */ /* 0x008fe20000010000 */
[--C-:B------:R-:W-:Y:S01]  /*3310*/  FFMA.FTZ R80, R80, UR40, -R74.reuse ;  /* 0x0000002850507c23 */ /* 0x100fe2000801084a */
[--C-:B------:R-:W-:Y:S01]  /*3320*/  FFMA.FTZ R81, R81, UR40, -R74.reuse ;  /* 0x0000002851517c23 */ /* 0x100fe2000801084a */
[--C-:B------:R-:W-:Y:S01]  /*3330*/  FFMA.FTZ R88, R88, UR40, -R74.reuse ;  /* 0x0000002858587c23 */ /* 0x100fe2000801084a */
[----:B-----5:R-:W-:Y:S01]  /*3340*/  FADD.FTZ R84, R10, R85 ;  /* 0x000000550a547221 */ /* 0x020fe20000010000 */
[--C-:B------:R-:W-:Y:S01]  /*3350*/  FFMA.FTZ R89, R89, UR40, -R74.reuse ;  /* 0x0000002859597c23 */ /* 0x100fe2000801084a */
[----:B------:R-:W-:Y:S01]  /*3360*/  FFMA.FTZ R60, R60, UR40, -R74 ;  /* 0x000000283c3c7c23 */ /* 0x000fe2000801084a */
[----:B------:R-:W3:Y:S01]  /*3370*/  MUFU.EX2 R96, R96 ;  /* 0x0000006000607308 */ /* 0x000ee20000000800 */
[----:B-1----:R-:W-:Y:S01]  /*3380*/  FADD.FTZ R85, R11, R84 ;  /* 0x000000540b557221 */ /* 0x002fe20000010000 */
[--C-:B------:R-:W-:Y:S01]  /*3390*/  FFMA.FTZ R61, R61, UR40, -R74.reuse ;  /* 0x000000283d3d7c23 */ /* 0x100fe2000801084a */
[--C-:B------:R-:W-:Y:S01]  /*33a0*/  FFMA.FTZ R64, R64, UR40, -R74.reuse ;  /* 0x0000002840407c23 */ /* 0x100fe2000801084a */
[--C-:B------:R-:W-:Y:S01]  /*33b0*/  FFMA.FTZ R65, R65, UR40, -R74.reuse ;  /* 0x0000002841417c23 */ /* 0x100fe2000801084a */
[----:B0-----:R-:W-:Y:S01]  /*33c0*/  FADD.FTZ R84, R12, R85 ;  /* 0x000000550c547221 */ /* 0x001fe20000010000 */
[--C-:B------:R-:W-:Y:S01]  /*33d0*/  FFMA.FTZ R68, R68, UR40, -R74.reuse ;  /* 0x0000002844447c23 */ /* 0x100fe2000801084a */
[--C-:B------:R-:W-:Y:S01]  /*33e0*/  FFMA.FTZ R69, R69, UR40, -R74.reuse ;  /* 0x0000002845457c23 */ /* 0x100fe2000801084a */
[----:B------:R-:W0:Y:S01]  /*33f0*/  MUFU.EX2 R97, R97 ;  /* 0x0000006100617308 */ /* 0x000e220000000800 */
[----:B--2---:R-:W-:Y:S01]  /*3400*/  FADD.FTZ R77, R58, R59 ;  /* 0x0000003b3a4d7221 */ /* 0x004fe20000010000 */
[--C-:B------:R-:W-:Y:S01]  /*3410*/  FFMA.FTZ R72, R72, UR40, -R74.reuse ;  /* 0x0000002848487c23 */ /* 0x100fe2000801084a */
[--C-:B------:R-:W-:Y:S01]  /*3420*/  FFMA.FTZ R73, R73, UR40, -R74.reuse ;  /* 0x0000002849497c23 */ /* 0x100fe2000801084a */
[--C-:B------:R-:W-:Y:S01]  /*3430*/  FFMA.FTZ R44, R44, UR40, -R74.reuse ;  /* 0x000000282c2c7c23 */ /* 0x100fe2000801084a */
[--C-:B------:R-:W-:Y:S01]  /*3440*/  FFMA.FTZ R45, R45, UR40, -R74.reuse ;  /* 0x000000282d2d7c23 */ /* 0x100fe2000801084a */
[--C-:B------:R-:W-:Y:S01]  /*3450*/  FFMA.FTZ R48, R48, UR40, -R74.reuse ;  /* 0x0000002830307c23 */ /* 0x100fe2000801084a */
[--C-:B------:R-:W-:Y:S01]  /*3460*/  FFMA.FTZ R49, R49, UR40, -R74.reuse ;  /* 0x0000002831317c23 */ /* 0x100fe2000801084a */
[----:B------:R-:W1:Y:S01]  /*3470*/  MUFU.EX2 R62, R62 ;  /* 0x0000003e003e7308 */ /* 0x000e620000000800 */
[----:B---3--:R-:W-:Y:S01]  /*3480*/  FADD.FTZ R76, R96, R77 ;  /* 0x0000004d604c7221 */ /* 0x008fe20000010000 */
[--C-:B------:R-:W-:Y:S01]  /*3490*/  FFMA.FTZ R52, R52, UR40, -R74.reuse ;  /* 0x0000002834347c23 */ /* 0x100fe2000801084a */
[--C-:B------:R-:W-:Y:S01]  /*34a0*/  FFMA.FTZ R53, R53, UR40, -R74.reuse ;  /* 0x0000002835357c23 */ /* 0x100fe2000801084a */
[--C-:B------:R-:W-:Y:S01]  /*34b0*/  FFMA.FTZ R56, R56, UR40, -R74.reuse ;  /* 0x0000002838387c23 */ /* 0x100fe2000801084a */
[--C-:B------:R-:W-:Y:S01]  /*34c0*/  FFMA.FTZ R57, R57, UR40, -R74.reuse ;  /* 0x0000002839397c23 */ /* 0x100fe2000801084a */
[--C-:B------:R-:W-:Y:S01]  /*34d0*/  FFMA.FTZ R28, R28, UR40, -R74.reuse ;  /* 0x000000281c1c7c23 */ /* 0x100fe2000801084a */
[----:B------:R-:W-:Y:S01]  /*34e0*/  FFMA.FTZ R29, R29, UR40, -R74 ;  /* 0x000000281d1d7c23 */ /* 0x000fe2000801084a */
[----:B------:R-:W2:Y:S01]  /*34f0*/  MUFU.EX2 R63, R63 ;  /* 0x0000003f003f7308 */ /* 0x000ea20000000800 */
[----:B0-----:R-:W-:Y:S01]  /*3500*/  FADD.FTZ R77, R97, R76 ;  /* 0x0000004c614d7221 */ /* 0x001fe20000010000 */
[--C-:B------:R-:W-:Y:S01]  /*3510*/  FFMA.FTZ R78, R78, UR40, -R74.reuse ;  /* 0x000000284e4e7c23 */ /* 0x100fe2000801084a */
[--C-:B------:R-:W-:Y:S01]  /*3520*/  FFMA.FTZ R79, R79, UR40, -R74.reuse ;  /* 0x000000284f4f7c23 */ /* 0x100fe2000801084a */
[--C-:B------:R-:W-:Y:S01]  /*3530*/  FFMA.FTZ R75, R75, UR40, -R74.reuse ;  /* 0x000000284b4b7c23 */ /* 0x100fe2000801084a */
[--C-:B------:R-:W-:Y:S01]  /*3540*/  FFMA.FTZ R82, R82, UR40, -R74.reuse ;  /* 0x0000002852527c23 */ /* 0x100fe2000801084a */
[--C-:B------:R-:W-:Y:S01]  /*3550*/  FFMA.FTZ R83, R83, UR40, -R74.reuse ;  /* 0x0000002853537c23 */ /* 0x100fe2000801084a */
[----:B------:R-:W-:Y:S01]  /*3560*/  FFMA.FTZ R74, R86, UR40, -R74 ;  /* 0x00000028564a7c23 */ /* 0x000fe2000801084a */
[----:B------:R-:W0:Y:S01]  /*3570*/  MUFU.EX2 R13, R13 ;  /* 0x0000000d000d7308 */ /* 0x000e220000000800 */
[----:B-1----:R-:W-:Y:S01]  /*3580*/  FADD.FTZ R76, R62, R77 ;  /* 0x0000004d3e4c7221 */ /* 0x002fe20000010000 */
[----:B------:R-:W-:Y:S01]  /*3590*/  F2FP.SATFINITE.E4M3.F32.PACK_AB_MERGE_C R96, R97, R96, RZ ;  /* 0x000000606160723e */ /* 0x000fe200048070ff */
[----:B------:R-:W-:-:S03]  /*35a0*/  IMAD.MOV.U32 R86, RZ, RZ, R25 ;  /* 0x000000ffff567224 */ /* 0x000fc600078e0019 */
[----:B------:R-:W-:Y:S01]  /*35b0*/  F2FP.SATFINITE.E4M3.F32.PACK_AB_MERGE_C R184, R59, R58, R96 ;  /* 0x0000003a3bb8723e */ /* 0x000fe20004807060 */
[--C-:B------:R-:W-:Y:S01]  /*35c0*/  IMAD.MOV.U32 R59, RZ, RZ, R25.reuse ;  /* 0x000000ffff3b7224 */ /* 0x100fe200078e0019 */
[----:B------:R-:W1:Y:S01]  /*35d0*/  MUFU.EX2 R104, R104 ;  /* 0x0000006800687308 */ /* 0x000e620000000800 */
[----:B--2---:R-:W-:Y:S01]  /*35e0*/  FADD.FTZ R77, R63, R76 ;  /* 0x0000004c3f4d7221 */ /* 0x004fe20000010000 */
[----:B------:R-:W-:-:S06]  /*35f0*/  IMAD.MOV.U32 R58, RZ, RZ, R25 ;  /* 0x000000ffff3a7224 */ /* 0x000fcc00078e0019 */
[----:B------:R-:W2:Y:S01]  /*3600*/  MUFU.EX2 R14, R14 ;  /* 0x0000000e000e7308 */ /* 0x000ea20000000800 */
[----:B0-----:R-:W-:-:S07]  /*3610*/  FADD.FTZ R85, R13, R84 ;  /* 0x000000540d557221 */ /* 0x001fce0000010000 */
[----:B------:R-:W0:Y:S01]  /*3620*/  MUFU.EX2 R105, R105 ;  /* 0x0000006900697308 */ /* 0x000e220000000800 */
[----:B-1----:R-:W-:-:S07]  /*3630*/  FADD.FTZ R76, R104, R77 ;  /* 0x0000004d684c7221 */ /* 0x002fce0000010000 */
[----:B------:R-:W1:Y:S01]  /*3640*/  MUFU.EX2 R66, R66 ;  /* 0x0000004200427308 */ /* 0x000e620000000800 */
[----:B--2---:R-:W-:-:S04]  /*3650*/  FADD.FTZ R84, R14, R85 ;  /* 0x000000550e547221 */ /* 0x004fc80000010000 */
[----:B------:R-:W-:-:S03]  /*3660*/  FADD.FTZ R85, R15, R84 ;  /* 0x000000540f557221 */ /* 0x000fc60000010000 */
[----:B------:R-:W2:Y:S01]  /*3670*/  MUFU.EX2 R16, R16 ;  /* 0x0000001000107308 */ /* 0x000ea20000000800 */
[C---:B0-----:R-:W-:Y:S01]  /*3680*/  FADD.FTZ R77, R105.reuse, R76 ;  /* 0x0000004c694d7221 */ /* 0x041fe20000010000 */
[----:B------:R-:W-:-:S04]  /*3690*/  F2FP.SATFINITE.E4M3.F32.PACK_AB_MERGE_C R104, R105, R104, RZ ;  /* 0x000000686968723e */ /* 0x000fc800048070ff */
[----:B------:R-:W-:Y:S01]  /*36a0*/  F2FP.SATFINITE.E4M3.F32.PACK_AB_MERGE_C R186, R63, R62, R104 ;  /* 0x0000003e3fba723e */ /* 0x000fe20004807068 */
[----:B------:R-:W-:Y:S01]  /*36b0*/  IMAD.MOV.U32 R63, RZ, RZ, R25 ;  /* 0x000000ffff3f7224 */ /* 0x000fe200078e0019 */
[----:B------:R-:W0:Y:S01]  /*36c0*/  MUFU.EX2 R67, R67 ;  /* 0x0000004300437308 */ /* 0x000e220000000800 */
[----:B-1----:R-:W-:Y:S01]  /*36d0*/  FADD.FTZ R76, R66, R77 ;  /* 0x0000004d424c7221 */ /* 0x002fe20000010000 */
[----:B------:R-:W-:-:S06]  /*36e0*/  IMAD.MOV.U32 R62, RZ, RZ, R25 ;  /* 0x000000ffff3e7224 */ /* 0x000fcc00078e0019 */
[----:B------:R-:W1:Y:S01]  /*36f0*/  MUFU.EX2 R80, R80 ;  /* 0x0000005000507308 */ /* 0x000e620000000800 */
[----:B--2---:R-:W-:-:S04]  /*3700*/  FADD.FTZ R84, R16, R85 ;  /* 0x0000005510547221 */ /* 0x004fc80000010000 */
[----:B------:R-:W-:-:S03]  /*3710*/  FADD.FTZ R85, R17, R84 ;  /* 0x0000005411557221 */ /* 0x000fc60000010000 */
[----:B------:R-:W2:Y:S01]  /*3720*/  MUFU.EX2 R20, R20 ;  /* 0x0000001400147308 */ /* 0x000ea20000000800 */
[----:B0-----:R-:W-:-:S07]  /*3730*/  FADD.FTZ R77, R67, R76 ;  /* 0x0000004c434d7221 */ /* 0x001fce0000010000 */
[----:B------:R-:W0:Y:S01]  /*3740*/  MUFU.EX2 R81, R81 ;  /* 0x0000005100517308 */ /* 0x000e220000000800 */
[----:B-1----:R-:W-:-:S07]  /*3750*/  FADD.FTZ R76, R80, R77 ;  /* 0x0000004d504c7221 */ /* 0x002fce0000010000 */
[----:B------:R-:W1:Y:S01]  /*3760*/  MUFU.EX2 R18, R18 ;  /* 0x0000001200127308 */ /* 0x000e620000000800 */
[C---:B--2---:R-:W-:Y:S01]  /*3770*/  FADD.FTZ R85, R20.reuse, R85 ;  /* 0x0000005514557221 */ /* 0x044fe20000010000 */
[----:B------:R-:W-:-:S04]  /*3780*/  F2FP.SATFINITE.E4M3.F32.PACK_AB_MERGE_C R17, R20, R17, RZ ;  /* 0x000000111411723e */ /* 0x000fc800048070ff */
[----:B------:R-:W-:Y:S02]  /*3790*/  F2FP.SATFINITE.E4M3.F32.PACK_AB_MERGE_C R181, R16, R15, R17 ;  /* 0x0000000f10b5723e */ /* 0x000fe40004807011 */
[----:B------:R-:W2:Y:S01]  /*37a0*/  MUFU.EX2 R70, R70 ;  /* 0x0000004600467308 */ /* 0x000ea20000000800 */
[C---:B0-----:R-:W-:Y:S01]  /*37b0*/  FADD.FTZ R77, R81.reuse, R76 ;  /* 0x0000004c514d7221 */ /* 0x041fe20000010000 */
[----:B------:R-:W-:Y:S02]  /*37c0*/  F2FP.SATFINITE.E4M3.F32.PACK_AB_MERGE_C R80, R81, R80, RZ ;  /* 0x000000505150723e */ /* 0x000fe400048070ff */
[----:B------:R-:W-:Y:S02]  /*37d0*/  MOV R81, R25 ;  /* 0x0000001900517202 */ /* 0x000fe40000000f00 */
[----:B------:R-:W-:Y:S01]  /*37e0*/  F2FP.SATFINITE.E4M3.F32.PACK_AB_MERGE_C R180, R67, R66, R80 ;  /* 0x0000004243b4723e */ /* 0x000fe20004807050 */
[----:B------:R-:W-:Y:S01]  /*37f0*/  IMAD.MOV.U32 R67, RZ, RZ, R25 ;  /* 0x000000ffff437224 */ /* 0x000fe200078e0019 */
[----:B------:R0:W3:Y:S01]  /*3800*/  MUFU.EX2 R19, R87 ;  /* 0x0000005700137308 */ /* 0x0000e20000000800 */
[----:B-1----:R-:W-:Y:S01]  /*3810*/  FADD.FTZ R84, R18, R85 ;  /* 0x0000005512547221 */ /* 0x002fe20000010000 */
[----:B------:R-:W-:-:S02]  /*3820*/  IMAD.MOV.U32 R66, RZ, RZ, R25 ;  /* 0x000000ffff427224 */ /* 0x000fc400078e0019 */
[----:B------:R-:W-:-:S04]  /*3830*/  IMAD.MOV.U32 R80, RZ, RZ, R25 ;  /* 0x000000ffff507224 */ /* 0x000fc800078e0019 */
[----:B------:R-:W1:Y:S01]  /*3840*/  MUFU.EX2 R71, R71 ;  /* 0x0000004700477308 */ /* 0x000e620000000800 */
[----:B--2---:R-:W-:Y:S01]  /*3850*/  FADD.FTZ R76, R70, R77 ;  /* 0x0000004d464c7221 */ /* 0x004fe20000010000 */
[----:B0-----:R-:W-:-:S06]  /*3860*/  IMAD.MOV.U32 R87, RZ, RZ, R25 ;  /* 0x000000ffff577224 */ /* 0x001fcc00078e0019 */
[----:B------:R-:W0:Y:S01]  /*3870*/  MUFU.EX2 R21, R90 ;  /* 0x0000005a00157308 */ /* 0x000e220000000800 */
[----:B---3--:R-:W-:-:S07]  /*3880*/  FADD.FTZ R84, R19, R84 ;  /* 0x0000005413547221 */ /* 0x008fce0000010000 */
[----:B------:R-:W2:Y:S01]  /*3890*/  MUFU.EX2 R88, R88 ;  /* 0x0000005800587308 */ /* 0x000ea20000000800 */
[----:B-1----:R-:W-:-:S07]  /*38a0*/  FADD.FTZ R77, R71, R76 ;  /* 0x0000004c474d7221 */ /* 0x002fce0000010000 */
[----:B------:R-:W1:Y:S01]  /*38b0*/  MUFU.EX2 R24, R24 ;  /* 0x0000001800187308 */ /* 0x000e620000000800 */
[----:B0-----:R-:W-:Y:S01]  /*38c0*/  FADD.FTZ R85, R21, R84 ;  /* 0x0000005415557221 */ /* 0x001fe20000010000 */
[----:B------:R-:W-:-:S04]  /*38d0*/  F2FP.SATFINITE.E4M3.F32.PACK_AB_MERGE_C R84, R14, R13, RZ ;  /* 0x0000000d0e54723e */ /* 0x000fc800048070ff */
[----:B------:R-:W-:Y:S01]  /*38e0*/  F2FP.SATFINITE.E4M3.F32.PACK_AB_MERGE_C R187, R12, R11, R84 ;  /* 0x0000000b0cbb723e */ /* 0x000fe20004807054 */
[----:B------:R-:W-:Y:S01]  /*38f0*/  IMAD.MOV.U32 R84, RZ, RZ, R25 ;  /* 0x000000ffff547224 */ /* 0x000fe200078e0019 */
[----:B------:R-:W0:Y:S01]  /*3900*/  MUFU.EX2 R89, R89 ;  /* 0x0000005900597308 */ /* 0x000e220000000800 */
[----:B--2---:R-:W-:Y:S01]  /*3910*/  FADD.FTZ R76, R88, R77 ;  /* 0x0000004d584c7221 */ /* 0x004fe20000010000 */
[----:B------:R-:W-:-:S04]  /*3920*/  F2FP.SATFINITE.E4M3.F32.PACK_AB_MERGE_C R77, R10, R9, RZ ;  /* 0x000000090a4d723e */ /* 0x000fc800048070ff */
[----:B------:R-:W-:Y:S01]  /*3930*/  F2FP.SATFINITE.E4M3.F32.PACK_AB_MERGE_C R185, R8, R7, R77 ;  /* 0x0000000708b9723e */ /* 0x000fe2000480704d */
[----:B------:R-:W-:Y:S01]  /*3940*/  IMAD.MOV.U32 R77, RZ, RZ, R25 ;  /* 0x000000ffff4d7224 */ /* 0x000fe200078e0019 */
[----:B------:R-:W2:Y:S01]  /*3950*/  MUFU.EX2 R22, R22 ;  /* 0x0000001600167308 */ /* 0x000ea20000000800 */
[C---:B-1----:R-:W-:Y:S01]  /*3960*/  FADD.FTZ R85, R24.reuse, R85 ;  /* 0x0000005518557221 */ /* 0x042fe20000010000 */
[----:B------:R-:W-:Y:S01]  /*3970*/  F2FP.SATFINITE.E4M3.F32.PACK_AB_MERGE_C R21, R24, R21, RZ ;  /* 0x000000151815723e */ /* 0x000fe200048070ff */
[----:B------:R-:W-:-:S03]  /*3980*/  IMAD.MOV.U32 R24, RZ, RZ, R25 ;  /* 0x000000ffff187224 */ /* 0x000fc600078e0019 */
[----:B------:R-:W-:Y:S02]  /*3990*/  F2FP.SATFINITE.E4M3.F32.PACK_AB_MERGE_C R183, R19, R18, R21 ;  /* 0x0000001213b7723e */ /* 0x000fe40004807015 */
[----:B------:R-:W1:Y:S01]  /*39a0*/  MUFU.EX2 R60, R60 ;  /* 0x0000003c003c7308 */ /* 0x000e620000000800 */
[C---:B0-----:R-:W-:Y:S01]  /*39b0*/  FADD.FTZ R9, R89.reuse, R76 ;  /* 0x0000004c59097221 */ /* 0x041fe20000010000 */
[----:B------:R-:W-:-:S04]  /*39c0*/  F2FP.SATFINITE.E4M3.F32.PACK_AB_MERGE_C R88, R89, R88, RZ ;  /* 0x000000585958723e */ /* 0x000fc800048070ff */
[----:B------:R-:W-:Y:S01]  /*39d0*/  F2FP.SATFINITE.E4M3.F32.PACK_AB_MERGE_C R182, R71, R70, R88 ;  /* 0x0000004647b6723e */ /* 0x000fe20004807058 */
[----:B------:R-:W-:Y:S01]  /*39e0*/  IMAD.MOV.U32 R70, RZ, RZ, R25 ;  /* 0x000000ffff467224 */ /* 0x000fe200078e0019 */
[----:B------:R-:W0:Y:S01]  /*39f0*/  MUFU.EX2 R23, R23 ;  /* 0x0000001700177308 */ /* 0x000e220000000800 */
[----:B--2---:R-:W-:Y:S01]  /*3a00*/  FADD.FTZ R76, R22, R85 ;  /* 0x00000055164c7221 */ /* 0x004fe20000010000 */
[----:B------:R-:W-:Y:S01]  /*3a10*/  MOV R71, R25 ;  /* 0x0000001900477202 */ /* 0x000fe20000000f00 */
[----:B------:R-:W-:-:S05]  /*3a20*/  IMAD.MOV.U32 R85, RZ, RZ, R25 ;  /* 0x000000ffff557224 */ /* 0x000fca00078e0019 */
[----:B------:R-:W2:Y:S01]  /*3a30*/  MUFU.EX2 R61, R61 ;  /* 0x0000003d003d7308 */ /* 0x000ea20000000800 */
[----:B-1----:R-:W-:-:S07]  /*3a40*/  FADD.FTZ R10, R60, R9 ;  /* 0x000000093c0a7221 */ /* 0x002fce0000010000 */
[----:B------:R-:W1:Y:S01]  /*3a50*/  MUFU.EX2 R26, R26 ;  /* 0x0000001a001a7308 */ /* 0x000e620000000800 */
[----:B0-----:R-:W-:Y:S01]  /*3a60*/  FADD.FTZ R13, R23, R76 ;  /* 0x0000004c170d7221 */ /* 0x001fe20000010000 */
[----:B------:R-:W-:-:S06]  /*3a70*/  IMAD.MOV.U32 R76, RZ, RZ, R25 ;  /* 0x000000ffff4c7224 */ /* 0x000fcc00078e0019 */
[----:B------:R-:W0:Y:S01]  /*3a80*/  MUFU.EX2 R64, R64 ;  /* 0x0000004000407308 */ /* 0x000e220000000800 */
[----:B--2---:R-:W-:-:S07]  /*3a90*/  FADD.FTZ R9, R61, R10 ;  /* 0x0000000a3d097221 */ /* 0x004fce0000010000 */
[----:B------:R-:W2:Y:S01]  /*3aa0*/  MUFU.EX2 R65, R65 ;  /* 0x0000004100417308 */ /* 0x000ea20000000800 */
[----:B-1----:R-:W-:Y:S01]  /*3ab0*/  FADD.FTZ R14, R26, R13 ;  /* 0x0000000d1a0e7221 */ /* 0x002fe20000010000 */
[----:B------:R-:W-:-:S03]  /*3ac0*/  F2FP.SATFINITE.E4M3.F32.PACK_AB_MERGE_C R26, R31, R26, RZ ;  /* 0x0000001a1f1a723e */ /* 0x000fc600048070ff */
[----:B------:R-:W-:Y:S01]  /*3ad0*/  FADD.FTZ R14, R31, R14 ;  /* 0x0000000e1f0e7221 */ /* 0x000fe20000010000 */
[----:B------:R-:W-:Y:S01]  /*3ae0*/  F2FP.SATFINITE.E4M3.F32.PACK_AB_MERGE_C R177, R23, R22, R26 ;  /* 0x0000001617b1723e */ /* 0x000fe2000480701a */
[----:B------:R-:W-:Y:S01]  /*3af0*/  IMAD.MOV.U32 R26, RZ, RZ, R25 ;  /* 0x000000ffff1a7224 */ /* 0x000fe200078e0019 */
[----:B------:R-:W1:Y:S01]  /*3b00*/  MUFU.EX2 R27, R108 ;  /* 0x0000006c001b7308 */ /* 0x000e620000000800 */
[----:B0-----:R-:W-:Y:S01]  /*3b10*/  FADD.FTZ R10, R64, R9 ;  /* 0x00000009400a7221 */ /* 0x001fe20000010000 */
[----:B------:R-:W-:-:S06]  /*3b20*/  MOV R31, R25 ;  /* 0x00000019001f7202 */ /* 0x000fcc0000000f00 */
[----:B------:R-:W0:Y:S01]  /*3b30*/  MUFU.EX2 R68, R68 ;  /* 0x0000004400447308 */ /* 0x000e220000000800 */
[C---:B--2---:R-:W-:Y:S01]  /*3b40*/  FADD.FTZ R9, R65.reuse, R10 ;  /* 0x0000000a41097221 */ /* 0x044fe20000010000 */
[----:B------:R-:W-:Y:S01]  /*3b50*/  F2FP.SATFINITE.E4M3.F32.PACK_AB_MERGE_C R64, R65, R64, RZ ;  /* 0x000000404140723e */ /* 0x000fe200048070ff */
[----:B------:R-:W-:-:S03]  /*3b60*/  IMAD.MOV.U32 R65, RZ, RZ, R25 ;  /* 0x000000ffff417224 */ /* 0x000fc600078e0019 */
[----:B------:R-:W-:Y:S01]  /*3b70*/  F2FP.SATFINITE.E4M3.F32.PACK_AB_MERGE_C R176, R61, R60, R64 ;  /* 0x0000003c3db0723e */ /* 0x000fe20004807040 */
[--C-:B------:R-:W-:Y:S01]  /*3b80*/  IMAD.MOV.U32 R60, RZ, RZ, R25.reuse ;  /* 0x000000ffff3c7224 */ /* 0x100fe200078e0019 */
[----:B------:R-:W2:Y:S01]  /*3b90*/  MUFU.EX2 R30, R30 ;  /* 0x0000001e001e7308 */ /* 0x000ea20000000800 */
[----:B-1----:R-:W-:Y:S01]  /*3ba0*/  FADD.FTZ R13, R27, R14 ;  /* 0x0000000e1b0d7221 */ /* 0x002fe20000010000 */
[----:B------:R-:W-:Y:S01]  /*3bb0*/  MOV R61, R25 ;  /* 0x00000019003d7202 */ /* 0x000fe20000000f00 */
[----:B------:R-:W-:-:S05]  /*3bc0*/  IMAD.MOV.U32 R64, RZ, RZ, R25 ;  /* 0x000000ffff407224 */ /* 0x000fca00078e0019 */
[----:B------:R-:W1:Y:S01]  /*3bd0*/  MUFU.EX2 R69, R69 ;  /* 0x0000004500457308 */ /* 0x000e620000000800 */
[----:B0-----:R-:W-:-:S07]  /*3be0*/  FADD.FTZ R10, R68, R9 ;  /* 0x00000009440a7221 */ /* 0x001fce0000010000 */
[----:B------:R-:W0:Y:S01]  /*3bf0*/  MUFU.EX2 R32, R110 ;  /* 0x0000006e00207308 */ /* 0x000e220000000800 */
[----:B--2---:R-:W-:-:S07]  /*3c00*/  FADD.FTZ R13, R30, R13 ;  /* 0x0000000d1e0d7221 */ /* 0x004fce0000010000 */
[----:B------:R-:W2:Y:S01]  /*3c10*/  MUFU.EX2 R72, R72 ;  /* 0x0000004800487308 */ /* 0x000ea20000000800 */
[----:B-1----:R-:W-:-:S07]  /*3c20*/  FADD.FTZ R9, R69, R10 ;  /* 0x0000000a45097221 */ /* 0x002fce0000010000 */
[----:B------:R-:W1:Y:S01]  /*3c30*/  MUFU.EX2 R33, R33 ;  /* 0x0000002100217308 */ /* 0x000e620000000800 */
[----:B0-----:R-:W-:-:S07]  /*3c40*/  FADD.FTZ R10, R32, R13 ;  /* 0x0000000d200a7221 */ /* 0x001fce0000010000 */
[----:B------:R-:W0:Y:S01]  /*3c50*/  MUFU.EX2 R73, R73 ;  /* 0x0000004900497308 */ /* 0x000e220000000800 */
[----:B--2---:R-:W-:-:S07]  /*3c60*/  FADD.FTZ R8, R72, R9 ;  /* 0x0000000948087221 */ /* 0x004fce0000010000 */
[----:B------:R-:W2:Y:S01]  /*3c70*/  MUFU.EX2 R44, R44 ;  /* 0x0000002c002c7308 */ /* 0x000ea20000000800 */
[C---:B-1----:R-:W-:Y:S01]  /*3c80*/  F2FP.SATFINITE.E4M3.F32.PACK_AB_MERGE_C R32, R33.reuse, R32, RZ ;  /* 0x000000202120723e */ /* 0x042fe200048070ff */
[----:B------:R-:W-:-:S03]  /*3c90*/  FADD.FTZ R33, R33, R10 ;  /* 0x0000000a21217221 */ /* 0x000fc60000010000 */
[----:B------:R-:W-:Y:S01]  /*3ca0*/  F2FP.SATFINITE.E4M3.F32.PACK_AB_MERGE_C R179, R30, R27, R32 ;  /* 0x0000001b1eb3723e */ /* 0x000fe20004807020 */
[----:B------:R-:W-:Y:S01]  /*3cb0*/  FADD.FTZ R10, R34, R33 ;  /* 0x00000021220a7221 */ /* 0x000fe20000010000 */
[--C-:B------:R-:W-:Y:S01]  /*3cc0*/  IMAD.MOV.U32 R27, RZ, RZ, R25.reuse ;  /* 0x000000ffff1b7224 */ /* 0x100fe200078e0019 */
[----:B------:R-:W1:Y:S01]  /*3cd0*/  MUFU.EX2 R35, R35 ;  /* 0x0000002300237308 */ /* 0x000e620000000800 */
[C---:B0-----:R-:W-:Y:S01]  /*3ce0*/  F2FP.SATFINITE.E4M3.F32.PACK_AB_MERGE_C R72, R73.reuse, R72, RZ ;  /* 0x000000484948723e */ /* 0x041fe200048070ff */
[----:B------:R-:W-:Y:S01]  /*3cf0*/  FADD.FTZ R73, R73, R8 ;  /* 0x0000000849497221 */ /* 0x000fe20000010000 */
[--C-:B------:R-:W-:Y:S02]  /*3d00*/  IMAD.MOV.U32 R30, RZ, RZ, R25.reuse ;  /* 0x000000ffff1e7224 */ /* 0x100fe400078e0019 */
[----:B------:R-:W-:Y:S01]  /*3d10*/  F2FP.SATFINITE.E4M3.F32.PACK_AB_MERGE_C R178, R69, R68, R72 ;  /* 0x0000004445b2723e */ /* 0x000fe20004807048 */
[----:B------:R-:W-:Y:S02]  /*3d20*/  IMAD.MOV.U32 R33, RZ, RZ, R25 ;  /* 0x000000ffff217224 */ /* 0x000fe400078e0019 */
[----:B------:R-:W0:Y:S01]  /*3d30*/  MUFU.EX2 R45, R45 ;  /* 0x0000002d002d7308 */ /* 0x000e220000000800 */
[----:B--2---:R-:W-:Y:S01]  /*3d40*/  FADD.FTZ R8, R44, R73 ;  /* 0x000000492c087221 */ /* 0x004fe20000010000 */
[----:B------:R-:W-:-:S02]  /*3d50*/  IMAD.MOV.U32 R32, RZ, RZ, R25 ;  /* 0x000000ffff207224 */ /* 0x000fc400078e0019 */
[--C-:B------:R-:W-:Y:S02]  /*3d60*/  IMAD.MOV.U32 R69, RZ, RZ, R25.reuse ;  /* 0x000000ffff457224 */ /* 0x100fe400078e0019 */
[--C-:B------:R-:W-:Y:S02]  /*3d70*/  IMAD.MOV.U32 R68, RZ, RZ, R25.reuse ;  /* 0x000000ffff447224 */ /* 0x100fe400078e0019 */
[----:B------:R-:W2:Y:S01]  /*3d80*/  MUFU.EX2 R36, R36 ;  /* 0x0000002400247308 */ /* 0x000ea20000000800 */
[----:B-1----:R-:W-:Y:S01]  /*3d90*/  FADD.FTZ R9, R35, R10 ;  /* 0x0000000a23097221 */ /* 0x002fe20000010000 */
[--C-:B------:R-:W-:Y:S02]  /*3da0*/  IMAD.MOV.U32 R73, RZ, RZ, R25.reuse ;  /* 0x000000ffff497224 */ /* 0x100fe400078e0019 */
[----:B------:R-:W-:-:S04]  /*3db0*/  IMAD.MOV.U32 R72, RZ, RZ, R25 ;  /* 0x000000ffff487224 */ /* 0x000fc800078e0019 */
[----:B------:R-:W1:Y:S01]  /*3dc0*/  MUFU.EX2 R48, R48 ;  /* 0x0000003000307308 */ /* 0x000e620000000800 */
[----:B0-----:R-:W-:-:S07]  /*3dd0*/  FADD.FTZ R7, R45, R8 ;  /* 0x000000082d077221 */ /* 0x001fce0000010000 */
[----:B------:R-:W0:Y:S01]  /*3de0*/  MUFU.EX2 R39, R39 ;  /* 0x0000002700277308 */ /* 0x000e220000000800 */
[----:B--2---:R-:W-:-:S07]  /*3df0*/  FADD.FTZ R10, R36, R9 ;  /* 0x00000009240a7221 */ /* 0x004fce0000010000 */
[----:B------:R-:W2:Y:S01]  /*3e00*/  MUFU.EX2 R49, R49 ;  /* 0x0000003100317308 */ /* 0x000ea20000000800 */
[----:B-1----:R-:W-:-:S07]  /*3e10*/  FADD.FTZ R8, R48, R7 ;  /* 0x0000000730087221 */ /* 0x002fce0000010000 */
[----:B------:R-:W1:Y:S01]  /*3e20*/  MUFU.EX2 R37, R37 ;  /* 0x0000002500257308 */ /* 0x000e620000000800 */
[C---:B0-----:R-:W-:Y:S01]  /*3e30*/  FADD.FTZ R10, R39.reuse, R10 ;  /* 0x0000000a270a7221 */ /* 0x041fe20000010000 */
[----:B------:R-:W-:Y:S01]  /*3e40*/  F2FP.SATFINITE.E4M3.F32.PACK_AB_MERGE_C R36, R39, R36, RZ ;  /* 0x000000242724723e */ /* 0x000fe200048070ff */
[----:B------:R-:W-:-:S03]  /*3e50*/  IMAD.MOV.U32 R39, RZ, RZ, R25 ;  /* 0x000000ffff277224 */ /* 0x000fc600078e0019 */
[----:B------:R-:W-:Y:S01]  /*3e60*/  F2FP.SATFINITE.E4M3.F32.PACK_AB_MERGE_C R173, R35, R34, R36 ;  /* 0x0000002223ad723e */ /* 0x000fe20004807024 */
[--C-:B------:R-:W-:Y:S01]  /*3e70*/  IMAD.MOV.U32 R35, RZ, RZ, R25.reuse ;  /* 0x000000ffff237224 */ /* 0x100fe200078e0019 */
[----:B------:R-:W0:Y:S01]  /*3e80*/  MUFU.EX2 R52, R52 ;  /* 0x0000003400347308 */ /* 0x000e220000000800 */
[C---:B--2---:R-:W-:Y:S01]  /*3e90*/  F2FP.SATFINITE.E4M3.F32.PACK_AB_MERGE_C R48, R49.reuse, R48, RZ ;  /* 0x000000303130723e */ /* 0x044fe200048070ff */
[----:B------:R-:W-:Y:S01]  /*3ea0*/  FADD.FTZ R49, R49, R8 ;  /* 0x0000000831317221 */ /* 0x000fe20000010000 */
[--C-:B------:R-:W-:Y:S02]  /*3eb0*/  IMAD.MOV.U32 R34, RZ, RZ, R25.reuse ;  /* 0x000000ffff227224 */ /* 0x100fe400078e0019 */
[----:B------:R-:W-:Y:S01]  /*3ec0*/  F2FP.SATFINITE.E4M3.F32.PACK_AB_MERGE_C R172, R45, R44, R48 ;  /* 0x0000002c2dac723e */ /* 0x000fe20004807030 */
[--C-:B------:R-:W-:Y:S02]  /*3ed0*/  IMAD.MOV.U32 R36, RZ, RZ, R25.reuse ;  /* 0x000000ffff247224 */ /* 0x100fe400078e0019 */
[----:B------:R-:W2:Y:S01]  /*3ee0*/  MUFU.EX2 R38, R38 ;  /* 0x0000002600267308 */ /* 0x000ea20000000800 */
[----:B-1----:R-:W-:Y:S01]  /*3ef0*/  FADD.FTZ R7, R37, R10 ;  /* 0x0000000a25077221 */ /* 0x002fe20000010000 */
[----:B------:R-:W-:-:S02]  /*3f00*/  IMAD.MOV.U32 R45, RZ, RZ, R25 ;  /* 0x000000ffff2d7224 */ /* 0x000fc400078e0019 */
[--C-:B------:R-:W-:Y:S02]  /*3f10*/  IMAD.MOV.U32 R44, RZ, RZ, R25.reuse ;  /* 0x000000ffff2c7224 */ /* 0x100fe400078e0019 */
[----:B------:R-:W-:Y:S02]  /*3f20*/  IMAD.MOV.U32 R48, RZ, RZ, R25 ;  /* 0x000000ffff307224 */ /* 0x000fe400078e0019 */
[----:B------:R-:W1:Y:S01]  /*3f30*/  MUFU.EX2 R53, R53 ;  /* 0x0000003500357308 */ /* 0x000e620000000800 */
[----:B0-----:R-:W-:Y:S01]  /*3f40*/  FADD.FTZ R8, R52, R49 ;  /* 0x0000003134087221 */ /* 0x001fe20000010000 */
[----:B------:R-:W-:-:S06]  /*3f50*/  IMAD.MOV.U32 R49, RZ, RZ, R25 ;  /* 0x000000ffff317224 */ /* 0x000fcc00078e0019 */
[----:B------:R-:W0:Y:S01]  /*3f60*/  MUFU.EX2 R40, R40 ;  /* 0x0000002800287308 */ /* 0x000e220000000800 */
[----:B--2---:R-:W-:-:S07]  /*3f70*/  FADD.FTZ R9, R38, R7 ;  /* 0x0000000726097221 */ /* 0x004fce0000010000 */
[----:B------:R-:W2:Y:S01]  /*3f80*/  MUFU.EX2 R56, R56 ;  /* 0x0000003800387308 */ /* 0x000ea20000000800 */
[----:B-1----:R-:W-:-:S07]  /*3f90*/  FADD.FTZ R7, R53, R8 ;  /* 0x0000000835077221 */ /* 0x002fce0000010000 */
[----:B------:R-:W1:Y:S01]  /*3fa0*/  MUFU.EX2 R57, R57 ;  /* 0x0000003900397308 */ /* 0x000e620000000800 */
[----:B0-----:R-:W-:Y:S01]  /*3fb0*/  F2FP.SATFINITE.E4M3.F32.PACK_AB_MERGE_C R10, R41, R40, RZ ;  /* 0x00000028290a723e */ /* 0x001fe200048070ff */
[----:B------:R-:W-:-:S03]  /*3fc0*/  FADD.FTZ R40, R40, R9 ;  /* 0x0000000928287221 */ /* 0x000fc60000010000 */
[----:B------:R-:W-:Y:S01]  /*3fd0*/  F2FP.SATFINITE.E4M3.F32.PACK_AB_MERGE_C R175, R38, R37, R10 ;  /* 0x0000002526af723e */ /* 0x000fe2000480700a */
[----:B------:R-:W-:Y:S01]  /*3fe0*/  FADD.FTZ R41, R41, R40 ;  /* 0x0000002829297221 */ /* 0x000fe20000010000 */
[----:B------:R-:W-:Y:S01]  /*3ff0*/  IMAD.MOV.U32 R37, RZ, RZ, R25 ;  /* 0x000000ffff257224 */ /* 0x000fe200078e0019 */
[----:B------:R-:W-:Y:S01]  /*4000*/  MUFU.EX2 R46, R46 ;  /* 0x0000002e002e7308 */ /* 0x000fe20000000800 */
[----:B--2---:R-:W-:Y:S01]  /*4010*/  FADD.FTZ R8, R56, R7 ;  /* 0x0000000738087221 */ /* 0x004fe20000010000 */
[--C-:B------:R-:W-:Y:S02]  /*4020*/  IMAD.MOV.U32 R38, RZ, RZ, R25.reuse ;  /* 0x000000ffff267224 */ /* 0x100fe400078e0019 */
[----:B------:R-:W-:-:S04]  /*4030*/  IMAD.MOV.U32 R40, RZ, RZ, R25 ;  /* 0x000000ffff287224 */ /* 0x000fc800078e0019 */
[----:B------:R-:W0:Y:S01]  /*4040*/  MUFU.EX2 R47, R47 ;  /* 0x0000002f002f7308 */ /* 0x000e220000000800 */
[C---:B-1----:R-:W-:Y:S01]  /*4050*/  F2FP.SATFINITE.E4M3.F32.PACK_AB_MERGE_C R56, R57.reuse, R56, RZ ;  /* 0x000000383938723e */ /* 0x042fe200048070ff */
[----:B------:R-:W-:-:S03]  /*4060*/  FADD.FTZ R57, R57, R8 ;  /* 0x0000000839397221 */ /* 0x000fc60000010000 */
[----:B------:R-:W-:Y:S01]  /*4070*/  F2FP.SATFINITE.E4M3.F32.PACK_AB_MERGE_C R174, R53, R52, R56 ;  /* 0x0000003435ae723e */ /* 0x000fe20004807038 */
[--C-:B------:R-:W-:Y:S02]  /*4080*/  IMAD.MOV.U32 R53, RZ, RZ, R25.reuse ;  /* 0x000000ffff357224 */ /* 0x100fe400078e0019 */
[----:B------:R-:W1:Y:S01]  /*4090*/  MUFU.EX2 R42, R42 ;  /* 0x0000002a002a7308 */ /* 0x000e620000000800 */
[--C-:B------:R-:W-:Y:S02]  /*40a0*/  IMAD.MOV.U32 R52, RZ, RZ, R25.reuse ;  /* 0x000000ffff347224 */ /* 0x100fe400078e0019 */
[----:B------:R-:W-:-:S05]  /*40b0*/  IMAD.MOV.U32 R56, RZ, RZ, R25 ;  /* 0x000000ffff387224 */ /* 0x000fca00078e0019 */
[----:B------:R-:W2:Y:S01]  /*40c0*/  MUFU.EX2 R28, R28 ;  /* 0x0000001c001c7308 */ /* 0x000ea20000000800 */
[----:B0-----:R-:W-:-:S07]  /*40d0*/  F2FP.SATFINITE.E4M3.F32.PACK_AB_MERGE_C R7, R47, R46, RZ ;  /* 0x0000002e2f07723e */ /* 0x001fce00048070ff */
[----:B------:R-:W0:Y:S01]  /*40e0*/  MUFU.EX2 R43, R43 ;  /* 0x0000002b002b7308 */ /* 0x000e220000000800 */
[----:B-1----:R-:W-:Y:S01]  /*40f0*/  FADD.FTZ R10, R42, R41 ;  /* 0x000000292a0a7221 */ /* 0x002fe20000010000 */
[----:B------:R-:W-:-:S06]  /*4100*/  MOV R41, R25 ;  /* 0x0000001900297202 */ /* 0x000fcc0000000f00 */
[----:B------:R-:W1:Y:S01]  /*4110*/  MUFU.EX2 R29, R29 ;  /* 0x0000001d001d7308 */ /* 0x000e620000000800 */
[----:B--2---:R-:W-:Y:S01]  /*4120*/  FADD.FTZ R8, R28, R57 ;  /* 0x000000391c087221 */ /* 0x004fe20000010000 */
[----:B------:R-:W-:-:S06]  /*4130*/  IMAD.MOV.U32 R57, RZ, RZ, R25 ;  /* 0x000000ffff397224 */ /* 0x000fcc00078e0019 */
[----:B------:R-:W2:Y:S01]  /*4140*/  MUFU.EX2 R78, R78 ;  /* 0x0000004e004e7308 */ /* 0x000ea20000000800 */
[C---:B0-----:R-:W-:Y:S01]  /*4150*/  F2FP.SATFINITE.E4M3.F32.PACK_AB_MERGE_C R169, R43.reuse, R42, R7 ;  /* 0x0000002a2ba9723e */ /* 0x041fe20004807007 */
[----:B------:R-:W-:Y:S01]  /*4160*/  FADD.FTZ R43, R43, R10 ;  /* 0x0000000a2b2b7221 */ /* 0x000fe20000010000 */
[----:B------:R-:W-:-:S03]  /*4170*/  IMAD.MOV.U32 R42, RZ, RZ, R25 ;  /* 0x000000ffff2a7224 */ /* 0x000fc600078e0019 */
[----:B------:R-:W-:Y:S01]  /*4180*/  FADD.FTZ R46, R46, R43 ;  /* 0x0000002b2e2e7221 */ /* 0x000fe20000010000 */
[--C-:B------:R-:W-:Y:S01]  /*4190*/  IMAD.MOV.U32 R43, RZ, RZ, R25.reuse ;  /* 0x000000ffff2b7224 */ /* 0x100fe200078e0019 */
[----:B------:R-:W0:Y:S01]  /*41a0*/  MUFU.EX2 R79, R79 ;  /* 0x0000004f004f7308 */ /* 0x000e220000000800 */
[----:B-1----:R-:W-:Y:S01]  /*41b0*/  FADD.FTZ R7, R29, R8 ;  /* 0x000000081d077221 */ /* 0x002fe20000010000 */
[----:B------:R-:W-:Y:S01]  /*41c0*/  FADD.FTZ R47, R47, R46 ;  /* 0x0000002e2f2f7221 */ /* 0x000fe20000010000 */
[----:B------:R-:W-:-:S03]  /*41d0*/  IMAD.MOV.U32 R46, RZ, RZ, R25 ;  /* 0x000000ffff2e7224 */ /* 0x000fc600078e0019 */
[----:B------:R-:W-:Y:S01]  /*41e0*/  FADD.FTZ R10, R50, R47 ;  /* 0x0000002f320a7221 */ /* 0x000fe20000010000 */
[----:B------:R-:W-:Y:S01]  /*41f0*/  IMAD.MOV.U32 R47, RZ, RZ, R25 ;  /* 0x000000ffff2f7224 */ /* 0x000fe200078e0019 */
[----:B------:R-:W-:Y:S01]  /*4200*/  MUFU.EX2 R54, R54 ;  /* 0x0000003600367308 */ /* 0x000fe20000000800 */
[----:B--2---:R-:W-:-:S07]  /*4210*/  FADD.FTZ R8, R78, R7 ;  /* 0x000000074e087221 */ /* 0x004fce0000010000 */
[----:B------:R-:W1:Y:S01]  /*4220*/  MUFU.EX2 R55, R111 ;  /* 0x0000006f00377308 */ /* 0x000e620000000800 */
[C---:B0-----:R-:W-:Y:S01]  /*4230*/  FADD.FTZ R8, R79.reuse, R8 ;  /* 0x000000084f087221 */ /* 0x041fe20000010000 */
[----:B------:R-:W-:Y:S01]  /*4240*/  F2FP.SATFINITE.E4M3.F32.PACK_AB_MERGE_C R78, R79, R78, RZ ;  /* 0x0000004e4f4e723e */ /* 0x000fe200048070ff */
[----:B------:R-:W-:-:S03]  /*4250*/  IMAD.MOV.U32 R79, RZ, RZ, R25 ;  /* 0x000000ffff4f7224 */ /* 0x000fc600078e0019 */
[----:B------:R-:W-:Y:S01]  /*4260*/  F2FP.SATFINITE.E4M3.F32.PACK_AB_MERGE_C R168, R29, R28, R78 ;  /* 0x0000001c1da8723e */ /* 0x000fe2000480704e */
[--C-:B------:R-:W-:Y:S01]  /*4270*/  IMAD.MOV.U32 R29, RZ, RZ, R25.reuse ;  /* 0x000000ffff1d7224 */ /* 0x100fe200078e0019 */
[----:B------:R-:W0:Y:S01]  /*4280*/  MUFU.EX2 R75, R75 ;  /* 0x0000004b004b7308 */ /* 0x000e220000000800 */
[--C-:B------:R-:W-:Y:S02]  /*4290*/  IMAD.MOV.U32 R28, RZ, RZ, R25.reuse ;  /* 0x000000ffff1c7224 */ /* 0x100fe400078e0019 */
[----:B------:R-:W-:-:S05]  /*42a0*/  IMAD.MOV.U32 R78, RZ, RZ, R25 ;  /* 0x000000ffff4e7224 */ /* 0x000fca00078e0019 */
[----:B------:R-:W2:Y:S01]  /*42b0*/  MUFU.EX2 R51, R51 ;  /* 0x0000003300337308 */ /* 0x000ea20000000800 */
[----:B-1----:R-:W-:-:S07]  /*42c0*/  F2FP.SATFINITE.E4M3.F32.PACK_AB_MERGE_C R9, R55, R54, RZ ;  /* 0x000000363709723e */ /* 0x002fce00048070ff */
[----:B------:R-:W1:Y:S01]  /*42d0*/  MUFU.EX2 R82, R82 ;  /* 0x0000005200527308 */ /* 0x000e620000000800 */
[----:B0-----:R-:W-:-:S07]  /*42e0*/  FADD.FTZ R7, R75, R8 ;  /* 0x000000084b077221 */ /* 0x001fce0000010000 */
[----:B------:R-:W0:Y:S01]  /*42f0*/  MUFU.EX2 R83, R83 ;  /* 0x0000005300537308 */ /* 0x000e220000000800 */
[C---:B--2---:R-:W-:Y:S01]  /*4300*/  F2FP.SATFINITE.E4M3.F32.PACK_AB_MERGE_C R171, R51.reuse, R50, R9 ;  /* 0x0000003233ab723e */ /* 0x044fe20004807009 */
[----:B------:R-:W-:Y:S01]  /*4310*/  FADD.FTZ R51, R51, R10 ;  /* 0x0000000a33337221 */ /* 0x000fe20000010000 */
[----:B------:R-:W-:-:S03]  /*4320*/  IMAD.MOV.U32 R50, RZ, RZ, R25 ;  /* 0x000000ffff327224 */ /* 0x000fc600078e0019 */
[----:B------:R-:W-:Y:S01]  /*4330*/  FADD.FTZ R54, R54, R51 ;  /* 0x0000003336367221 */ /* 0x000fe20000010000 */
[----:B------:R-:W-:Y:S01]  /*4340*/  MOV R51, R25 ;  /* 0x0000001900337202 */ /* 0x000fe20000000f00 */
[----:B------:R-:W2:Y:S01]  /*4350*/  MUFU.EX2 R74, R74 ;  /* 0x0000004a004a7308 */ /* 0x000ea20000000800 */
[----:B-1----:R-:W-:-:S04]  /*4360*/  FADD.FTZ R8, R82, R7 ;  /* 0x0000000752087221 */ /* 0x002fc80000010000 */
[----:B0-----:R-:W-:Y:S01]  /*4370*/  FADD.FTZ R7, R83, R8 ;  /* 0x0000000853077221 */ /* 0x001fe20000010000 */
[----:B------:R-:W-:Y:S01]  /*4380*/  FADD.FTZ R8, R55, R54 ;  /* 0x0000003637087221 */ /* 0x000fe20000010000 */
[--C-:B------:R-:W-:Y:S02]  /*4390*/  IMAD.MOV.U32 R55, RZ, RZ, R25.reuse ;  /* 0x000000ffff377224 */ /* 0x100fe400078e0019 */
[----:B------:R-:W-:Y:S01]  /*43a0*/  IMAD.MOV.U32 R54, RZ, RZ, R25 ;  /* 0x000000ffff367224 */ /* 0x000fe200078e0019 */
[C---:B--2---:R-:W-:Y:S01]  /*43b0*/  F2FP.SATFINITE.E4M3.F32.PACK_AB_MERGE_C R9, R74.reuse, R83, RZ ;  /* 0x000000534a09723e */ /* 0x044fe200048070ff */
[----:B------:R-:W-:Y:S01]  /*43c0*/  FADD.FTZ R7, R74, R7 ;  /* 0x000000074a077221 */ /* 0x000fe20000010000 */
[----:B------:R-:W-:Y:S02]  /*43d0*/  IMAD.MOV.U32 R74, RZ, RZ, R25 ;  /* 0x000000ffff4a7224 */ /* 0x000fe400078e0019 */
[----:B------:R-:W-:Y:S01]  /*43e0*/  F2FP.SATFINITE.E4M3.F32.PACK_AB_MERGE_C R170, R82, R75, R9 ;  /* 0x0000004b52aa723e */ /* 0x000fe20004807009 */
[----:B------:R-:W-:-:S02]  /*43f0*/  IMAD.MOV.U32 R75, RZ, RZ, R25 ;  /* 0x000000ffff4b7224 */ /* 0x000fc400078e0019 */
[--C-:B------:R-:W-:Y:S02]  /*4400*/  IMAD.MOV.U32 R83, RZ, RZ, R25.reuse ;  /* 0x000000ffff537224 */ /* 0x100fe400078e0019 */
[----:B------:R-:W-:Y:S01]  /*4410*/  IMAD.MOV.U32 R82, RZ, RZ, R25 ;  /* 0x000000ffff527224 */ /* 0x000fe200078e0019 */
[----:B------:R-:W-:Y:S06]  /*4420*/  @!P1 BRA `(.L_x_18) ;  /* 0x0000002800e49947 */ /* 0x000fec0003800000 */
[----:B------:R-:W-:Y:S01]  /*4430*/  IMAD.MOV.U32 R11, RZ, RZ, R0 ;  /* 0x000000ffff0b7224 */ /* 0x000fe200078e0000 */
[----:B------:R-:W-:Y:S01]  /*4440*/  CS2R R86, SRZ ;  /* 0x0000000000567805 */ /* 0x000fe2000001ff00 */
[----:B------:R-:W-:Y:S01]  /*4450*/  IMAD.MOV.U32 R9, RZ, RZ, R6 ;  /* 0x000000ffff097224 */ /* 0x000fe200078e0006 */
[----:B------:R-:W-:Y:S02]  /*4460*/  CS2R R84, SRZ ;  /* 0x0000000000547805 */ /* 0x000fe4000001ff00 */
[----:B------:R-:W-:Y:S02]  /*4470*/  CS2R R82, SRZ ;  /* 0x0000000000527805 */ /* 0x000fe4000001ff00 */
[----:B------:R-:W-:Y:S02]  /*4480*/  CS2R R80, SRZ ;  /* 0x0000000000507805 */ /* 0x000fe4000001ff00 */
[----:B------:R-:W-:Y:S02]  /*4490*/  CS2R R78, SRZ ;  /* 0x00000000004e7805 */ /* 0x000fe4000001ff00 */
[----:B------:R-:W-:-:S02]  /*44a0*/  CS2R R76, SRZ ;  /* 0x00000000004c7805 */ /* 0x000fc4000001ff00 */
[----:B------:R-:W-:Y:S02]  /*44b0*/  CS2R R74, SRZ ;  /* 0x00000000004a7805 */ /* 0x000fe4000001ff00 */
        /* <DEDUP_REMOVED lines=24> */
[----:B------:R-:W-:Y:S01]  /*4640*/  CS2R R24, SRZ ;  /* 0x0000000000187805 */ /* 0x000fe2000001ff00 */
[----:B------:R-:W-:Y:S01]  /*4650*/  UMOV UR52, URZ ;  /* 0x0000003f00347c82 */ /* 0x000fe20008000000 */
[----:B------:R-:W-:-:S05]  /*4660*/  UMOV UR44, URZ ;  /* 0x0000003f002c7c82 */ /* 0x000fca0008000000 */
.L_x_29:
[----:B------:R-:W-:Y:S01]  /*4670*/  ISETP.NE.AND P2, PT, RZ, UR42, PT ;  /* 0x0000002aff007c0c */ /* 0x000fe2000bf45270 */
[----:B------:R-:W-:-:S04]  /*4680*/  UISETP.NE.AND UP0, UPT, UR44, 0x1, UPT ;  /* 0x000000012c00788c */ /* 0x000fc8000bf05270 */
[----:B------:R-:W-:-:S04]  /*4690*/  USEL UR46, URZ, 0x1, UP0 ;  /* 0x000000013f2e7887 */ /* 0x000fc80008000000 */
[----:B------:R-:W-:-:S04]  /*46a0*/  ULOP3.LUT UR46, UR52, UR46, URZ, 0x3c, !UPT ;  /* 0x0000002e342e7292 */ /* 0x000fc8000f8e3c3f */
[----:B------:R-:W-:Y:S08]  /*46b0*/  @P2 BRA `(.L_x_19) ;  /* 0x0000000000382947 */ /* 0x000ff00003800000 */
[----:B------:R-:W-:Y:S05]  /*46c0*/  @!P0 BRA `(.L_x_20) ;  /* 0x0000000000048947 */ /* 0x000fea0003800000 */
[----:B------:R-:W-:Y:S01]  /*46d0*/  BPT.TRAP 0x1 ;  /* 0x000000040000795c */ /* 0x000fe20000300000 */
.L_x_20:
[----:B------:R-:W-:Y:S01]  /*46e0*/  UIADD3 UR4, UR44, 0x1, URZ ;  /* 0x000000012c047890 */ /* 0x000fe2000fffe03f */
[----:B------:R-:W-:-:S03]  /*46f0*/  MOV R0, UR46 ;  /* 0x0000002e00007c02 */ /* 0x000fc60008000f00 */
[----:B------:R-:W-:Y:S01]  /*4700*/  UISETP.NE.AND UP0, UPT, UR4, 0x2, UPT ;  /* 0x000000020400788c */ /* 0x000fe2000bf05270 */
[----:B------:R-:W-:-:S03]  /*4710*/  SHF.L.U32 R0, R0, 0x1f, RZ ;  /* 0x0000001f00007819 */ /* 0x000fc600000006ff */
[----:B------:R-:W-:-:S04]  /*4720*/  USEL UR4, UR4, URZ, UP0 ;  /* 0x0000003f04047287 */ /* 0x000fc80008000000 */
[----:B------:R-:W-:-:S09]  /*4730*/  ULEA UR4, UR4, UR41, 0x3 ;  /* 0x0000002904047291 */ /* 0x000fd2000f8e183f */
[----:B------:R0:W1:Y:S01]  /*4740*/  SYNCS.PHASECHK.TRANS64.TRYWAIT P1, [UR4+0x22830], R0 ;  /* 0x02283000ff0075a7 */ /* 0x0000620008020144 */
[----:B------:R-:W-:Y:S05]  /*4750*/  @!P0 BRA `(.L_x_21) ;  /* 0x0000000000048947 */ /* 0x000fea0003800000 */
[----:B------:R-:W-:Y:S01]  /*4760*/  BPT.TRAP 0x1 ;  /* 0x000000040000795c */ /* 0x000fe20000300000 */
.L_x_21:
[----:B-1----:R-:W-:Y:S05]  /*4770*/  @P1 BRA `(.L_x_19) ;  /* 0x0000000000081947 */ /* 0x002fea0003800000 */
[----:B------:R-:W1:Y:S02]  /*4780*/  SYNCS.PHASECHK.TRANS64.TRYWAIT P1, [UR4+0x22830], R0 ;  /* 0x02283000ff0075a7 */ /* 0x000e640008020144 */
[----:B-1----:R-:W-:Y:S05]  /*4790*/  @!P1 BRA `(.L_x_22) ;  /* 0x000000a400ec9947 */ /* 0x002fea0003800000 */
.L_x_19:
[----:B01----:R-:W-:Y:S01]  /*47a0*/  VIADD R0, R2, 0x8 ;  /* 0x0000000802007836 */ /* 0x003fe20000000000 */
[----:B------:R-:W-:Y:S01]  /*47b0*/  UIADD3 UR51, UR44, 0x1, URZ ;  /* 0x000000012c337890 */ /* 0x000fe2000fffe03f */
[C---:B------:R-:W-:Y:S01]  /*47c0*/  R2UR UR4, R4.reuse ;  /* 0x00000000040472ca */ /* 0x040fe200000e0000 */
[----:B------:R-:W-:Y:S01]  /*47d0*/  UMOV UR7, 0x40000040 ;  /* 0x4000004000077882 */ /* 0x000fe20000000000 */
[C---:B------:R-:W-:Y:S01]  /*47e0*/  R2UR UR5, R5.reuse ;  /* 0x00000000050572ca */ /* 0x040fe200000e0000 */
[----:B------:R0:W-:Y:S01]  /*47f0*/  BAR.SYNC.DEFER_BLOCKING R0, 0x100 ;  /* 0x000400000000751d */ /* 0x0001e20000010000 */
[----:B------:R-:W-:Y:S01]  /*4800*/  UISETP.NE.AND UP0, UPT, UR51, 0x2, UPT ;  /* 0x000000023300788c */ /* 0x000fe2000bf05270 */
[C---:B------:R-:W-:Y:S02]  /*4810*/  R2UR UR8, R4.reuse ;  /* 0x00000000040872ca */ /* 0x040fe400000e0000 */
[C---:B------:R-:W-:Y:S01]  /*4820*/  R2UR UR9, R5.reuse ;  /* 0x00000000050972ca */ /* 0x040fe200000e0000 */
[----:B------:R-:W-:Y:S01]  /*4830*/  USEL UR51, UR51, URZ, UP0 ;  /* 0x0000003f33337287 */ /* 0x000fe20008000000 */
[C---:B------:R-:W-:Y:S01]  /*4840*/  R2UR UR12, R4.reuse ;  /* 0x00000000040c72ca */ /* 0x040fe200000e0000 */
[----:B------:R-:W-:Y:S01]  /*4850*/  UMOV UR11, 0x40000040 ;  /* 0x40000040000b7882 */ /* 0x000fe20000000000 */
[C---:B------:R-:W-:Y:S01]  /*4860*/  R2UR UR13, R5.reuse ;  /* 0x00000000050d72ca */ /* 0x040fe200000e0000 */
[----:B------:R-:W-:Y:S01]  /*4870*/  UIMAD UR53, UR51, 0x500, UR47 ;  /* 0x00000500333578a4 */ /* 0x000fe2000f8e022f */
[C---:B------:R-:W-:Y:S01]  /*4880*/  R2UR UR16, R4.reuse ;  /* 0x00000000041072ca */ /* 0x040fe200000e0000 */
[----:B------:R-:W-:Y:S01]  /*4890*/  UMOV UR15, 0x40000040 ;  /* 0x40000040000f7882 */ /* 0x000fe20000000000 */
[C---:B------:R-:W-:Y:S01]  /*48a0*/  R2UR UR17, R5.reuse ;  /* 0x00000000051172ca */ /* 0x040fe200000e0000 */
[----:B------:R-:W-:Y:S01]  /*48b0*/  UIADD3 UR10, UR53, 0x100, URZ ;  /* 0x00000100350a7890 */ /* 0x000fe2000fffe03f */
[----:B------:R-:W-:Y:S01]  /*48c0*/  R2UR UR20, R4 ;  /* 0x00000000041472ca */ /* 0x000fe200000e0000 */
[----:B------:R-:W-:Y:S01]  /*48d0*/  UIADD3 UR14, UR53, 0x200, URZ ;  /* 0x00000200350e7890 */ /* 0x000fe2000fffe03f */
[----:B------:R-:W-:Y:S01]  /*48e0*/  R2UR UR21, R5 ;  /* 0x00000000051572ca */ /* 0x000fe200000e0000 */
[----:B------:R-:W-:Y:S01]  /*48f0*/  UMOV UR6, UR53 ;  /* 0x0000003500067c82 */ /* 0x000fe20008000000 */
[----:B------:R-:W-:Y:S01]  /*4900*/  UIADD3 UR18, UR53, 0x300, URZ ;  /* 0x0000030035127890 */ /* 0x000fe2000fffe03f */
[----:B------:R-:W-:Y:S01]  /*4910*/  IMAD.U32 R3, RZ, RZ, UR51 ;  /* 0x00000033ff037e24 */ /* 0x000fe2000f8e00ff */
[----:B------:R-:W-:Y:S01]  /*4920*/  UMOV UR19, 0x40000040 ;  /* 0x4000004000137882 */ /* 0x000fe20000000000 */
[----:B------:R-:W-:Y:S01]  /*4930*/  UIADD3 UR22, UR53, 0x400, URZ ;  /* 0x0000040035167890 */ /* 0x000fe2000fffe03f */
[----:B------:R-:W-:Y:S01]  /*4940*/  UMOV UR23, 0x40000040 ;  /* 0x4000004000177882 */ /* 0x000fe20000000000 */
[----:B------:R-:W-:Y:S01]  /*4950*/  WARPGROUP.ARRIVE ;  /* 0x00000000000079c5 */ /* 0x000fe20000000000 */
[----:B------:R-:W-:Y:S01]  /*4960*/  UIADD3 UR26, UR53, 0x2, URZ ;  /* 0x00000002351a7890 */ /* 0x000fe2000fffe03f */
[----:B------:R-:W-:Y:S01]  /*4970*/  UMOV UR27, 0x40000040 ;  /* 0x40000040001b7882 */ /* 0x000fe20000000000 */
[----:B------:R-:W-:-:S03]  /*4980*/  UIADD3 UR30, UR53, 0x4, URZ ;  /* 0x00000004351e7890 */ /* 0x000fc6000fffe03f */
[----:B------:R-:W-:Y:S01]  /*4990*/  QGMMA.64x32x32.F32.E4M3.E4M3 R152, gdesc[UR4], RZ, !UPT, gsb0 ;  /* 0x00600000049879f3 */ /* 0x000fe2000c0008ff */
[----:B------:R-:W-:Y:S01]  /*49a0*/  UIADD3 UR6, UR53, 0x102, URZ ;  /* 0x0000010235067890 */ /* 0x000fe2000fffe03f */
[----:B------:R-:W-:Y:S01]  /*49b0*/  UMOV UR4, UR24 ;  /* 0x0000001800047c82 */ /* 0x000fe20008000000 */
[----:B------:R-:W-:Y:S01]  /*49c0*/  UMOV UR5, UR25 ;  /* 0x0000001900057c82 */ /* 0x000fe20008000000 */
[----:B------:R-:W-:Y:S01]  /*49d0*/  UMOV UR7, 0x40000040 ;  /* 0x4000004000077882 */ /* 0x000fe20000000000 */
[----:B------:R-:W-:Y:S01]  /*49e0*/  UMOV UR31, 0x40000040 ;  /* 0x40000040001f7882 */ /* 0x000fe20000000000 */
[----:B------:R-:W-:Y:S01]  /*49f0*/  UIADD3 UR34, UR53, 0x6, URZ ;  /* 0x0000000635227890 */ /* 0x000fe2000fffe03f */
[----:B------:R-:W-:Y:S01]  /*4a00*/  UMOV UR35, 0x40000040 ;  /* 0x4000004000237882 */ /* 0x000fe20000000000 */
[----:B------:R-:W-:Y:S02]  /*4a10*/  WARPGROUP.DEPBAR.LE gsb0, 0x0 ;  /* 0x00008000000079c5 */ /* 0x000fe40000010000 */
[----:B------:R-:W-:-:S06]  /*4a20*/  WARPGROUP.ARRIVE ;  /* 0x00000000000079c5 */ /* 0x000fcc0000000000 */
[----:B------:R-:W-:Y:S01]  /*4a30*/  QGMMA.64x32x32.F32.E4M3.E4M3 R136, gdesc[UR8], RZ, !UPT, gsb0 ;  /* 0x00600000088879f3 */ /* 0x000fe2000c0008ff */
[----:B------:R-:W-:Y:S02]  /*4a40*/  UIADD3 UR8, UR53, 0x202, URZ ;  /* 0x0000020235087890 */ /* 0x000fe4000fffe03f */
[----:B------:R-:W-:Y:S02]  /*4a50*/  UIADD3 UR9, UR53, 0x302, URZ ;  /* 0x0000030235097890 */ /* 0x000fe4000fffe03f */
[----:B------:R-:W-:Y:S01]  /*4a60*/  UIADD3 UR10, UR53, 0x402, URZ ;  /* 0x00000402350a7890 */ /* 0x000fe2000fffe03f */
        /* <DEDUP_REMOVED lines=12> */
[----:B------:R-:W-:Y:S01]  /*4b30*/  UMOV UR26, UR6 ;  /* 0x00000006001a7c82 */ /* 0x000fe20008000000 */
[----:B------:R-:W-:Y:S01]  /*4b40*/  UMOV UR27, 0x40000040 ;  /* 0x40000040001b7882 */ /* 0x000fe20000000000 */
[----:B------:R-:W-:Y:S01]  /*4b50*/  UMOV UR6, UR8 ;  /* 0x0000000800067c82 */ /* 0x000fe20008000000 */
[----:B------:R-:W-:Y:S01]  /*4b60*/  UIADD3 UR8, UR53, 0x204, URZ ;  /* 0x0000020435087890 */ /* 0x000fe2000fffe03f */
[----:B------:R-:W-:Y:S02]  /*4b70*/  WARPGROUP.DEPBAR.LE gsb0, 0x0 ;  /* 0x00008000000079c5 */ /* 0x000fe40000010000 */
[----:B------:R-:W-:-:S06]  /*4b80*/  WARPGROUP.ARRIVE ;  /* 0x00000000000079c5 */ /* 0x000fcc0000000000 */
[----:B------:R-:W-:Y:S01]  /*4b90*/  QGMMA.64x32x32.F32.E4M3.E4M3 R136, gdesc[UR24], R136, gsb0 ;  /* 0x00600000188879f3 */ /* 0x000fe20008000888 */
[----:B------:R-:W-:Y:S01]  /*4ba0*/  UMOV UR26, UR9 ;  /* 0x00000009001a7c82 */ /* 0x000fe20008000000 */
[----:B------:R-:W-:Y:S01]  /*4bb0*/  UMOV UR27, 0x40000040 ;  /* 0x40000040001b7882 */ /* 0x000fe20000000000 */
[----:B------:R-:W-:Y:S01]  /*4bc0*/  UIADD3 UR9, UR53, 0x304, URZ ;  /* 0x0000030435097890 */ /* 0x000fe2000fffe03f */
        /* <DEDUP_REMOVED lines=36> */
[----:B------:R-:W-:Y:S01]  /*4e10*/  UIADD3 UR53, UR53, 0x406, URZ ;  /* 0x0000040635357890 */ /* 0x000fe2000fffe03f */
        /* <DEDUP_REMOVED lines=31> */
[----:B0-----:R-:W-:Y:S05]  /*5010*/  @P2 BRA `(.L_x_23) ;  /* 0x00000000002c2947 */ /* 0x001fea0003800000 */
[----:B------:R-:W-:Y:S05]  /*5020*/  @!P0 BRA `(.L_x_24) ;  /* 0x0000000000048947 */ /* 0x000fea0003800000 */
[----:B------:R-:W-:Y:S01]  /*5030*/  BPT.TRAP 0x1 ;  /* 0x000000040000795c */ /* 0x000fe20000300000 */
.L_x_24:
[----:B------:R-:W-:Y:S01]  /*5040*/  ULEA UR4, UR44, UR41, 0x3 ;  /* 0x000000292c047291 */ /* 0x000fe2000f8e183f */
[----:B------:R-:W-:-:S05]  /*5050*/  IMAD.U32 R0, RZ, RZ, UR52 ;  /* 0x00000034ff007e24 */ /* 0x000fca000f8e00ff */
[----:B------:R-:W-:-:S04]  /*5060*/  SHF.L.U32 R0, R0, 0x1f, RZ ;  /* 0x0000001f00007819 */ /* 0x000fc800000006ff */
[----:B------:R0:W1:Y:S01]  /*5070*/  SYNCS.PHASECHK.TRANS64.TRYWAIT P1, [UR4+0x22850], R0 ;  /* 0x02285000ff0075a7 */ /* 0x0000620008020144 */
[----:B------:R-:W-:Y:S05]  /*5080*/  @!P0 BRA `(.L_x_25) ;  /* 0x0000000000048947 */ /* 0x000fea0003800000 */
[----:B------:R-:W-:Y:S01]  /*5090*/  BPT.TRAP 0x1 ;  /* 0x000000040000795c */ /* 0x000fe20000300000 */
.L_x_25:
[----:B-1----:R-:W-:Y:S05]  /*50a0*/  @P1 BRA `(.L_x_23) ;  /* 0x0000000000081947 */ /* 0x002fea0003800000 */
[----:B------:R-:W1:Y:S02]  /*50b0*/  SYNCS.PHASECHK.TRANS64.TRYWAIT P1, [UR4+0x22850], R0 ;  /* 0x02285000ff0075a7 */ /* 0x000e640008020144 */
[----:B-1----:R-:W-:Y:S05]  /*50c0*/  @!P1 BRA `(.L_x_26) ;  /* 0x0000009c00b89947 */ /* 0x002fea0003800000 */
.L_x_23:
[----:B------:R-:W-:Y:S01]  /*50d0*/  UIADD3 UR4, UR41, 0x400, URZ ;  /* 0x0000040029047890 */ /* 0x000fe2000fffe03f */
[----:B------:R-:W-:Y:S01]  /*50e0*/  WARPGROUP.ARRIVE ;  /* 0x00000000000079c5 */ /* 0x000fe20000000000 */
[----:B------:R-:W-:Y:S01]  /*50f0*/  UMOV UR7, 0xc0000010 ;  /* 0xc000001000077882 */ /* 0x000fe20000000000 */
[----:B01----:R-:W-:Y:S01]  /*5100*/  IADD3 R0, -R2, 0xb, RZ ;  /* 0x0000000b02007810 */ /* 0x003fe20007ffe1ff */
[----:B------:R-:W-:-:S04]  /*5110*/  USHF.R.U32.HI UR4, URZ, 0x4, UR4 ;  /* 0x000000043f047899 */ /* 0x000fc80008011604 */
[----:B------:R-:W-:-:S04]  /*5120*/  ULOP3.LUT UR4, UR4, 0x3fff, URZ, 0xc0, !UPT ;  /* 0x00003fff04047892 */ /* 0x000fc8000f8ec03f */
[----:B------:R-:W-:-:S04]  /*5130*/  ULOP3.LUT UR4, UR4, 0x10000, URZ, 0xfc, !UPT ;  /* 0x0001000004047892 */ /* 0x000fc8000f8efc3f */
[----:B------:R-:W-:-:S07]  /*5140*/  UIMAD UR4, UR44, 0x500, UR4 ;  /* 0x000005002c0478a4 */ /* 0x000fce000f8e0204 */
[----:B------:R-:W-:Y:S02]  /*5150*/  UMOV UR6, UR4 ;  /* 0x0000000400067c82 */ /* 0x000fe40008000000 */
[----:B------:R-:W-:Y:S01]  /*5160*/  QGMMA.64x128x32.F32.E4M3.E4M3 R24, R184, gdesc[UR4], R24, gsb0 ;  /* 0x01e00004b8187df3 */ /* 0x000fe20008000818 */
[----:B------:R-:W-:Y:S01]  /*5170*/  UIADD3 UR6, UR4, 0x100, URZ ;  /* 0x0000010004067890 */ /* 0x000fe2000fffe03f */
[----:B------:R-:W-:Y:S01]  /*5180*/  UMOV UR7, 0xc0000010 ;  /* 0xc000001000077882 */ /* 0x000fe20000000000 */
[----:B------:R-:W-:Y:S02]  /*5190*/  WARPGROUP.DEPBAR.LE gsb0, 0x0 ;  /* 0x00008000000079c5 */ /* 0x000fe40000010000 */
[----:B------:R-:W-:-:S07]  /*51a0*/  WARPGROUP.ARRIVE ;  /* 0x00000000000079c5 */ /* 0x000fce0000000000 */
        /* <DEDUP_REMOVED lines=15> */
[----:B------:R-:W-:Y:S03]  /*52a0*/  QGMMA.64x128x32.F32.E4M3.E4M3 R24, R168, gdesc[UR4], R24, gsb0 ;  /* 0x01e00004a8187df3 */ /* 0x000fe60008000818 */
[----:B------:R-:W-:Y:S02]  /*52b0*/  WARPGROUP.DEPBAR.LE gsb0, 0x0 ;  /* 0x00008000000079c5 */ /* 0x000fe40000010000 */
[----:B------:R0:W-:Y:S06]  /*52c0*/  BAR.ARV R0, 0x100 ;  /* 0x000400000000751d */ /* 0x0001ec0000002000 */
[----:B------:R-:W-:Y:S05]  /*52d0*/  @!P0 BRA `(.L_x_27) ;  /* 0x0000000000048947 */ /* 0x000fea0003800000 */
[----:B------:R-:W-:Y:S01]  /*52e0*/  BPT.TRAP 0x1 ;  /* 0x000000040000795c */ /* 0x000fe20000300000 */
.L_x_27:
[----:B0-----:R-:W-:Y:S01]  /*52f0*/  FMNMX.FTZ R0, R152, R9, !PT ;  /* 0x0000000998007209 */ /* 0x001fe20007810000 */
[----:B------:R-:W-:Y:S01]  /*5300*/  IMAD.U32 R17, RZ, RZ, UR40 ;  /* 0x00000028ff117e24 */ /* 0x000fe2000f8e00ff */
[----:B------:R-:W-:Y:S02]  /*5310*/  FMNMX.FTZ R6, R154, R11, !PT ;  /* 0x0000000b9a067209 */ /* 0x000fe40007810000 */
[----:B------:R-:W-:Y:S02]  /*5320*/  FMNMX.FTZ R13, R153, R0, !PT ;  /* 0x00000000990d7209 */ /* 0x000fe40007810000 */
[----:B------:R-:W-:Y:S02]  /*5330*/  FMNMX.FTZ R15, R155, R6, !PT ;  /* 0x000000069b0f7209 */ /* 0x000fe40007810000 */
[----:B------:R-:W-:Y:S02]  /*5340*/  FMNMX.FTZ R0, R156, R13, !PT ;  /* 0x0000000d9c007209 */ /* 0x000fe40007810000 */
[----:B------:R-:W-:-:S02]  /*5350*/  FMNMX.FTZ R6, R158, R15, !PT ;  /* 0x0000000f9e067209 */ /* 0x000fc40007810000 */
[----:B------:R-:W-:Y:S02]  /*5360*/  FMNMX.FTZ R13, R157, R0, !PT ;  /* 0x000000009d0d7209 */ /* 0x000fe40007810000 */
        /* <DEDUP_REMOVED lines=73> */
[----:B------:R-:W-:Y:S01]  /*5800*/  R2UR UR4, R3 ;  /* 0x00000000030472ca */ /* 0x000fe200000e0000 */
[----:B------:R-:W0:Y:S04]  /*5810*/  SHFL.BFLY PT, R13, R10, 0x2, 0x1f ;  /* 0x0c401f000a0d7f89 */ /* 0x000e2800000e0000 */
[----:B------:R-:W1:Y:S08]  /*5820*/  SHFL.BFLY PT, R15, R12, 0x2, 0x1f ;  /* 0x0c401f000c0f7f89 */ /* 0x000e7000000e0000 */
[----:B------:R-:W-:-:S04]  /*5830*/  ULEA UR4, UR4, UR41, 0x3 ;  /* 0x0000002904047291 */ /* 0x000fc8000f8e183f */
[----:B------:R-:W-:-:S04]  /*5840*/  UIADD3 UR4, UR4, 0x22840, URZ ;  /* 0x0002284004047890 */ /* 0x000fc8000fffe03f */
[----:B------:R-:W-:Y:S01]  /*5850*/  UPRMT UR4, UR45, 0x654, UR4 ;  /* 0x000006542d047896 */ /* 0x000fe20008000004 */
[----:B0-----:R-:W-:Y:S02]  /*5860*/  FMNMX.FTZ R13, R10, R13, !PT ;  /* 0x0000000d0a0d7209 */ /* 0x001fe40007810000 */
[----:B-1----:R-:W-:-:S03]  /*5870*/  FMNMX.FTZ R15, R12, R15, !PT ;  /* 0x0000000f0c0f7209 */ /* 0x002fc60007810000 */
[----:B------:R-:W0:Y:S03]  /*5880*/  SHFL.BFLY PT, R6, R13, 0x1, 0x1f ;  /* 0x0c201f000d067f89 */ /* 0x000e2600000e0000 */
[----:B------:R-:W-:Y:S01]  /*5890*/  SYNCS.ARRIVE.TRANS64.RED.A1T0 RZ, [UR4], RZ ;  /* 0x000000ffffff79a7 */ /* 0x000fe20008100404 */
[----:B------:R-:W1:Y:S01]  /*58a0*/  SHFL.BFLY PT, R0, R15, 0x1, 0x1f ;  /* 0x0c201f000f007f89 */ /* 0x000e6200000e0000 */
[----:B0-----:R-:W-:Y:S02]  /*58b0*/  FMNMX.FTZ R6, R13, R6, !PT ;  /* 0x000000060d067209 */ /* 0x001fe40007810000 */
[----:B-1----:R-:W-:-:S03]  /*58c0*/  FMNMX.FTZ R0, R15, R0, !PT ;  /* 0x000000000f007209 */ /* 0x002fc60007810000 */
[C---:B------:R-:W-:Y:S01]  /*58d0*/  FFMA.FTZ R168, R6.reuse, R17, -8 ;  /* 0xc100000006a87423 */ /* 0x040fe20000010011 */
[----:B------:R-:W-:-:S03]  /*58e0*/  FADD.FTZ R9, -R6, R9 ;  /* 0x0000000906097221 */ /* 0x000fc60000010100 */
[--C-:B------:R-:W-:Y:S01]  /*58f0*/  FFMA.FTZ R19, R136, UR40, -R168.reuse ;  /* 0x0000002888137c23 */ /* 0x100fe200080108a8 */
[----:B------:R-:W-:-:S01]  /*5900*/  FFMA.FTZ R136, R145, UR40, -R168 ;  /* 0x0000002891887c23 */ /* 0x000fc200080108a8 */
[----:B------:R-:W-:Y:S02]  /*5910*/  IMAD.U32 R145, RZ, RZ, UR40 ;  /* 0x00000028ff917e24 */ /* 0x000fe4000f8e00ff */
[----:B------:R-:W-:-:S01]  /*5920*/  FFMA.FTZ R22, R141, UR40, -R168 ;  /* 0x000000288d167c23 */ /* 0x000fc200080108a8 */
[----:B------:R-:W-:Y:S01]  /*5930*/  FMUL.FTZ R14, R9, UR40 ;  /* 0x00000028090e7c20 */ /* 0x000fe20008410000 */
[----:B------:R-:W-:-:S01]  /*5940*/  FFMA.FTZ R141, R101, UR40, -R168 ;  /* 0x00000028658d7c23 */ /* 0x000fc200080108a8 */
[C---:B------:R-:W-:Y:S01]  /*5950*/  FADD.FTZ R9, -R0.reuse, R11 ;  /* 0x0000000b00097221 */ /* 0x040fe20000010100 */
[----:B------:R-:W-:-:S01]  /*5960*/  FFMA.FTZ R101, R0, R145, -8 ;  /* 0xc100000000657423 */ /* 0x000fc20000010091 */
[--C-:B------:R-:W-:Y:S01]  /*5970*/  FFMA.FTZ R11, R152, UR40, -R168.reuse ;  /* 0x00000028980b7c23 */ /* 0x100fe200080108a8 */
[----:B------:R-:W-:-:S01]  /*5980*/  FFMA.FTZ R23, R144, UR40, -R168 ;  /* 0x0000002890177c23 */ /* 0x000fc200080108a8 */
[----:B------:R-:W-:Y:S01]  /*5990*/  FMUL.FTZ R9, R9, UR40 ;  /* 0x0000002809097c20 */ /* 0x000fe20008410000 */
[----:B------:R-:W-:-:S01]  /*59a0*/  FFMA.FTZ R144, R154, UR40, -R101 ;  /* 0x000000289a907c23 */ /* 0x000fc20008010865 */
[----:B------:R-:W-:Y:S01]  /*59b0*/  FFMA.FTZ R12, R153, UR40, -R168 ;  /* 0x00000028990c7c23 */ /* 0x000fe200080108a8 */
[----:B------:R-:W-:-:S01]  /*59c0*/  FFMA.FTZ R145, R155, UR40, -R101 ;  /* 0x000000289b917c23 */ /* 0x000fc20008010865 */
[----:B------:R-:W-:Y:S01]  /*59d0*/  MUFU.EX2 R10, R14 ;  /* 0x0000000e000a7308 */ /* 0x000fe20000000800 */
[----:B------:R-:W-:-:S01]  /*59e0*/  FFMA.FTZ R20, R137, UR40, -R168 ;  /* 0x0000002889147c23 */ /* 0x000fc200080108a8 */
[--C-:B------:R-:W-:Y:S01]  /*59f0*/  FFMA.FTZ R13, R156, UR40, -R168.reuse ;  /* 0x000000289c0d7c23 */ /* 0x100fe200080108a8 */
[----:B------:R-:W-:-:S01]  /*5a00*/  FFMA.FTZ R137, R148, UR40, -R168 ;  /* 0x0000002894897c23 */ /* 0x000fc200080108a8 */
[----:B------:R-:W-:Y:S01]  /*5a10*/  FFMA.FTZ R148, R158, UR40, -R101 ;  /* 0x000000289e947c23 */ /* 0x000fe20008010865 */
[----:B------:R-:W-:-:S01]  /*5a20*/  FFMA.FTZ R21, R140, UR40, -R168 ;  /* 0x000000288c157c23 */ /* 0x000fc200080108a8 */
[----:B------:R-:W-:Y:S01]  /*5a30*/  FFMA.FTZ R140, R149, UR40, -R168 ;  /* 0x00000028958c7c23 */ /* 0x000fe200080108a8 */
[----:B------:R-:W-:-:S01]  /*5a40*/  FFMA.FTZ R149, R159, UR40, -R101 ;  /* 0x000000289f957c23 */ /* 0x000fc20008010865 */
[----:B------:R-:W0:Y:S01]  /*5a50*/  MUFU.EX2 R11, R11 ;  /* 0x0000000b000b7308 */ /* 0x000e220000000800 */
[----:B------:R-:W-:-:S01]  /*5a60*/  FFMA.FTZ R157, R157, UR40, -R168 ;  /* 0x000000289d9d7c23 */ /* 0x000fc200080108a8 */
[----:B------:R-:W-:Y:S01]  /*5a70*/  FFMA.FTZ R15, R160, UR40, -R168 ;  /* 0x00000028a00f7c23 */ /* 0x000fe200080108a8 */
[----:B------:R-:W-:-:S01]  /*5a80*/  FFMA.FTZ R152, R162, UR40, -R101 ;  /* 0x00000028a2987c23 */ /* 0x000fc20008010865 */
[----:B------:R-:W-:Y:S01]  /*5a90*/  FFMA.FTZ R16, R161, UR40, -R168 ;  /* 0x00000028a1107c23 */ /* 0x000fe200080108a8 */
[----:B------:R-:W-:-:S01]  /*5aa0*/  FFMA.FTZ R153, R163, UR40, -R101 ;  /* 0x00000028a3997c23 */ /* 0x000fc20008010865 */
[----:B------:R-:W-:Y:S01]  /*5ab0*/  FFMA.FTZ R17, R164, UR40, -R168 ;  /* 0x00000028a4117c23 */ /* 0x000fe200080108a8 */
[----:B------:R-:W-:-:S01]  /*5ac0*/  FFMA.FTZ R154, R166, UR40, -R101 ;  /* 0x00000028a69a7c23 */ /* 0x000fc20008010865 */
[----:B------:R-:W-:Y:S01]  /*5ad0*/  MUFU.EX2 R9, R9 ;  /* 0x0000000900097308 */ /* 0x000fe20000000800 */
[----:B------:R-:W-:-:S01]  /*5ae0*/  FFMA.FTZ R18, R165, UR40, -R168 ;  /* 0x00000028a5127c23 */ /* 0x000fc200080108a8 */
[--C-:B------:R-:W-:Y:S01]  /*5af0*/  FFMA.FTZ R155, R167, UR40, -R101.reuse ;  /* 0x00000028a79b7c23 */ /* 0x100fe20008010865 */
[----:B------:R-:W-:-:S01]  /*5b00*/  FFMA.FTZ R138, R138, UR40, -R101 ;  /* 0x000000288a8a7c23 */ /* 0x000fc20008010865 */
[--C-:B------:R-:W-:Y:S01]  /*5b10*/  FFMA.FTZ R139, R139, UR40, -R101.reuse ;  /* 0x000000288b8b7c23 */ /* 0x100fe20008010865 */
[----:B------:R-:W-:-:S01]  /*5b20*/  FFMA.FTZ R142, R142, UR40, -R101 ;  /* 0x000000288e8e7c23 */ /* 0x000fc20008010865 */
[--C-:B------:R-:W-:Y:S01]  /*5b30*/  FFMA.FTZ R143, R143, UR40, -R101.reuse ;  /* 0x000000288f8f7c23 */ /* 0x100fe20008010865 */
[----:B------:R-:W-:-:S01]  /*5b40*/  FFMA.FTZ R146, R146, UR40, -R101 ;  /* 0x0000002892927c23 */ /* 0x000fc20008010865 */
[----:B------:R-:W1:Y:S01]  /*5b50*/  MUFU.EX2 R144, R144 ;  /* 0x0000009000907308 */ /* 0x000e620000000800 */
[----:B0-----:R-:W-:-:S01]  /*5b60*/  FFMA.FTZ R7, R10, R7, R11 ;  /* 0x000000070a077223 */ /* 0x001fc2000001000b */
        /* <DEDUP_REMOVED lines=14> */
[----:B------:R-:W2:Y:S01]  /*5c50*/  MUFU.EX2 R145, R145 ;  /* 0x0000009100917308 */ /* 0x000ea20000000800 */
[----:B-1----:R-:W-:-:S01]  /*5c60*/  FFMA.FTZ R8, R9, R8, R144 ;  /* 0x0000000809087223 */ /* 0x002fc20000010090 */
[----:B------:R-:W-:Y:S01]  /*5c70*/  FFMA.FTZ R129, R129, UR40, -R168 ;  /* 0x0000002881817c23 */ /* 0x000fe200080108a8 */
[----:B------:R-:W-:-:S01]  /*5c80*/  FFMA.FTZ R131, R131, UR40, -R101 ;  /* 0x0000002883837c23 */ /* 0x000fc20008010865 */
[----:B------:R-:W-:Y:S01]  /*5c90*/  FFMA.FTZ R132, R132, UR40, -R168 ;  /* 0x0000002884847c23 */ /* 0x000fe200080108a8 */
[----:B------:R-:W-:-:S01]  /*5ca0*/  FFMA.FTZ R134, R134, UR40, -R101 ;  /* 0x0000002886867c23 */ /* 0x000fc20008010865 */
[----:B------:R-:W-:Y:S01]  /*5cb0*/  FFMA.FTZ R133, R133, UR40, -R168 ;  /* 0x0000002885857c23 */ /* 0x000fe200080108a8 */
[----:B------:R-:W-:-:S01]  /*5cc0*/  FFMA.FTZ R135, R135, UR40, -R101 ;  /* 0x0000002887877c23 */ /* 0x000fc20008010865 */
[----:B------:R-:W1:Y:S01]  /*5cd0*/  MUFU.EX2 R13, R13 ;  /* 0x0000000d000d7308 */ /* 0x000e620000000800 */
[----:B0-----:R-:W-:-:S01]  /*5ce0*/  FADD.FTZ R156, R12, R7 ;  /* 0x000000070c9c7221 */ /* 0x001fc20000010000 */
[----:B------:R-:W-:Y:S01]  /*5cf0*/  FFMA.FTZ R104, R104, UR40, -R168 ;  /* 0x0000002868687c23 */ /* 0x000fe200080108a8 */
[----:B------:R-:W-:-:S01]  /*5d00*/  FFMA.FTZ R106, R106, UR40, -R101 ;  /* 0x000000286a6a7c23 */ /* 0x000fc20008010865 */
[----:B------:R-:W-:Y:S01]  /*5d10*/  FFMA.FTZ R105, R105, UR40, -R168 ;  /* 0x0000002869697c23 */ /* 0x000fe200080108a8 */
[----:B------:R-:W-:-:S01]  /*5d20*/  FFMA.FTZ R107, R107, UR40, -R101 ;  /* 0x000000286b6b7c23 */ /* 0x000fc20008010865 */
[----:B------:R-:W-:Y:S01]  /*5d30*/  FFMA.FTZ R108, R108, UR40, -R168 ;  /* 0x000000286c6c7c23 */ /* 0x000fe200080108a8 */
[----:B------:R-:W-:-:S01]  /*5d40*/  FFMA.FTZ R110, R110, UR40, -R101 ;  /* 0x000000286e6e7c23 */ /* 0x000fc20008010865 */
[----:B------:R-:W0:Y:S01]  /*5d50*/  MUFU.EX2 R148, R148 ;  /* 0x0000009400947308 */ /* 0x000e220000000800 */
[----:B--2---:R-:W-:-:S01]  /*5d60*/  FADD.FTZ R7, R145, R8 ;  /* 0x0000000891077221 */ /* 0x004fc20000010000 */
[----:B------:R-:W-:Y:S01]  /*5d70*/  FFMA.FTZ R109, R109, UR40, -R168 ;  /* 0x000000286d6d7c23 */ /* 0x000fe200080108a8 */
[----:B------:R-:W-:-:S01]  /*5d80*/  FFMA.FTZ R111, R111, UR40, -R101 ;  /* 0x000000286f6f7c23 */ /* 0x000fc20008010865 */
[----:B------:R-:W-:Y:S01]  /*5d90*/  FFMA.FTZ R119, R119, UR40, -R101 ;  /* 0x0000002877777c23 */ /* 0x000fe20008010865 */
[----:B------:R-:W-:-:S01]  /*5da0*/  FFMA.FTZ R112, R112, UR40, -R168 ;  /* 0x0000002870707c23 */ /* 0x000fc200080108a8 */
[----:B------:R-:W-:Y:S01]  /*5db0*/  FFMA.FTZ R114, R114, UR40, -R101 ;  /* 0x0000002872727c23 */ /* 0x000fe20008010865 */
[----:B------:R-:W-:-:S01]  /*5dc0*/  FFMA.FTZ R113, R113, UR40, -R168 ;  /* 0x0000002871717c23 */ /* 0x000fc200080108a8 */
[----:B------:R1:W2:Y:S01]  /*5dd0*/  MUFU.EX2 R14, R157 ;  /* 0x0000009d000e7308 */ /* 0x0002a20000000800 */
[----:B------:R-:W-:-:S01]  /*5de0*/  FFMA.FTZ R115, R115, UR40, -R101 ;  /* 0x0000002873737c23 */ /* 0x000fc20008010865 */
[----:B------:R-:W-:Y:S01]  /*5df0*/  FFMA.FTZ R116, R116, UR40, -R168 ;  /* 0x0000002874747c23 */ /* 0x000fe200080108a8 */
[----:B------:R-:W-:-:S01]  /*5e00*/  FFMA.FTZ R118, R118, UR40, -R101 ;  /* 0x0000002876767c23 */ /* 0x000fc20008010865 */
[--C-:B------:R-:W-:Y:S01]  /*5e10*/  FFMA.FTZ R117, R117, UR40, -R168.reuse ;  /* 0x0000002875757c23 */ /* 0x100fe200080108a8 */
[----:B------:R-:W-:-:S01]  /*5e20*/  FFMA.FTZ R88, R88, UR40, -R168 ;  /* 0x0000002858587c23 */ /* 0x000fc200080108a8 */
[--C-:B------:R-:W-:Y:S01]  /*5e30*/  FFMA.FTZ R90, R90, UR40, -R101.reuse ;  /* 0x000000285a5a7c23 */ /* 0x100fe20008010865 */
[----:B------:R-:W-:-:S01]  /*5e40*/  FFMA.FTZ R94, R94, UR40, -R101 ;  /* 0x000000285e5e7c23 */ /* 0x000fc20008010865 */
[----:B------:R-:W3:Y:S01]  /*5e50*/  MUFU.EX2 R149, R149 ;  /* 0x0000009500957308 */ /* 0x000ee20000000800 */
[----:B-1----:R-:W-:-:S01]  /*5e60*/  FADD.FTZ R157, R13, R156 ;  /* 0x0000009c0d9d7221 */ /* 0x002fc20000010000 */
[----:B0-----:R-:W-:Y:S01]  /*5e70*/  FADD.FTZ R8, R148, R7 ;  /* 0x0000000794087221 */ /* 0x001fe20000010000 */
        /* <DEDUP_REMOVED lines=13> */
[----:B------:R-:W1:Y:S01]  /*5f50*/  MUFU.EX2 R152, R152 ;  /* 0x0000009800987308 */ /* 0x000e620000000800 */
[----:B---3--:R-:W-:-:S01]  /*5f60*/  FADD.FTZ R7, R149, R8 ;  /* 0x0000000895077221 */ /* 0x008fc20000010000 */
[----:B------:R-:W-:-:S06]  /*5f70*/  FFMA.FTZ R101, R103, UR40, -R101 ;  /* 0x0000002867657c23 */ /* 0x000fcc0008010865 */
[----:B------:R-:W2:Y:S01]  /*5f80*/  MUFU.EX2 R16, R16 ;  /* 0x0000001000107308 */ /* 0x000ea20000000800 */
[----:B0-----:R-:W-:-:S07]  /*5f90*/  FADD.FTZ R157, R15, R156 ;  /* 0x0000009c0f9d7221 */ /* 0x001fce0000010000 */
[----:B------:R-:W0:Y:S01]  /*5fa0*/  MUFU.EX2 R153, R153 ;  /* 0x0000009900997308 */ /* 0x000e220000000800 */
[----:B-1----:R-:W-:-:S07]  /*5fb0*/  FADD.FTZ R8, R152, R7 ;  /* 0x0000000798087221 */ /* 0x002fce0000010000 */
[----:B------:R-:W1:Y:S01]  /*5fc0*/  MUFU.EX2 R17, R17 ;  /* 0x0000001100117308 */ /* 0x000e620000000800 */
[----:B--2---:R-:W-:-:S07]  /*5fd0*/  FADD.FTZ R156, R16, R157 ;  /* 0x0000009d109c7221 */ /* 0x004fce0000010000 */
        /* <DEDUP_REMOVED lines=68> */
[----:B------:R-:W-:Y:S01]  /*6420*/  MUFU.EX2 R135, R135 ;  /* 0x0000008700877308 */ /* 0x000fe20000000800 */
[----:B-1----:R-:W-:-:S07]  /*6430*/  FADD.FTZ R156, R134, R157 ;  /* 0x0000009d869c7221 */ /* 0x002fce0000010000 */
[----:B------:R-:W0:Y:S01]  /*6440*/  MUFU.EX2 R104, R104 ;  /* 0x0000006800687308 */ /* 0x000e220000000800 */
[----:B--2---:R-:W-:-:S07]  /*6450*/  FADD.FTZ R7, R133, R8 ;  /* 0x0000000885077221 */ /* 0x004fce0000010000 */
[----:B------:R-:W-:Y:S08]  /*6460*/  MUFU.EX2 R106, R106 ;  /* 0x0000006a006a7308 */ /* 0x000ff00000000800 */
[----:B------:R-:W1:Y:S01]  /*6470*/  MUFU.EX2 R105, R105 ;  /* 0x0000006900697308 */ /* 0x000e620000000800 */
[----:B0-----:R-:W-:-:S07]  /*6480*/  FADD.FTZ R8, R104, R7 ;  /* 0x0000000768087221 */ /* 0x001fce0000010000 */
[----:B------:R-:W-:Y:S08]  /*6490*/  MUFU.EX2 R107, R107 ;  /* 0x0000006b006b7308 */ /* 0x000ff00000000800 */
[----:B------:R-:W0:Y:S01]  /*64a0*/  MUFU.EX2 R108, R108 ;  /* 0x0000006c006c7308 */ /* 0x000e220000000800 */
[----:B-1----:R-:W-:-:S07]  /*64b0*/  FADD.FTZ R7, R105, R8 ;  /* 0x0000000869077221 */ /* 0x002fce0000010000 */
[----:B------:R-:W-:Y:S08]  /*64c0*/  MUFU.EX2 R110, R110 ;  /* 0x0000006e006e7308 */ /* 0x000ff00000000800 */
[----:B------:R-:W1:Y:S01]  /*64d0*/  MUFU.EX2 R109, R109 ;  /* 0x0000006d006d7308 */ /* 0x000e620000000800 */
[----:B0-----:R-:W-:-:S07]  /*64e0*/  FADD.FTZ R8, R108, R7 ;  /* 0x000000076c087221 */ /* 0x001fce0000010000 */
[----:B------:R-:W0:Y:S08]  /*64f0*/  MUFU.EX2 R111, R111 ;  /* 0x0000006f006f7308 */ /* 0x000e300000000800 */
[----:B------:R2:W-:Y:S01]  /*6500*/  MUFU.EX2 R158, R119 ;  /* 0x00000077009e7308 */ /* 0x0005e20000000800 */
[----:B-1----:R-:W-:-:S07]  /*6510*/  FADD.FTZ R7, R109, R8 ;  /* 0x000000086d077221 */ /* 0x002fce0000010000 */
[----:B------:R-:W1:Y:S01]  /*6520*/  MUFU.EX2 R112, R112 ;  /* 0x0000007000707308 */ /* 0x000e620000000800 */
[----:B--2---:R-:W-:-:S04]  /*6530*/  FADD.FTZ R119, R135, R156 ;  /* 0x0000009c87777221 */ /* 0x004fc80000010000 */
[----:B------:R-:W-:-:S03]  /*6540*/  FADD.FTZ R156, R106, R119 ;  /* 0x000000776a9c7221 */ /* 0x000fc60000010000 */
[----:B------:R-:W-:Y:S01]  /*6550*/  MUFU.EX2 R114, R114 ;  /* 0x0000007200727308 */ /* 0x000fe20000000800 */
[----:B------:R-:W-:-:S04]  /*6560*/  FADD.FTZ R119, R107, R156 ;  /* 0x0000009c6b777221 */ /* 0x000fc80000010000 */
[----:B------:R-:W-:-:S03]  /*6570*/  FADD.FTZ R156, R110, R119 ;  /* 0x000000776e9c7221 */ /* 0x000fc60000010000 */
[----:B------:R-:W2:Y:S01]  /*6580*/  MUFU.EX2 R113, R113 ;  /* 0x0000007100717308 */ /* 0x000ea20000000800 */
[----:B0-----:R-:W-:-:S01]  /*6590*/  FADD.FTZ R119, R111, R156 ;  /* 0x0000009c6f777221 */ /* 0x001fc20000010000 */
[----:B-1----:R-:W-:-:S06]  /*65a0*/  FADD.FTZ R8, R112, R7 ;  /* 0x0000000770087221 */ /* 0x002fcc0000010000 */
[----:B------:R-:W-:Y:S08]  /*65b0*/  MUFU.EX2 R115, R115 ;  /* 0x0000007300737308 */ /* 0x000ff00000000800 */
[----:B------:R-:W0:Y:S01]  /*65c0*/  MUFU.EX2 R116, R116 ;  /* 0x0000007400747308 */ /* 0x000e220000000800 */
[----:B--2---:R-:W-:-:S07]  /*65d0*/  FADD.FTZ R7, R113, R8 ;  /* 0x0000000871077221 */ /* 0x004fce0000010000 */
[----:B------:R-:W-:Y:S08]  /*65e0*/  MUFU.EX2 R118, R118 ;  /* 0x0000007600767308 */ /* 0x000ff00000000800 */
[----:B------:R-:W1:Y:S01]  /*65f0*/  MUFU.EX2 R117, R117 ;  /* 0x0000007500757308 */ /* 0x000e620000000800 */
[----:B0-----:R-:W-:-:S07]  /*6600*/  FADD.FTZ R8, R116, R7 ;  /* 0x0000000774087221 */ /* 0x001fce0000010000 */
[----:B------:R-:W0:Y:S08]  /*6610*/  MUFU.EX2 R88, R88 ;  /* 0x0000005800587308 */ /* 0x000e300000000800 */
[----:B------:R-:W2:Y:S01]  /*6620*/  MUFU.EX2 R90, R90 ;  /* 0x0000005a005a7308 */ /* 0x000ea20000000800 */
[----:B-1----:R-:W-:-:S07]  /*6630*/  FADD.FTZ R7, R117, R8 ;  /* 0x0000000875077221 */ /* 0x002fce0000010000 */
[----:B------:R1:W-:Y:S01]  /*6640*/  MUFU.EX2 R157, R94 ;  /* 0x0000005e009d7308 */ /* 0x0003e20000000800 */
[----:B0-----:R-:W-:-:S07]  /*6650*/  FADD.FTZ R8, R88, R7 ;  /* 0x0000000758087221 */ /* 0x001fce0000010000 */
[----:B------:R-:W0:Y:S01]  /*6660*/  MUFU.EX2 R89, R89 ;  /* 0x0000005900597308 */ /* 0x000e220000000800 */
[----:B-1----:R-:W-:-:S04]  /*6670*/  FADD.FTZ R94, R114, R119 ;  /* 0x00000077725e7221 */ /* 0x002fc80000010000 */
[----:B------:R-:W-:-:S03]  /*6680*/  FADD.FTZ R119, R115, R94 ;  /* 0x0000005e73777221 */ /* 0x000fc60000010000 */
[----:B------:R-:W1:Y:S01]  /*6690*/  MUFU.EX2 R91, R91 ;  /* 0x0000005b005b7308 */ /* 0x000e620000000800 */
[----:B------:R-:W-:-:S04]  /*66a0*/  FADD.FTZ R119, R118, R119 ;  /* 0x0000007776777221 */ /* 0x000fc80000010000 */
[----:B------:R-:W-:-:S03]  /*66b0*/  FADD.FTZ R119, R158, R119 ;  /* 0x000000779e777221 */ /* 0x000fc60000010000 */
[----:B------:R-:W3:Y:S01]  /*66c0*/  MUFU.EX2 R92, R92 ;  /* 0x0000005c005c7308 */ /* 0x000ee20000000800 */
[----:B--2---:R-:W-:-:S01]  /*66d0*/  FADD.FTZ R94, R90, R119 ;  /* 0x000000775a5e7221 */ /* 0x004fc20000010000 */
[----:B0-----:R-:W-:-:S06]  /*66e0*/  FADD.FTZ R7, R89, R8 ;  /* 0x0000000859077221 */ /* 0x001fcc0000010000 */
[----:B------:R-:W0:Y:S01]  /*66f0*/  MUFU.EX2 R93, R93 ;  /* 0x0000005d005d7308 */ /* 0x000e220000000800 */
[----:B-1----:R-:W-:-:S04]  /*6700*/  FADD.FTZ R94, R91, R94 ;  /* 0x0000005e5b5e7221 */ /* 0x002fc80000010000 */
[----:B------:R-:W-:-:S03]  /*6710*/  FADD.FTZ R94, R157, R94 ;  /* 0x0000005e9d5e7221 */ /* 0x000fc60000010000 */
[----:B------:R-:W1:Y:S01]  /*6720*/  MUFU.EX2 R95, R95 ;  /* 0x0000005f005f7308 */ /* 0x000e620000000800 */
[----:B---3--:R-:W-:-:S07]  /*6730*/  FADD.FTZ R8, R92, R7 ;  /* 0x000000075c087221 */ /* 0x008fce0000010000 */
        /* <DEDUP_REMOVED lines=15> */
[----:B-1----:R-:W-:-:S01]  /*6830*/  FADD.FTZ R94, R119, R94 ;  /* 0x0000005e775e7221 */ /* 0x002fc20000010000 */
[----:B--2---:R-:W-:-:S03]  /*6840*/  FADD.FTZ R7, R141, R8 ;  /* 0x000000088d077221 */ /* 0x004fc60000010000 */
[----:B0-----:R-:W-:Y:S01]  /*6850*/  FADD.FTZ R8, R101, R94 ;  /* 0x0000005e65087221 */ /* 0x001fe20000010000 */
[----:B------:R-:W-:Y:S06]  /*6860*/  @!P0 BRA `(.L_x_28) ;  /* 0x0000000000048947 */ /* 0x000fec0003800000 */
[----:B------:R-:W-:Y:S01]  /*6870*/  BPT.TRAP 0x1 ;  /* 0x000000040000795c */ /* 0x000fe20000300000 */
.L_x_28:
[----:B------:R-:W-:Y:S01]  /*6880*/  UISETP.GT.AND UP0, UPT, UR50, UR39, UPT ;  /* 0x000000273200728c */ /* 0x000fe2000bf04270 */
[----:B------:R-:W-:Y:S01]  /*6890*/  F2FP.SATFINITE.E4M3.F32.PACK_AB_MERGE_C R13, R14, R13, RZ ;  /* 0x0000000d0e0d723e */ /* 0x000fe200048070ff */
[----:B------:R-:W-:Y:S01]  /*68a0*/  ULEA UR4, UR44, UR41, 0x3 ;  /* 0x000000292c047291 */ /* 0x000fe2000f8e183f */
[----:B------:R-:W-:Y:S01]  /*68b0*/  F2FP.SATFINITE.E4M3.F32.PACK_AB_MERGE_C R17, R18, R17, RZ ;  /* 0x000000111211723e */ /* 0x000fe200048070ff */
[----:B------:R-:W-:Y:S01]  /*68c0*/  UIADD3 UR50, UR50, -0x1, URZ ;  /* 0xffffffff32327890 */ /* 0x000fe2000fffe03f */
[----:B------:R-:W-:Y:S01]  /*68d0*/  F2FP.SATFINITE.E4M3.F32.PACK_AB_MERGE_C R148, R149, R148, RZ ;  /* 0x000000949594723e */ /* 0x000fe200048070ff */
[----:B------:R-:W-:Y:S01]  /*68e0*/  UIADD3 UR4, UR4, 0x22860, URZ ;  /* 0x0002286004047890 */ /* 0x000fe2000fffe03f */
[----:B------:R-:W-:Y:S01]  /*68f0*/  PLOP3.LUT P1, PT, PT, PT, UP0, 0x80, 0x0 ;  /* 0x000000000000781c */ /* 0x000fe20003f2f008 */
[----:B------:R-:W-:Y:S01]  /*6900*/  UMOV UR52, UR46 ;  /* 0x0000002e00347c82 */ /* 0x000fe20008000000 */
[----:B------:R-:W-:Y:S01]  /*6910*/  F2FP.SATFINITE.E4M3.F32.PACK_AB_MERGE_C R154, R155, R154, RZ ;  /* 0x0000009a9b9a723e */ /* 0x000fe200048070ff */
[----:B------:R-:W-:Y:S01]  /*6920*/  UPRMT UR4, UR45, 0x654, UR4 ;  /* 0x000006542d047896 */ /* 0x000fe20008000004 */
[----:B------:R-:W-:Y:S01]  /*6930*/  F2FP.SATFINITE.E4M3.F32.PACK_AB_MERGE_C R21, R22, R21, RZ ;  /* 0x000000151615723e */ /* 0x000fe200048070ff */
[-C--:B------:R-:W-:Y:S01]  /*6940*/  FMUL.FTZ R26, R26, R9.reuse ;  /* 0x000000091a1a7220 */ /* 0x080fe20000410000 */
[----:B------:R-:W-:Y:S01]  /*6950*/  F2FP.SATFINITE.E4M3.F32.PACK_AB_MERGE_C R142, R143, R142, RZ ;  /* 0x0000008e8f8e723e */ /* 0x000fe200048070ff */
[----:B------:R-:W-:Y:S01]  /*6960*/  FMUL.FTZ R27, R27, R9 ;  /* 0x000000091b1b7220 */ /* 0x000fe20000410000 */
[----:B------:R-:W-:Y:S01]  /*6970*/  F2FP.SATFINITE.E4M3.F32.PACK_AB_MERGE_C R137, R140, R137, RZ ;  /* 0x000000898c89723e */ /* 0x000fe200048070ff */
[-C--:B------:R-:W-:Y:S01]  /*6980*/  FMUL.FTZ R30, R30, R9.reuse ;  /* 0x000000091e1e7220 */ /* 0x080fe20000410000 */
[----:B------:R-:W-:Y:S01]  /*6990*/  F2FP.SATFINITE.E4M3.F32.PACK_AB_MERGE_C R150, R151, R150, RZ ;  /* 0x000000969796723e */ /* 0x000fe200048070ff */
[-C--:B------:R-:W-:Y:S01]  /*69a0*/  FMUL.FTZ R31, R31, R9.reuse ;  /* 0x000000091f1f7220 */ /* 0x080fe20000410000 */
[----:B------:R-:W-:Y:S01]  /*69b0*/  F2FP.SATFINITE.E4M3.F32.PACK_AB_MERGE_C R124, R125, R124, RZ ;  /* 0x0000007c7d7c723e */ /* 0x000fe200048070ff */
[----:B------:R-:W-:Y:S01]  /*69c0*/  SYNCS.ARRIVE.TRANS64.RED.A1T0 RZ, [UR4], RZ ;  /* 0x000000ffffff79a7 */ /* 0x000fe20008100404 */
[----:B------:R-:W-:Y:S01]  /*69d0*/  F2FP.SATFINITE.E4M3.F32.PACK_AB_MERGE_C R126, R127, R126, RZ ;  /* 0x0000007e7f7e723e */ /* 0x000fe200048070ff */
[-C--:B------:R-:W-:Y:S01]  /*69e0*/  FMUL.FTZ R34, R34, R9.reuse ;  /* 0x0000000922227220 */ /* 0x080fe20000410000 */
        /* <DEDUP_REMOVED lines=13> */
[----:B------:R-:W-:Y:S01]  /*6ac0*/  FMUL.FTZ R47, R47, R9 ;  /* 0x000000092f2f7220 */ /* 0x000fe20000410000 */
[----:B------:R-:W-:Y:S01]  /*6ad0*/  F2FP.SATFINITE.E4M3.F32.PACK_AB_MERGE_C R14, R95, R157, RZ ;  /* 0x0000009d5f0e723e */ /* 0x000fe200048070ff */
[-C--:B------:R-:W-:Y:S01]  /*6ae0*/  FMUL.FTZ R50, R50, R9.reuse ;  /* 0x0000000932327220 */ /* 0x080fe20000410000 */
[----:B------:R-:W-:Y:S01]  /*6af0*/  F2FP.SATFINITE.E4M3.F32.PACK_AB_MERGE_C R100, R141, R100, RZ ;  /* 0x000000648d64723e */ /* 0x000fe200048070ff */
[----:B------:R-:W-:Y:S01]  /*6b00*/  FMUL.FTZ R51, R51, R9 ;  /* 0x0000000933337220 */ /* 0x000fe20000410000 */
[----:B------:R-:W-:Y:S01]  /*6b10*/  F2FP.SATFINITE.E4M3.F32.PACK_AB_MERGE_C R18, R101, R119, RZ ;  /* 0x000000776512723e */ /* 0x000fe200048070ff */
[-C--:B------:R-:W-:Y:S01]  /*6b20*/  FMUL.FTZ R54, R54, R9.reuse ;  /* 0x0000000936367220 */ /* 0x080fe20000410000 */
[----:B------:R-:W-:Y:S01]  /*6b30*/  R2UR UR44, R3 ;  /* 0x00000000032c72ca */ /* 0x000fe200000e0000 */
[----:B------:R-:W-:Y:S01]  /*6b40*/  FMUL.FTZ R55, R55, R9 ;  /* 0x0000000937377220 */ /* 0x000fe20000410000 */
[----:B------:R-:W-:Y:S01]  /*6b50*/  F2FP.SATFINITE.E4M3.F32.PACK_AB_MERGE_C R184, R12, R11, R13 ;  /* 0x0000000b0cb8723e */ /* 0x000fe2000480700d */
[-C--:B------:R-:W-:Y:S01]  /*6b60*/  FMUL.FTZ R58, R58, R9.reuse ;  /* 0x000000093a3a7220 */ /* 0x080fe20000410000 */
        /* <DEDUP_REMOVED lines=14> */
[----:B------:R-:W-:Y:S01]  /*6c50*/  FMUL.FTZ R87, R87, R9 ;  /* 0x0000000957577220 */ /* 0x000fe20000410000 */
[----:B------:R-:W-:Y:S01]  /*6c60*/  F2FP.SATFINITE.E4M3.F32.PACK_AB_MERGE_C R185, R145, R144, R148 ;  /* 0x0000009091b9723e */ /* 0x000fe20004807094 */
[-C--:B------:R-:W-:Y:S01]  /*6c70*/  FMUL.FTZ R24, R24, R10.reuse ;  /* 0x0000000a18187220 */ /* 0x080fe20000410000 */
[----:B------:R-:W-:Y:S01]  /*6c80*/  F2FP.SATFINITE.E4M3.F32.PACK_AB_MERGE_C R186, R16, R15, R17 ;  /* 0x0000000f10ba723e */ /* 0x000fe20004807011 */
        /* <DEDUP_REMOVED lines=32> */
[-C--:B------:R-:W-:Y:S01]  /*6e90*/  FMUL.FTZ R57, R57, R10.reuse ;  /* 0x0000000a39397220 */ /* 0x080fe20000410000 */
        /* <DEDUP_REMOVED lines=15> */
[----:B------:R-:W-:-:S02]  /*6f90*/  IMAD.MOV.U32 R11, RZ, RZ, R0 ;  /* 0x000000ffff0b7224 */ /* 0x000fc400078e0000 */
[----:B------:R-:W-:Y:S01]  /*6fa0*/  IMAD.MOV.U32 R9, RZ, RZ, R6 ;  /* 0x000000ffff097224 */ /* 0x000fe200078e0006 */
[----:B------:R-:W-:Y:S06]  /*6fb0*/  @P1 BRA `(.L_x_29) ;  /* 0xffffffd400ac1947 */ /* 0x000fec000383ffff */
.L_x_18:
[----:B------:R-:W-:Y:S06]  /*6fc0*/  BAR.ARV 0x8, 0x180 ;  /* 0x0206000000007b1d */ /* 0x000fec0000002000 */
[----:B------:R-:W-:Y:S05]  /*6fd0*/  @!P0 BRA `(.L_x_30) ;  /* 0x0000000000048947 */ /* 0x000fea0003800000 */
[----:B------:R-:W-:Y:S01]  /*6fe0*/  BPT.TRAP 0x1 ;  /* 0x000000040000795c */ /* 0x000fe20000300000 */
.L_x_30:
[----:B------:R-:W-:Y:S01]  /*6ff0*/  R2UR UR9, R3 ;  /* 0x00000000030972ca */ /* 0x000fe200000e0000 */
[----:B------:R-:W-:-:S05]  /*7000*/  IMAD.U32 R2, RZ, RZ, UR46 ;  /* 0x0000002eff027e24 */ /* 0x000fca000f8e00ff */
[----:B------:R-:W-:-:S07]  /*7010*/  SHF.L.U32 R2, R2, 0x1f, RZ ;  /* 0x0000001f02027819 */ /* 0x000fce00000006ff */
[----:B------:R-:W-:-:S09]  /*7020*/  ULEA UR9, UR9, UR41, 0x3 ;  /* 0x0000002909097291 */ /* 0x000fd2000f8e183f */
[----:B------:R0:W1:Y:S01]  /*7030*/  SYNCS.PHASECHK.TRANS64.TRYWAIT P1, [UR9+0x22850], R2 ;  /* 0x02285002ff0075a7 */ /* 0x0000620008020149 */
[----:B------:R-:W-:Y:S05]  /*7040*/  @!P0 BRA `(.L_x_31) ;  /* 0x0000000000048947 */ /* 0x000fea0003800000 */
[----:B------:R-:W-:Y:S01]  /*7050*/  BPT.TRAP 0x1 ;  /* 0x000000040000795c */ /* 0x000fe20000300000 */
.L_x_31:
[----:B-1----:R-:W-:Y:S05]  /*7060*/  @P1 BRA `(.L_x_32) ;  /* 0x0000000000081947 */ /* 0x002fea0003800000 */
[----:B------:R-:W1:Y:S02]  /*7070*/  SYNCS.PHASECHK.TRANS64.TRYWAIT P1, [UR9+0x22850], R2 ;  /* 0x02285002ff0075a7 */ /* 0x000e640008020149 */
[----:B-1----:R-:W-:Y:S05]  /*7080*/  @!P1 BRA `(.L_x_33) ;  /* 0x0000007c00e09947 */ /* 0x002fea0003800000 */
.L_x_32:
[----:B------:R-:W-:Y:S01]  /*7090*/  UIADD3 UR41, UR41, 0x400, URZ ;  /* 0x0000040029297890 */ /* 0x000fe2000fffe03f */
[----:B------:R-:W-:Y:S01]  /*70a0*/  R2UR UR4, R3 ;  /* 0x00000000030472ca */ /* 0x000fe200000e0000 */
[----:B------:R-:W-:Y:S01]  /*70b0*/  WARPGROUP.ARRIVE ;  /* 0x00000000000079c5 */ /* 0x000fe20000000000 */
[----:B------:R-:W-:Y:S01]  /*70c0*/  UMOV UR7, 0xc0000010 ;  /* 0xc000001000077882 */ /* 0x000fe20000000000 */
[----:B------:R-:W-:Y:S01]  /*70d0*/  USHF.R.U32.HI UR41, URZ, 0x4, UR41 ;  /* 0x000000043f297899 */ /* 0x000fe20008011629 */
[----:B-1----:R-:W-:Y:S01]  /*70e0*/  IMAD.MOV.U32 R5, RZ, RZ, 0x3f800000 ;  /* 0x3f800000ff057424 */ /* 0x002fe200078e00ff */
[----:B------:R-:W-:Y:S02]  /*70f0*/  ULDC.64 UR10, c[0x0][0x9a0] ;  /* 0x00026800000a7ab9 */ /* 0x000fe40000000a00 */
[----:B------:R-:W-:Y:S02]  /*7100*/  ULOP3.LUT UR41, UR41, 0x3fff, URZ, 0xc0, !UPT ;  /* 0x00003fff29297892 */ /* 0x000fe4000f8ec03f */
[----:B------:R-:W-:-:S02]  /*7110*/  UISETP.NE.U32.AND UP0, UPT, UR10, URZ, UPT ;  /* 0x0000003f0a00728c */ /* 0x000fc4000bf05070 */
[----:B------:R-:W-:Y:S02]  /*7120*/  ULOP3.LUT UR8, UR41, 0x10000, URZ, 0xfc, !UPT ;  /* 0x0001000029087892 */ /* 0x000fe4000f8efc3f */
[----:B------:R-:W-:Y:S02]  /*7130*/  UISETP.NE.AND.EX UP0, UPT, UR11, URZ, UPT, UP0 ;  /* 0x0000003f0b00728c */ /* 0x000fe4000bf05300 */
[----:B------:R-:W-:-:S04]  /*7140*/  UIMAD UR8, UR4, 0x500, UR8 ;  /* 0x00000500040878a4 */ /* 0x000fc8000f8e0208 */
[----:B------:R-:W-:Y:S01]  /*7150*/  UIADD3 UR4, UR8, 0x100, URZ ;  /* 0x0000010008047890 */ /* 0x000fe2000fffe03f */
[----:B------:R-:W-:Y:S02]  /*7160*/  PLOP3.LUT P1, PT, PT, PT, UP0, 0x80, 0x0 ;  /* 0x000000000000781c */ /* 0x000fe40003f2f008 */
[----:B------:R-:W-:-:S06]  /*7170*/  UMOV UR6, UR8 ;  /* 0x0000000800067c82 */ /* 0x000fcc0008000000 */
[----:B------:R-:W-:Y:S01]  /*7180*/  QGMMA.64x128x32.F32.E4M3.E4M3 R24, R184, gdesc[UR4], R24, gsb0 ;  /* 0x01e00004b8187df3 */ /* 0x000fe20008000818 */
[----:B------:R-:W-:Y:S01]  /*7190*/  UMOV UR7, 0xc0000010 ;  /* 0xc000001000077882 */ /* 0x000fe20000000000 */
[----:B------:R-:W-:Y:S01]  /*71a0*/  UMOV UR6, UR4 ;  /* 0x0000000400067c82 */ /* 0x000fe20008000000 */
[----:B------:R-:W-:Y:S02]  /*71b0*/  @UP0 ULDC.64 UR12, c[0x0][0x9c8] ;  /* 0x00027200000c0ab9 */ /* 0x000fe40000000a00 */
[----:B------:R-:W-:Y:S01]  /*71c0*/  @UP0 UIMAD.WIDE.U32 UR4, UR37, UR12, URZ ;  /* 0x0000000c250402a5 */ /* 0x000fe2000f8e003f */
[----:B------:R-:W-:Y:S02]  /*71d0*/  WARPGROUP.DEPBAR.LE gsb0, 0x0 ;  /* 0x00008000000079c5 */ /* 0x000fe40000010000 */
[----:B------:R-:W-:-:S06]  /*71e0*/  WARPGROUP.ARRIVE ;  /* 0x00000000000079c5 */ /* 0x000fcc0000000000 */
[----:B------:R-:W-:Y:S01]  /*71f0*/  QGMMA.64x128x32.F32.E4M3.E4M3 R24, R180, gdesc[UR4], R24, gsb0 ;  /* 0x01e00004b4187df3 */ /* 0x000fe20008000818 */
[----:B------:R-:W-:Y:S02]  /*7200*/  @UP0 UIMAD UR6, UR38, UR12, URZ ;  /* 0x0000000c260602a4 */ /* 0x000fe4000f8e023f */
[----:B------:R-:W-:Y:S02]  /*7210*/  @UP0 USHF.R.S32.HI UR7, URZ, 0x1f, UR43 ;  /* 0x0000001f3f070899 */ /* 0x000fe4000801142b */
[----:B------:R-:W-:-:S03]  /*7220*/  @UP0 UIMAD UR6, UR37, UR13, UR6 ;  /* 0x0000000d250602a4 */ /* 0x000fc6000f8e0206 */
[----:B------:R-:W-:Y:S01]  /*7230*/  @UP0 ULDC.64 UR12, c[0x0][0x9d0] ;  /* 0x00027400000c0ab9 */ /* 0x000fe20000000a00 */
[----:B------:R-:W-:Y:S02]  /*7240*/  @UP0 UIADD3 UR5, UR5, UR6, URZ ;  /* 0x0000000605050290 */ /* 0x000fe4000fffe03f */
[----:B------:R-:W-:Y:S02]  /*7250*/  @UP0 UIMAD UR6, UR7, UR12, URZ ;  /* 0x0000000c070602a4 */ /* 0x000fe4000f8e023f */
[----:B------:R-:W-:Y:S02]  /*7260*/  @UP0 UIMAD.WIDE.U32 UR4, UR43, UR12, UR4 ;  /* 0x0000000c2b0402a5 */ /* 0x000fe4000f8e0004 */
[----:B------:R-:W-:-:S04]  /*7270*/  @UP0 UIMAD UR6, UR43, UR13, UR6 ;  /* 0x0000000d2b0602a4 */ /* 0x000fc8000f8e0206 */
[----:B------:R-:W-:Y:S02]  /*7280*/  @UP0 UIADD3 UR5, UR5, UR6, URZ ;  /* 0x0000000605050290 */ /* 0x000fe4000fffe03f */
[----:B------:R-:W-:-:S04]  /*7290*/  @UP0 ULEA UR6, UP1, UR4, UR10, 0x2 ;  /* 0x0000000a04060291 */ /* 0x000fc8000f82103f */
[----:B------:R-:W-:Y:S02]  /*72a0*/  @UP0 ULEA.HI.X UR7, UR4, UR11, UR5, 0x2, UP1 ;  /* 0x0000000b04070291 */ /* 0x000fe400088f1405 */
[----:B------:R-:W-:Y:S01]  /*72b0*/  UIADD3 UR4, UR8, 0x200, URZ ;  /* 0x0000020008047890 */ /* 0x000fe2000fffe03f */
[----:B0-----:R-:W-:-:S03]  /*72c0*/  MOV R2, UR6 ;  /* 0x0000000600027c02 */ /* 0x001fc60008000f00 */
[----:B------:R-:W-:Y:S01]  /*72d0*/  IMAD.U32 R3, RZ, RZ, UR7 ;  /* 0x00000007ff037e24 */ /* 0x000fe2000f8e00ff */
[----:B------:R-:W-:Y:S02]  /*72e0*/  UMOV UR7, 0xc0000010 ;  /* 0xc000001000077882 */ /* 0x000fe40000000000 */
[----:B------:R-:W-:Y:S02]  /*72f0*/  UMOV UR6, UR4 ;  /* 0x0000000400067c82 */ /* 0x000fe40008000000 */
[----:B------:R0:W2:Y:S01]  /*7300*/  @P1 LDG.E R5, desc[UR48][R2.64] ;  /* 0x0000003002051981 */ /* 0x0000a2000c1e1900 */
[----:B------:R-:W-:Y:S01]  /*7310*/  UIADD3 UR4, UR8, 0x300, URZ ;  /* 0x0000030008047890 */ /* 0x000fe2000fffe03f */
[----:B------:R-:W-:Y:S02]  /*7320*/  WARPGROUP.DEPBAR.LE gsb0, 0x0 ;  /* 0x00008000000079c5 */ /* 0x000fe40000010000 */
[----:B------:R-:W-:-:S06]  /*7330*/  WARPGROUP.ARRIVE ;  /* 0x00000000000079c5 */ /* 0x000fcc0000000000 */
[----:B------:R-:W-:Y:S01]  /*7340*/  QGMMA.64x128x32.F32.E4M3.E4M3 R24, R176, gdesc[UR4], R24, gsb0 ;  /* 0x01e00004b0187df3 */ /* 0x000fe20008000818 */
[----:B------:R-:W-:Y:S01]  /*7350*/  UMOV UR6, UR4 ;  /* 0x0000000400067c82 */ /* 0x000fe20008000000 */
[----:B------:R-:W-:Y:S01]  /*7360*/  UMOV UR7, 0xc0000010 ;  /* 0xc000001000077882 */ /* 0x000fe20000000000 */
[----:B------:R-:W-:Y:S01]  /*7370*/  UIADD3 UR8, UR8, 0x400, URZ ;  /* 0x0000040008087890 */ /* 0x000fe2000fffe03f */
[----:B------:R-:W1:Y:S04]  /*7380*/  SHFL.BFLY PT, R4, R7, 0x2, 0x1f ;  /* 0x0c401f0007047f89 */ /* 0x000e6800000e0000 */
[----:B------:R-:W3:Y:S01]  /*7390*/  SHFL.BFLY PT, R9, R8, 0x2, 0x1f ;  /* 0x0c401f0008097f89 */ /* 0x000ee200000e0000 */
[----:B------:R-:W-:Y:S02]  /*73a0*/  WARPGROUP.DEPBAR.LE gsb0, 0x0 ;  /* 0x00008000000079c5 */ /* 0x000fe40000010000 */
[----:B------:R-:W-:-:S06]  /*73b0*/  WARPGROUP.ARRIVE ;  /* 0x00000000000079c5 */ /* 0x000fcc0000000000 */
[----:B------:R-:W-:Y:S01]  /*73c0*/  QGMMA.64x128x32.F32.E4M3.E4M3 R24, R172, gdesc[UR4], R24, gsb0 ;  /* 0x01e00004ac187df3 */ /* 0x000fe20008000818 */
[----:B------:R-:W-:Y:S01]  /*73d0*/  UMOV UR6, UR8 ;  /* 0x0000000800067c82 */ /* 0x000fe20008000000 */
[----:B------:R-:W-:Y:S01]  /*73e0*/  UMOV UR7, 0xc0000010 ;  /* 0xc000001000077882 */ /* 0x000fe20000000000 */
[----:B-1----:R-:W-:Y:S01]  /*73f0*/  FADD.FTZ R4, R4, R7 ;  /* 0x0000000704047221 */ /* 0x002fe20000010000 */
[----:B---3--:R-:W-:-:S04]  /*7400*/  FADD.FTZ R9, R9, R8 ;  /* 0x0000000809097221 */ /* 0x008fc80000010000 */
[----:B0-----:R-:W0:Y:S04]  /*7410*/  SHFL.BFLY PT, R3, R4, 0x1, 0x1f ;  /* 0x0c201f0004037f89 */ /* 0x001e2800000e0000 */
[----:B------:R-:W1:Y:S01]  /*7420*/  SHFL.BFLY PT, R2, R9, 0x1, 0x1f ;  /* 0x0c201f0009027f89 */ /* 0x000e6200000e0000 */
[----:B0-----:R-:W-:Y:S01]  /*7430*/  FADD.FTZ R11, R4, R3 ;  /* 0x00000003040b7221 */ /* 0x001fe20000010000 */
[----:B-1----:R-:W-:-:S04]  /*7440*/  FADD.FTZ R12, R9, R2 ;  /* 0x00000002090c7221 */ /* 0x002fc80000010000 */
[C---:B------:R-:W-:Y:S01]  /*7450*/  FSETP.NE.FTZ.AND P1, PT, R11.reuse, RZ, PT ;  /* 0x000000ff0b00720b */ /* 0x040fe20003f35000 */
[----:B------:R-:W-:Y:S01]  /*7460*/  FMUL.FTZ R13, R11, 0.00390625 ;  /* 0x3b8000000b0d7820 */ /* 0x000fe20000410000 */
[----:B------:R-:W-:Y:S01]  /*7470*/  FMUL.FTZ R14, R12, 0.00390625 ;  /* 0x3b8000000c0e7820 */ /* 0x000fe20000410000 */
[----:B------:R-:W-:-:S03]  /*7480*/  IMAD.MOV.U32 R2, RZ, RZ, RZ ;  /* 0x000000ffff027224 */ /* 0x000fc600078e00ff */
[----:B------:R-:W-:Y:S02]  /*7490*/  FSETP.NE.FTZ.AND P2, PT, R13, RZ, PT ;  /* 0x000000ff0d00720b */ /* 0x000fe40003f55000 */
[----:B------:R-:W-:-:S05]  /*74a0*/  FSETP.NE.FTZ.AND P3, PT, R14, RZ, PT ;  /* 0x000000ff0e00720b */ /* 0x000fca0003f75000 */
[----:B------:R-:W-:Y:S01]  /*74b0*/  @P1 MUFU.RCP R2, R11 ;  /* 0x0000000b00021308 */ /* 0x000fe20000001000 */
[----:B------:R-:W-:Y:S01]  /*74c0*/  FSETP.NE.FTZ.AND P1, PT, R12, RZ, PT ;  /* 0x000000ff0c00720b */ /* 0x000fe20003f35000 */
[----:B------:R-:W-:Y:S01]  /*74d0*/  IMAD.MOV.U32 R10, RZ, RZ, RZ ;  /* 0x000000ffff0a7224 */ /* 0x000fe200078e00ff */
[----:B------:R-:W-:Y:S02]  /*74e0*/  WARPGROUP.DEPBAR.LE gsb0, 0x0 ;  /* 0x00008000000079c5 */ /* 0x000fe40000010000 */
[----:B------:R-:W-:-:S06]  /*74f0*/  WARPGROUP.ARRIVE ;  /* 0x00000000000079c5 */ /* 0x000fcc0000000000 */
[----:B------:R-:W-:Y:S01]  /*7500*/  QGMMA.64x128x32.F32.E4M3.E4M3 R24, R168, gdesc[UR4], R24, gsb0 ;  /* 0x01e00004a8187df3 */ /* 0x000fe20008000818 */
[----:B------:R-:W0:Y:S08]  /*7510*/  @P2 MUFU.LG2 R8, R13 ;  /* 0x0000000d00082308 */ /* 0x000e300000000c00 */
[----:B------:R-:W1:Y:S08]  /*7520*/  @P3 MUFU.LG2 R9, R14 ;  /* 0x0000000e00093308 */ /* 0x000e700000000c00 */
[----:B------:R-:W3:Y:S01]  /*7530*/  @P1 MUFU.RCP R10, R12 ;  /* 0x0000000c000a1308 */ /* 0x000ee20000001000 */
[----:B------:R-:W-:-:S02]  /*7540*/  IMAD.U32 R7, RZ, RZ, UR40 ;  /* 0x00000028ff077e24 */ /* 0x000fc4000f8e00ff */
[----:B------:R-:W-:Y:S02]  /*7550*/  IMAD.U32 R16, RZ, RZ, UR40 ;  /* 0x00000028ff107e24 */ /* 0x000fe4000f8e00ff */
[----:B0-----:R-:W-:Y:S01]  /*7560*/  @P2 FMUL.FTZ R8, R8, 0.69314718246459960938 ;  /* 0x3f31721808082820 */ /* 0x001fe20000410000 */
[----:B------:R-:W-:Y:S01]  /*7570*/  @P2 FMUL.FTZ R7, R7, 0.69314718246459960938 ;  /* 0x3f31721807072820 */ /* 0x000fe20000410000 */
[----:B------:R-:W-:Y:S01]  /*7580*/  @P3 FMUL.FTZ R16, R16, 0.69314718246459960938 ;  /* 0x3f31721810103820 */ /* 0x000fe20000410000 */
[----:B-1----:R-:W-:Y:S01]  /*7590*/  @P3 FMUL.FTZ R9, R9, 0.69314718246459960938 ;  /* 0x3f31721809093820 */ /* 0x002fe20000410000 */
[----:B------:R-:W-:Y:S02]  /*75a0*/  IMAD.MOV.U32 R3, RZ, RZ, -0x800000 ;  /* 0xff800000ff037424 */ /* 0x000fe400078e00ff */
[----:B------:R-:W-:Y:S01]  /*75b0*/  @P2 FFMA.FTZ R3, R7, R6, R8 ;  /* 0x0000000607032223 */ /* 0x000fe20000010008 */
[----:B------:R-:W-:Y:S02]  /*75c0*/  IMAD.MOV.U32 R4, RZ, RZ, -0x800000 ;  /* 0xff800000ff047424 */ /* 0x000fe400078e00ff */
[----:B------:R-:W-:Y:S01]  /*75d0*/  @P3 FFMA.FTZ R4, R16, R0, R9 ;  /* 0x0000000010043223 */ /* 0x000fe20000010009 */
[-C--:B--2---:R-:W-:Y:S01]  /*75e0*/  FMUL.FTZ R2, R2, R5.reuse ;  /* 0x0000000502027220 */ /* 0x084fe20000410000 */
[----:B---3--:R-:W-:Y:S01]  /*75f0*/  FMUL.FTZ R6, R10, R5 ;  /* 0x000000050a067220 */ /* 0x008fe20000410000 */
[----:B------:R-:W-:-:S02]  /*7600*/  WARPGROUP.DEPBAR.LE gsb0, 0x0 ;  /* 0x00008000000079c5 */ /* 0x000fc40000010000 */
[----:B------:R-:W-:Y:S05]  /*7610*/  @!P0 BRA `(.L_x_34) ;  /* 0x0000000000048947 */ /* 0x000fea0003800000 */
[----:B------:R-:W-:Y:S01]  /*7620*/  BPT.TRAP 0x1 ;  /* 0x000000040000795c */ /* 0x000fe20000300000 */
.L_x_34:
[----:B------:R-:W-:Y:S01]  /*7630*/  UIADD3 UR4, UR9, 0x22860, URZ ;  /* 0x0002286009047890 */ /* 0x000fe2000fffe03f */
[-C--:B------:R-:W-:Y:S01]  /*7640*/  FMUL.FTZ R5, R24, R2.reuse ;  /* 0x0000000218057220 */ /* 0x080fe20000410000 */
[-C--:B------:R-:W-:Y:S01]  /*7650*/  FMUL.FTZ R9, R29, R2.reuse ;  /* 0x000000021d097220 */ /* 0x080fe20000410000 */
[-C--:B------:R-:W-:Y:S01]  /*7660*/  FMUL.FTZ R10, R32, R2.reuse ;  /* 0x00000002200a7220 */ /* 0x080fe20000410000 */
[----:B------:R-:W-:Y:S01]  /*7670*/  UPRMT UR4, UR45, 0x654, UR4 ;  /* 0x000006542d047896 */ /* 0x000fe20008000004 */
        /* <DEDUP_REMOVED lines=8> */
[----:B------:R-:W-:Y:S01]  /*7700*/  SYNCS.ARRIVE.TRANS64.RED.A1T0 RZ, [UR4], RZ ;  /* 0x000000ffffff79a7 */ /* 0x000fe20008100404 */
        /* <DEDUP_REMOVED lines=47> */
[----:B------:R-:W-:Y:S01]  /*7a00*/  PLOP3.LUT P0, PT, PT, PT, PT, 0x8, 0x0 ;  /* 0x000000000000781c */ /* 0x000fe20003f0e170 */
[-C--:B------:R-:W-:Y:S01]  /*7a10*/  FMUL.FTZ R70, R70, R6.reuse ;  /* 0x0000000646467220 */ /* 0x080fe20000410000 */
[-C--:B------:R-:W-:Y:S01]  /*7a20*/  FMUL.FTZ R67, R67, R6.reuse ;  /* 0x0000000643437220 */ /* 0x080fe20000410000 */
[-C--:B------:R-:W-:Y:S01]  /*7a30*/  FMUL.FTZ R78, R78, R6.reuse ;  /* 0x000000064e4e7220 */ /* 0x080fe20000410000 */
[-C--:B------:R-:W-:Y:S01]  /*7a40*/  FMUL.FTZ R75, R75, R6.reuse ;  /* 0x000000064b4b7220 */ /* 0x080fe20000410000 */
[-C--:B------:R-:W-:Y:S01]  /*7a50*/  FMUL.FTZ R86, R86, R6.reuse ;  /* 0x0000000656567220 */ /* 0x080fe20000410000 */
[----:B------:R-:W-:-:S07]  /*7a60*/  FMUL.FTZ R83, R83, R6 ;  /* 0x0000000653537220 */ /* 0x000fce0000410000 */
.L_x_10:
[----:B------:R-:W-:Y:S05]  /*7a70*/  @P0 BRA `(.L_x_35) ;  /* 0x00000020006c0947 */ /* 0x000fea0003800000 */
[----:B------:R-:W0:Y:S01]  /*7a80*/  S2R R25, SR_TID.X ;  /* 0x0000000000197919 */ /* 0x000e220000002100 */
[----:B------:R-:W-:Y:S01]  /*7a90*/  ULDC.64 UR4, c[0x4][0x38] ;  /* 0x01000e0000047ab9 */ /* 0x000fe20000000a00 */
[----:B------:R-:W1:Y:S01]  /*7aa0*/  LDC R119, c[0x0][0xbe8] ;  /* 0x0002fa00ff777b82 */ /* 0x000e620000000800 */
[----:B------:R-:W-:Y:S01]  /*7ab0*/  ULDC.64 UR8, c[0x0][0xbd0] ;  /* 0x0002f40000087ab9 */ /* 0x000fe20000000a00 */
[----:B------:R-:W-:Y:S01]  /*7ac0*/  USHF.R.S32.HI UR7, URZ, 0x1f, UR43 ;  /* 0x0000001f3f077899 */ /* 0x000fe2000801142b */
[----:B------:R-:W-:Y:S01]  /*7ad0*/  ULDC.64 UR10, c[0x0][0xb38] ;  /* 0x0002ce00000a7ab9 */ /* 0x000fe20000000a00 */
[----:B0-----:R-:W-:-:S05]  /*7ae0*/  IMAD.SHL.U32 R2, R25, 0x4, RZ ;  /* 0x0000000419027824 */ /* 0x001fca00078e00ff */
[----:B------:R-:W-:Y:S01]  /*7af0*/  LOP3.LUT R2, R2, 0xc, RZ, 0xc0, !PT ;  /* 0x0000000c02027812 */ /* 0x000fe200078ec0ff */
[----:B------:R-:W-:Y:S03]  /*7b00*/  BAR.SYNC.DEFER_BLOCKING 0x1, 0x100 ;  /* 0x0044000000007b1d */ /* 0x000fe60000010000 */
[----:B------:R-:W-:-:S05]  /*7b10*/  IADD3 R6, P0, R2, UR4, RZ ;  /* 0x0000000402067c10 */ /* 0x000fca000ff1e0ff */
[----:B------:R-:W-:-:S06]  /*7b20*/  IMAD.X R7, RZ, RZ, UR5, P0 ;  /* 0x00000005ff077e24 */ /* 0x000fcc00080e06ff */
[----:B------:R0:W2:Y:S01]  /*7b30*/  LDG.E.CONSTANT R7, desc[UR48][R6.64] ;  /* 0x0000003006077981 */ /* 0x0000a2000c1e9900 */
[C---:B------:R-:W-:Y:S01]  /*7b40*/  LOP3.LUT P0, R2, R25.reuse, 0x3, RZ, 0xc0, !PT ;  /* 0x0000000319027812 */ /* 0x040fe2000780c0ff */
[----:B------:R-:W-:Y:S01]  /*7b50*/  UIMAD.WIDE.U32 UR4, UR43, UR8, URZ ;  /* 0x000000082b0472a5 */ /* 0x000fe2000f8e003f */
[----:B------:R-:W-:Y:S01]  /*7b60*/  IADD3 R25, R25, -0x80, RZ ;  /* 0xffffff8019197810 */ /* 0x000fe20007ffe0ff */
[----:B------:R-:W-:Y:S01]  /*7b70*/  UIMAD UR6, UR7, UR8, URZ ;  /* 0x00000008070672a4 */ /* 0x000fe2000f8e023f */
[----:B------:R-:W-:Y:S01]  /*7b80*/  ISETP.EQ.OR P0, PT, R2, 0x3, !P0 ;  /* 0x000000030200780c */ /* 0x000fe20004702670 */
[----:B------:R-:W-:Y:S01]  /*7b90*/  UIMAD UR8, UR7, UR10, URZ ;  /* 0x0000000a070872a4 */ /* 0x000fe2000f8e023f */
[----:B------:R-:W-:Y:S01]  /*7ba0*/  SHF.R.S32.HI R2, RZ, 0x1f, R25 ;  /* 0x0000001fff027819 */ /* 0x000fe20000011419 */
[----:B------:R-:W-:Y:S01]  /*7bb0*/  IMAD.U32 R32, RZ, RZ, UR4 ;  /* 0x00000004ff207e24 */ /* 0x000fe2000f8e00ff */
[----:B------:R-:W-:Y:S01]  /*7bc0*/  SEL R108, R0, R9, P0 ;  /* 0x00000009006c7207 */ /* 0x000fe20000000000 */
[----:B------:R-:W-:Y:S01]  /*7bd0*/  UIMAD UR9, UR43, UR9, UR6 ;  /* 0x000000092b0972a4 */ /* 0x000fe2000f8e0206 */
[----:B------:R-:W-:Y:S01]  /*7be0*/  SEL R117, R9, R0, P0 ;  /* 0x0000000009757207 */ /* 0x000fe20000000000 */
[----:B------:R-:W-:Y:S01]  /*7bf0*/  UIMAD.WIDE.U32 UR6, UR43, UR10, URZ ;  /* 0x0000000a2b0672a5 */ /* 0x000fe2000f8e003f */
[----:B------:R-:W-:Y:S01]  /*7c00*/  LEA.HI R0, R2, R25, RZ, 0x7 ;  /* 0x0000001902007211 */ /* 0x000fe200078f38ff */
[----:B------:R-:W3:Y:S01]  /*7c10*/  S2UR UR4, SR_CTAID.Y ;  /* 0x00000000000479c3 */ /* 0x000ee20000002600 */
[----:B------:R-:W-:Y:S01]  /*7c20*/  SEL R104, R36, R11, P0 ;  /* 0x0000000b24687207 */ /* 0x000fe20000000000 */
[----:B------:R-:W-:Y:S01]  /*7c30*/  UIADD3 UR9, UR5, UR9, URZ ;  /* 0x0000000905097290 */ /* 0x000fe2000fffe03f */
[----:B0-----:R-:W-:Y:S01]  /*7c40*/  LOP3.LUT R6, R0, 0xffffff80, RZ, 0xc0, !PT ;  /* 0xffffff8000067812 */ /* 0x001fe200078ec0ff */
[----:B------:R-:W-:Y:S01]  /*7c50*/  UIMAD UR8, UR43, UR11, UR8 ;  /* 0x0000000b2b0872a4 */ /* 0x000fe2000f8e0208 */
[----:B------:R-:W-:Y:S01]  /*7c60*/  SEL R113, R11, R36, P0 ;  /* 0x000000240b717207 */ /* 0x000fe20000000000 */
[----:B------:R-:W-:Y:S01]  /*7c70*/  BSSY B0, `(.L_x_36) ;  /* 0x0000181000007945 */ /* 0x000fe20003800000 */
[----:B------:R-:W-:Y:S01]  /*7c80*/  SHF.R.S32.HI R9, RZ, 0x7, R0 ;  /* 0x00000007ff097819 */ /* 0x000fe20000011400 */
[----:B------:R-:W-:Y:S01]  /*7c90*/  IMAD.IADD R64, R25, 0x1, -R6 ;  /* 0x0000000119407824 */ /* 0x000fe200078e0a06 */
[----:B------:R-:W-:Y:S01]  /*7ca0*/  SEL R16, R10, R33, P0 ;  /* 0x000000210a107207 */ /* 0x000fe20000000000 */
[----:B------:R-:W-:Y:S01]  /*7cb0*/  UIADD3 UR8, UR7, UR8, URZ ;  /* 0x0000000807087290 */ /* 0x000fe2000fffe03f */
[----:B------:R-:W-:Y:S01]  /*7cc0*/  SEL R111, R33, R10, P0 ;  /* 0x0000000a216f7207 */ /* 0x000fe20000000000 */
[----:B------:R-:W-:Y:S01]  /*7cd0*/  IMAD.U32 R33, RZ, RZ, UR5 ;  /* 0x00000005ff217e24 */ /* 0x000fe2000f8e00ff */
[----:B------:R-:W-:Y:S01]  /*7ce0*/  SHF.R.S32.HI R11, RZ, 0x1f, R64 ;  /* 0x0000001fff0b7819 */ /* 0x000fe20000011440 */
[----:B------:R-:W-:Y:S01]  /*7cf0*/  IMAD.U32 R33, RZ, RZ, UR9 ;  /* 0x00000009ff217e24 */ /* 0x000fe2000f8e00ff */
[----:B------:R-:W-:-:S02]  /*7d00*/  LEA.HI R2, R2, R25, RZ, 0x2 ;  /* 0x0000001902027211 */ /* 0x000fc400078f10ff */
[----:B------:R-:W-:Y:S02]  /*7d10*/  SEL R100, R12, R41, P0 ;  /* 0x000000290c647207 */ /* 0x000fe40000000000 */
[----:B------:R-:W-:Y:S02]  /*7d20*/  SEL R107, R41, R12, P0 ;  /* 0x0000000c296b7207 */ /* 0x000fe40000000000 */
[----:B------:R-:W-:Y:S02]  /*7d30*/  SEL R48, R26, R27, P0 ;  /* 0x0000001b1a307207 */ /* 0x000fe40000000000 */
[----:B------:R-:W-:Y:S02]  /*7d40*/  SEL R85, R27, R26, P0 ;  /* 0x0000001a1b557207 */ /* 0x000fe40000000000 */
[----:B------:R-:W-:Y:S02]  /*7d50*/  LEA.HI R10, R11, R64, RZ, 0x2 ;  /* 0x000000400b0a7211 */ /* 0x000fe400078f10ff */
[----:B------:R-:W-:-:S02]  /*7d60*/  SEL R26, R74, R75, P0 ;  /* 0x0000004b4a1a7207 */ /* 0x000fc40000000000 */
[----:B------:R-:W-:Y:S02]  /*7d70*/  SEL R41, R75, R74, P0 ;  /* 0x0000004a4b297207 */ /* 0x000fe40000000000 */
[----:B------:R-:W0:Y:S01]  /*7d80*/  S2R R74, SR_CTAID.X ;  /* 0x00000000004a7919 */ /* 0x000e220000002500 */
[----:B------:R-:W-:Y:S02]  /*7d90*/  LEA.HI R0, R0, R9, RZ, 0x1 ;  /* 0x0000000900007211 */ /* 0x000fe400078f08ff */
[----:B------:R-:W-:Y:S02]  /*7da0*/  SEL R106, R5, R8, P0 ;  /* 0x00000008056a7207 */ /* 0x000fe40000000000 */
[----:B------:R-:W-:Y:S02]  /*7db0*/  SEL R115, R8, R5, P0 ;  /* 0x0000000508737207 */ /* 0x000fe40000000000 */
[----:B------:R-:W-:Y:S02]  /*7dc0*/  LOP3.LUT R6, R2, 0xfffffffc, RZ, 0xc0, !PT ;  /* 0xfffffffc02067812 */ /* 0x000fe400078ec0ff */
[----:B------:R-:W-:-:S02]  /*7dd0*/  SHF.R.S32.HI R2, RZ, 0x2, R10 ;  /* 0x00000002ff027819 */ /* 0x000fc4000001140a */
[----:B------:R-:W-:Y:S01]  /*7de0*/  SHF.R.S32.HI R5, RZ, 0x1f, R10 ;  /* 0x0000001fff057819 */ /* 0x000fe2000001140a */
[----:B------:R-:W-:Y:S01]  /*7df0*/  IMAD.IADD R6, R25, 0x1, -R6 ;  /* 0x0000000119067824 */ /* 0x000fe200078e0a06 */
[----:B------:R-:W-:Y:S02]  /*7e00*/  LOP3.LUT R0, R0, 0x3fffffe, RZ, 0xc0, !PT ;  /* 0x03fffffe00007812 */ /* 0x000fe400078ec0ff */
[----:B------:R-:W-:Y:S02]  /*7e10*/  LEA.HI R5, R5, R2, RZ, 0x3 ;  /* 0x0000000205057211 */ /* 0x000fe400078f18ff */
[----:B------:R-:W-:Y:S01]  /*7e20*/  LEA.HI R8, R6, R6, RZ, 0x1 ;  /* 0x0000000606087211 */ /* 0x000fe200078f08ff */
[----:B------:R-:W-:Y:S01]  /*7e30*/  IMAD.IADD R0, R9, 0x1, -R0 ;  /* 0x0000000109007824 */ /* 0x000fe200078e0a00 */
[----:B------:R-:W-:Y:S02]  /*7e40*/  LOP3.LUT R9, R5, 0xfffffff8, RZ, 0xc0, !PT ;  /* 0xfffffff805097812 */ /* 0x000fe400078ec0ff */
[----:B------:R-:W-:-:S02]  /*7e50*/  LEA.HI R5, R11, R64, RZ, 0x5 ;  /* 0x000000400b057211 */ /* 0x000fc400078f28ff */
[----:B------:R-:W-:Y:S01]  /*7e60*/  SEL R96, R14, R49, P0 ;  /* 0x000000310e607207 */ /* 0x000fe20000000000 */
[----:B------:R-:W-:Y:S01]  /*7e70*/  IMAD.IADD R2, R2, 0x1, -R9 ;  /* 0x0000000102027824 */ /* 0x000fe200078e0a09 */
[----:B------:R-:W-:Y:S02]  /*7e80*/  SHF.R.S32.HI R5, RZ, 0x5, R5 ;  /* 0x00000005ff057819 */ /* 0x000fe40000011405 */
[----:B------:R-:W-:Y:S02]  /*7e90*/  LOP3.LUT R9, R8, 0x1ffffffe, RZ, 0xc0, !PT ;  /* 0x1ffffffe08097812 */ /* 0x000fe400078ec0ff */
[----:B------:R-:W-:Y:S01]  /*7ea0*/  SEL R103, R49, R14, P0 ;  /* 0x0000000e31677207 */ /* 0x000fe20000000000 */
[----:B------:R-:W-:Y:S01]  /*7eb0*/  IMAD R5, R5, 0x10, R2 ;  /* 0x0000001005057824 */ /* 0x000fe200078e0202 */
[----:B------:R-:W-:Y:S01]  /*7ec0*/  SEL R14, R30, R31, P0 ;  /* 0x0000001f1e0e7207 */ /* 0x000fe20000000000 */
[----:B------:R-:W-:Y:S01]  /*7ed0*/  IMAD.IADD R9, R6, 0x1, -R9 ;  /* 0x0000000106097824 */ /* 0x000fe200078e0a09 */
[----:B------:R-:W-:Y:S01]  /*7ee0*/  SEL R98, R52, R15, P0 ;  /* 0x0000000f34627207 */ /* 0x000fe20000000000 */
[----:B------:R-:W-:Y:S01]  /*7ef0*/  IMAD R0, R0, 0x40, R5 ;  /* 0x0000004000007824 */ /* 0x000fe200078e0205 */
[----:B------:R-:W-:-:S02]  /*7f00*/  SEL R105, R15, R52, P0 ;  /* 0x000000340f697207 */ /* 0x000fc40000000000 */
[----:B------:R-:W-:Y:S01]  /*7f10*/  SEL R72, R24, R81, P0 ;  /* 0x0000005118487207 */ /* 0x000fe20000000000 */
[----:B------:R-:W-:Y:S01]  /*7f20*/  IMAD R9, R9, 0x8, R0 ;  /* 0x0000000809097824 */ /* 0x000fe200078e0200 */
[----:B------:R-:W-:Y:S02]  /*7f30*/  SEL R91, R81, R24, P0 ;  /* 0x00000018515b7207 */ /* 0x000fe40000000000 */
[----:B------:R-:W-:Y:S02]  /*7f40*/  SEL R52, R34, R35, P0 ;  /* 0x0000002322347207 */ /* 0x000fe40000000000 */
[----:B------:R-:W-:Y:S02]  /*7f50*/  SEL R81, R35, R34, P0 ;  /* 0x0000002223517207 */ /* 0x000fe40000000000 */
[----:B------:R-:W-:Y:S02]  /*7f60*/  SEL R34, R86, R87, P0 ;  /* 0x0000005756227207 */ /* 0x000fe40000000000 */
[----:B------:R-:W-:-:S02]  /*7f70*/  LOP3.LUT R5, R10, 0x7ffffffc, RZ, 0xc0, !PT ;  /* 0x7ffffffc0a057812 */ /* 0x000fc400078ec0ff */
[----:B------:R-:W-:Y:S02]  /*7f80*/  SEL R90, R68, R21, P0 ;  /* 0x00000015445a7207 */ /* 0x000fe40000000000 */
[----:B------:R-:W-:Y:S02]  /*7f90*/  SEL R97, R21, R68, P0 ;  /* 0x0000004415617207 */ /* 0x000fe40000000000 */
[----:B------:R-:W-:Y:S02]  /*7fa0*/  SEL R87, R87, R86, P0 ;  /* 0x0000005657577207 */ /* 0x000fe40000000000 */
[----:B------:R-:W-:Y:S02]  /*7fb0*/  SEL R88, R20, R65, P0 ;  /* 0x0000004114587207 */ /* 0x000fe40000000000 */
[----:B------:R-:W-:Y:S02]  /*7fc0*/  SEL R95, R65, R20, P0 ;  /* 0x00000014415f7207 */ /* 0x000fe40000000000 */
[----:B------:R-:W-:-:S02]  /*7fd0*/  SEL R68, R22, R73, P0 ;  /* 0x0000004916447207 */ /* 0x000fc40000000000 */
        /* <DEDUP_REMOVED lines=10> */
[C---:B------:R-:W-:Y:S01]  /*8080*/  LOP3.LUT P1, RZ, R64.reuse, 0x3, RZ, 0xc0, !PT ;  /* 0x0000000340ff7812 */ /* 0x040fe2000782c0ff */
[----:B------:R-:W-:Y:S01]  /*8090*/  IMAD.IADD R64, R64, 0x1, -R5 ;  /* 0x0000000140407824 */ /* 0x000fe200078e0a05 */
[----:B------:R-:W-:-:S02]  /*80a0*/  SEL R38, R66, R67, P0 ;  /* 0x0000004342267207 */ /* 0x000fc40000000000 */
[----:B------:R-:W-:Y:S01]  /*80b0*/  SEL R47, R67, R66, P0 ;  /* 0x00000042432f7207 */ /* 0x000fe20000000000 */
[----:B0-----:R-:W-:Y:S01]  /*80c0*/  IMAD R66, R74, 0x80, R0 ;  /* 0x000000804a427824 */ /* 0x001fe200078e0200 */
[----:B------:R-:W-:Y:S01]  /*80d0*/  SEL R46, R54, R55, P0 ;  /* 0x00000037362e7207 */ /* 0x000fe20000000000 */
[----:B------:R-:W-:Y:S01]  /*80e0*/  IMAD R74, R74, 0x80, R9 ;  /* 0x000000804a4a7824 */ /* 0x000fe200078e0209 */
[----:B------:R-:W-:Y:S02]  /*80f0*/  SEL R61, R55, R54, P0 ;  /* 0x00000036373d7207 */ /* 0x000fe40000000000 */
[----:B-1----:R-:W-:Y:S02]  /*8100*/  ISETP.NE.AND P2, PT, R119, 0x1, PT ;  /* 0x000000017700780c */ /* 0x002fe40003f45270 */
[----:B------:R-:W-:Y:S02]  /*8110*/  SEL R102, R44, R13, P0 ;  /* 0x0000000d2c667207 */ /* 0x000fe40000000000 */
[----:B------:R-:W-:Y:S01]  /*8120*/  SEL R109, R13, R44, P0 ;  /* 0x0000002c0d6d7207 */ /* 0x000fe20000000000 */
[----:B------:R-:W-:Y:S01]  /*8130*/  IMAD.U32 R44, RZ, RZ, UR6 ;  /* 0x00000006ff2c7e24 */ /* 0x000fe2000f8e00ff */
[----:B------:R-:W-:-:S02]  /*8140*/  SEL R94, R60, R19, P0 ;  /* 0x000000133c5e7207 */ /* 0x000fc40000000000 */
[----:B------:R-:W-:Y:S02]  /*8150*/  SEL R101, R19, R60, P0 ;  /* 0x0000003c13657207 */ /* 0x000fe40000000000 */
[----:B------:R-:W-:Y:S02]  /*8160*/  SEL R80, R76, R23, P0 ;  /* 0x000000174c507207 */ /* 0x000fe40000000000 */
[----:B------:R-:W-:Y:S02]  /*8170*/  SEL R93, R23, R76, P0 ;  /* 0x0000004c175d7207 */ /* 0x000fe40000000000 */
[----:B------:R-:W-:Y:S01]  /*8180*/  SEL R60, R42, R43, P0 ;  /* 0x0000002b2a3c7207 */ /* 0x000fe20000000000 */
[----:B------:R-:W3:Y:S01]  /*8190*/  LDC R76, c[0x0][0xc50] ;  /* 0x00031400ff4c7b82 */ /* 0x000ee20000000800 */
        /* <DEDUP_REMOVED lines=12> */
[----:B------:R-:W0:Y:S01]  /*8260*/  @P2 LDC R83, c[0x0][0xbf0] ;  /* 0x0002fc00ff532b82 */ /* 0x000e220000000800 */
[----:B------:R-:W-:Y:S02]  /*8270*/  SEL R43, R71, R70, P0 ;  /* 0x00000046472b7207 */ /* 0x000fe40000000000 */
[----:B------:R-:W-:Y:S01]  /*8280*/  MOV R45, UR7 ;  /* 0x00000007002d7c02 */ /* 0x000fe20008000f00 */
[----:B------:R-:W-:Y:S01]  /*8290*/  IMAD.U32 R45, RZ, RZ, UR8 ;  /* 0x00000008ff2d7e24 */ /* 0x000fe2000f8e00ff */
[----:B------:R-:W-:Y:S01]  /*82a0*/  ULDC.64 UR6, c[0x0][0xb48] ;  /* 0x0002d20000067ab9 */ /* 0x000fe20000000a00 */
[----:B------:R-:W-:-:S02]  /*82b0*/  ULDC.64 UR8, c[0x0][0xb28] ;  /* 0x0002ca0000087ab9 */ /* 0x000fc40000000a00 */
[----:B------:R-:W1:Y:S01]  /*82c0*/  @P2 LDC R82, c[0x0][0xbf0] ;  /* 0x0002fc00ff522b82 */ /* 0x000e620000000800 */
[----:B--2---:R2:W-:Y:S04]  /*82d0*/  SHFL.IDX PT, R49, R14, R7, 0x1c1f ;  /* 0x001c1f070e317589 */ /* 0x0045e800000e0000 */
[----:B------:R-:W-:Y:S04]  /*82e0*/  SHFL.IDX PT, R5, R34, R7, 0x1c1f ;  /* 0x001c1f0722057589 */ /* 0x000fe800000e0000 */
[----:B------:R-:W-:Y:S01]  /*82f0*/  SHFL.IDX PT, R10, R106, R7, 0x1c1f ;  /* 0x001c1f076a0a7589 */ /* 0x000fe200000e0000 */
[----:B--2---:R-:W-:-:S03]  /*8300*/  LOP3.LUT R14, R7, 0x2, RZ, 0x3c, !PT ;  /* 0x00000002070e7812 */ /* 0x004fc600078e3cff */
[----:B------:R-:W-:Y:S04]  /*8310*/  SHFL.IDX PT, R54, R12, R7, 0x1c1f ;  /* 0x001c1f070c367589 */ /* 0x000fe800000e0000 */
[----:B------:R2:W4:Y:S04]  /*8320*/  SHFL.IDX PT, R8, R87, R14, 0x1c1f ;  /* 0x001c1f0e57087589 */ /* 0x00052800000e0000 */
[----:B------:R-:W5:Y:S04]  /*8330*/  SHFL.IDX PT, R9, R115, R14, 0x1c1f ;  /* 0x001c1f0e73097589 */ /* 0x000f6800000e0000 */
[----:B------:R-:W-:Y:S01]  /*8340*/  SHFL.IDX PT, R11, R108, R7, 0x1c1f ;  /* 0x001c1f076c0b7589 */ /* 0x000fe200000e0000 */
[----:B--2---:R-:W2:Y:S03]  /*8350*/  LDC.64 R86, c[0x0][0xb40] ;  /* 0x0002d000ff567b82 */ /* 0x004ea60000000a00 */
[----:B------:R-:W3:Y:S04]  /*8360*/  SHFL.IDX PT, R12, R117, R14, 0x1c1f ;  /* 0x001c1f0e750c7589 */ /* 0x000ee800000e0000 */
[----:B------:R-:W-:Y:S04]  /*8370*/  SHFL.IDX PT, R16, R16, R7, 0x1c1f ;  /* 0x001c1f0710107589 */ /* 0x000fe800000e0000 */
[----:B------:R-:W0:Y:S04]  /*8380*/  SHFL.IDX PT, R17, R111, R14, 0x1c1f ;  /* 0x001c1f0e6f117589 */ /* 0x000e2800000e0000 */
[----:B------:R-:W-:Y:S04]  /*8390*/  SHFL.IDX PT, R22, R100, R7, 0x1c1f ;  /* 0x001c1f0764167589 */ /* 0x000fe800000e0000 */
[----:B------:R-:W-:Y:S04]  /*83a0*/  SHFL.IDX PT, R53, R18, R7, 0x1c1f ;  /* 0x001c1f0712357589 */ /* 0x000fe800000e0000 */
[----:B------:R-:W-:Y:S01]  /*83b0*/  SHFL.IDX PT, R23, R107, R14, 0x1c1f ;  /* 0x001c1f0e6b177589 */ /* 0x000fe200000e0000 */
[----:B--2---:R-:W-:-:S03]  /*83c0*/  IMAD.WIDE.U32 R44, R86, UR37, R44 ;  /* 0x00000025562c7c25 */ /* 0x004fc6000f8e002c */
[----:B------:R-:W-:Y:S04]  /*83d0*/  SHFL.IDX PT, R15, R104, R7, 0x1c1f ;  /* 0x001c1f07680f7589 */ /* 0x000fe800000e0000 */
[----:B------:R-:W-:Y:S04]  /*83e0*/  SHFL.IDX PT, R30, R92, R7, 0x1c1f ;  /* 0x001c1f075c1e7589 */ /* 0x000fe800000e0000 */
[----:B------:R-:W-:Y:S04]  /*83f0*/  SHFL.IDX PT, R50, R20, R7, 0x1c1f ;  /* 0x001c1f0714327589 */ /* 0x000fe800000e0000 */
[----:B------:R-:W2:Y:S04]  /*8400*/  SHFL.IDX PT, R18, R113, R14, 0x1c1f ;  /* 0x001c1f0e71127589 */ /* 0x000ea800000e0000 */
[----:B------:R-:W1:Y:S04]  /*8410*/  SHFL.IDX PT, R31, R99, R14, 0x1c1f ;  /* 0x001c1f0e631f7589 */ /* 0x000e6800000e0000 */
[----:B------:R-:W-:Y:S04]  /*8420*/  SHFL.IDX PT, R19, R102, R7, 0x1c1f ;  /* 0x001c1f0766137589 */ /* 0x000fe800000e0000 */
[----:B------:R-:W-:Y:S04]  /*8430*/  SHFL.IDX PT, R20, R109, R14, 0x1c1f ;  /* 0x001c1f0e6d147589 */ /* 0x000fe800000e0000 */
[----:B------:R-:W-:Y:S04]  /*8440*/  SHFL.IDX PT, R24, R96, R7, 0x1c1f ;  /* 0x001c1f0760187589 */ /* 0x000fe800000e0000 */
[----:B------:R-:W-:Y:S04]  /*8450*/  SHFL.IDX PT, R27, R94, R7, 0x1c1f ;  /* 0x001c1f075e1b7589 */ /* 0x000fe800000e0000 */
[----:B------:R-:W-:Y:S04]  /*8460*/  SHFL.IDX PT, R21, R103, R14, 0x1c1f ;  /* 0x001c1f0e67157589 */ /* 0x000fe800000e0000 */
[----:B------:R-:W1:Y:S04]  /*8470*/  SHFL.IDX PT, R34, R101, R14, 0x1c1f ;  /* 0x001c1f0e65227589 */ /* 0x000e6800000e0000 */
[----:B------:R4:W-:Y:S04]  /*8480*/  SHFL.IDX PT, R79, R85, R14, 0x1c1f ;  /* 0x001c1f0e554f7589 */ /* 0x0009e800000e0000 */
[----:B------:R-:W-:Y:S04]  /*8490*/  SHFL.IDX PT, R6, R26, R7, 0x1c1f ;  /* 0x001c1f071a067589 */ /* 0x000fe800000e0000 */
[----:B------:R-:W-:Y:S01]  /*84a0*/  SHFL.IDX PT, R25, R98, R7, 0x1c1f ;  /* 0x001c1f0762197589 */ /* 0x000fe200000e0000 */
[----:B----4-:R-:W4:Y:S03]  /*84b0*/  LDC.64 R84, c[0x0][0xbd8] ;  /* 0x0002f600ff547b82 */ /* 0x010f260000000a00 */
[----:B------:R-:W-:Y:S04]  /*84c0*/  SHFL.IDX PT, R26, R105, R14, 0x1c1f ;  /* 0x001c1f0e691a7589 */ /* 0x000fe800000e0000 */
[----:B------:R-:W-:Y:S04]  /*84d0*/  SHFL.IDX PT, R0, R58, R7, 0x1c1f ;  /* 0x001c1f073a007589 */ /* 0x000fe800000e0000 */
[----:B------:R-:W-:Y:S04]  /*84e0*/  SHFL.IDX PT, R51, R88, R7, 0x1c1f ;  /* 0x001c1f0758337589 */ /* 0x000fe800000e0000 */
[----:B------:R-:W-:Y:S04]  /*84f0*/  SHFL.IDX PT, R63, R80, R7, 0x1c1f ;  /* 0x001c1f07503f7589 */ /* 0x000fe800000e0000 */
[----:B------:R-:W-:Y:S04]  /*8500*/  SHFL.IDX PT, R58, R95, R14, 0x1c1f ;  /* 0x001c1f0e5f3a7589 */ /* 0x000fe800000e0000 */
[----:B------:R-:W-:Y:S04]  /*8510*/  SHFL.IDX PT, R35, R90, R7, 0x1c1f ;  /* 0x001c1f075a237589 */ /* 0x000fe800000e0000 */
[----:B------:R-:W4:Y:S04]  /*8520*/  SHFL.IDX PT, R62, R97, R14, 0x1c1f ;  /* 0x001c1f0e613e7589 */ /* 0x000f2800000e0000 */
[----:B------:R5:W-:Y:S04]  /*8530*/  SHFL.IDX PT, R80, R77, R14, 0x1c1f ;  /* 0x001c1f0e4d507589 */ /* 0x000be800000e0000 */
[----:B------:R-:W-:Y:S04]  /*8540*/  SHFL.IDX PT, R68, R68, R7, 0x1c1f ;  /* 0x001c1f0744447589 */ /* 0x000fe800000e0000 */
[----:B------:R-:W4:Y:S01]  /*8550*/  SHFL.IDX PT, R69, R69, R14, 0x1c1f ;  /* 0x001c1f0e45457589 */ /* 0x000f2200000e0000 */
[----:B-----5:R-:W5:Y:S03]  /*8560*/  @P2 LDC R77, c[0x0][0xbec] ;  /* 0x0002fb00ff4d2b82 */ /* 0x020f660000000800 */
[----:B------:R-:W-:Y:S04]  /*8570*/  SHFL.IDX PT, R72, R72, R7, 0x1c1f ;  /* 0x001c1f0748487589 */ /* 0x000fe800000e0000 */
        /* <DEDUP_REMOVED lines=9> */
[----:B------:R3:W-:Y:S04]  /*8610*/  SHFL.IDX PT, R2, R28, R7, 0x1c1f ;  /* 0x001c1f071c027589 */ /* 0x0007e800000e0000 */
[----:B------:R-:W5:Y:S04]  /*8620*/  SHFL.IDX PT, R70, R93, R14, 0x1c1f ;  /* 0x001c1f0e5d467589 */ /* 0x000f6800000e0000 */
[----:B------:R-:W-:Y:S01]  /*8630*/  SHFL.IDX PT, R73, R73, R14, 0x1c1f ;  /* 0x001c1f0e49497589 */ /* 0x000fe200000e0000 */
[----:B---3--:R-:W-:-:S02]  /*8640*/  SEL R7, R5, R8, P0 ;  /* 0x0000000805077207 */ /* 0x008fc40000000000 */
[----:B------:R-:W-:Y:S01]  /*8650*/  SEL R5, R8, R5, P0 ;  /* 0x0000000508057207 */ /* 0x000fe20000000000 */
[----:B------:R-:W3:Y:S01]  /*8660*/  SHFL.IDX PT, R75, R91, R14, 0x1c1f ;  /* 0x001c1f0e5b4b7589 */ /* 0x000ee200000e0000 */
[----:B------:R-:W-:Y:S02]  /*8670*/  SEL R8, R10, R9, P0 ;  /* 0x000000090a087207 */ /* 0x000fe40000000000 */
[----:B------:R-:W-:Y:S01]  /*8680*/  SEL R10, R9, R10, P0 ;  /* 0x0000000a090a7207 */ /* 0x000fe20000000000 */
[----:B------:R1:W3:Y:S01]  /*8690*/  SHFL.IDX PT, R78, R89, R14, 0x1c1f ;  /* 0x001c1f0e594e7589 */ /* 0x0002e200000e0000 */
[----:B------:R-:W-:Y:S02]  /*86a0*/  SEL R9, R11, R12, P0 ;  /* 0x0000000c0b097207 */ /* 0x000fe40000000000 */
[----:B------:R-:W-:Y:S01]  /*86b0*/  SEL R11, R12, R11, P0 ;  /* 0x0000000b0c0b7207 */ /* 0x000fe20000000000 */
[----:B------:R-:W3:Y:S01]  /*86c0*/  SHFL.IDX PT, R81, R81, R14, 0x1c1f ;  /* 0x001c1f0e51517589 */ /* 0x000ee200000e0000 */
[----:B0-----:R-:W-:-:S02]  /*86d0*/  SEL R12, R16, R17, P0 ;  /* 0x00000011100c7207 */ /* 0x001fc40000000000 */
[----:B------:R-:W-:Y:S01]  /*86e0*/  SEL R16, R17, R16, P0 ;  /* 0x0000001011107207 */ /* 0x000fe20000000000 */
[----:B------:R0:W-:Y:S01]  /*86f0*/  SHFL.IDX PT, R67, R29, R14, 0x1c1f ;  /* 0x001c1f0e1d437589 */ /* 0x0001e200000e0000 */
[----:B--2---:R-:W-:Y:S01]  /*8700*/  SEL R17, R18, R15, P0 ;  /* 0x0000000f12117207 */ /* 0x004fe20000000000 */
[----:B-1----:R-:W1:Y:S01]  /*8710*/  @P2 LDC R89, c[0x0][0xbec] ;  /* 0x0002fb00ff592b82 */ /* 0x002e620000000800 */
[----:B------:R-:W-:Y:S01]  /*8720*/  SEL R28, R30, R31, P0 ;  /* 0x0000001f1e1c7207 */ /* 0x000fe20000000000 */
[----:B------:R2:W-:Y:S01]  /*8730*/  SHFL.IDX PT, R71, R13, R14, 0x1c1f ;  /* 0x001c1f0e0d477589 */ /* 0x0005e200000e0000 */
[----:B------:R-:W-:Y:S02]  /*8740*/  SEL R30, R31, R30, P0 ;  /* 0x0000001e1f1e7207 */ /* 0x000fe40000000000 */
[----:B------:R-:W-:Y:S01]  /*8750*/  SEL R31, R34, R27, P0 ;  /* 0x0000001b221f7207 */ /* 0x000fe20000000000 */
[----:B------:R-:W-:Y:S01]  /*8760*/  SHFL.IDX PT, R61, R61, R14, 0x1c1f ;  /* 0x001c1f0e3d3d7589 */ /* 0x000fe200000e0000 */
[----:B0-----:R-:W-:Y:S01]  /*8770*/  SEL R29, R27, R34, P0 ;  /* 0x000000221b1d7207 */ /* 0x001fe20000000000 */
[----:B----4-:R-:W-:-:S02]  /*8780*/  IMAD R34, R84, UR38, RZ ;  /* 0x0000002654227c24 */ /* 0x010fc4000f8e02ff */
[----:B------:R-:W-:Y:S01]  /*8790*/  SHFL.IDX PT, R65, R65, R14, 0x1c1f ;  /* 0x001c1f0e41417589 */ /* 0x000fe200000e0000 */
[----:B------:R-:W-:Y:S02]  /*87a0*/  SEL R27, R62, R35, P0 ;  /* 0x000000233e1b7207 */ /* 0x000fe40000000000 */
[----:B--2---:R-:W-:Y:S01]  /*87b0*/  SEL R13, R15, R18, P0 ;  /* 0x000000120f0d7207 */ /* 0x004fe20000000000 */
[----:B------:R-:W-:Y:S01]  /*87c0*/  SHFL.IDX PT, R55, R55, R14, 0x1c1f ;  /* 0x001c1f0e37377589 */ /* 0x000fe200000e0000 */
[----:B------:R-:W-:Y:S02]  /*87d0*/  SEL R15, R19, R20, P0 ;  /* 0x00000014130f7207 */ /* 0x000fe40000000000 */
[----:B------:R-:W-:Y:S01]  /*87e0*/  SEL R18, R51, R58, P0 ;  /* 0x0000003a33127207 */ /* 0x000fe20000000000 */
[----:B------:R-:W-:Y:S04]  /*87f0*/  SHFL.IDX PT, R57, R57, R14, 0x1c1f ;  /* 0x001c1f0e39397589 */ /* 0x000fe800000e0000 */
[----:B------:R-:W-:Y:S01]  /*8800*/  SHFL.IDX PT, R43, R43, R14, 0x1c1f ;  /* 0x001c1f0e2b2b7589 */ /* 0x000fe200000e0000 */
[----:B-1----:R-:W-:-:S03]  /*8810*/  @P2 IMAD.HI.U32 R89, R74, R89, RZ ;  /* 0x000000594a592227 */ /* 0x002fc600078e00ff */
[----:B------:R-:W-:Y:S04]  /*8820*/  SHFL.IDX PT, R47, R47, R14, 0x1c1f ;  /* 0x001c1f0e2f2f7589 */ /* 0x000fe800000e0000 */
[----:B------:R-:W-:Y:S04]  /*8830*/  SHFL.IDX PT, R37, R37, R14, 0x1c1f ;  /* 0x001c1f0e25257589 */ /* 0x000fe800000e0000 */
[----:B------:R-:W-:Y:S04]  /*8840*/  SHFL.IDX PT, R41, R41, R14, 0x1c1f ;  /* 0x001c1f0e29297589 */ /* 0x000fe800000e0000 */
[----:B------:R0:W-:Y:S02]  /*8850*/  SHFL.IDX PT, R39, R39, R14, 0x1c1f ;  /* 0x001c1f0e27277589 */ /* 0x0001e400000e0000 */
[----:B0-----:R-:W-:-:S02]  /*8860*/  SEL R14, R22, R23, P0 ;  /* 0x00000017160e7207 */ /* 0x001fc40000000000 */
[----:B------:R-:W-:Y:S02]  /*8870*/  SEL R22, R23, R22, P0 ;  /* 0x0000001617167207 */ /* 0x000fe40000000000 */
[----:B------:R-:W-:Y:S02]  /*8880*/  SEL R23, R20, R19, P0 ;  /* 0x0000001314177207 */ /* 0x000fe40000000000 */
[----:B------:R-:W-:Y:S02]  /*8890*/  SEL R20, R24, R21, P0 ;  /* 0x0000001518147207 */ /* 0x000fe40000000000 */
[----:B------:R-:W-:Y:S02]  /*88a0*/  SEL R24, R21, R24, P0 ;  /* 0x0000001815187207 */ /* 0x000fe40000000000 */
[----:B------:R-:W-:Y:S02]  /*88b0*/  SEL R21, R25, R26, P0 ;  /* 0x0000001a19157207 */ /* 0x000fe40000000000 */
[----:B------:R-:W-:-:S02]  /*88c0*/  SEL R25, R26, R25, P0 ;  /* 0x000000191a197207 */ /* 0x000fc40000000000 */
[----:B------:R-:W-:Y:S01]  /*88d0*/  SEL R26, R58, R51, P0 ;  /* 0x000000333a1a7207 */ /* 0x000fe20000000000 */
[----:B------:R-:W-:Y:S01]  /*88e0*/  IMAD R51, R85, UR37, R34 ;  /* 0x0000002555337c24 */ /* 0x000fe2000f8e0222 */
[----:B------:R-:W-:Y:S01]  /*88f0*/  SEL R19, R35, R62, P0 ;  /* 0x0000003e23137207 */ /* 0x000fe20000000000 */
[----:B------:R-:W-:Y:S01]  /*8900*/  IMAD.WIDE.U32 R58, R84, UR37, R32 ;  /* 0x00000025543a7c25 */ /* 0x000fe2000f8e0020 */
[----:B------:R-:W-:Y:S02]  /*8910*/  SEL R32, R68, R69, P0 ;  /* 0x0000004544207207 */ /* 0x000fe40000000000 */
[----:B------:R-:W-:Y:S01]  /*8920*/  SEL R34, R69, R68, P0 ;  /* 0x0000004445227207 */ /* 0x000fe20000000000 */
[----:B-----5:R-:W-:Y:S01]  /*8930*/  @P2 IMAD.HI.U32 R62, R74, R77, RZ ;  /* 0x0000004d4a3e2227 */ /* 0x020fe200078e00ff */
[----:B------:R-:W-:Y:S02]  /*8940*/  SEL R33, R63, R70, P0 ;  /* 0x000000463f217207 */ /* 0x000fe40000000000 */
[----:B------:R-:W-:Y:S01]  /*8950*/  SEL R35, R70, R63, P0 ;  /* 0x0000003f46237207 */ /* 0x000fe20000000000 */
[----:B------:R-:W-:-:S02]  /*8960*/  IMAD R69, RZ, RZ, -UR43 ;  /* 0x8000002bff457e24 */ /* 0x000fc4000f8e02ff */
[----:B------:R-:W-:Y:S01]  /*8970*/  IMAD.IADD R59, R59, 0x1, R51 ;  /* 0x000000013b3b7824 */ /* 0x000fe200078e0233 */
[----:B------:R-:W-:Y:S01]  /*8980*/  MOV R51, R74 ;  /* 0x0000004a00337202 */ /* 0x000fe20000000f00 */
[----:B------:R-:W-:Y:S01]  /*8990*/  IMAD R68, R86, UR38, RZ ;  /* 0x0000002656447c24 */ /* 0x000fe2000f8e02ff */
[----:B------:R-:W-:Y:S01]  /*89a0*/  @P2 SHF.R.U32.HI R51, RZ, R83, R62 ;  /* 0x00000053ff332219 */ /* 0x000fe2000001163e */
[----:B------:R-:W-:Y:S01]  /*89b0*/  IMAD R83, R76, R69, UR4 ;  /* 0x000000044c537e24 */ /* 0x000fe2000f8e0245 */
[----:B------:R-:W-:Y:S01]  /*89c0*/  ULDC.64 UR4, c[0x0][0xbe0] ;  /* 0x0002f80000047ab9 */ /* 0x000fe20000000a00 */
[----:B------:R-:W-:Y:S02]  /*89d0*/  IMAD R63, R87, UR37, R68 ;  /* 0x00000025573f7c24 */ /* 0x000fe4000f8e0244 */
[----:B------:R-:W-:Y:S01]  /*89e0*/  IMAD.MOV.U32 R62, RZ, RZ, R44 ;  /* 0x000000ffff3e7224 */ /* 0x000fe200078e002c */
[----:B------:R-:W-:Y:S01]  /*89f0*/  SHF.R.S32.HI R70, RZ, 0x1f, R83 ;  /* 0x0000001fff467819 */ /* 0x000fe20000011453 */
[----:B------:R-:W-:-:S02]  /*8a00*/  IMAD.IADD R63, R45, 0x1, R63 ;  /* 0x000000012d3f7824 */ /* 0x000fc400078e023f */
[----:B------:R-:W-:Y:S01]  /*8a10*/  IMAD.MOV.U32 R69, RZ, RZ, R74 ;  /* 0x000000ffff457224 */ /* 0x000fe200078e004a */
[----:B------:R-:W-:Y:S01]  /*8a20*/  @P2 SHF.R.U32.HI R69, RZ, R82, R89 ;  /* 0x00000052ff452219 */ /* 0x000fe20000011659 */
[C---:B------:R-:W-:Y:S02]  /*8a30*/  IMAD R45, R70.reuse, UR4, RZ ;  /* 0x00000004462d7c24 */ /* 0x040fe4000f8e02ff */
[----:B------:R-:W-:Y:S02]  /*8a40*/  IMAD R70, R70, UR6, RZ ;  /* 0x0000000646467c24 */ /* 0x000fe4000f8e02ff */
[C---:B------:R-:W-:Y:S02]  /*8a50*/  IMAD R68, R83.reuse, UR5, R45 ;  /* 0x0000000553447c24 */ /* 0x040fe4000f8e022d */
[----:B------:R-:W-:Y:S01]  /*8a60*/  IMAD.WIDE.U32 R44, R83, UR4, R58 ;  /* 0x00000004532c7c25 */ /* 0x000fe2000f8e003a */
[----:B------:R-:W-:-:S03]  /*8a70*/  ULDC.64 UR4, c[0x0][0xb30] ;  /* 0x0002cc0000047ab9 */ /* 0x000fc60000000a00 */
[----:B------:R-:W-:Y:S01]  /*8a80*/  IMAD.WIDE.U32 R58, R83, UR6, R62 ;  /* 0x00000006533a7c25 */ /* 0x000fe2000f8e003e */
[--C-:B------:R-:W-:Y:S02]  /*8a90*/  SHF.R.S32.HI R63, RZ, 0x1f, R51.reuse ;  /* 0x0000001fff3f7819 */ /* 0x100fe40000011433 */
[----:B------:R-:W-:Y:S01]  /*8aa0*/  IADD3 R44, P2, R51, R44, RZ ;  /* 0x0000002c332c7210 */ /* 0x000fe20007f5e0ff */
[----:B------:R-:W-:Y:S01]  /*8ab0*/  IMAD.MOV R51, RZ, RZ, -R51 ;  /* 0x000000ffff337224 */ /* 0x000fe200078e0a33 */
[--C-:B------:R-:W-:Y:S01]  /*8ac0*/  SHF.R.S32.HI R62, RZ, 0x1f, R69.reuse ;  /* 0x0000001fff3e7819 */ /* 0x100fe20000011445 */
[----:B------:R-:W-:Y:S01]  /*8ad0*/  IMAD R77, R83, UR7, R70 ;  /* 0x00000007534d7c24 */ /* 0x000fe2000f8e0246 */
[----:B------:R-:W-:Y:S01]  /*8ae0*/  IADD3.X R45, R63, R45, R68, P2, !PT ;  /* 0x0000002d3f2d7210 */ /* 0x000fe200017fe444 */
[----:B------:R-:W-:Y:S01]  /*8af0*/  IMAD.MOV R70, RZ, RZ, -R69 ;  /* 0x000000ffff467224 */ /* 0x000fe200078e0a45 */
[----:B------:R-:W-:Y:S01]  /*8b00*/  ULDC.64 UR6, c[0x0][0xbc8] ;  /* 0x0002f20000067ab9 */ /* 0x000fe20000000a00 */
[----:B------:R-:W-:-:S02]  /*8b10*/  IMAD R62, R62, UR4, RZ ;  /* 0x000000043e3e7c24 */ /* 0x000fc4000f8e02ff */
[C-C-:B------:R-:W-:Y:S02]  /*8b20*/  IMAD R51, R119.reuse, R51, R74.reuse ;  /* 0x0000003377337224 */ /* 0x140fe400078e024a */
[----:B------:R-:W-:Y:S01]  /*8b30*/  IMAD R63, R119, R70, R74 ;  /* 0x00000046773f7224 */ /* 0x000fe200078e024a */
[----:B------:R-:W-:Y:S01]  /*8b40*/  IADD3 R70, R66, 0x8, RZ ;  /* 0x0000000842467810 */ /* 0x000fe20007ffe0ff */
[----:B------:R-:W-:Y:S02]  /*8b50*/  IMAD.IADD R59, R59, 0x1, R77 ;  /* 0x000000013b3b7824 */ /* 0x000fe400078e024d */
[C---:B------:R-:W-:Y:S01]  /*8b60*/  IMAD R77, R69.reuse, UR5, R62 ;  /* 0x00000005454d7c24 */ /* 0x040fe2000f8e023e */
[----:B------:R-:W-:Y:S01]  /*8b70*/  SHF.R.S32.HI R62, RZ, 0x1f, R51 ;  /* 0x0000001fff3e7819 */ /* 0x000fe20000011433 */
[----:B------:R-:W-:Y:S01]  /*8b80*/  IMAD.WIDE.U32 R58, R69, UR4, R58 ;  /* 0x00000004453a7c25 */ /* 0x000fe2000f8e003a */
[----:B------:R-:W-:Y:S01]  /*8b90*/  SHF.R.S32.HI R68, RZ, 0x1f, R63 ;  /* 0x0000001fff447819 */ /* 0x000fe2000001143f */
[----:B------:R-:W0:Y:S01]  /*8ba0*/  S2UR UR5, SR_CgaCtaId ;  /* 0x00000000000579c3 */ /* 0x000e220000008800 */
[----:B------:R-:W-:Y:S01]  /*8bb0*/  UMOV UR4, 0x400 ;  /* 0x0000040000047882 */ /* 0x000fe20000000000 */
[----:B------:R-:W-:-:S02]  /*8bc0*/  IMAD R62, R62, UR6, RZ ;  /* 0x000000063e3e7c24 */ /* 0x000fc4000f8e02ff */
[----:B------:R-:W-:Y:S02]  /*8bd0*/  IMAD R68, R68, UR8, RZ ;  /* 0x0000000844447c24 */ /* 0x000fe4000f8e02ff */
[----:B------:R-:W-:Y:S02]  /*8be0*/  IMAD.IADD R59, R59, 0x1, R77 ;  /* 0x000000013b3b7824 */ /* 0x000fe400078e024d */
[----:B------:R-:W-:Y:S01]  /*8bf0*/  IMAD R77, R51, UR7, R62 ;  /* 0x00000007334d7c24 */ /* 0x000fe2000f8e023e */
[----:B---3--:R-:W-:Y:S01]  /*8c00*/  SEL R62, R75, R72, P0 ;  /* 0x000000484b3e7207 */ /* 0x008fe20000000000 */
[----:B------:R-:W-:Y:S01]  /*8c10*/  IMAD.WIDE.U32 R44, R51, UR6, R44 ;  /* 0x00000006332c7c25 */ /* 0x000fe2000f8e002c */
[----:B------:R-:W-:-:S03]  /*8c20*/  ULDC.64 UR6, c[0x0][0xba8] ;  /* 0x0002ea0000067ab9 */ /* 0x000fc60000000a00 */
[C---:B------:R-:W-:Y:S02]  /*8c30*/  IMAD R83, R63.reuse, UR9, R68 ;  /* 0x000000093f537c24 */ /* 0x040fe4000f8e0244 */
[----:B------:R-:W-:Y:S01]  /*8c40*/  IMAD.WIDE.U32 R68, R63, UR8, R58 ;  /* 0x000000083f447c25 */ /* 0x000fe2000f8e003a */
[----:B------:R-:W-:Y:S01]  /*8c50*/  SEL R58, R72, R75, P0 ;  /* 0x0000004b483a7207 */ /* 0x000fe20000000000 */
[----:B------:R-:W-:Y:S01]  /*8c60*/  ULDC.64 UR8, c[0x0][0xb00] ;  /* 0x0002c00000087ab9 */ /* 0x000fe20000000a00 */
[----:B------:R-:W-:Y:S01]  /*8c70*/  LEA R72, P2, R44, UR6, 0x2 ;  /* 0x000000062c487c11 */ /* 0x000fe2000f8410ff */
[----:B------:R-:W-:Y:S01]  /*8c80*/  IMAD.IADD R51, R45, 0x1, R77 ;  /* 0x000000012d337824 */ /* 0x000fe200078e024d */
[----:B------:R-:W-:Y:S01]  /*8c90*/  ULDC UR6, c[0x0][0xa88] ;  /* 0x0002a20000067ab9 */ /* 0x000fe20000000800 */
[----:B------:R-:W-:Y:S01]  /*8ca0*/  IMAD.IADD R45, R69, 0x1, R83 ;  /* 0x00000001452d7824 */ /* 0x000fe200078e0253 */
[----:B------:R-:W-:Y:S01]  /*8cb0*/  LEA R82, P3, R68, UR8, 0x2 ;  /* 0x0000000844527c11 */ /* 0x000fe2000f8610ff */
[----:B------:R-:W-:Y:S01]  /*8cc0*/  SHFL.IDX PT, R74, R72, RZ, 0x1c1f ;  /* 0x001c1fff484a7589 */ /* 0x000fe200000e0000 */
[----:B------:R-:W-:Y:S01]  /*8cd0*/  LEA.HI.X R51, R44, UR7, R51, 0x2, P2 ;  /* 0x000000072c337c11 */ /* 0x000fe200090f1433 */
[----:B0-----:R-:W-:Y:S01]  /*8ce0*/  ULEA UR4, UR5, UR4, 0x18 ;  /* 0x0000000405047291 */ /* 0x001fe2000f8ec03f */
[----:B------:R-:W-:Y:S01]  /*8cf0*/  IMAD R83, R119, UR6, RZ ;  /* 0x0000000677537c24 */ /* 0x000fe2000f8e02ff */
[----:B------:R-:W-:Y:S01]  /*8d00*/  SHFL.IDX PT, R76, R72, 0x1, 0x1c1f ;  /* 0x003c1f00484c7f89 */ /* 0x000fe200000e0000 */
[----:B------:R-:W-:Y:S01]  /*8d10*/  LEA.HI.X R84, R68, UR9, R45, 0x2, P3 ;  /* 0x0000000944547c11 */ /* 0x000fe200098f142d */
[----:B------:R-:W-:Y:S01]  /*8d20*/  UIADD3 UR4, UR4, 0x22820, URZ ;  /* 0x0002282004047890 */ /* 0x000fe2000fffe03f */
[----:B------:R-:W-:Y:S01]  /*8d30*/  SEL R59, R50, R73, P0 ;  /* 0x00000049323b7207 */ /* 0x000fe20000000000 */
[----:B------:R-:W0:Y:S01]  /*8d40*/  SHFL.IDX PT, R75, R51, RZ, 0x1c1f ;  /* 0x001c1fff334b7589 */ /* 0x000e2200000e0000 */
[-C--:B------:R-:W-:Y:S01]  /*8d50*/  ISETP.GE.OR P2, PT, R66, R83.reuse, P1 ;  /* 0x000000534200720c */ /* 0x080fe20000f46670 */
[----:B------:R-:W-:Y:S01]  /*8d60*/  UPRMT UR4, URZ, 0x654, UR4 ;  /* 0x000006543f047896 */ /* 0x000fe20008000004 */
[-C--:B------:R-:W-:Y:S01]  /*8d70*/  ISETP.GE.OR P1, PT, R70, R83.reuse, P1 ;  /* 0x000000534600720c */ /* 0x080fe20000f26670 */
[----:B------:R1:W2:Y:S01]  /*8d80*/  SHFL.IDX PT, R77, R51, 0x1, 0x1c1f ;  /* 0x003c1f00334d7f89 */ /* 0x0002a200000e0000 */
[----:B------:R-:W-:-:S02]  /*8d90*/  ISETP.GE.AND P3, PT, R66, R83, PT ;  /* 0x000000534200720c */ /* 0x000fc40003f66270 */
[----:B------:R-:W-:Y:S01]  /*8da0*/  SEL R63, R73, R50, P0 ;  /* 0x00000032493f7207 */ /* 0x000fe20000000000 */
[----:B------:R3:W4:Y:S01]  /*8db0*/  SHFL.IDX PT, R68, R82, RZ, 0x1c1f ;  /* 0x001c1fff52447589 */ /* 0x00072200000e0000 */
[----:B------:R-:W-:Y:S01]  /*8dc0*/  SEL R44, R48, R79, P0 ;  /* 0x0000004f302c7207 */ /* 0x000fe20000000000 */
[----:B------:R-:W-:Y:S01]  /*8dd0*/  IMAD.SHL.U32 R73, R64, 0x2, RZ ;  /* 0x0000000240497824 */ /* 0x000fe200078e00ff */
[----:B------:R-:W-:Y:S01]  /*8de0*/  SYNCS.ARRIVE.TRANS64.RED.A1T0 RZ, [UR4], RZ ;  /* 0x000000ffffff79a7 */ /* 0x000fe20008100404 */
[----:B------:R3:W3:Y:S01]  /*8df0*/  SHFL.IDX PT, R69, R84, RZ, 0x1c1f ;  /* 0x001c1fff54457589 */ /* 0x0006e200000e0000 */
[----:B------:R-:W-:Y:S02]  /*8e00*/  SEL R45, R49, R78, P0 ;  /* 0x0000004e312d7207 */ /* 0x000fe40000000000 */
[----:B------:R-:W-:Y:S02]  /*8e10*/  SEL R50, R52, R81, P0 ;  /* 0x0000005134327207 */ /* 0x000fe40000000000 */
[----:B-1----:R-:W-:-:S02]  /*8e20*/  SEL R51, R53, R80, P0 ;  /* 0x0000005035337207 */ /* 0x002fc40000000000 */
[----:B------:R-:W-:Y:S02]  /*8e30*/  SEL R48, R79, R48, P0 ;  /* 0x000000304f307207 */ /* 0x000fe40000000000 */
[----:B------:R-:W-:Y:S02]  /*8e40*/  SEL R49, R78, R49, P0 ;  /* 0x000000314e317207 */ /* 0x000fe40000000000 */
[----:B------:R-:W-:Y:S01]  /*8e50*/  SEL R52, R81, R52, P0 ;  /* 0x0000003451347207 */ /* 0x000fe20000000000 */
[----:B0-----:R0:W-:Y:S01]  /*8e60*/  @!P2 ST.E desc[UR48][R74.64], R3 ;  /* 0x000000034a00a985 */ /* 0x0011e2000c101930 */
[----:B------:R-:W-:-:S03]  /*8e70*/  SEL R53, R80, R53, P0 ;  /* 0x0000003550357207 */ /* 0x000fc60000000000 */
[----:B--2---:R0:W-:Y:S01]  /*8e80*/  @!P1 ST.E desc[UR48][R76.64], R4 ;  /* 0x000000044c009985 */ /* 0x0041e2000c101930 */
[----:B------:R-:W-:Y:S05]  /*8e90*/  @P3 BRA `(.L_x_37) ;  /* 0x0000000400783947 */ /* 0x000fea0003800000 */
[C---:B0-----:R-:W-:Y:S01]  /*8ea0*/  VIADD R3, R73.reuse, 0x8 ;  /* 0x0000000849037836 */ /* 0x041fe20000000000 */
[----:B------:R-:W-:Y:S01]  /*8eb0*/  ULDC UR4, c[0x0][0xac8] ;  /* 0x0002b20000047ab9 */ /* 0x000fe20000000800 */
[C---:B------:R-:W-:Y:S01]  /*8ec0*/  VIADD R64, R73.reuse, 0x10 ;  /* 0x0000001049407836 */ /* 0x040fe20000000000 */
[C---:B------:R-:W-:Y:S01]  /*8ed0*/  ISETP.GE.AND P2, PT, R73.reuse, UR4, PT ;  /* 0x0000000449007c0c */ /* 0x040fe2000bf46270 */
[----:B------:R-:W-:Y:S01]  /*8ee0*/  VIADD R66, R73, 0x18 ;  /* 0x0000001849427836 */ /* 0x000fe20000000000 */
[----:B------:R-:W-:Y:S01]  /*8ef0*/  ISETP.GE.AND P3, PT, R3, UR4, PT ;  /* 0x0000000403007c0c */ /* 0x000fe2000bf66270 */
[C---:B------:R-:W-:Y:S01]  /*8f00*/  VIADD R72, R73.reuse, 0x20 ;  /* 0x0000002049487836 */ /* 0x040fe20000000000 */
[----:B------:R-:W-:Y:S01]  /*8f10*/  ISETP.GE.AND P4, PT, R64, UR4, PT ;  /* 0x0000000440007c0c */ /* 0x000fe2000bf86270 */
[----:B------:R-:W-:Y:S01]  /*8f20*/  VIADD R80, R73, 0x38 ;  /* 0x0000003849507836 */ /* 0x000fe20000000000 */
[----:B------:R-:W-:-:S04]  /*8f30*/  ISETP.GE.AND P1, PT, R66, UR4, PT ;  /* 0x0000000442007c0c */ /* 0x000fc8000bf26270 */
[----:B------:R-:W-:-:S03]  /*8f40*/  ISETP.GE.AND P5, PT, R80, UR4, PT ;  /* 0x0000000450007c0c */ /* 0x000fc6000bfa6270 */
[--C-:B---34-:R-:W-:Y:S02]  /*8f50*/  @!P2 IMAD.WIDE R74, R73, 0x4, R68.reuse ;  /* 0x00000004494aa825 */ /* 0x118fe400078e0244 */
[----:B------:R-:W-:Y:S02]  /*8f60*/  @!P3 LEA.HI R3, R3, R3, RZ, 0x1 ;  /* 0x000000030303b211 */ /* 0x000fe400078f08ff */
[----:B------:R-:W-:Y:S01]  /*8f70*/  @!P4 LEA.HI R64, R64, R64, RZ, 0x1 ;  /* 0x000000404040c211 */ /* 0x000fe200078f08ff */
[----:B------:R0:W-:Y:S01]  /*8f80*/  @!P2 ST.E.64 desc[UR48][R74.64], R8 ;  /* 0x000000084a00a985 */ /* 0x0001e2000c101b30 */
[----:B------:R-:W-:Y:S02]  /*8f90*/  @!P3 LOP3.LUT R3, R3, 0xfffffffe, RZ, 0xc0, !PT ;  /* 0xfffffffe0303b812 */ /* 0x000fe400078ec0ff */
[----:B------:R-:W-:Y:S02]  /*8fa0*/  @!P1 LEA.HI R66, R66, R66, RZ, 0x1 ;  /* 0x0000004242429211 */ /* 0x000fe400078f08ff */
[----:B------:R-:W-:Y:S01]  /*8fb0*/  @!P4 LOP3.LUT R79, R64, 0xfffffffe, RZ, 0xc0, !PT ;  /* 0xfffffffe404fc812 */ /* 0x000fe200078ec0ff */
[----:B------:R-:W-:Y:S01]  /*8fc0*/  @!P3 IMAD.WIDE R76, R3, 0x4, R68 ;  /* 0x00000004034cb825 */ /* 0x000fe200078e0244 */
[----:B------:R-:W-:-:S02]  /*8fd0*/  ISETP.GE.AND P2, PT, R72, UR4, PT ;  /* 0x0000000448007c0c */ /* 0x000fc4000bf46270 */
[----:B------:R-:W-:Y:S01]  /*8fe0*/  @!P5 LEA.HI R80, R80, R80, RZ, 0x1 ;  /* 0x000000505050d211 */ /* 0x000fe200078f08ff */
[C---:B------:R-:W-:Y:S01]  /*8ff0*/  VIADD R3, R73.reuse, 0x28 ;  /* 0x0000002849037836 */ /* 0x040fe20000000000 */
[----:B------:R1:W-:Y:S01]  /*9000*/  @!P3 ST.E.64 desc[UR48][R76.64], R10 ;  /* 0x0000000a4c00b985 */ /* 0x0003e2000c101b30 */
[----:B------:R-:W-:Y:S01]  /*9010*/  VIADD R64, R73, 0x30 ;  /* 0x0000003049407836 */ /* 0x000fe20000000000 */
[----:B0-----:R-:W-:Y:S01]  /*9020*/  @!P1 LOP3.LUT R9, R66, 0xfffffffe, RZ, 0xc0, !PT ;  /* 0xfffffffe42099812 */ /* 0x001fe200078ec0ff */
[--C-:B------:R-:W-:Y:S01]  /*9030*/  @!P4 IMAD.WIDE R78, R79, 0x4, R68.reuse ;  /* 0x000000044f4ec825 */ /* 0x100fe200078e0244 */
[----:B------:R-:W-:Y:S02]  /*9040*/  ISETP.GE.AND P3, PT, R3, UR4, PT ;  /* 0x0000000403007c0c */ /* 0x000fe4000bf66270 */
[----:B------:R-:W-:Y:S01]  /*9050*/  ISETP.GE.AND P6, PT, R64, UR4, PT ;  /* 0x0000000440007c0c */ /* 0x000fe2000bfc6270 */
[C---:B------:R-:W-:Y:S01]  /*9060*/  VIADD R74, R73.reuse, 0x40 ;  /* 0x00000040494a7836 */ /* 0x040fe20000000000 */
[----:B------:R-:W-:Y:S01]  /*9070*/  IADD3 R66, R73, 0x48, RZ ;  /* 0x0000004849427810 */ /* 0x000fe20007ffe0ff */
[----:B------:R-:W-:Y:S01]  /*9080*/  @!P1 IMAD.WIDE R8, R9, 0x4, R68 ;  /* 0x0000000409089825 */ /* 0x000fe200078e0244 */
[----:B------:R0:W-:Y:S01]  /*9090*/  @!P4 ST.E.64 desc[UR48][R78.64], R12 ;  /* 0x0000000c4e00c985 */ /* 0x0001e2000c101b30 */
[----:B------:R-:W-:-:S02]  /*90a0*/  @!P2 LEA.HI R72, R72, R72, RZ, 0x1 ;  /* 0x000000484848a211 */ /* 0x000fc400078f08ff */
[----:B------:R-:W-:Y:S01]  /*90b0*/  ISETP.GE.AND P4, PT, R74, UR4, PT ;  /* 0x000000044a007c0c */ /* 0x000fe2000bf86270 */
[----:B------:R2:W-:Y:S01]  /*90c0*/  @!P1 ST.E.64 desc[UR48][R8.64], R16 ;  /* 0x0000001008009985 */ /* 0x0005e2000c101b30 */
[----:B------:R-:W-:Y:S02]  /*90d0*/  ISETP.GE.AND P1, PT, R66, UR4, PT ;  /* 0x0000000442007c0c */ /* 0x000fe4000bf26270 */
[----:B------:R-:W-:Y:S02]  /*90e0*/  @!P3 LEA.HI R3, R3, R3, RZ, 0x1 ;  /* 0x000000030303b211 */ /* 0x000fe400078f08ff */
[----:B-1----:R-:W-:Y:S02]  /*90f0*/  @!P2 LOP3.LUT R11, R72, 0xfffffffe, RZ, 0xc0, !PT ;  /* 0xfffffffe480ba812 */ /* 0x002fe400078ec0ff */
[----:B------:R-:W-:Y:S02]  /*9100*/  @!P3 LOP3.LUT R3, R3, 0xfffffffe, RZ, 0xc0, !PT ;  /* 0xfffffffe0303b812 */ /* 0x000fe400078ec0ff */
[----:B------:R-:W-:Y:S01]  /*9110*/  @!P6 LEA.HI R64, R64, R64, RZ, 0x1 ;  /* 0x000000404040e211 */ /* 0x000fe200078f08ff */
[----:B------:R-:W-:-:S02]  /*9120*/  @!P2 IMAD.WIDE R10, R11, 0x4, R68 ;  /* 0x000000040b0aa825 */ /* 0x000fc400078e0244 */
[----:B------:R-:W-:Y:S02]  /*9130*/  @!P4 LEA.HI R74, R74, R74, RZ, 0x1 ;  /* 0x0000004a4a4ac211 */ /* 0x000fe400078f08ff */
[--C-:B0-----:R-:W-:Y:S01]  /*9140*/  @!P3 IMAD.WIDE R12, R3, 0x4, R68.reuse ;  /* 0x00000004030cb825 */ /* 0x101fe200078e0244 */
[----:B------:R-:W-:Y:S01]  /*9150*/  @!P6 LOP3.LUT R3, R64, 0xfffffffe, RZ, 0xc0, !PT ;  /* 0xfffffffe4003e812 */ /* 0x000fe200078ec0ff */
[----:B------:R0:W-:Y:S01]  /*9160*/  @!P2 ST.E.64 desc[UR48][R10.64], R14 ;  /* 0x0000000e0a00a985 */ /* 0x0001e2000c101b30 */
[----:B------:R-:W-:Y:S02]  /*9170*/  @!P1 LEA.HI R66, R66, R66, RZ, 0x1 ;  /* 0x0000004242429211 */ /* 0x000fe400078f08ff */
[----:B--2---:R-:W-:Y:S01]  /*9180*/  @!P5 LOP3.LUT R17, R80, 0xfffffffe, RZ, 0xc0, !PT ;  /* 0xfffffffe5011d812 */ /* 0x004fe200078ec0ff */
[--C-:B------:R-:W-:Y:S01]  /*9190*/  @!P6 IMAD.WIDE R8, R3, 0x4, R68.reuse ;  /* 0x000000040308e825 */ /* 0x100fe200078e0244 */
[----:B------:R-:W-:Y:S01]  /*91a0*/  @!P4 LOP3.LUT R3, R74, 0xfffffffe, RZ, 0xc0, !PT ;  /* 0xfffffffe4a03c812 */ /* 0x000fe200078ec0ff */
[----:B------:R1:W-:Y:S02]  /*91b0*/  @!P3 ST.E.64 desc[UR48][R12.64], R22 ;  /* 0x000000160c00b985 */ /* 0x0003e4000c101b30 */
[----:B------:R-:W-:-:S02]  /*91c0*/  @!P5 IMAD.WIDE R16, R17, 0x4, R68 ;  /* 0x000000041110d825 */ /* 0x000fc400078e0244 */
[----:B------:R2:W-:Y:S01]  /*91d0*/  @!P6 ST.E.64 desc[UR48][R8.64], R20 ;  /* 0x000000140800e985 */ /* 0x0005e2000c101b30 */
[----:B0-----:R-:W-:Y:S01]  /*91e0*/  @!P1 LOP3.LUT R15, R66, 0xfffffffe, RZ, 0xc0, !PT ;  /* 0xfffffffe420f9812 */ /* 0x001fe200078ec0ff */
[--C-:B------:R-:W-:Y:S02]  /*91f0*/  @!P4 IMAD.WIDE R10, R3, 0x4, R68.reuse ;  /* 0x00000004030ac825 */ /* 0x100fe400078e0244 */
[----:B------:R-:W-:Y:S02]  /*9200*/  @!P5 ST.E.64 desc[UR48][R16.64], R24 ;  /* 0x000000181000d985 */ /* 0x000fe4000c101b30 */
[----:B------:R-:W-:Y:S02]  /*9210*/  VIADD R3, R73, 0x50 ;  /* 0x0000005049037836 */ /* 0x000fe40000000000 */
[----:B------:R0:W-:Y:S01]  /*9220*/  @!P4 ST.E.64 desc[UR48][R10.64], R28 ;  /* 0x0000001c0a00c985 */ /* 0x0001e2000c101b30 */
[----:B-1----:R-:W-:-:S04]  /*9230*/  @!P1 IMAD.WIDE R12, R15, 0x4, R68 ;  /* 0x000000040f0c9825 */ /* 0x002fc800078e0244 */
[C---:B------:R-:W-:Y:S01]  /*9240*/  VIADD R14, R73.reuse, 0x58 ;  /* 0x00000058490e7836 */ /* 0x040fe20000000000 */
[----:B------:R1:W-:Y:S01]  /*9250*/  @!P1 ST.E.64 desc[UR48][R12.64], R30 ;  /* 0x0000001e0c009985 */ /* 0x0003e2000c101b30 */
[----:B------:R-:W-:Y:S01]  /*9260*/  VIADD R15, R73, 0x60 ;  /* 0x00000060490f7836 */ /* 0x000fe20000000000 */
[----:B------:R-:W-:Y:S01]  /*9270*/  ISETP.GE.AND P1, PT, R3, UR4, PT ;  /* 0x0000000403007c0c */ /* 0x000fe2000bf26270 */
[C---:B------:R-:W-:Y:S01]  /*9280*/  VIADD R22, R73.reuse, 0x68 ;  /* 0x0000006849167836 */ /* 0x040fe20000000000 */
[----:B------:R-:W-:Y:S01]  /*9290*/  ISETP.GE.AND P2, PT, R14, UR4, PT ;  /* 0x000000040e007c0c */ /* 0x000fe2000bf46270 */
[----:B--2---:R-:W-:Y:S01]  /*92a0*/  VIADD R8, R73, 0x70 ;  /* 0x0000007049087836 */ /* 0x004fe20000000000 */
[----:B------:R-:W-:Y:S01]  /*92b0*/  ISETP.GE.AND P3, PT, R15, UR4, PT ;  /* 0x000000040f007c0c */ /* 0x000fe2000bf66270 */
[----:B------:R-:W-:Y:S01]  /*92c0*/  VIADD R9, R73, 0x78 ;  /* 0x0000007849097836 */ /* 0x000fe20000000000 */
[----:B------:R-:W-:Y:S02]  /*92d0*/  ISETP.GE.AND P4, PT, R22, UR4, PT ;  /* 0x0000000416007c0c */ /* 0x000fe4000bf86270 */
[----:B------:R-:W-:-:S02]  /*92e0*/  ISETP.GE.AND P5, PT, R8, UR4, PT ;  /* 0x0000000408007c0c */ /* 0x000fc4000bfa6270 */
[----:B------:R-:W-:-:S03]  /*92f0*/  ISETP.GE.AND P6, PT, R9, UR4, PT ;  /* 0x0000000409007c0c */ /* 0x000fc6000bfc6270 */
[----:B------:R-:W-:Y:S02]  /*9300*/  @!P1 LEA.HI R3, R3, R3, RZ, 0x1 ;  /* 0x0000000303039211 */ /* 0x000fe400078f08ff */
[----:B------:R-:W-:Y:S02]  /*9310*/  @!P2 LEA.HI R14, R14, R14, RZ, 0x1 ;  /* 0x0000000e0e0ea211 */ /* 0x000fe400078f08ff */
[----:B------:R-:W-:Y:S02]  /*9320*/  @!P3 LEA.HI R15, R15, R15, RZ, 0x1 ;  /* 0x0000000f0f0fb211 */ /* 0x000fe400078f08ff */
[----:B------:R-:W-:Y:S02]  /*9330*/  @!P4 LEA.HI R22, R22, R22, RZ, 0x1 ;  /* 0x000000161616c211 */ /* 0x000fe400078f08ff */
[----:B------:R-:W-:Y:S02]  /*9340*/  @!P5 LEA.HI R8, R8, R8, RZ, 0x1 ;  /* 0x000000080808d211 */ /* 0x000fe400078f08ff */
[----:B------:R-:W-:-:S02]  /*9350*/  @!P6 LEA.HI R9, R9, R9, RZ, 0x1 ;  /* 0x000000090909e211 */ /* 0x000fc400078f08ff */
[----:B------:R-:W-:Y:S02]  /*9360*/  @!P1 LOP3.LUT R3, R3, 0xfffffffe, RZ, 0xc0, !PT ;  /* 0xfffffffe03039812 */ /* 0x000fe400078ec0ff */
[----:B0-----:R-:W-:Y:S02]  /*9370*/  @!P2 LOP3.LUT R11, R14, 0xfffffffe, RZ, 0xc0, !PT ;  /* 0xfffffffe0e0ba812 */ /* 0x001fe400078ec0ff */
[----:B-1----:R-:W-:Y:S02]  /*9380*/  @!P3 LOP3.LUT R13, R15, 0xfffffffe, RZ, 0xc0, !PT ;  /* 0xfffffffe0f0db812 */ /* 0x002fe400078ec0ff */
[----:B------:R-:W-:Y:S01]  /*9390*/  @!P4 LOP3.LUT R15, R22, 0xfffffffe, RZ, 0xc0, !PT ;  /* 0xfffffffe160fc812 */ /* 0x000fe200078ec0ff */
[--C-:B------:R-:W-:Y:S01]  /*93a0*/  @!P2 IMAD.WIDE R10, R11, 0x4, R68.reuse ;  /* 0x000000040b0aa825 */ /* 0x100fe200078e0244 */
[----:B------:R-:W-:Y:S02]  /*93b0*/  @!P5 LOP3.LUT R17, R8, 0xfffffffe, RZ, 0xc0, !PT ;  /* 0xfffffffe0811d812 */ /* 0x000fe400078ec0ff */
[----:B------:R-:W-:Y:S01]  /*93c0*/  @!P6 LOP3.LUT R21, R9, 0xfffffffe, RZ, 0xc0, !PT ;  /* 0xfffffffe0915e812 */ /* 0x000fe200078ec0ff */
[----:B------:R-:W-:-:S04]  /*93d0*/  @!P1 IMAD.WIDE R8, R3, 0x4, R68 ;  /* 0x0000000403089825 */ /* 0x000fc800078e0244 */
[--C-:B------:R-:W-:Y:S01]  /*93e0*/  @!P3 IMAD.WIDE R12, R13, 0x4, R68.reuse ;  /* 0x000000040d0cb825 */ /* 0x100fe200078e0244 */
[----:B------:R1:W-:Y:S03]  /*93f0*/  @!P1 ST.E.64 desc[UR48][R8.64], R18 ;  /* 0x0000001208009985 */ /* 0x0003e6000c101b30 */
[--C-:B------:R-:W-:Y:S01]  /*9400*/  @!P4 IMAD.WIDE R14, R15, 0x4, R68.reuse ;  /* 0x000000040f0ec825 */ /* 0x100fe200078e0244 */
[----:B------:R1:W-:Y:S03]  /*9410*/  @!P2 ST.E.64 desc[UR48][R10.64], R26 ;  /* 0x0000001a0a00a985 */ /* 0x0003e6000c101b30 */
[--C-:B------:R-:W-:Y:S01]  /*9420*/  @!P5 IMAD.WIDE R16, R17, 0x4, R68.reuse ;  /* 0x000000041110d825 */ /* 0x100fe200078e0244 */
[----:B------:R1:W-:Y:S03]  /*9430*/  @!P3 ST.E.64 desc[UR48][R12.64], R32 ;  /* 0x000000200c00b985 */ /* 0x0003e6000c101b30 */
[----:B------:R-:W-:Y:S01]  /*9440*/  @!P6 IMAD.WIDE R68, R21, 0x4, R68 ;  /* 0x000000041544e825 */ /* 0x000fe200078e0244 */
[----:B------:R1:W-:Y:S04]  /*9450*/  @!P4 ST.E.64 desc[UR48][R14.64], R34 ;  /* 0x000000220e00c985 */ /* 0x0003e8000c101b30 */
[----:B------:R1:W-:Y:S04]  /*9460*/  @!P5 ST.E.64 desc[UR48][R16.64], R58 ;  /* 0x0000003a1000d985 */ /* 0x0003e8000c101b30 */
[----:B------:R1:W-:Y:S02]  /*9470*/  @!P6 ST.E.64 desc[UR48][R68.64], R62 ;  /* 0x0000003e4400e985 */ /* 0x0003e4000c101b30 */
.L_x_37:
[----:B------:R-:W-:Y:S05]  /*9480*/  BSYNC B0 ;  /* 0x0000000000007941 */ /* 0x000fea0003800000 */
.L_x_36:
[----:B------:R-:W-:Y:S01]  /*9490*/  ISETP.GE.AND P1, PT, R70, R83, PT ;  /* 0x000000534600720c */ /* 0x000fe20003f26270 */
[----:B-1----:R1:W2:Y:S01]  /*94a0*/  SHFL.IDX PT, R35, R84, 0x1, 0x1c1f ;  /* 0x003c1f0054237f89 */ /* 0x0022a200000e0000 */
[----:B------:R-:W-:Y:S02]  /*94b0*/  SEL R30, R6, R41, P0 ;  /* 0x00000029061e7207 */ /* 0x000fe40000000000 */
[----:B------:R-:W-:Y:S01]  /*94c0*/  SEL R32, R41, R6, P0 ;  /* 0x0000000629207207 */ /* 0x000fe20000000000 */
[----:B------:R1:W0:Y:S01]  /*94d0*/  SHFL.IDX PT, R34, R82, 0x1, 0x1c1f ;  /* 0x003c1f0052227f89 */ /* 0x00022200000e0000 */
        /* <DEDUP_REMOVED lines=19> */
[----:B0-----:R-:W-:Y:S01]  /*9610*/  SEL R4, R39, R2, P0 ;  /* 0x0000000227047207 */ /* 0x001fe20000000000 */
[----:B-12---:R-:W-:Y:S06]  /*9620*/  @P1 BRA `(.L_x_8) ;  /* 0x0000005800101947 */ /* 0x006fec0003800000 */
[C---:B------:R-:W-:Y:S01]  /*9630*/  VIADD R0, R73.reuse, 0x8 ;  /* 0x0000000849007836 */ /* 0x040fe20000000000 */
[----:B------:R-:W-:Y:S01]  /*9640*/  ULDC UR4, c[0x0][0xac8] ;  /* 0x0002b20000047ab9 */ /* 0x000fe20000000800 */
[C---:B------:R-:W-:Y:S01]  /*9650*/  VIADD R10, R73.reuse, 0x10 ;  /* 0x00000010490a7836 */ /* 0x040fe20000000000 */
[C---:B------:R-:W-:Y:S01]  /*9660*/  ISETP.GE.AND P0, PT, R73.reuse, UR4, PT ;  /* 0x0000000449007c0c */ /* 0x040fe2000bf06270 */
[C---:B------:R-:W-:Y:S01]  /*9670*/  VIADD R11, R73.reuse, 0x18 ;  /* 0x00000018490b7836 */ /* 0x040fe20000000000 */
[----:B------:R-:W-:Y:S01]  /*9680*/  ISETP.GE.AND P4, PT, R0, UR4, PT ;  /* 0x0000000400007c0c */ /* 0x000fe2000bf86270 */
[C---:B------:R-:W-:Y:S01]  /*9690*/  VIADD R36, R73.reuse, 0x28 ;  /* 0x0000002849247836 */ /* 0x040fe20000000000 */
[----:B------:R-:W-:Y:S01]  /*96a0*/  ISETP.GE.AND P1, PT, R10, UR4, PT ;  /* 0x000000040a007c0c */ /* 0x000fe2000bf26270 */
[----:B------:R-:W-:Y:S01]  /*96b0*/  VIADD R37, R73, 0x30 ;  /* 0x0000003049257836 */ /* 0x000fe20000000000 */
[----:B------:R-:W-:Y:S01]  /*96c0*/  ISETP.GE.AND P2, PT, R11, UR4, PT ;  /* 0x000000040b007c0c */ /* 0x000fe2000bf46270 */
[C---:B------:R-:W-:Y:S01]  /*96d0*/  VIADD R38, R73.reuse, 0x38 ;  /* 0x0000003849267836 */ /* 0x040fe20000000000 */
[----:B------:R-:W-:-:S02]  /*96e0*/  IADD3 R12, R73, 0x20, RZ ;  /* 0x00000020490c7810 */ /* 0x000fc40007ffe0ff */
[----:B------:R-:W-:Y:S02]  /*96f0*/  ISETP.GE.AND P5, PT, R36, UR4, PT ;  /* 0x0000000424007c0c */ /* 0x000fe4000bfa6270 */
[----:B------:R-:W-:Y:S01]  /*9700*/  ISETP.GE.AND P3, PT, R12, UR4, PT ;  /* 0x000000040c007c0c */ /* 0x000fe2000bf66270 */
[----:B------:R-:W-:Y:S02]  /*9710*/  @!P0 IMAD.WIDE R2, R73, 0x4, R34 ;  /* 0x0000000449028825 */ /* 0x000fe400078e0222 */
[----:B------:R-:W-:Y:S02]  /*9720*/  @!P4 LEA.HI R0, R0, R0, RZ, 0x1 ;  /* 0x000000000000c211 */ /* 0x000fe400078f08ff */
[----:B------:R-:W-:Y:S01]  /*9730*/  @!P1 LEA.HI R10, R10, R10, RZ, 0x1 ;  /* 0x0000000a0a0a9211 */ /* 0x000fe200078f08ff */
[----:B------:R0:W-:Y:S01]  /*9740*/  @!P0 ST.E.64 desc[UR48][R2.64], R44 ;  /* 0x0000002c02008985 */ /* 0x0001e2000c101b30 */
[----:B------:R-:W-:Y:S02]  /*9750*/  @!P4 LOP3.LUT R9, R0, 0xfffffffe, RZ, 0xc0, !PT ;  /* 0xfffffffe0009c812 */ /* 0x000fe400078ec0ff */
[----:B------:R-:W-:-:S02]  /*9760*/  ISETP.GE.AND P0, PT, R38, UR4, PT ;  /* 0x0000000426007c0c */ /* 0x000fc4000bf06270 */
[----:B------:R-:W-:Y:S01]  /*9770*/  @!P2 LEA.HI R0, R11, R11, RZ, 0x1 ;  /* 0x0000000b0b00a211 */ /* 0x000fe200078f08ff */
[--C-:B------:R-:W-:Y:S01]  /*9780*/  @!P4 IMAD.WIDE R8, R9, 0x4, R34.reuse ;  /* 0x000000040908c825 */ /* 0x100fe200078e0222 */
[----:B------:R-:W-:Y:S02]  /*9790*/  @!P1 LOP3.LUT R11, R10, 0xfffffffe, RZ, 0xc0, !PT ;  /* 0xfffffffe0a0b9812 */ /* 0x000fe400078ec0ff */
[----:B------:R-:W-:Y:S01]  /*97a0*/  @!P2 LOP3.LUT R13, R0, 0xfffffffe, RZ, 0xc0, !PT ;  /* 0xfffffffe000da812 */ /* 0x000fe200078ec0ff */
[----:B------:R-:W-:Y:S01]  /*97b0*/  VIADD R0, R73, 0x40 ;  /* 0x0000004049007836 */ /* 0x000fe20000000000 */
[----:B------:R1:W-:Y:S01]  /*97c0*/  @!P4 ST.E.64 desc[UR48][R8.64], R48 ;  /* 0x000000300800c985 */ /* 0x0003e2000c101b30 */
[----:B------:R-:W-:Y:S02]  /*97d0*/  ISETP.GE.AND P4, PT, R37, UR4, PT ;  /* 0x0000000425007c0c */ /* 0x000fe4000bf86270 */
[----:B------:R-:W-:Y:S01]  /*97e0*/  @!P3 LEA.HI R12, R12, R12, RZ, 0x1 ;  /* 0x0000000c0c0cb211 */ /* 0x000fe200078f08ff */
[----:B0-----:R-:W-:Y:S01]  /*97f0*/  @!P1 IMAD.WIDE R2, R11, 0x4, R34 ;  /* 0x000000040b029825 */ /* 0x001fe200078e0222 */
[----:B------:R-:W-:-:S02]  /*9800*/  @!P5 LEA.HI R36, R36, R36, RZ, 0x1 ;  /* 0x000000242424d211 */ /* 0x000fc400078f08ff */
[----:B------:R-:W-:Y:S02]  /*9810*/  @!P3 LOP3.LUT R11, R12, 0xfffffffe, RZ, 0xc0, !PT ;  /* 0xfffffffe0c0bb812 */ /* 0x000fe400078ec0ff */
[----:B------:R-:W-:Y:S01]  /*9820*/  @!P0 LEA.HI R38, R38, R38, RZ, 0x1 ;  /* 0x0000002626268211 */ /* 0x000fe200078f08ff */
[----:B------:R0:W-:Y:S01]  /*9830*/  @!P1 ST.E.64 desc[UR48][R2.64], R50 ;  /* 0x0000003202009985 */ /* 0x0001e2000c101b30 */
[----:B------:R-:W-:Y:S01]  /*9840*/  ISETP.GE.AND P1, PT, R0, UR4, PT ;  /* 0x0000000400007c0c */ /* 0x000fe2000bf26270 */
[--C-:B------:R-:W-:Y:S01]  /*9850*/  @!P3 IMAD.WIDE R10, R11, 0x4, R34.reuse ;  /* 0x000000040b0ab825 */ /* 0x100fe200078e0222 */
[----:B------:R-:W-:Y:S02]  /*9860*/  @!P0 LOP3.LUT R39, R38, 0xfffffffe, RZ, 0xc0, !PT ;  /* 0xfffffffe26278812 */ /* 0x000fe400078ec0ff */
[----:B------:R-:W-:Y:S01]  /*9870*/  @!P4 LEA.HI R37, R37, R37, RZ, 0x1 ;  /* 0x000000252525c211 */ /* 0x000fe200078f08ff */
[----:B-1----:R-:W-:Y:S01]  /*9880*/  @!P2 IMAD.WIDE R8, R13, 0x4, R34 ;  /* 0x000000040d08a825 */ /* 0x002fe200078e0222 */
[----:B------:R-:W-:-:S02]  /*9890*/  @!P5 LOP3.LUT R13, R36, 0xfffffffe, RZ, 0xc0, !PT ;  /* 0xfffffffe240dd812 */ /* 0x000fc400078ec0ff */
[----:B------:R-:W-:Y:S01]  /*98a0*/  @!P4 LOP3.LUT R37, R37, 0xfffffffe, RZ, 0xc0, !PT ;  /* 0xfffffffe2525c812 */ /* 0x000fe200078ec0ff */
[----:B------:R-:W-:Y:S01]  /*98b0*/  VIADD R36, R73, 0x48 ;  /* 0x0000004849247836 */ /* 0x000fe20000000000 */
[----:B------:R1:W-:Y:S01]  /*98c0*/  @!P2 ST.E.64 desc[UR48][R8.64], R52 ;  /* 0x000000340800a985 */ /* 0x0003e2000c101b30 */
[--C-:B------:R-:W-:Y:S02]  /*98d0*/  @!P5 IMAD.WIDE R12, R13, 0x4, R34.reuse ;  /* 0x000000040d0cd825 */ /* 0x100fe400078e0222 */
[----:B------:R-:W-:Y:S01]  /*98e0*/  @!P1 LEA.HI R0, R0, R0, RZ, 0x1 ;  /* 0x0000000000009211 */ /* 0x000fe200078f08ff */
[----:B------:R2:W-:Y:S01]  /*98f0*/  @!P3 ST.E.64 desc[UR48][R10.64], R14 ;  /* 0x0000000e0a00b985 */ /* 0x0005e2000c101b30 */
[--C-:B0-----:R-:W-:Y:S01]  /*9900*/  @!P4 IMAD.WIDE R2, R37, 0x4, R34.reuse ;  /* 0x000000042502c825 */ /* 0x101fe200078e0222 */
[----:B------:R-:W-:Y:S02]  /*9910*/  ISETP.GE.AND P2, PT, R36, UR4, PT ;  /* 0x0000000424007c0c */ /* 0x000fe4000bf46270 */
[----:B------:R0:W-:Y:S04]  /*9920*/  @!P5 ST.E.64 desc[UR48][R12.64], R16 ;  /* 0x000000100c00d985 */ /* 0x0001e8000c101b30 */
[----:B------:R-:W-:Y:S01]  /*9930*/  @!P4 ST.E.64 desc[UR48][R2.64], R18 ;  /* 0x000000120200c985 */ /* 0x000fe2000c101b30 */
[----:B-1----:R-:W-:-:S04]  /*9940*/  @!P0 IMAD.WIDE R8, R39, 0x4, R34 ;  /* 0x0000000427088825 */ /* 0x002fc800078e0222 */
[C---:B--2---:R-:W-:Y:S01]  /*9950*/  VIADD R10, R73.reuse, 0x50 ;  /* 0x00000050490a7836 */ /* 0x044fe20000000000 */
[----:B------:R1:W-:Y:S01]  /*9960*/  @!P0 ST.E.64 desc[UR48][R8.64], R20 ;  /* 0x0000001408008985 */ /* 0x0003e2000c101b30 */
[C---:B------:R-:W-:Y:S01]  /*9970*/  VIADD R14, R73.reuse, 0x68 ;  /* 0x00000068490e7836 */ /* 0x040fe20000000000 */
[C---:B------:R-:W-:Y:S01]  /*9980*/  IADD3 R15, R73.reuse, 0x70, RZ ;  /* 0x00000070490f7810 */ /* 0x040fe20007ffe0ff */
[C---:B0-----:R-:W-:Y:S01]  /*9990*/  VIADD R12, R73.reuse, 0x58 ;  /* 0x00000058490c7836 */ /* 0x041fe20000000000 */
[----:B------:R-:W-:Y:S01]  /*99a0*/  ISETP.GE.AND P3, PT, R10, UR4, PT ;  /* 0x000000040a007c0c */ /* 0x000fe2000bf66270 */
[C---:B------:R-:W-:Y:S01]  /*99b0*/  VIADD R13, R73.reuse, 0x60 ;  /* 0x00000060490d7836 */ /* 0x040fe20000000000 */
[----:B------:R-:W-:Y:S01]  /*99c0*/  ISETP.GE.AND P5, PT, R14, UR4, PT ;  /* 0x000000040e007c0c */ /* 0x000fe2000bfa6270 */
[----:B------:R-:W-:Y:S01]  /*99d0*/  VIADD R73, R73, 0x78 ;  /* 0x0000007849497836 */ /* 0x000fe20000000000 */
[----:B------:R-:W-:Y:S02]  /*99e0*/  ISETP.GE.AND P0, PT, R12, UR4, PT ;  /* 0x000000040c007c0c */ /* 0x000fe4000bf06270 */
[----:B------:R-:W-:-:S02]  /*99f0*/  ISETP.GE.AND P4, PT, R13, UR4, PT ;  /* 0x000000040d007c0c */ /* 0x000fc4000bf86270 */
[----:B------:R-:W-:Y:S02]  /*9a00*/  ISETP.GE.AND P6, PT, R15, UR4, PT ;  /* 0x000000040f007c0c */ /* 0x000fe4000bfc6270 */
[----:B------:R-:W-:Y:S02]  /*9a10*/  @!P2 LEA.HI R36, R36, R36, RZ, 0x1 ;  /* 0x000000242424a211 */ /* 0x000fe400078f08ff */
[----:B------:R-:W-:Y:S02]  /*9a20*/  @!P1 LOP3.LUT R11, R0, 0xfffffffe, RZ, 0xc0, !PT ;  /* 0xfffffffe000b9812 */ /* 0x000fe400078ec0ff */
[----:B------:R-:W-:Y:S02]  /*9a30*/  @!P3 LEA.HI R10, R10, R10, RZ, 0x1 ;  /* 0x0000000a0a0ab211 */ /* 0x000fe400078f08ff */
[----:B-1----:R-:W-:Y:S01]  /*9a40*/  @!P2 LOP3.LUT R9, R36, 0xfffffffe, RZ, 0xc0, !PT ;  /* 0xfffffffe2409a812 */ /* 0x002fe200078ec0ff */
[----:B------:R-:W-:Y:S01]  /*9a50*/  @!P1 IMAD.WIDE R2, R11, 0x4, R34 ;  /* 0x000000040b029825 */ /* 0x000fe200078e0222 */
[----:B------:R-:W-:-:S02]  /*9a60*/  @!P0 LEA.HI R12, R12, R12, RZ, 0x1 ;  /* 0x0000000c0c0c8211 */ /* 0x000fc400078f08ff */
[----:B------:R-:W-:Y:S01]  /*9a70*/  @!P4 LEA.HI R0, R13, R13, RZ, 0x1 ;  /* 0x0000000d0d00c211 */ /* 0x000fe200078f08ff */
[--C-:B------:R-:W-:Y:S01]  /*9a80*/  @!P2 IMAD.WIDE R8, R9, 0x4, R34.reuse ;  /* 0x000000040908a825 */ /* 0x100fe200078e0222 */
[----:B------:R-:W-:Y:S01]  /*9a90*/  @!P5 LEA.HI R14, R14, R14, RZ, 0x1 ;  /* 0x0000000e0e0ed211 */ /* 0x000fe200078f08ff */
[----:B------:R0:W-:Y:S01]  /*9aa0*/  @!P1 ST.E.64 desc[UR48][R2.64], R22 ;  /* 0x0000001602009985 */ /* 0x0001e2000c101b30 */
[----:B------:R-:W-:Y:S02]  /*9ab0*/  @!P3 LOP3.LUT R11, R10, 0xfffffffe, RZ, 0xc0, !PT ;  /* 0xfffffffe0a0bb812 */ /* 0x000fe400078ec0ff */
[----:B------:R-:W-:Y:S01]  /*9ac0*/  @!P6 LEA.HI R16, R15, R15, RZ, 0x1 ;  /* 0x0000000f0f10e211 */ /* 0x000fe200078f08ff */
[----:B------:R1:W-:Y:S01]  /*9ad0*/  @!P2 ST.E.64 desc[UR48][R8.64], R24 ;  /* 0x000000180800a985 */ /* 0x0003e2000c101b30 */
[----:B------:R-:W-:Y:S01]  /*9ae0*/  @!P0 LOP3.LUT R13, R12, 0xfffffffe, RZ, 0xc0, !PT ;  /* 0xfffffffe0c0d8812 */ /* 0x000fe200078ec0ff */
[----:B------:R-:W-:Y:S01]  /*9af0*/  @!P3 IMAD.WIDE R10, R11, 0x4, R34 ;  /* 0x000000040b0ab825 */ /* 0x000fe200078e0222 */
[----:B------:R-:W-:-:S02]  /*9b00*/  @!P4 LOP3.LUT R15, R0, 0xfffffffe, RZ, 0xc0, !PT ;  /* 0xfffffffe000fc812 */ /* 0x000fc400078ec0ff */
[----:B------:R-:W-:Y:S01]  /*9b10*/  @!P5 LOP3.LUT R17, R14, 0xfffffffe, RZ, 0xc0, !PT ;  /* 0xfffffffe0e11d812 */ /* 0x000fe200078ec0ff */
[--C-:B------:R-:W-:Y:S01]  /*9b20*/  @!P0 IMAD.WIDE R12, R13, 0x4, R34.reuse ;  /* 0x000000040d0c8825 */ /* 0x100fe200078e0222 */
[----:B------:R-:W-:Y:S01]  /*9b30*/  @!P6 LOP3.LUT R19, R16, 0xfffffffe, RZ, 0xc0, !PT ;  /* 0xfffffffe1013e812 */ /* 0x000fe200078ec0ff */
[----:B------:R2:W-:Y:S02]  /*9b40*/  @!P3 ST.E.64 desc[UR48][R10.64], R26 ;  /* 0x0000001a0a00b985 */ /* 0x0005e4000c101b30 */
[--C-:B0-----:R-:W-:Y:S02]  /*9b50*/  @!P4 IMAD.WIDE R2, R15, 0x4, R34.reuse ;  /* 0x000000040f02c825 */ /* 0x101fe400078e0222 */
[----:B------:R2:W-:Y:S01]  /*9b60*/  @!P0 ST.E.64 desc[UR48][R12.64], R28 ;  /* 0x0000001c0c008985 */ /* 0x0005e2000c101b30 */
[----:B------:R-:W-:Y:S01]  /*9b70*/  ISETP.GE.AND P0, PT, R73, UR4, PT ;  /* 0x0000000449007c0c */ /* 0x000fe2000bf06270 */
[--C-:B-1----:R-:W-:Y:S02]  /*9b80*/  @!P5 IMAD.WIDE R8, R17, 0x4, R34.reuse ;  /* 0x000000041108d825 */ /* 0x102fe400078e0222 */
[----:B------:R2:W-:Y:S02]  /*9b90*/  @!P4 ST.E.64 desc[UR48][R2.64], R30 ;  /* 0x0000001e0200c985 */ /* 0x0005e4000c101b30 */
[----:B------:R-:W-:-:S02]  /*9ba0*/  @!P6 IMAD.WIDE R14, R19, 0x4, R34 ;  /* 0x00000004130ee825 */ /* 0x000fc400078e0222 */
[----:B------:R2:W-:Y:S04]  /*9bb0*/  @!P5 ST.E.64 desc[UR48][R8.64], R32 ;  /* 0x000000200800d985 */ /* 0x0005e8000c101b30 */
[----:B------:R2:W-:Y:S02]  /*9bc0*/  @!P6 ST.E.64 desc[UR48][R14.64], R6 ;  /* 0x000000060e00e985 */ /* 0x0005e4000c101b30 */
[----:B------:R-:W-:Y:S05]  /*9bd0*/  @P0 BRA `(.L_x_8) ;  /* 0x0000005000a40947 */ /* 0x000fea0003800000 */
[----:B------:R-:W-:-:S04]  /*9be0*/  LEA.HI R73, R73, R73, RZ, 0x1 ;  /* 0x0000004949497211 */ /* 0x000fc800078f08ff */
[----:B--2---:R-:W-:-:S05]  /*9bf0*/  LOP3.LUT R3, R73, 0xfffffffe, RZ, 0xc0, !PT ;  /* 0xfffffffe49037812 */ /* 0x004fca00078ec0ff */
[----:B------:R-:W-:-:S05]  /*9c00*/  IMAD.WIDE R2, R3, 0x4, R34 ;  /* 0x0000000403027825 */ /* 0x000fca00078e0222 */
[----:B------:R1:W-:Y:S01]  /*9c10*/  ST.E.64 desc[UR48][R2.64], R4 ;  /* 0x0000000402007985 */ /* 0x0003e2000c101b30 */
[----:B------:R-:W-:Y:S05]  /*9c20*/  BRA `(.L_x_8) ;  /* 0x0000005000907947 */ /* 0x000fea0003800000 */
.L_x_35:
[----:B------:R-:W0:Y:S02]  /*9c30*/  S2R R0, SR_TID.X ;  /* 0x0000000000007919 */ /* 0x000e240000002100 */
[----:B0-----:R-:W-:-:S05]  /*9c40*/  VIADD R2, R0, 0xffffff80 ;  /* 0xffffff8000027836 */ /* 0x001fca0000000000 */
[----:B------:R-:W-:-:S13]  /*9c50*/  ISETP.GT.AND P0, PT, R2, 0x7f, PT ;  /* 0x0000007f0200780c */ /* 0x000fda0003f04270 */
[----:B------:R-:W-:Y:S05]  /*9c60*/  @P0 BRA `(.L_x_8) ;  /* 0x0000005000800947 */ /* 0x000fea0003800000 */
[----:B------:R-:W0:Y:S01]  /*9c70*/  S2R R3, SR_CTAID.X ;  /* 0x0000000000037919 */ /* 0x000e220000002500 */
[----:B------:R-:W1:Y:S01]  /*9c80*/  LDC R6, c[0x0][0xbe8] ;  /* 0x0002fa00ff067b82 */ /* 0x000e620000000800 */
[----:B------:R-:W-:Y:S01]  /*9c90*/  ULDC UR4, c[0x0][0xa88] ;  /* 0x0002a20000047ab9 */ /* 0x000fe20000000800 */
[----:B0-----:R-:W-:Y:S02]  /*9ca0*/  IMAD R0, R3, 0x80, R0 ;  /* 0x0000008003007824 */ /* 0x001fe400078e0200 */
[----:B-1----:R-:W-:Y:S02]  /*9cb0*/  IMAD R3, R6, UR4, RZ ;  /* 0x0000000406037c24 */ /* 0x002fe4000f8e02ff */
[----:B------:R-:W-:-:S05]  /*9cc0*/  VIADD R0, R0, 0xffffff80 ;  /* 0xffffff8000007836 */ /* 0x000fca0000000000 */
[----:B------:R-:W-:-:S13]  /*9cd0*/  ISETP.GE.AND P0, PT, R0, R3, PT ;  /* 0x000000030000720c */ /* 0x000fda0003f06270 */
[----:B------:R-:W-:Y:S05]  /*9ce0*/  @P0 BRA `(.L_x_8) ;  /* 0x0000005000600947 */ /* 0x000fea0003800000 */
[----:B------:R-:W-:Y:S01]  /*9cf0*/  ISETP.NE.AND P0, PT, R6, 0x1, PT ;  /* 0x000000010600780c */ /* 0x000fe20003f05270 */
[----:B------:R-:W0:Y:S01]  /*9d00*/  LDC.64 R10, c[0x0][0xbd8] ;  /* 0x0002f600ff0a7b82 */ /* 0x000e220000000a00 */
[----:B------:R-:W-:Y:S01]  /*9d10*/  USHF.R.S32.HI UR6, URZ, 0x1f, UR43 ;  /* 0x0000001f3f067899 */ /* 0x000fe2000801142b */
[----:B------:R-:W-:Y:S01]  /*9d20*/  IMAD.MOV.U32 R5, RZ, RZ, R0 ;  /* 0x000000ffff057224 */ /* 0x000fe200078e0000 */
[----:B------:R-:W-:Y:S02]  /*9d30*/  ULDC.64 UR8, c[0x0][0xbd0] ;  /* 0x0002f40000087ab9 */ /* 0x000fe40000000a00 */
[----:B------:R-:W-:Y:S02]  /*9d40*/  UIMAD UR6, UR6, UR8, URZ ;  /* 0x00000008060672a4 */ /* 0x000fe4000f8e023f */
[----:B------:R-:W-:Y:S01]  /*9d50*/  UIMAD.WIDE.U32 UR4, UR43, UR8, URZ ;  /* 0x000000082b0472a5 */ /* 0x000fe2000f8e003f */
[----:B------:R-:W1:Y:S01]  /*9d60*/  S2UR UR7, SR_CTAID.Y ;  /* 0x00000000000779c3 */ /* 0x000e620000002600 */
[----:B------:R-:W-:-:S04]  /*9d70*/  UIMAD UR6, UR43, UR9, UR6 ;  /* 0x000000092b0672a4 */ /* 0x000fc8000f8e0206 */
[----:B------:R-:W-:Y:S02]  /*9d80*/  UIADD3 UR6, UR5, UR6, URZ ;  /* 0x0000000605067290 */ /* 0x000fe4000fffe03f */
[----:B------:R-:W-:Y:S01]  /*9d90*/  IMAD.U32 R3, RZ, RZ, UR5 ;  /* 0x00000005ff037e24 */ /* 0x000fe2000f8e00ff */
[----:B------:R-:W2:Y:S01]  /*9da0*/  @P0 LDC R7, c[0x0][0xbec] ;  /* 0x0002fb00ff070b82 */ /* 0x000ea20000000800 */
[----:B------:R-:W-:Y:S01]  /*9db0*/  IMAD.U32 R2, RZ, RZ, UR4 ;  /* 0x00000004ff027e24 */ /* 0x000fe2000f8e00ff */
[----:B------:R-:W-:Y:S01]  /*9dc0*/  ULDC.64 UR4, c[0x0][0xbe0] ;  /* 0x0002f80000047ab9 */ /* 0x000fe20000000a00 */
[----:B------:R-:W-:-:S05]  /*9dd0*/  IMAD.U32 R3, RZ, RZ, UR6 ;  /* 0x00000006ff037e24 */ /* 0x000fca000f8e00ff */
[----:B------:R-:W3:Y:S01]  /*9de0*/  @P0 LDC R9, c[0x0][0xbf0] ;  /* 0x0002fc00ff090b82 */ /* 0x000ee20000000800 */
[C---:B0-----:R-:W-:Y:S02]  /*9df0*/  IMAD R12, R10.reuse, UR38, RZ ;  /* 0x000000260a0c7c24 */ /* 0x041fe4000f8e02ff */
[----:B------:R-:W-:-:S04]  /*9e00*/  IMAD.WIDE.U32 R2, R10, UR37, R2 ;  /* 0x000000250a027c25 */ /* 0x000fc8000f8e0002 */
[----:B------:R-:W-:Y:S01]  /*9e10*/  IMAD R11, R11, UR37, R12 ;  /* 0x000000250b0b7c24 */ /* 0x000fe2000f8e020c */
[----:B------:R-:W1:Y:S03]  /*9e20*/  LDC R8, c[0x0][0xc50] ;  /* 0x00031400ff087b82 */ /* 0x000e660000000800 */
[----:B------:R-:W-:Y:S02]  /*9e30*/  IMAD.IADD R3, R11, 0x1, R3 ;  /* 0x000000010b037824 */ /* 0x000fe400078e0203 */
[----:B--2---:R-:W-:-:S04]  /*9e40*/  @P0 IMAD.HI.U32 R4, R0, R7, RZ ;  /* 0x0000000700040227 */ /* 0x004fc800078e00ff */
[----:B------:R-:W-:Y:S01]  /*9e50*/  IMAD R7, RZ, RZ, -UR43 ;  /* 0x8000002bff077e24 */ /* 0x000fe2000f8e02ff */
[----:B---3--:R-:W-:-:S03]  /*9e60*/  @P0 SHF.R.U32.HI R5, RZ, R9, R4 ;  /* 0x00000009ff050219 */ /* 0x008fc60000011604 */
[----:B-1----:R-:W-:Y:S01]  /*9e70*/  IMAD R9, R8, R7, UR7 ;  /* 0x0000000708097e24 */ /* 0x002fe2000f8e0207 */
[----:B------:R-:W-:-:S03]  /*9e80*/  IADD3 R7, -R5, RZ, RZ ;  /* 0x000000ff05077210 */ /* 0x000fc60007ffe1ff */
[----:B------:R-:W-:Y:S01]  /*9e90*/  IMAD.WIDE.U32 R2, R9, UR4, R2 ;  /* 0x0000000409027c25 */ /* 0x000fe2000f8e0002 */
[----:B------:R-:W-:-:S03]  /*9ea0*/  SHF.R.S32.HI R4, RZ, 0x1f, R9 ;  /* 0x0000001fff047819 */ /* 0x000fc60000011409 */
[----:B------:R-:W-:Y:S01]  /*9eb0*/  IMAD R7, R6, R7, R0 ;  /* 0x0000000706077224 */ /* 0x000fe200078e0200 */
[----:B------:R-:W-:Y:S01]  /*9ec0*/  IADD3 R2, P0, R5, R2, RZ ;  /* 0x0000000205027210 */ /* 0x000fe20007f1e0ff */
[----:B------:R-:W-:-:S03]  /*9ed0*/  IMAD R4, R4, UR4, RZ ;  /* 0x0000000404047c24 */ /* 0x000fc6000f8e02ff */
[----:B------:R-:W-:Y:S01]  /*9ee0*/  SHF.R.S32.HI R0, RZ, 0x1f, R7 ;  /* 0x0000001fff007819 */ /* 0x000fe20000011407 */
[----:B------:R-:W-:Y:S01]  /*9ef0*/  IMAD R4, R9, UR5, R4 ;  /* 0x0000000509047c24 */ /* 0x000fe2000f8e0204 */
[----:B------:R-:W-:Y:S01]  /*9f00*/  SHF.R.S32.HI R9, RZ, 0x1f, R5 ;  /* 0x0000001fff097819 */ /* 0x000fe20000011405 */
[----:B------:R-:W-:Y:S02]  /*9f10*/  ULDC.64 UR4, c[0x0][0xbc8] ;  /* 0x0002f20000047ab9 */ /* 0x000fe40000000a00 */
[----:B------:R-:W-:Y:S01]  /*9f20*/  IMAD R0, R0, UR4, RZ ;  /* 0x0000000400007c24 */ /* 0x000fe2000f8e02ff */
[----:B------:R-:W-:-:S03]  /*9f30*/  IADD3.X R3, R9, R3, R4, P0, !PT ;  /* 0x0000000309037210 */ /* 0x000fc600007fe404 */
[C---:B------:R-:W-:Y:S02]  /*9f40*/  IMAD R5, R7.reuse, UR5, R0 ;  /* 0x0000000507057c24 */ /* 0x040fe4000f8e0200 */
[----:B------:R-:W-:Y:S01]  /*9f50*/  IMAD.WIDE.U32 R2, R7, UR4, R2 ;  /* 0x0000000407027c25 */ /* 0x000fe2000f8e0002 */
[----:B------:R-:W-:-:S03]  /*9f60*/  ULDC.64 UR4, c[0x0][0xba8] ;  /* 0x0002ea0000047ab9 */ /* 0x000fc60000000a00 */
[----:B------:R-:W-:Y:S01]  /*9f70*/  IMAD.IADD R3, R3, 0x1, R5 ;  /* 0x0000000103037824 */ /* 0x000fe200078e0205 */
[----:B------:R-:W-:-:S04]  /*9f80*/  LEA R4, P0, R2, UR4, 0x2 ;  /* 0x0000000402047c11 */ /* 0x000fc8000f8010ff */
[----:B------:R-:W-:Y:S01]  /*9f90*/  LEA.HI.X R5, R2, UR5, R3, 0x2, P0 ;  /* 0x0000000502057c11 */ /* 0x000fe200080f1403 */
[----:B------:R-:W-:-:S05]  /*9fa0*/  IMAD.MOV.U32 R3, RZ, RZ, -0x800000 ;  /* 0xff800000ff037424 */ /* 0x000fca00078e00ff */
[----:B------:R0:W-:Y:S01]  /*9fb0*/  STG.E desc[UR48][R4.64], R3 ;  /* 0x0000000304007986 */ /* 0x0001e2000c101930 */
[----:B------:R-:W-:Y:S05]  /*9fc0*/  BRA `(.L_x_8) ;  /* 0x0000004c00a87947 */ /* 0x000fea0003800000 */
.L_x_6:
[----:B------:R-:W-:-:S08]  /*9fd0*/  NOP ;  /* 0x0000000000007918 */ /* 0x000fd00000000000 */
[----:B------:R-:W0:-:S00]  /*9fe0*/  USETMAXREG.DEALLOC.CTAPOOL 0x28 ;  /* 0x00000028000079c8 */ /* 0x000e0000080e0500 */
[----:B0-----:R-:W-:Y:S01]  /*9ff0*/  LOP3.LUT R19, R0, 0x3, RZ, 0xc0, !PT ;  /* 0x0000000300137812 */ /* 0x001fe200078ec0ff */
[----:B------:R-:W0:Y:S05]  /*a000*/  S2R R27, SR_CTAID.Z ;  /* 0x00000000001b7919 */ /* 0x000e2a0000002700 */
[----:B------:R-:W1:Y:S01]  /*a010*/  S2UR UR6, SR_CTAID.Y ;  /* 0x00000000000679c3 */ /* 0x000e620000002600 */
[----:B------:R-:W2:Y:S02]  /*a020*/  SHFL.IDX PT, R0, R19, RZ, 0x1f ;  /* 0x00001fff13007589 */ /* 0x000ea400000e0000 */
[----:B--2---:R-:W-:-:S13]  /*a030*/  ISETP.NE.AND P0, PT, R0, RZ, PT ;  /* 0x000000ff0000720c */ /* 0x004fda0003f05270 */
[----:B01----:R-:W-:Y:S05]  /*a040*/  @!P0 BRA `(.L_x_38) ;  /* 0x0000000000288947 */ /* 0x003fea0003800000 */
[----:B------:R-:W-:Y:S01]  /*a050*/  ULDC UR7, c[0x0][0xc50] ;  /* 0x0003140000077ab9 */ /* 0x000fe20000000800 */
[----:B------:R-:W-:Y:S01]  /*a060*/  UMOV UR40, UR6 ;  /* 0x0000000600287c82 */ /* 0x000fe20008000000 */
[----:B------:R-:W-:-:S06]  /*a070*/  UISETP.NE.AND UP0, UPT, UR7, 0x1, UPT ;  /* 0x000000010700788c */ /* 0x000fcc000bf05270 */
[----:B------:R-:W-:-:S13]  /*a080*/  PLOP3.LUT P0, PT, PT, PT, UP0, 0x80, 0x0 ;  /* 0x000000000000781c */ /* 0x000fda0003f0f008 */
[----:B------:R-:W-:Y:S05]  /*a090*/  @!P0 BRA `(.L_x_39) ;  /* 0x0000000000308947 */ /* 0x000fea0003800000 */
[----:B------:R-:W-:Y:S01]  /*a0a0*/  ULDC UR4, c[0x0][0xc54] ;  /* 0x0003150000047ab9 */ /* 0x000fe20000000800 */
[----:B------:R-:W-:Y:S01]  /*a0b0*/  ULDC UR40, c[0x0][0xc58] ;  /* 0x0003160000287ab9 */ /* 0x000fe20000000800 */
[----:B------:R-:W-:-:S04]  /*a0c0*/  UIMAD.WIDE.U32 UR4, UR6, UR4, URZ ;  /* 0x00000004060472a5 */ /* 0x000fc8000f8e003f */
[----:B------:R-:W-:Y:S01]  /*a0d0*/  USHF.R.U32.HI UR40, URZ, UR40, UR5 ;  /* 0x000000283f287299 */ /* 0x000fe20008011605 */
[----:B------:R-:W-:Y:S11]  /*a0e0*/  BRA `(.L_x_39) ;  /* 0x00000000001c7947 */ /* 0x000ff60003800000 */
.L_x_38:
[----:B------:R-:W-:Y:S01]  /*a0f0*/  ULDC UR7, c[0x0][0xc50] ;  /* 0x0003140000077ab9 */ /* 0x000fe20000000800 */
[----:B------:R-:W-:Y:S01]  /*a100*/  UMOV UR40, UR6 ;  /* 0x0000000600287c82 */ /* 0x000fe20008000000 */
[----:B------:R-:W-:-:S11]  /*a110*/  UISETP.NE.AND UP0, UPT, UR7, 0x1, UPT ;  /* 0x000000010700788c */ /* 0x000fd6000bf05270 */
[----:B------:R-:W-:Y:S01]  /*a120*/  @UP0 ULDC UR4, c[0x0][0xc54] ;  /* 0x0003150000040ab9 */ /* 0x000fe20000000800 */
[----:B------:R-:W-:Y:S01]  /*a130*/  @UP0 ULDC UR8, c[0x0][0xc58] ;  /* 0x0003160000080ab9 */ /* 0x000fe20000000800 */
[----:B------:R-:W-:-:S04]  /*a140*/  UIMAD.WIDE.U32 UR4, UR6, UR4, URZ ;  /* 0x00000004060472a5 */ /* 0x000fc8000f8e003f */
[----:B------:R-:W-:-:S12]  /*a150*/  @UP0 USHF.R.U32.HI UR40, URZ, UR8, UR5 ;  /* 0x000000083f280299 */ /* 0x000fd80008011605 */
.L_x_39:
[----:B------:R-:W-:Y:S01]  /*a160*/  ISETP.GE.AND P0, PT, R27, RZ, PT ;  /* 0x000000ff1b00720c */ /* 0x000fe20003f06270 */
[----:B------:R-:W-:Y:S01]  /*a170*/  UIADD3 UR4, -UR40, URZ, URZ ;  /* 0x0000003f28047290 */ /* 0x000fe2000fffe13f */
[----:B------:R-:W-:Y:S02]  /*a180*/  IMAD.MOV.U32 R30, RZ, RZ, 0x1 ;  /* 0x00000001ff1e7424 */ /* 0x000fe400078e00ff */
[----:B------:R-:W-:Y:S01]  /*a190*/  IMAD.MOV.U32 R0, RZ, RZ, RZ ;  /* 0x000000ffff007224 */ /* 0x000fe200078e00ff */
[----:B------:R-:W-:Y:S01]  /*a1a0*/  UIMAD UR6, UR7, UR4, UR6 ;  /* 0x00000004070672a4 */ /* 0x000fe2000f8e0206 */
[----:B------:R-:W-:-:S07]  /*a1b0*/  IMAD.MOV.U32 R2, RZ, RZ, 0x1 ;  /* 0x00000001ff027424 */ /* 0x000fce00078e00ff */
[----:B------:R-:W-:Y:S05]  /*a1c0*/  @!P0 BRA `(.L_x_40) ;  /* 0x0000004800588947 */ /* 0x000fea0003800000 */
[----:B------:R-:W0:Y:S01]  /*a1d0*/  LDC.64 R2, c[0x0][0xa28] ;  /* 0x00028a00ff027b82 */ /* 0x000e220000000a00 */
[----:B------:R-:W-:Y:S01]  /*a1e0*/  ULDC.64 UR4, c[0x0][0x418] ;  /* 0x0001060000047ab9 */ /* 0x000fe20000000a00 */
[----:B------:R-:W-:Y:S01]  /*a1f0*/  ULDC UR38, c[0x0][0x2f0] ;  /* 0x0000bc0000267ab9 */ /* 0x000fe20000000800 */
[----:B------:R-:W-:Y:S01]  /*a200*/  IMAD.MOV.U32 R18, RZ, RZ, RZ ;  /* 0x000000ffff127224 */ /* 0x000fe200078e00ff */
[----:B0-----:R-:W-:-:S04]  /*a210*/  ISETP.NE.U32.AND P0, PT, R2, RZ, PT ;  /* 0x000000ff0200720c */ /* 0x001fc80003f05070 */
[----:B------:R-:W-:Y:S01]  /*a220*/  ISETP.NE.AND.EX P0, PT, R3, RZ, PT, P0 ;  /* 0x000000ff0300720c */ /* 0x000fe20003f05300 */
[----:B------:R-:W-:-:S03]  /*a230*/  UISETP.NE.U32.AND UP0, UPT, UR4, URZ, UPT ;  /* 0x0000003f0400728c */ /* 0x000fc6000bf05070 */
[----:B------:R-:W-:-:S09]  /*a240*/  ULDC UR4, c[0x0][0x424] ;  /* 0x0001090000047ab9 */ /* 0x000fd20000000800 */
[----:B------:R-:W0:Y:S01]  /*a250*/  @P0 LDC.64 R2, c[0x0][0xa28] ;  /* 0x00028a00ff020b82 */ /* 0x000e220000000a00 */
[----:B------:R-:W-:-:S04]  /*a260*/  UISETP.NE.AND.EX UP0, UPT, UR5, URZ, UPT, UP0 ;  /* 0x0000003f0500728c */ /* 0x000fc8000bf05300 */
[----:B------:R-:W-:-:S04]  /*a270*/  USEL UR4, UR4, 0x1, UP0 ;  /* 0x0000000104047887 */ /* 0x000fc80008000000 */
[----:B------:R-:W-:Y:S01]  /*a280*/  UIMAD UR38, UR4, UR38, URZ ;  /* 0x00000026042672a4 */ /* 0x000fe2000f8e023f */
[----:B------:R-:W1:Y:S03]  /*a290*/  S2R R25, SR_CTAID.X ;  /* 0x0000000000197919 */ /* 0x000e660000002500 */
[----:B------:R-:W-:Y:S02]  /*a2a0*/  UISETP.GE.AND UP0, UPT, UR38, 0x1, UPT ;  /* 0x000000012600788c */ /* 0x000fe4000bf06270 */
[----:B------:R-:W-:Y:S01]  /*a2b0*/  UIADD3 UR4, UR38, 0x9f, URZ ;  /* 0x0000009f26047890 */ /* 0x000fe2000fffe03f */
[----:B0-----:R-:W-:-:S05]  /*a2c0*/  @P0 IMAD.WIDE R2, R27, 0x4, R2 ;  /* 0x000000041b020825 */ /* 0x001fca00078e0202 */
[----:B------:R0:W5:Y:S01]  /*a2d0*/  @P0 LDG.E R18, desc[UR48][R2.64] ;  /* 0x0000003002120981 */ /* 0x000162000c1e1900 */
[----:B------:R-:W-:Y:S01]  /*a2e0*/  PLOP3.LUT P0, PT, PT, PT, UP0, 0x80, 0x0 ;  /* 0x000000000000781c */ /* 0x000fe20003f0f008 */
[----:B------:R-:W-:Y:S02]  /*a2f0*/  UIMAD.WIDE UR4, UR4, 0x66666667, URZ ;  /* 0x66666667040478a5 */ /* 0x000fe4000f8e023f */
[----:B------:R-:W-:Y:S02]  /*a300*/  ULOP3.LUT UR44, UR6, 0xffff, URZ, 0xc0, !UPT ;  /* 0x0000ffff062c7892 */ /* 0x000fe4000f8ec03f */
[----:B------:R-:W-:Y:S01]  /*a310*/  USHF.R.U32.HI UR41, URZ, 0x1f, UR5 ;  /* 0x0000001f3f297899 */ /* 0x000fe20008011605 */
[----:B------:R-:W-:-:S03]  /*a320*/  UMOV UR37, URZ ;  /* 0x0000003f00257c82 */ /* 0x000fc60008000000 */
[----:B------:R-:W-:-:S04]  /*a330*/  ULEA.HI.SX32 UR41, UR5, UR41, 0x1a ;  /* 0x0000002905297291 */ /* 0x000fc8000f8fd23f */
[----:B01----:R-:W-:Y:S08]  /*a340*/  @!P0 BRA `(.L_x_41) ;  /* 0x0000000000848947 */ /* 0x003ff00003800000 */
[----:B------:R-:W-:Y:S01]  /*a350*/  USHF.R.U32.HI UR6, URZ, 0x10, UR6 ;  /* 0x000000103f067899 */ /* 0x000fe20008011606 */
[----:B------:R-:W-:-:S03]  /*a360*/  UMOV UR4, URZ ;  /* 0x0000003f00047c82 */ /* 0x000fc60008000000 */
[----:B------:R-:W-:-:S11]  /*a370*/  UISETP.NE.AND UP0, UPT, UR6, URZ, UPT ;  /* 0x0000003f0600728c */ /* 0x000fd6000bf05270 */
[----:B------:R-:W-:Y:S02]  /*a380*/  @!UP0 ULDC UR6, c[0x0][0x9f0] ;  /* 0x00027c0000068ab9 */ /* 0x000fe40000000800 */
[----:B------:R-:W-:Y:S01]  /*a390*/  IABS R0, UR6 ;  /* 0x0000000600007c13 */ /* 0x000fe20008000000 */
[----:B------:R-:W-:Y:S02]  /*a3a0*/  UIADD3 UR7, UR41, -0x1, UR6 ;  /* 0xffffffff29077890 */ /* 0x000fe4000fffe006 */
[----:B------:R-:W-:Y:S02]  /*a3b0*/  IABS R4, UR6 ;  /* 0x0000000600047c13 */ /* 0x000fe40008000000 */
[----:B------:R-:W-:Y:S02]  /*a3c0*/  R2UR UR10, R0 ;  /* 0x00000000000a72ca */ /* 0x000fe400000e0000 */
[----:B------:R-:W-:Y:S01]  /*a3d0*/  IABS R3, UR7 ;  /* 0x0000000700037c13 */ /* 0x000fe20008000000 */
[----:B------:R-:W-:-:S03]  /*a3e0*/  ULOP3.LUT UR7, UR7, UR6, URZ, 0x3c, !UPT ;  /* 0x0000000607077292 */ /* 0x000fc6000f8e3c3f */
[----:B------:R-:W-:-:S07]  /*a3f0*/  R2UR UR9, R3 ;  /* 0x00000000030972ca */ /* 0x000fce00000e0000 */
        /* <DEDUP_REMOVED lines=18> */
[----:B------:R-:W-:Y:S02]  /*a520*/  UISETP.NE.AND UP0, UPT, UR6, URZ, UPT ;  /* 0x0000003f0600728c */ /* 0x000fe4000bf05270 */
[----:B------:R-:W-:-:S09]  /*a530*/  @!UP1 UIADD3 UR5, -UR5, URZ, URZ ;  /* 0x0000003f05059290 */ /* 0x000fd2000fffe13f */
[----:B------:R-:W-:-:S07]  /*a540*/  @!UP0 ULOP3.LUT UR5, URZ, UR6, URZ, 0x33, !UPT ;  /* 0x000000063f058292 */ /* 0x000fce000f8e333f */
[----:B------:R-:W-:-:S05]  /*a550*/  UMOV UR37, UR5 ;  /* 0x0000000500257c82 */ /* 0x000fca0008000000 */
.L_x_41:
[----:B------:R-:W-:Y:S02]  /*a560*/  UIMAD UR45, UR44, UR37, URZ ;  /* 0x000000252c2d72a4 */ /* 0x000fe4000f8e023f */
[----:B------:R-:W-:Y:S01]  /*a570*/  MOV R3, UR37 ;  /* 0x0000002500037c02 */ /* 0x000fe20008000f00 */
[----:B------:R-:W-:-:S03]  /*a580*/  IMAD.MOV.U32 R2, RZ, RZ, 0x1 ;  /* 0x00000001ff027424 */ /* 0x000fc600078e00ff */
[----:B------:R-:W-:-:S05]  /*a590*/  IMAD.U32 R0, RZ, RZ, UR45 ;  /* 0x0000002dff007e24 */ /* 0x000fca000f8e00ff */
[----:B------:R-:W-:-:S04]  /*a5a0*/  VIADDMNMX R0, R0, R3, UR41, PT ;  /* 0x0000002900007e46 */ /* 0x000fc8000b800103 */
[----:B------:R-:W-:Y:S01]  /*a5b0*/  R2UR UR46, R0 ;  /* 0x00000000002e72ca */ /* 0x000fe200000e0000 */
[----:B------:R-:W-:-:S12]  /*a5c0*/  IMAD.MOV.U32 R0, RZ, RZ, RZ ;  /* 0x000000ffff007224 */ /* 0x000fd800078e00ff */
[----:B------:R-:W-:-:S06]  /*a5d0*/  UISETP.GT.AND UP0, UPT, UR46, UR45, UPT ;  /* 0x0000002d2e00728c */ /* 0x000fcc000bf04270 */
[----:B------:R-:W-:-:S13]  /*a5e0*/  PLOP3.LUT P0, PT, PT, PT, UP0, 0x80, 0x0 ;  /* 0x000000000000781c */ /* 0x000fda0003f0f008 */
[----:B------:R-:W-:Y:S05]  /*a5f0*/  @!P0 BRA `(.L_x_40) ;  /* 0x00000044004c8947 */ /* 0x000fea0003800000 */
[----:B------:R-:W0:Y:S01]  /*a600*/  S2UR UR4, SR_CgaCtaId ;  /* 0x00000000000479c3 */ /* 0x000e220000008800 */
[----:B------:R-:W-:-:S04]  /*a610*/  MOV R0, 0x400 ;  /* 0x0000040000007802 */ /* 0x000fc80000000f00 */
[----:B------:R-:W-:-:S13]  /*a620*/  R2UR UR42, R0 ;  /* 0x00000000002a72ca */ /* 0x000fda00000e0000 */
[----:B0-----:R-:W-:-:S04]  /*a630*/  ULEA UR42, UR4, UR42, 0x18 ;  /* 0x0000002a042a7291 */ /* 0x001fc8000f8ec03f */
[----:B------:R-:W-:-:S04]  /*a640*/  UIADD3 UR4, UR42, 0x18400, URZ ;  /* 0x000184002a047890 */ /* 0x000fc8000fffe03f */
[----:B------:R-:W-:-:S06]  /*a650*/  ULOP3.LUT UP0, URZ, UR4, 0x3ff, URZ, 0xc0, !UPT ;  /* 0x000003ff043f7892 */ /* 0x000fcc000f80c03f */
[----:B------:R-:W-:-:S13]  /*a660*/  PLOP3.LUT P0, PT, PT, PT, UP0, 0x80, 0x0 ;  /* 0x000000000000781c */ /* 0x000fda0003f0f008 */
[----:B------:R-:W-:Y:S05]  /*a670*/  @!P0 BRA `(.L_x_42) ;  /* 0x0000000000408947 */ /* 0x000fea0003800000 */
[----:B------:R-:W-:Y:S01]  /*a680*/  MOV R2, 0x0 ;  /* 0x0000000000027802 */ /* 0x000fe20000000f00 */
[----:B------:R-:W-:Y:S01]  /*a690*/  ULDC.64 UR4, c[0x4][0x98] ;  /* 0x0100260000047ab9 */ /* 0x000fe20000000a00 */
[----:B------:R-:W-:Y:S01]  /*a6a0*/  ULDC.64 UR6, c[0x4][0xa0] ;  /* 0x0100280000067ab9 */ /* 0x000fe20000000a00 */
[----:B------:R-:W-:Y:S01]  /*a6b0*/  IMAD.U32 R4, RZ, RZ, UR4 ;  /* 0x00000004ff047e24 */ /* 0x000fe2000f8e00ff */
[----:B------:R-:W-:Y:S01]  /*a6c0*/  MOV R8, 0x70 ;  /* 0x0000007000087802 */ /* 0x000fe20000000f00 */
[----:B------:R-:W-:Y:S01]  /*a6d0*/  IMAD.U32 R5, RZ, RZ, UR5 ;  /* 0x00000005ff057e24 */ /* 0x000fe2000f8e00ff */
[----:B------:R-:W0:Y:S01]  /*a6e0*/  LDC.64 R2, c[0x4][R2] ;  /* 0x0100000002027b82 */ /* 0x000e220000000a00 */
[----:B------:R-:W-:Y:S01]  /*a6f0*/  ULDC.64 UR4, c[0x4][0x8] ;  /* 0x0100020000047ab9 */ /* 0x000fe20000000a00 */
[----:B------:R-:W-:Y:S02]  /*a700*/  IMAD.U32 R6, RZ, RZ, UR6 ;  /* 0x00000006ff067e24 */ /* 0x000fe4000f8e00ff */
[----:B------:R-:W-:-:S02]  /*a710*/  IMAD.U32 R7, RZ, RZ, UR7 ;  /* 0x00000007ff077e24 */ /* 0x000fc4000f8e00ff */
[----:B------:R-:W-:Y:S02]  /*a720*/  IMAD.U32 R10, RZ, RZ, UR4 ;  /* 0x00000004ff0a7e24 */ /* 0x000fe4000f8e00ff */
[----:B------:R-:W-:Y:S02]  /*a730*/  IMAD.U32 R11, RZ, RZ, UR5 ;  /* 0x00000005ff0b7e24 */ /* 0x000fe4000f8e00ff */
[----:B------:R-:W-:Y:S02]  /*a740*/  IMAD.MOV.U32 R12, RZ, RZ, 0x1 ;  /* 0x00000001ff0c7424 */ /* 0x000fe400078e00ff */
[----:B------:R-:W-:-:S07]  /*a750*/  IMAD.MOV.U32 R13, RZ, RZ, RZ ;  /* 0x000000ffff0d7224 */ /* 0x000fce00078e00ff */
[----:B------:R-:W-:-:S07]  /*a760*/  LEPC R20, `(.L_x_42) ;  /* 0x000000001014794e */ /* 0x000fce0000000000 */
[----:B0----5:R-:W-:Y:S05]  /*a770*/  CALL.ABS.NOINC R2 ;  /* 0x0000000002007343 */ /* 0x021fea0003c00000 */
.L_x_42:
[----:B------:R-:W-:-:S06]  /*a780*/  UIADD3 UR4, UR42, 0xa400, URZ ;  /* 0x0000a4002a047890 */ /* 0x000fcc000fffe03f */
[----:B------:R-:W-:-:S05]  /*a790*/  IMAD.U32 R17, RZ, RZ, UR4 ;  /* 0x00000004ff117e24 */ /* 0x000fca000f8e00ff */
[----:B------:R-:W-:-:S13]  /*a7a0*/  LOP3.LUT P0, RZ, R17, 0x3ff, RZ, 0xc0, !PT ;  /* 0x000003ff11ff7812 */ /* 0x000fda000780c0ff */
        /* <DEDUP_REMOVED lines=17> */
.L_x_43:
        /* <DEDUP_REMOVED lines=20> */
.L_x_44:
[----:B------:R-:W-:-:S13]  /*aa00*/  LOP3.LUT P6, RZ, R17, 0x3ff, RZ, 0xc0, !PT ;  /* 0x000003ff11ff7812 */ /* 0x000fda00078cc0ff */
[----:B------:R-:W-:Y:S05]  /*aa10*/  @!P6 BRA `(.L_x_45) ;  /* 0x000000000040e947 */ /* 0x000fea0003800000 */
[----:B------:R-:W-:Y:S01]  /*aa20*/  MOV R2, 0x0 ;  /* 0x0000000000027802 */ /* 0x000fe20000000f00 */
[----:B------:R-:W-:Y:S01]  /*aa30*/  ULDC.64 UR4, c[0x4][0x98] ;  /* 0x0100260000047ab9 */ /* 0x000fe20000000a00 */
[----:B------:R-:W-:Y:S01]  /*aa40*/  ULDC.64 UR6, c[0x4][0xa0] ;  /* 0x0100280000067ab9 */ /* 0x000fe20000000a00 */
[----:B------:R-:W-:Y:S01]  /*aa50*/  IMAD.U32 R4, RZ, RZ, UR4 ;  /* 0x00000004ff047e24 */ /* 0x000fe2000f8e00ff */
[----:B------:R-:W-:Y:S01]  /*aa60*/  MOV R13, RZ ;  /* 0x000000ff000d7202 */ /* 0x000fe20000000f00 */
        /* <DEDUP_REMOVED lines=8> */
[----:B------:R-:W-:-:S07]  /*aaf0*/  IMAD.MOV.U32 R12, RZ, RZ, 0x1 ;  /* 0x00000001ff0c7424 */ /* 0x000fce00078e00ff */
[----:B------:R-:W-:-:S07]  /*ab00*/  LEPC R20, `(.L_x_45) ;  /* 0x000000001014794e */ /* 0x000fce0000000000 */
[----:B0----5:R-:W-:Y:S05]  /*ab10*/  CALL.ABS.NOINC R2 ;  /* 0x0000000002007343 */ /* 0x021fea0003c00000 */
.L_x_45:
[----:B------:R-:W0:Y:S01]  /*ab20*/  LDC.64 R2, c[0x0][0x9f8] ;  /* 0x00027e00ff027b82 */ /* 0x000e220000000a00 */
[----:B------:R-:W-:-:S07]  /*ab30*/  IMAD.MOV.U32 R31, RZ, RZ, R27 ;  /* 0x000000ffff1f7224 */ /* 0x000fce00078e001b */
[----:B------:R-:W1:Y:S01]  /*ab40*/  LDC R20, c[0x0][0x430] ;  /* 0x00010c00ff147b82 */ /* 0x000e620000000800 */
[----:B0-----:R-:W-:-:S04]  /*ab50*/  ISETP.NE.U32.AND P0, PT, R2, RZ, PT ;  /* 0x000000ff0200720c */ /* 0x001fc80003f05070 */
[----:B------:R-:W-:-:S13]  /*ab60*/  ISETP.NE.AND.EX P0, PT, R3, RZ, PT, P0 ;  /* 0x000000ff0300720c */ /* 0x000fda0003f05300 */
[----:B------:R-:W0:Y:S02]  /*ab70*/  @P0 LDC.64 R2, c[0x0][0x9f8] ;  /* 0x00027e00ff020b82 */ /* 0x000e240000000a00 */
[----:B0-----:R-:W-:-:S05]  /*ab80*/  @P0 IMAD.WIDE R2, R27, 0x4, R2 ;  /* 0x000000041b020825 */ /* 0x001fca00078e0202 */
[----:B------:R0:W5:Y:S01]  /*ab90*/  @P0 LDG.E R31, desc[UR48][R2.64] ;  /* 0x00000030021f0981 */ /* 0x000162000c1e1900 */
[C---:B------:R-:W-:Y:S01]  /*aba0*/  IMAD.SHL.U32 R29, R16.reuse, 0x10, RZ ;  /* 0x00000010101d7824 */ /* 0x040fe200078e00ff */
[----:B------:R-:W-:Y:S01]  /*abb0*/  UMOV UR4, 0xffffffff ;  /* 0xffffffff00047882 */ /* 0x000fe20000000000 */
[----:B------:R-:W-:-:S03]  /*abc0*/  LOP3.LUT R26, R16, 0x7f, RZ, 0xc0, !PT ;  /* 0x0000007f101a7812 */ /* 0x000fc600078ec0ff */
[----:B------:R-:W-:Y:S02]  /*abd0*/  LOP3.LUT R29, R29, 0x70, RZ, 0xc0, !PT ;  /* 0x000000701d1d7812 */ /* 0x000fe400078ec0ff */
[----:B------:R-:W-:Y:S01]  /*abe0*/  SHF.R.U32.HI R24, RZ, 0x3, R26 ;  /* 0x00000003ff187819 */ /* 0x000fe2000001161a */
[----:B-1----:R-:W-:Y:S06]  /*abf0*/  BRA.DIV UR4, `(.L_x_46) ;  /* 0x00000046041c7947 */ /* 0x002fec000b800000 */
.L_x_96:
[----:B------:R-:W-:Y:S01]  /*ac00*/  UMOV UR4, 0xa0 ;  /* 0x000000a000047882 */ /* 0x000fe20000000000 */
[----:B------:R-:W-:Y:S01]  /*ac10*/  LOP3.LUT R23, R24, R29, RZ, 0xfc, !PT ;  /* 0x0000001d18177212 */ /* 0x000fe200078efcff */
[----:B------:R-:W-:Y:S01]  /*ac20*/  UIMAD UR4, UR46, UR4, -0xa0 ;  /* 0xffffff602e0474a4 */ /* 0x000fe2000f8e0204 */
[----:B------:R-:W-:Y:S01]  /*ac30*/  ISETP.NE.AND P3, PT, R20, 0x1, PT ;  /* 0x000000011400780c */ /* 0x000fe20003f65270 */
[----:B------:R-:W-:Y:S01]  /*ac40*/  IMAD.MOV.U32 R10, RZ, RZ, RZ ;  /* 0x000000ffff0a7224 */ /* 0x000fe200078e00ff */
[----:B------:R-:W-:Y:S02]  /*ac50*/  LOP3.LUT R19, R24, 0x80, R29, 0xfe, !PT ;  /* 0x0000008018137812 */ /* 0x000fe400078efe1d */
[----:B-----5:R-:W-:Y:S01]  /*ac60*/  SHF.R.S32.HI R35, RZ, 0x1f, R31 ;  /* 0x0000001fff237819 */ /* 0x020fe2000001141f */
[----:B------:R-:W-:Y:S01]  /*ac70*/  VIADD R11, R23, UR4 ;  /* 0x00000004170b7c36 */ /* 0x000fe20008000000 */
[----:B------:R-:W-:Y:S01]  /*ac80*/  LOP3.LUT R0, R0, 0xfffffff7, RZ, 0xc0, !PT ;  /* 0xfffffff700007812 */ /* 0x000fe200078ec0ff */
[----:B------:R-:W-:-:S03]  /*ac90*/  VIADD R13, R19, UR4 ;  /* 0x00000004130d7c36 */ /* 0x000fc60008000000 */
[C---:B------:R-:W-:Y:S01]  /*aca0*/  ISETP.GE.AND P1, PT, R11.reuse, UR38, PT ;  /* 0x000000260b007c0c */ /* 0x040fe2000bf26270 */
[--C-:B------:R-:W-:Y:S01]  /*acb0*/  IMAD.IADD R11, R11, 0x1, R18.reuse ;  /* 0x000000010b0b7824 */ /* 0x100fe200078e0212 */
[C---:B------:R-:W-:Y:S01]  /*acc0*/  ISETP.GE.AND P0, PT, R13.reuse, UR38, PT ;  /* 0x000000260d007c0c */ /* 0x040fe2000bf06270 */
[----:B0-----:R-:W0:Y:S01]  /*acd0*/  @P3 LDC R2, c[0x0][0x434] ;  /* 0x00010d00ff023b82 */ /* 0x001e220000000800 */
[----:B------:R-:W-:Y:S02]  /*ace0*/  IMAD.IADD R13, R13, 0x1, R18 ;  /* 0x000000010d0d7824 */ /* 0x000fe400078e0212 */
[C---:B------:R-:W-:Y:S01]  /*acf0*/  IMAD.SHL.U32 R14, R16.reuse, 0x4, RZ ;  /* 0x00000004100e7824 */ /* 0x040fe200078e00ff */
[----:B------:R-:W-:Y:S01]  /*ad00*/  ISETP.GT.U32.OR P0, PT, R19, 0x9f, P0 ;  /* 0x0000009f1300780c */ /* 0x000fe20000704470 */
[----:B------:R-:W-:Y:S01]  /*ad10*/  IMAD.MOV.U32 R12, RZ, RZ, R11 ;  /* 0x000000ffff0c7224 */ /* 0x000fe200078e000b */
[----:B------:R-:W-:Y:S02]  /*ad20*/  MOV R15, R13 ;  /* 0x0000000d000f7202 */ /* 0x000fe40000000f00 */
[----:B------:R-:W1:Y:S01]  /*ad30*/  @P3 LDC R3, c[0x0][0x438] ;  /* 0x00010e00ff033b82 */ /* 0x000e620000000800 */
[----:B------:R-:W-:-:S02]  /*ad40*/  SHF.L.U32 R37, R16, 0x7, RZ ;  /* 0x0000000710257819 */ /* 0x000fc400000006ff */
[----:B------:R-:W-:-:S05]  /*ad50*/  @P3 LOP3.LUT R0, R0, 0x8, RZ, 0xfc, !PT ;  /* 0x0000000800003812 */ /* 0x000fca00078efcff */
[----:B------:R-:W2:Y:S01]  /*ad60*/  @!P1 LDC.64 R4, c[0x0][0x428] ;  /* 0x00010a00ff049b82 */ /* 0x000ea20000000a00 */
[----:B0-----:R-:W-:-:S07]  /*ad70*/  @P3 IMAD.HI.U32 R2, R11, R2, RZ ;  /* 0x000000020b023227 */ /* 0x001fce00078e00ff */
[----:B------:R-:W0:Y:S01]  /*ad80*/  @!P1 LDC.64 R6, c[0x0][0x418] ;  /* 0x00010600ff069b82 */ /* 0x000e220000000a00 */
[----:B-1----:R-:W-:-:S07]  /*ad90*/  @P3 SHF.R.U32.HI R12, RZ, R3, R2 ;  /* 0x00000003ff0c3219 */ /* 0x002fce0000011602 */
[----:B------:R-:W1:Y:S01]  /*ada0*/  @P3 LDC R17, c[0x0][0x438] ;  /* 0x00010e00ff113b82 */ /* 0x000e620000000800 */
[----:B------:R-:W-:Y:S01]  /*adb0*/  @!P1 SHF.R.S32.HI R3, RZ, 0x1f, R12 ;  /* 0x0000001fff039819 */ /* 0x000fe2000001140c */
[----:B--2---:R-:W-:-:S06]  /*adc0*/  @!P1 IMAD R2, R35, R4, RZ ;  /* 0x0000000423029224 */ /* 0x004fcc00078e02ff */
[----:B------:R-:W2:Y:S01]  /*add0*/  @!P0 LDC.64 R8, c[0x0][0x428] ;  /* 0x00010a00ff088b82 */ /* 0x000ea20000000a00 */
[----:B------:R-:W-:Y:S02]  /*ade0*/  @!P1 IMAD R5, R31, R5, R2 ;  /* 0x000000051f059224 */ /* 0x000fe400078e0202 */
[----:B------:R-:W-:-:S04]  /*adf0*/  @!P1 IMAD.MOV.U32 R2, RZ, RZ, R12 ;  /* 0x000000ffff029224 */ /* 0x000fc800078e000c */
[----:B------:R-:W-:Y:S02]  /*ae00*/  @!P1 IMAD.WIDE.U32 R2, R31, R4, R2 ;  /* 0x000000041f029225 */ /* 0x000fe400078e0002 */
[----:B------:R-:W3:Y:S02]  /*ae10*/  @P3 LDC R4, c[0x0][0x434] ;  /* 0x00010d00ff043b82 */ /* 0x000ee40000000800 */
[----:B------:R-:W-:Y:S01]  /*ae20*/  @!P1 IMAD.IADD R3, R3, 0x1, R5 ;  /* 0x0000000103039824 */ /* 0x000fe200078e0205 */
[----:B0-----:R-:W-:-:S04]  /*ae30*/  @!P1 LEA R6, P2, R2, R6, 0x2 ;  /* 0x0000000602069211 */ /* 0x001fc800078410ff */
[----:B------:R-:W-:Y:S02]  /*ae40*/  @!P1 LEA.HI.X R7, R2, R7, R3, 0x2, P2 ;  /* 0x0000000702079211 */ /* 0x000fe400010f1403 */
[----:B------:R-:W-:Y:S01]  /*ae50*/  LOP3.LUT R0, R0, 0xfffffffd, RZ, 0xc0, !PT ;  /* 0xfffffffd00007812 */ /* 0x000fe200078ec0ff */
[----:B------:R-:W-:Y:S02]  /*ae60*/  ULOP3.LUT UR4, UR36, 0x2, URZ, 0xfc, !UPT ;  /* 0x0000000224047892 */ /* 0x000fe4000f8efc3f */
[----:B------:R0:W5:Y:S01]  /*ae70*/  @!P1 LDG.E R10, desc[UR48][R6.64] ;  /* 0x00000030060a9981 */ /* 0x000162000c1e1900 */
[----:B---3--:R-:W-:Y:S02]  /*ae80*/  @P3 IMAD.HI.U32 R2, R13, R4, RZ ;  /* 0x000000040d023227 */ /* 0x008fe400078e00ff */
[----:B------:R-:W3:Y:S03]  /*ae90*/  @!P0 LDC.64 R4, c[0x0][0x418] ;  /* 0x00010600ff048b82 */ /* 0x000ee60000000a00 */
[----:B-1----:R-:W-:Y:S01]  /*aea0*/  @P3 SHF.R.U32.HI R15, RZ, R17, R2 ;  /* 0x00000011ff0f3219 */ /* 0x002fe20000011602 */
[----:B--2---:R-:W-:-:S03]  /*aeb0*/  @!P0 IMAD R2, R35, R8, RZ ;  /* 0x0000000823028224 */ /* 0x004fc600078e02ff */
[--C-:B------:R-:W-:Y:S01]  /*aec0*/  @!P0 SHF.R.S32.HI R3, RZ, 0x1f, R15.reuse ;  /* 0x0000001fff038819 */ /* 0x100fe2000001140f */
[----:B------:R-:W-:Y:S02]  /*aed0*/  @!P0 IMAD R9, R31, R9, R2 ;  /* 0x000000091f098224 */ /* 0x000fe400078e0202 */
[----:B------:R-:W-:-:S04]  /*aee0*/  @!P0 IMAD.MOV.U32 R2, RZ, RZ, R15 ;  /* 0x000000ffff028224 */ /* 0x000fc800078e000f */
[----:B------:R-:W-:-:S04]  /*aef0*/  @!P0 IMAD.WIDE.U32 R2, R31, R8, R2 ;  /* 0x000000081f028225 */ /* 0x000fc800078e0002 */
[----:B------:R-:W-:Y:S01]  /*af00*/  @!P0 IMAD.IADD R3, R9, 0x1, R3 ;  /* 0x0000000109038824 */ /* 0x000fe200078e0203 */
[----:B---3--:R-:W-:-:S04]  /*af10*/  @!P0 LEA R4, P2, R2, R4, 0x2 ;  /* 0x0000000402048211 */ /* 0x008fc800078410ff */
[----:B------:R-:W-:Y:S01]  /*af20*/  @!P0 LEA.HI.X R5, R2, R5, R3, 0x2, P2 ;  /* 0x0000000502058211 */ /* 0x000fe200010f1403 */
[----:B------:R-:W-:-:S05]  /*af30*/  IMAD.SHL.U32 R2, R16, 0x20, RZ ;  /* 0x0000002010027824 */ /* 0x000fca00078e00ff */
[----:B------:R-:W-:-:S04]  /*af40*/  LOP3.LUT R3, R2, 0x80, RZ, 0xc0, !PT ;  /* 0x0000008002037812 */ /* 0x000fc800078ec0ff */
[----:B------:R-:W-:-:S04]  /*af50*/  LOP3.LUT R3, R3, 0x10, R16, 0xf8, !PT ;  /* 0x0000001003037812 */ /* 0x000fc800078ef810 */
[----:B------:R-:W-:Y:S02]  /*af60*/  LOP3.LUT R9, R3, 0x10, R14, 0x78, !PT ;  /* 0x0000001003097812 */ /* 0x000fe400078e780e */
[----:B------:R-:W-:Y:S02]  /*af70*/  SHF.R.U32.HI R3, RZ, 0x5, R26 ;  /* 0x00000005ff037819 */ /* 0x000fe4000001161a */
[C---:B------:R-:W-:Y:S01]  /*af80*/  LOP3.LUT R14, R2.reuse, 0x60, RZ, 0xc0, !PT ;  /* 0x00000060020e7812 */ /* 0x040fe200078ec0ff */
[----:B------:R-:W-:Y:S01]  /*af90*/  IMAD.MOV.U32 R8, RZ, RZ, RZ ;  /* 0x000000ffff087224 */ /* 0x000fe200078e00ff */
[----:B------:R-:W-:Y:S01]  /*afa0*/  LOP3.LUT R36, R2, 0x100, RZ, 0xc0, !PT ;  /* 0x0000010002247812 */ /* 0x000fe200078ec0ff */
[----:B------:R-:W-:Y:S02]  /*afb0*/  IMAD.MOV R2, RZ, RZ, -R15 ;  /* 0x000000ffff027224 */ /* 0x000fe400078e0a0f */
[----:B------:R-:W-:Y:S02]  /*afc0*/  IMAD R14, R3, 0x200, R14 ;  /* 0x00000200030e7824 */ /* 0x000fe400078e020e */
[----:B------:R1:W5:Y:S03]  /*afd0*/  @!P0 LDG.E R8, desc[UR48][R4.64] ;  /* 0x0000003004088981 */ /* 0x000366000c1e1900 */
[----:B------:R-:W-:Y:S01]  /*afe0*/  IADD3 R36, R9, R14, R36 ;  /* 0x0000000e09247210 */ /* 0x000fe20007ffe024 */
[----:B------:R-:W-:Y:S01]  /*aff0*/  IMAD R9, R20, R2, R13 ;  /* 0x0000000214097224 */ /* 0x000fe200078e020d */
[----:B------:R-:W-:-:S02]  /*b000*/  LOP3.LUT R2, R37, 0x380, RZ, 0xc0, !PT ;  /* 0x0000038025027812 */ /* 0x000fc400078ec0ff */
[----:B------:R-:W-:-:S03]  /*b010*/  ISETP.GT.U32.AND P0, PT, R19, 0x9f, PT ;  /* 0x0000009f1300780c */ /* 0x000fc60003f04070 */
[----:B------:R-:W-:-:S05]  /*b020*/  IMAD R2, R3, 0x10, R2 ;  /* 0x0000001003027824 */ /* 0x000fca00078e0202 */
[----:B------:R-:W-:-:S04]  /*b030*/  LOP3.LUT R2, R2, R29, RZ, 0x3c, !PT ;  /* 0x0000001d02027212 */ /* 0x000fc800078e3cff */
[----:B------:R-:W-:Y:S01]  /*b040*/  LOP3.LUT R37, R2, 0xc00, R37, 0xf8, !PT ;  /* 0x00000c0002257812 */ /* 0x000fe200078ef825 */
[----:B------:R-:W-:Y:S01]  /*b050*/  IMAD.MOV.U32 R2, RZ, RZ, 0x40 ;  /* 0x00000040ff027424 */ /* 0x000fe200078e00ff */
[----:B------:R-:W-:Y:S02]  /*b060*/  @P0 LOP3.LUT R0, R0, 0x2, RZ, 0xfc, !PT ;  /* 0x0000000200000812 */ /* 0x000fe400078efcff */
[----:B------:R-:W-:-:S04]  /*b070*/  LOP3.LUT P0, RZ, R16, 0x4, RZ, 0xc0, !PT ;  /* 0x0000000410ff7812 */ /* 0x000fc8000780c0ff */
[----:B------:R-:W-:Y:S01]  /*b080*/  SEL R2, R2, 0xffffffc0, !P0 ;  /* 0xffffffc002027807 */ /* 0x000fe20004000000 */
[----:B------:R-:W-:-:S04]  /*b090*/  IMAD.U32 R3, RZ, RZ, UR4 ;  /* 0x00000004ff037e24 */ /* 0x000fc8000f8e00ff */
[----:B------:R1:W-:Y:S01]  /*b0a0*/  STL [R1], R2 ;  /* 0x0000000201007387 */ /* 0x0003e20000100800 */
[----:B------:R-:W-:Y:S01]  /*b0b0*/  ISETP.NE.AND P1, PT, R3, 0x3, PT ;  /* 0x000000030300780c */ /* 0x000fe20003f25270 */
[----:B0-----:R-:W-:Y:S01]  /*b0c0*/  IMAD.MOV R6, RZ, RZ, -R12 ;  /* 0x000000ffff067224 */ /* 0x001fe200078e0a0c */
[----:B------:R-:W-:Y:S01]  /*b0d0*/  LOP3.LUT R0, R0, 0xfffffffb, RZ, 0xc0, !PT ;  /* 0xfffffffb00007812 */ /* 0x000fe200078ec0ff */
[----:B------:R-:W-:Y:S02]  /*b0e0*/  IMAD.U32 R33, RZ, RZ, UR40 ;  /* 0x00000028ff217e24 */ /* 0x000fe4000f8e00ff */
[----:B------:R-:W-:Y:S02]  /*b0f0*/  IMAD R6, R20, R6, R11 ;  /* 0x0000000614067224 */ /* 0x000fe400078e020b */
[----:B------:R-:W-:Y:S01]  /*b100*/  IMAD.U32 R11, RZ, RZ, UR46 ;  /* 0x0000002eff0b7e24 */ /* 0x000fe2000f8e00ff */
[----:B------:R-:W-:Y:S02]  /*b110*/  SHF.R.U32.HI R12, RZ, 0x3, R16 ;  /* 0x00000003ff0c7819 */ /* 0x000fe40000011610 */
[----:B------:R-:W-:Y:S01]  /*b120*/  SHF.R.S32.HI R33, RZ, 0x1f, R33 ;  /* 0x0000001fff217819 */ /* 0x000fe20000011421 */
[----:B------:R-:W-:-:S02]  /*b130*/  VIADD R11, R11, 0xffffffff ;  /* 0xffffffff0b0b7836 */ /* 0x000fc40000000000 */
[----:B------:R-:W-:Y:S01]  /*b140*/  @P1 LOP3.LUT R0, R0, 0x4, RZ, 0xfc, !PT ;  /* 0x0000000400001812 */ /* 0x000fe200078efcff */
[----:B-1----:R-:W-:Y:S06]  /*b150*/  @!P1 BRA `(.L_x_47) ;  /* 0x0000000000049947 */ /* 0x002fec0003800000 */
[----:B------:R-:W-:Y:S01]  /*b160*/  BPT.TRAP 0x1 ;  /* 0x000000040000795c */ /* 0x000fe20000300000 */
.L_x_47:
[----:B------:R-:W-:-:S05]  /*b170*/  IMAD.MOV.U32 R30, RZ, RZ, 0x1 ;  /* 0x00000001ff1e7424 */ /* 0x000fca00078e00ff */
[----:B------:R-:W-:-:S04]  /*b180*/  SHF.L.U32 R30, R30, 0x1f, RZ ;  /* 0x0000001f1e1e7819 */ /* 0x000fc800000006ff */
[----:B------:R-:W0:Y:S02]  /*b190*/  SYNCS.PHASECHK.TRANS64.TRYWAIT P0, [UR42+0x22880], R30 ;  /* 0x0228801eff0075a7 */ /* 0x000e24000800016a */
[----:B0-----:R-:W-:Y:S05]  /*b1a0*/  @!P0 BRA `(.L_x_48) ;  /* 0x0000003c00d08947 */ /* 0x001fea0003800000 */
.L_x_97:
[----:B------:R-:W-:Y:S01]  /*b1b0*/  SHF.R.S32.HI R20, RZ, 0x1f, R6 ;  /* 0x0000001fff147819 */ /* 0x000fe20000011406 */
[----:B------:R-:W-:Y:S01]  /*b1c0*/  ULDC.64 UR4, c[0x0][0x328] ;  /* 0x0000ca0000047ab9 */ /* 0x000fe20000000a00 */
[----:B------:R-:W-:Y:S01]  /*b1d0*/  SHF.R.S32.HI R22, RZ, 0x1f, R9 ;  /* 0x0000001fff167819 */ /* 0x000fe20000011409 */
[----:B------:R-:W-:Y:S01]  /*b1e0*/  IMAD.WIDE.U32 R4, R6, UR4, RZ ;  /* 0x0000000406047c25 */ /* 0x000fe2000f8e00ff */
[----:B-----5:R-:W-:Y:S01]  /*b1f0*/  SHF.R.S32.HI R19, RZ, 0x1f, R10 ;  /* 0x0000001fff137819 */ /* 0x020fe2000001140a */
[----:B------:R-:W1:Y:S01]  /*b200*/  LDC R14, c[0x0][0x2f4] ;  /* 0x0000bd00ff0e7b82 */ /* 0x000e620000000800 */
[----:B------:R-:W-:Y:S01]  /*b210*/  SHF.R.S32.HI R21, RZ, 0x1f, R8 ;  /* 0x0000001fff157819 */ /* 0x000fe20000011408 */
[----:B0-----:R-:W-:Y:S01]  /*b220*/  IMAD R3, R20, UR4, RZ ;  /* 0x0000000414037c24 */ /* 0x001fe2000f8e02ff */
[----:B------:R-:W-:Y:S01]  /*b230*/  R2UR UR6, R33 ;  /* 0x00000000210672ca */ /* 0x000fe200000e0000 */
[----:B------:R-:W-:Y:S01]  /*b240*/  IMAD R2, R22, UR4, RZ ;  /* 0x0000000416027c24 */ /* 0x000fe2000f8e02ff */
[----:B------:R-:W-:Y:S01]  /*b250*/  LOP3.LUT R0, R0, 0xffffff7f, RZ, 0xc0, !PT ;  /* 0xffffff7f00007812 */ /* 0x000fe200078ec0ff */
[----:B------:R-:W-:-:S02]  /*b260*/  IMAD R7, R6, UR5, R3 ;  /* 0x0000000506077c24 */ /* 0x000fc4000f8e0203 */
[C---:B------:R-:W-:Y:S02]  /*b270*/  IMAD R13, R9.reuse, UR5, R2 ;  /* 0x00000005090d7c24 */ /* 0x040fe4000f8e0202 */
[----:B------:R-:W-:Y:S01]  /*b280*/  IMAD.WIDE.U32 R2, R9, UR4, RZ ;  /* 0x0000000409027c25 */ /* 0x000fe2000f8e00ff */
[----:B------:R-:W-:-:S03]  /*b290*/  ULDC.64 UR4, c[0x0][0x338] ;  /* 0x0000ce0000047ab9 */ /* 0x000fc60000000a00 */
[----:B------:R-:W-:Y:S02]  /*b2a0*/  IMAD.IADD R3, R3, 0x1, R13 ;  /* 0x0000000103037824 */ /* 0x000fe400078e020d */
[----:B------:R-:W-:Y:S02]  /*b2b0*/  IMAD.IADD R5, R5, 0x1, R7 ;  /* 0x0000000105057824 */ /* 0x000fe400078e0207 */
[----:B------:R-:W-:Y:S02]  /*b2c0*/  IMAD R13, R19, UR4, RZ ;  /* 0x00000004130d7c24 */ /* 0x000fe4000f8e02ff */
[----:B------:R-:W-:Y:S02]  /*b2d0*/  IMAD R7, R21, UR4, RZ ;  /* 0x0000000415077c24 */ /* 0x000fe4000f8e02ff */
[C---:B------:R-:W-:Y:S02]  /*b2e0*/  IMAD R13, R10.reuse, UR5, R13 ;  /* 0x000000050a0d7c24 */ /* 0x040fe4000f8e020d */
[----:B------:R-:W-:Y:S01]  /*b2f0*/  IMAD.WIDE.U32 R4, R10, UR4, R4 ;  /* 0x000000040a047c25 */ /* 0x000fe2000f8e0004 */
[----:B-1----:R-:W-:-:S03]  /*b300*/  ISETP.GE.AND P2, PT, R29, R14, PT ;  /* 0x0000000e1d00720c */ /* 0x002fc60003f46270 */
[C---:B------:R-:W-:Y:S01]  /*b310*/  IMAD R7, R8.reuse, UR5, R7 ;  /* 0x0000000508077c24 */ /* 0x040fe2000f8e0207 */
[----:B------:R-:W-:Y:S01]  /*b320*/  IADD3 R5, R5, R13, RZ ;  /* 0x0000000d05057210 */ /* 0x000fe20007ffe0ff */
[----:B------:R-:W-:Y:S01]  /*b330*/  IMAD.WIDE.U32 R2, R8, UR4, R2 ;  /* 0x0000000408027c25 */ /* 0x000fe2000f8e0002 */
[----:B------:R-:W-:-:S03]  /*b340*/  ULDC.64 UR4, c[0x0][0x330] ;  /* 0x0000cc0000047ab9 */ /* 0x000fc60000000a00 */
[----:B------:R-:W-:Y:S02]  /*b350*/  IMAD.IADD R3, R3, 0x1, R7 ;  /* 0x0000000103037824 */ /* 0x000fe400078e0207 */
[----:B------:R-:W-:Y:S01]  /*b360*/  IMAD.U32 R7, RZ, RZ, UR4 ;  /* 0x00000004ff077e24 */ /* 0x000fe2000f8e00ff */
[----:B------:R-:W-:Y:S01]  /*b370*/  UIMAD UR4, UR6, UR4, URZ ;  /* 0x00000004060472a4 */ /* 0x000fe2000f8e023f */
[----:B------:R-:W-:Y:S02]  /*b380*/  IMAD.SHL.U32 R34, R26, 0x10, RZ ;  /* 0x000000101a227824 */ /* 0x000fe400078e00ff */
[C---:B------:R-:W-:Y:S01]  /*b390*/  IMAD.WIDE.U32 R4, R7.reuse, UR40, R4 ;  /* 0x0000002807047c25 */ /* 0x040fe2000f8e0004 */
[----:B------:R-:W-:Y:S01]  /*b3a0*/  ULDC.64 UR6, c[0x0][0x318] ;  /* 0x0000c60000067ab9 */ /* 0x000fe20000000a00 */
[----:B------:R-:W-:Y:S02]  /*b3b0*/  UIMAD UR4, UR40, UR5, UR4 ;  /* 0x00000005280472a4 */ /* 0x000fe4000f8e0204 */
[----:B------:R-:W-:Y:S01]  /*b3c0*/  IMAD.WIDE.U32 R2, R7, UR40, R2 ;  /* 0x0000002807027c25 */ /* 0x000fe2000f8e0002 */
[----:B------:R-:W-:-:S03]  /*b3d0*/  IADD3 R16, P0, R4, UR6, RZ ;  /* 0x0000000604107c10 */ /* 0x000fc6000ff1e0ff */
[----:B------:R-:W-:-:S05]  /*b3e0*/  IMAD.U32 R7, RZ, RZ, UR7 ;  /* 0x00000007ff077e24 */ /* 0x000fca000f8e00ff */
[----:B------:R-:W-:Y:S02]  /*b3f0*/  IADD3.X R17, R7, UR4, R5, P0, !PT ;  /* 0x0000000407117c10 */ /* 0x000fe400087fe405 */
[----:B------:R-:W-:Y:S01]  /*b400*/  IADD3 R4, P0, R2, UR6, RZ ;  /* 0x0000000602047c10 */ /* 0x000fe2000ff1e0ff */
[----:B------:R-:W-:-:S03]  /*b410*/  IMAD.MOV.U32 R2, RZ, RZ, -0xa0 ;  /* 0xffffff60ff027424 */ /* 0x000fc600078e00ff */
[----:B------:R-:W-:Y:S01]  /*b420*/  IADD3.X R7, R7, UR4, R3, P0, !PT ;  /* 0x0000000407077c10 */ /* 0x000fe200087fe403 */
[----:B------:R-:W-:Y:S01]  /*b430*/  IMAD R5, R11, R2, UR38 ;  /* 0x000000260b057e24 */ /* 0x000fe2000f8e0202 */
[----:B------:R-:W-:Y:S01]  /*b440*/  UMOV UR4, 0xffffffff ;  /* 0xffffffff00047882 */ /* 0x000fe20000000000 */
[C---:B------:R-:W-:Y:S02]  /*b450*/  IMAD.SHL.U32 R2, R12.reuse, 0x80, RZ ;  /* 0x000000800c027824 */ /* 0x040fe400078e00ff */
[----:B------:R-:W-:Y:S02]  /*b460*/  IMAD.IADD R5, R5, 0x1, -R24 ;  /* 0x0000000105057824 */ /* 0x000fe400078e0a18 */
[----:B------:R-:W-:Y:S01]  /*b470*/  IMAD.SHL.U32 R3, R12, 0x10, RZ ;  /* 0x000000100c037824 */ /* 0x000fe200078e00ff */
[----:B------:R-:W-:Y:S02]  /*b480*/  LOP3.LUT R2, R29, 0x380, R2, 0xf8, !PT ;  /* 0x000003801d027812 */ /* 0x000fe400078ef802 */
[----:B------:R-:W-:-:S02]  /*b490*/  ISETP.GE.AND P0, PT, R5, 0x1, PT ;  /* 0x000000010500780c */ /* 0x000fc40003f06270 */
[----:B------:R-:W-:-:S04]  /*b4a0*/  LOP3.LUT R3, R2, 0x70, R3, 0x78, !PT ;  /* 0x0000007002037812 */ /* 0x000fc800078e7803 */
[----:B------:R-:W-:-:S07]  /*b4b0*/  LOP3.LUT R34, R3, 0x400, R34, 0xf8, !PT ;  /* 0x0000040003227812 */ /* 0x000fce00078ef822 */
[----:B------:R-:W-:Y:S01]  /*b4c0*/  @P0 LOP3.LUT R0, R0, 0x80, RZ, 0xfc, !PT ;  /* 0x0000008000000812 */ /* 0x000fe200078efcff */
[----:B------:R-:W-:Y:S06]  /*b4d0*/  BRA.DIV UR4, `(.L_x_49) ;  /* 0x0000003e041c7947 */ /* 0x000fec000b800000 */
[----:B------:R-:W0:Y:S01]  /*b4e0*/  SHFL.IDX PT, R14, R16, RZ, 0x181f ;  /* 0x00181fff100e7589 */ /* 0x000e2200000e0000 */
[C---:B------:R-:W-:Y:S02]  /*b4f0*/  ISETP.LT.OR P0, PT, R5.reuse, 0x1, P2 ;  /* 0x000000010500780c */ /* 0x040fe40001701670 */
[----:B------:R-:W-:Y:S01]  /*b500*/  IADD3 R28, R34, UR42, RZ ;  /* 0x0000002a221c7c10 */ /* 0x000fe2000fffe0ff */
[----:B------:R-:W1:Y:S01]  /*b510*/  SHFL.IDX PT, R3, R17, RZ, 0x181f ;  /* 0x00181fff11037589 */ /* 0x000e6200000e0000 */
[----:B------:R-:W-:Y:S02]  /*b520*/  LOP3.LUT R0, R0, 0xffffffdf, RZ, 0xc0, !PT ;  /* 0xffffffdf00007812 */ /* 0x000fe400078ec0ff */
[C---:B------:R-:W-:Y:S01]  /*b530*/  ISETP.GE.AND P6, PT, R5.reuse, 0x61, PT ;  /* 0x000000610500780c */ /* 0x040fe20003fc6270 */
[----:B------:R-:W-:Y:S01]  /*b540*/  SHFL.IDX PT, R11, R16, 0x7, 0x181f ;  /* 0x00f81f00100b7f89 */ /* 0x000fe200000e0000 */
[C---:B------:R-:W-:Y:S02]  /*b550*/  ISETP.GE.AND P5, PT, R5.reuse, 0x31, PT ;  /* 0x000000310500780c */ /* 0x040fe40003fa6270 */
[C---:B------:R-:W-:Y:S01]  /*b560*/  ISETP.GE.AND P4, PT, R5.reuse, 0x41, PT ;  /* 0x000000410500780c */ /* 0x040fe20003f86270 */
[----:B------:R-:W-:Y:S01]  /*b570*/  SHFL.IDX PT, R12, R4, RZ, 0x181f ;  /* 0x00181fff040c7589 */ /* 0x000fe200000e0000 */
[----:B------:R-:W-:-:S02]  /*b580*/  ISETP.GE.AND P3, PT, R5, 0x51, PT ;  /* 0x000000510500780c */ /* 0x000fc40003f66270 */
[----:B0-----:R-:W-:Y:S02]  /*b590*/  IADD3 R2, P1, R29, R14, RZ ;  /* 0x0000000e1d027210 */ /* 0x001fe40007f3e0ff */
[----:B------:R-:W0:Y:S03]  /*b5a0*/  SHFL.IDX PT, R14, R16, 0x1, 0x181f ;  /* 0x00381f00100e7f89 */ /* 0x000e2600000e0000 */
[----:B-1----:R-:W-:-:S05]  /*b5b0*/  IMAD.X R3, RZ, RZ, R3, P1 ;  /* 0x000000ffff037224 */ /* 0x002fca00008e0603 */
[----:B------:R1:W-:Y:S01]  /*b5c0*/  LDGSTS.E.BYPASS.LTC128B.128 [R28+0xa400], desc[UR48][R2.64], !P0 ;  /* 0x0a400000021c7fae */ /* 0x0003e2000c101d70 */
[----:B------:R-:W-:-:S03]  /*b5d0*/  ISETP.LT.OR P0, PT, R5, 0x11, P2 ;  /* 0x000000110500780c */ /* 0x000fc60001701670 */
[----:B-1----:R-:W1:Y:S01]  /*b5e0*/  SHFL.IDX PT, R3, R17, 0x1, 0x181f ;  /* 0x00381f0011037f89 */ /* 0x002e6200000e0000 */
[----:B0-----:R-:W-:-:S03]  /*b5f0*/  IADD3 R2, P1, R29, R14, RZ ;  /* 0x0000000e1d027210 */ /* 0x001fc60007f3e0ff */
[----:B------:R-:W0:Y:S02]  /*b600*/  SHFL.IDX PT, R14, R16, 0x2, 0x181f ;  /* 0x00581f00100e7f89 */ /* 0x000e2400000e0000 */
        /* <DEDUP_REMOVED lines=23> */
[----:B------:R-:W-:Y:S02]  /*b780*/  SHFL.IDX PT, R14, R4, 0x1, 0x181f ;  /* 0x00381f00040e7f89 */ /* 0x000fe400000e0000 */
[----:B-1----:R-:W-:-:S05]  /*b790*/  IMAD.X R3, RZ, RZ, R3, P1 ;  /* 0x000000ffff037224 */ /* 0x002fca00008e0603 */
[----:B------:R0:W-:Y:S01]  /*b7a0*/  LDGSTS.E.BYPASS.LTC128B.128 [R28+0xcc00], desc[UR48][R2.64], !P0 ;  /* 0x0cc00000021c7fae */ /* 0x0001e2000c101d70 */
[----:B------:R-:W-:-:S03]  /*b7b0*/  ISETP.LT.OR P0, PT, R5, 0x61, P2 ;  /* 0x000000610500780c */ /* 0x000fc60001701670 */
[----:B0-----:R-:W0:Y:S04]  /*b7c0*/  SHFL.IDX PT, R2, R16, 0x6, 0x181f ;  /* 0x00d81f0010027f89 */ /* 0x001e2800000e0000 */
[----:B------:R-:W1:Y:S04]  /*b7d0*/  SHFL.IDX PT, R3, R17, 0x6, 0x181f ;  /* 0x00d81f0011037f89 */ /* 0x000e6800000e0000 */
[----:B------:R-:W2:Y:S04]  /*b7e0*/  SHFL.IDX PT, R17, R17, 0x7, 0x181f ;  /* 0x00f81f0011117f89 */ /* 0x000ea800000e0000 */
[----:B------:R-:W3:Y:S04]  /*b7f0*/  SHFL.IDX PT, R16, R7, RZ, 0x181f ;  /* 0x00181fff07107589 */ /* 0x000ee800000e0000 */
[----:B------:R-:W4:Y:S01]  /*b800*/  SHFL.IDX PT, R7, R7, 0x1, 0x181f ;  /* 0x00381f0007077f89 */ /* 0x000f2200000e0000 */
[----:B0-----:R-:W-:-:S05]  /*b810*/  IADD3 R2, P1, R29, R2, RZ ;  /* 0x000000021d027210 */ /* 0x001fca0007f3e0ff */
[----:B-1----:R-:W-:-:S05]  /*b820*/  IMAD.X R3, RZ, RZ, R3, P1 ;  /* 0x000000ffff037224 */ /* 0x002fca00008e0603 */
[----:B------:R0:W-:Y:S01]  /*b830*/  LDGSTS.E.BYPASS.LTC128B.128 [R28+0xd400], desc[UR48][R2.64], !P0 ;  /* 0x0d400000021c7fae */ /* 0x0001e2000c101d70 */
[----:B------:R-:W-:Y:S02]  /*b840*/  ISETP.LT.OR P0, PT, R5, 0x71, P2 ;  /* 0x000000710500780c */ /* 0x000fe40001701670 */
[----:B0-----:R-:W-:-:S05]  /*b850*/  IADD3 R2, P1, R29, R11, RZ ;  /* 0x0000000b1d027210 */ /* 0x001fca0007f3e0ff */
[----:B--2---:R-:W-:-:S06]  /*b860*/  IMAD.X R3, RZ, RZ, R17, P1 ;  /* 0x000000ffff037224 */ /* 0x004fcc00008e0611 */
[----:B------:R0:W-:Y:S01]  /*b870*/  LDGSTS.E.BYPASS.LTC128B.128 [R28+0xdc00], desc[UR48][R2.64], !P0 ;  /* 0x0dc00000021c7fae */ /* 0x0001e2000c101d70 */
[----:B------:R-:W-:Y:S02]  /*b880*/  ISETP.LT.OR P0, PT, R5, 0x81, P2 ;  /* 0x000000810500780c */ /* 0x000fe40001701670 */
[----:B0-----:R-:W-:-:S05]  /*b890*/  IADD3 R2, P1, R29, R12, RZ ;  /* 0x0000000c1d027210 */ /* 0x001fca0007f3e0ff */
[----:B---3--:R-:W-:Y:S01]  /*b8a0*/  IMAD.X R3, RZ, RZ, R16, P1 ;  /* 0x000000ffff037224 */ /* 0x008fe200008e0610 */
[----:B------:R-:W-:-:S05]  /*b8b0*/  ISETP.GE.AND P1, PT, R5, 0x11, PT ;  /* 0x000000110500780c */ /* 0x000fca0003f26270 */
[----:B------:R0:W-:Y:S01]  /*b8c0*/  LDGSTS.E.BYPASS.LTC128B.128 [R28+0xe400], desc[UR48][R2.64], !P0 ;  /* 0x0e400000021c7fae */ /* 0x0001e2000c101d70 */
[----:B------:R-:W-:-:S07]  /*b8d0*/  ISETP.GE.AND P0, PT, R5, 0x21, PT ;  /* 0x000000210500780c */ /* 0x000fce0003f06270 */
[----:B------:R-:W-:Y:S02]  /*b8e0*/  @P1 LOP3.LUT R0, R0, 0x20, RZ, 0xfc, !PT ;  /* 0x0000002000001812 */ /* 0x000fe400078efcff */
[----:B------:R-:W-:Y:S02]  /*b8f0*/  ISETP.GE.AND P1, PT, R5, 0x81, PT ;  /* 0x000000810500780c */ /* 0x000fe40003f26270 */
[----:B------:R-:W-:-:S04]  /*b900*/  LOP3.LUT R0, R0, 0xffffffef, RZ, 0xc0, !PT ;  /* 0xffffffef00007812 */ /* 0x000fc800078ec0ff */
[----:B------:R-:W-:Y:S02]  /*b910*/  @P0 LOP3.LUT R0, R0, 0x10, RZ, 0xfc, !PT ;  /* 0x0000001000000812 */ /* 0x000fe400078efcff */
[----:B------:R-:W-:Y:S02]  /*b920*/  ISETP.GE.AND P0, PT, R5, 0x71, PT ;  /* 0x000000710500780c */ /* 0x000fe40003f06270 */
[----:B------:R-:W-:-:S04]  /*b930*/  LOP3.LUT R0, R0, 0xffffffbf, RZ, 0xc0, !PT ;  /* 0xffffffbf00007812 */ /* 0x000fc800078ec0ff */
[----:B------:R-:W-:Y:S02]  /*b940*/  @P6 LOP3.LUT R0, R0, 0x40, RZ, 0xfc, !PT ;  /* 0x0000004000006812 */ /* 0x000fe400078efcff */
[----:B------:R-:W-:Y:S02]  /*b950*/  ISETP.GE.AND P6, PT, R5, 0x91, PT ;  /* 0x000000910500780c */ /* 0x000fe40003fc6270 */
[----:B------:R-:W-:-:S11]  /*b960*/  LOP3.LUT R0, R0, 0xfffffeff, RZ, 0xc0, !PT ;  /* 0xfffffeff00007812 */ /* 0x000fd600078ec0ff */
[----:B0---4-:R-:W-:-:S07]  /*b970*/  @P6 LOP3.LUT R0, R0, 0x100, RZ, 0xfc, !PT ;  /* 0x0000010000006812 */ /* 0x011fce00078efcff */
.L_x_119:
[----:B------:R-:W-:Y:S02]  /*b980*/  ISETP.LT.OR P2, PT, R5, 0x91, P2 ;  /* 0x000000910500780c */ /* 0x000fe40001741670 */
[----:B------:R-:W-:-:S05]  /*b990*/  IADD3 R2, P6, R29, R14, RZ ;  /* 0x0000000e1d027210 */ /* 0x000fca0007fde0ff */
[----:B------:R-:W-:-:S06]  /*b9a0*/  IMAD.X R3, RZ, RZ, R7, P6 ;  /* 0x000000ffff037224 */ /* 0x000fcc00030e0607 */
[----:B------:R-:W-:Y:S01]  /*b9b0*/  @!PT LDS RZ, [RZ] ;  /* 0x00000000fffff984 */ /* 0x000fe20000000800 */
[----:B------:R-:W-:Y:S01]  /*b9c0*/  @!PT LDS RZ, [RZ] ;  /* 0x00000000fffff984 */ /* 0x000fe20000000800 */
[----:B------:R-:W-:Y:S01]  /*b9d0*/  @!PT LDS RZ, [RZ] ;  /* 0x00000000fffff984 */ /* 0x000fe20000000800 */
[----:B------:R0:W-:Y:S01]  /*b9e0*/  LDGSTS.E.BYPASS.LTC128B.128 [R28+0xec00], desc[UR48][R2.64], !P2 ;  /* 0x0ec00000021c7fae */ /* 0x0001e2000d101d70 */
[----:B------:R-:W-:Y:S01]  /*b9f0*/  NOP ;  /* 0x0000000000007918 */ /* 0x000fe20000000000 */
[----:B------:R-:W-:Y:S02]  /*ba00*/  SYNCS.ARRIVE.TRANS64.RED.A0T1 RZ, [UR42+0x22870], RZ ;  /* 0x022870ffffff79a7 */ /* 0x000fe4000820042a */
[----:B------:R-:W-:Y:S01]  /*ba10*/  ARRIVES.LDGSTSBAR.64.TRANSCNT [UR42+0x22870] ;  /* 0x02287000ff0079b0 */ /* 0x000fe20008000aaa */
[----:B------:R-:W-:Y:S01]  /*ba20*/  NOP ;  /* 0x0000000000007918 */ /* 0x000fe20000000000 */
[----:B------:R-:W-:-:S06]  /*ba30*/  ULOP3.LUT UR4, UR36, 0x2, URZ, 0xfc, !UPT ;  /* 0x0000000224047892 */ /* 0x000fcc000f8efc3f */
[----:B------:R-:W-:-:S04]  /*ba40*/  MOV R11, UR4 ;  /* 0x00000004000b7c02 */ /* 0x000fc80008000f00 */
[----:B------:R-:W-:-:S13]  /*ba50*/  ISETP.NE.AND P6, PT, R11, 0x3, PT ;  /* 0x000000030b00780c */ /* 0x000fda0003fc5270 */
[----:B0-----:R-:W-:Y:S05]  /*ba60*/  @!P6 BRA `(.L_x_50) ;  /* 0x000000000004e947 */ /* 0x001fea0003800000 */
[----:B------:R-:W-:Y:S01]  /*ba70*/  BPT.TRAP 0x1 ;  /* 0x000000040000795c */ /* 0x000fe20000300000 */
.L_x_50:
[----:B------:R-:W-:Y:S01]  /*ba80*/  SYNCS.ARRIVE.TRANS64.A1T0 RZ, [UR42+0x22870], RZ ;  /* 0x022870ffffff79a7 */ /* 0x000fe2000810002a */
[----:B------:R-:W-:Y:S05]  /*ba90*/  @!P6 BRA `(.L_x_51) ;  /* 0x000000000004e947 */ /* 0x000fea0003800000 */
[----:B------:R-:W-:Y:S01]  /*baa0*/  BPT.TRAP 0x1 ;  /* 0x000000040000795c */ /* 0x000fe20000300000 */
.L_x_51:
[----:B------:R-:W0:Y:S02]  /*bab0*/  SYNCS.PHASECHK.TRANS64.TRYWAIT P2, [UR42+0x22840], R30 ;  /* 0x0228401eff0075a7 */ /* 0x000e24000804016a */
[----:B0-----:R-:W-:Y:S05]  /*bac0*/  @!P2 BRA `(.L_x_52) ;  /* 0x0000004000a4a947 */ /* 0x001fea0003800000 */
.L_x_120:
[----:B------:R-:W-:Y:S01]  /*bad0*/  ULDC.64 UR8, c[0x0][0x300] ;  /* 0x0000c00000087ab9 */ /* 0x000fe20000000a00 */
[----:B------:R-:W-:Y:S01]  /*bae0*/  ULDC.64 UR10, c[0x0][0x310] ;  /* 0x0000c400000a7ab9 */ /* 0x000fe20000000a00 */
[----:B0-----:R-:W-:Y:S01]  /*baf0*/  IMAD R3, R20, UR8, RZ ;  /* 0x0000000814037c24 */ /* 0x001fe2000f8e02ff */
[----:B------:R-:W-:Y:S01]  /*bb00*/  R2UR UR6, R33 ;  /* 0x00000000210672ca */ /* 0x000fe200000e0000 */
[----:B------:R-:W-:Y:S01]  /*bb10*/  IMAD R19, R19, UR10, RZ ;  /* 0x0000000a13137c24 */ /* 0x000fe2000f8e02ff */
[----:B------:R-:W-:Y:S01]  /*bb20*/  ULDC.64 UR4, c[0x0][0x308] ;  /* 0x0000c20000047ab9 */ /* 0x000fe20000000a00 */
[C---:B------:R-:W-:Y:S01]  /*bb30*/  IMAD R5, R6.reuse, UR9, R3 ;  /* 0x0000000906057c24 */ /* 0x040fe2000f8e0203 */
[----:B------:R-:W0:Y:S01]  /*bb40*/  LDC R16, c[0x0][0x2f4] ;  /* 0x0000bd00ff107b82 */ /* 0x000e220000000800 */
[----:B------:R-:W-:Y:S01]  /*bb50*/  IMAD.WIDE.U32 R2, R6, UR8, RZ ;  /* 0x0000000806027c25 */ /* 0x000fe2000f8e00ff */
[----:B------:R-:W-:-:S03]  /*bb60*/  LOP3.LUT R0, R0, 0xfffffffe, RZ, 0xc0, !PT ;  /* 0xfffffffe00007812 */ /* 0x000fc600078ec0ff */
[----:B------:R-:W-:Y:S02]  /*bb70*/  IMAD.IADD R3, R3, 0x1, R5 ;  /* 0x0000000103037824 */ /* 0x000fe400078e0205 */
[C---:B------:R-:W-:Y:S02]  /*bb80*/  IMAD R19, R10.reuse, UR11, R19 ;  /* 0x0000000b0a137c24 */ /* 0x040fe4000f8e0213 */
[----:B------:R-:W-:-:S04]  /*bb90*/  IMAD.WIDE.U32 R2, R10, UR10, R2 ;  /* 0x0000000a0a027c25 */ /* 0x000fc8000f8e0002 */
[----:B------:R-:W-:Y:S02]  /*bba0*/  IMAD.IADD R3, R3, 0x1, R19 ;  /* 0x0000000103037824 */ /* 0x000fe400078e0213 */
[----:B------:R-:W-:Y:S01]  /*bbb0*/  IMAD.U32 R5, RZ, RZ, UR4 ;  /* 0x00000004ff057e24 */ /* 0x000fe2000f8e00ff */
[----:B------:R-:W-:Y:S01]  /*bbc0*/  UIMAD UR4, UR6, UR4, URZ ;  /* 0x00000004060472a4 */ /* 0x000fe2000f8e023f */
[----:B------:R-:W-:Y:S02]  /*bbd0*/  IMAD R22, R22, UR8, RZ ;  /* 0x0000000816167c24 */ /* 0x000fe4000f8e02ff */
[----:B------:R-:W-:Y:S01]  /*bbe0*/  IMAD.WIDE.U32 R2, R5, UR40, R2 ;  /* 0x0000002805027c25 */ /* 0x000fe2000f8e0002 */
[----:B------:R-:W-:Y:S01]  /*bbf0*/  ULDC.64 UR6, c[0x0][0x2e8] ;  /* 0x0000ba0000067ab9 */ /* 0x000fe20000000a00 */
[----:B------:R-:W-:Y:S02]  /*bc00*/  UIMAD UR4, UR40, UR5, UR4 ;  /* 0x00000005280472a4 */ /* 0x000fe4000f8e0204 */
[----:B------:R-:W-:Y:S01]  /*bc10*/  IMAD.U32 R4, RZ, RZ, UR7 ;  /* 0x00000007ff047e24 */ /* 0x000fe2000f8e00ff */
[----:B------:R-:W-:Y:S01]  /*bc20*/  IADD3 R7, P2, R2, UR6, RZ ;  /* 0x0000000602077c10 */ /* 0x000fe2000ff5e0ff */
[----:B------:R-:W-:-:S02]  /*bc30*/  IMAD R11, R9, UR9, R22 ;  /* 0x00000009090b7c24 */ /* 0x000fc4000f8e0216 */
[----:B------:R-:W-:Y:S01]  /*bc40*/  IMAD R21, R21, UR10, RZ ;  /* 0x0000000a15157c24 */ /* 0x000fe2000f8e02ff */
[----:B------:R-:W-:Y:S01]  /*bc50*/  IADD3.X R6, R4, UR4, R3, P2, !PT ;  /* 0x0000000404067c10 */ /* 0x000fe200097fe403 */
[----:B------:R-:W-:-:S04]  /*bc60*/  IMAD.WIDE.U32 R2, R9, UR8, RZ ;  /* 0x0000000809027c25 */ /* 0x000fc8000f8e00ff */
[----:B------:R-:W-:Y:S02]  /*bc70*/  IMAD.IADD R3, R3, 0x1, R11 ;  /* 0x0000000103037824 */ /* 0x000fe400078e020b */
[C---:B------:R-:W-:Y:S02]  /*bc80*/  IMAD R21, R8.reuse, UR11, R21 ;  /* 0x0000000b08157c24 */ /* 0x040fe4000f8e0215 */
[----:B------:R-:W-:-:S04]  /*bc90*/  IMAD.WIDE.U32 R2, R8, UR10, R2 ;  /* 0x0000000a08027c25 */ /* 0x000fc8000f8e0002 */
[----:B------:R-:W-:Y:S02]  /*bca0*/  IMAD.IADD R3, R3, 0x1, R21 ;  /* 0x0000000103037824 */ /* 0x000fe400078e0215 */
[----:B------:R-:W-:-:S03]  /*bcb0*/  IMAD.WIDE.U32 R2, R5, UR40, R2 ;  /* 0x0000002805027c25 */ /* 0x000fc6000f8e0002 */
[----:B------:R-:W-:-:S04]  /*bcc0*/  IADD3 R5, P2, R2, UR6, RZ ;  /* 0x0000000602057c10 */ /* 0x000fc8000ff5e0ff */
[----:B------:R-:W-:Y:S01]  /*bcd0*/  IADD3.X R4, R4, UR4, R3, P2, !PT ;  /* 0x0000000404047c10 */ /* 0x000fe200097fe403 */
[----:B------:R-:W-:Y:S01]  /*bce0*/  UMOV UR4, 0xffffffff ;  /* 0xffffffff00047882 */ /* 0x000fe20000000000 */
[----:B0-----:R-:W-:-:S13]  /*bcf0*/  ISETP.GE.AND P2, PT, R29, R16, PT ;  /* 0x000000101d00720c */ /* 0x001fda0003f46270 */
[----:B------:R-:W-:Y:S01]  /*bd00*/  @P2 LOP3.LUT R0, R0, 0x1, RZ, 0xfc, !PT ;  /* 0x0000000100002812 */ /* 0x000fe200078efcff */
[----:B------:R-:W-:Y:S06]  /*bd10*/  BRA.DIV UR4, `(.L_x_53) ;  /* 0x0000004204287947 */ /* 0x000fec000b800000 */
[----:B------:R-:W0:Y:S01]  /*bd20*/  SHFL.IDX PT, R14, R7, RZ, 0x181f ;  /* 0x00181fff070e7589 */ /* 0x000e2200000e0000 */
[----:B------:R-:W-:Y:S02]  /*bd30*/  P2R R10, PR, RZ, 0x8 ;  /* 0x00000008ff0a7803 */ /* 0x000fe40000000000 */
[C---:B------:R-:W-:Y:S01]  /*bd40*/  LOP3.LUT P3, RZ, R0.reuse, 0x80, RZ, 0xc0, !PT ;  /* 0x0000008000ff7812 */ /* 0x040fe2000786c0ff */
[----:B------:R-:W1:Y:S01]  /*bd50*/  SHFL.IDX PT, R2, R6, RZ, 0x181f ;  /* 0x00181fff06027589 */ /* 0x000e6200000e0000 */
[----:B------:R-:W-:Y:S02]  /*bd60*/  ISETP.GE.AND P6, PT, R29, R16, PT ;  /* 0x000000101d00720c */ /* 0x000fe40003fc6270 */
[----:B------:R-:W-:Y:S02]  /*bd70*/  P2R R9, PR, RZ, 0x1 ;  /* 0x00000001ff097803 */ /* 0x000fe40000000000 */
[----:B------:R-:W-:Y:S02]  /*bd80*/  LOP3.LUT P0, RZ, R0, 0x20, RZ, 0xc0, !PT ;  /* 0x0000002000ff7812 */ /* 0x000fe4000780c0ff */
[----:B------:R-:W-:-:S02]  /*bd90*/  P2R R8, PR, RZ, 0x2 ;  /* 0x00000002ff087803 */ /* 0x000fc40000000000 */
[----:B------:R-:W-:-:S03]  /*bda0*/  LOP3.LUT P1, RZ, R0, 0x10, RZ, 0xc0, !PT ;  /* 0x0000001000ff7812 */ /* 0x000fc6000782c0ff */
[----:B0-----:R-:W-:-:S05]  /*bdb0*/  @P3 IADD3 R14, P2, R29, R14, RZ ;  /* 0x0000000e1d0e3210 */ /* 0x001fca0007f5e0ff */
[----:B-1----:R-:W-:Y:S02]  /*bdc0*/  @P3 IMAD.X R3, RZ, RZ, R2, P2 ;  /* 0x000000ffff033224 */ /* 0x002fe400010e0602 */
[----:B------:R-:W-:Y:S02]  /*bdd0*/  @P3 IMAD.MOV.U32 R2, RZ, RZ, R14 ;  /* 0x000000ffff023224 */ /* 0x000fe400078e000e */
[----:B------:R-:W0:Y:S04]  /*bde0*/  SHFL.IDX PT, R14, R7, 0x1, 0x181f ;  /* 0x00381f00070e7f89 */ /* 0x000e2800000e0000 */
[----:B------:R0:W-:Y:S01]  /*bdf0*/  @P3 LDGSTS.E.BYPASS.LTC128B.128 [R28+0x18400], desc[UR48][R2.64], !P6 ;  /* 0x18400000021c3fae */ /* 0x0001e2000f101d70 */
[----:B------:R-:W-:-:S03]  /*be00*/  ISETP.NE.AND P3, PT, R10, RZ, PT ;  /* 0x000000ff0a00720c */ /* 0x000fc60003f65270 */
[----:B------:R-:W1:Y:S01]  /*be10*/  SHFL.IDX PT, R10, R6, 0x1, 0x181f ;  /* 0x00381f00060a7f89 */ /* 0x000e6200000e0000 */
[----:B0-----:R-:W-:-:S03]  /*be20*/  @P0 IADD3 R2, P2, R29, R14, RZ ;  /* 0x0000000e1d020210 */ /* 0x001fc60007f5e0ff */
[----:B------:R-:W0:Y:S02]  /*be30*/  SHFL.IDX PT, R14, R7, 0x2, 0x181f ;  /* 0x00581f00070e7f89 */ /* 0x000e2400000e0000 */
[----:B-1----:R-:W-:-:S05]  /*be40*/  @P0 IMAD.X R3, RZ, RZ, R10, P2 ;  /* 0x000000ffff030224 */ /* 0x002fca00010e060a */
[----:B------:R1:W-:Y:S01]  /*be50*/  @P0 LDGSTS.E.BYPASS.LTC128B.128 [R28+0x18c00], desc[UR48][R2.64], !P6 ;  /* 0x18c00000021c0fae */ /* 0x0003e2000f101d70 */
[----:B------:R-:W-:-:S03]  /*be60*/  ISETP.NE.AND P0, PT, R9, RZ, PT ;  /* 0x000000ff0900720c */ /* 0x000fc60003f05270 */
[----:B------:R-:W2:Y:S01]  /*be70*/  SHFL.IDX PT, R9, R6, 0x2, 0x181f ;  /* 0x00581f0006097f89 */ /* 0x000ea200000e0000 */
[----:B0-----:R-:W-:-:S05]  /*be80*/  @P1 IADD3 R14, P2, R29, R14, RZ ;  /* 0x0000000e1d0e1210 */ /* 0x001fca0007f5e0ff */
[----:B-1----:R-:W-:Y:S02]  /*be90*/  @P1 IMAD.MOV.U32 R2, RZ, RZ, R14 ;  /* 0x000000ffff021224 */ /* 0x002fe400078e000e */
[----:B------:R-:W0:Y:S01]  /*bea0*/  SHFL.IDX PT, R14, R7, 0x3, 0x181f ;  /* 0x00781f00070e7f89 */ /* 0x000e2200000e0000 */
[----:B--2---:R-:W-:-:S05]  /*beb0*/  @P1 IADD3.X R9, RZ, R9, RZ, P2, !PT ;  /* 0x00000009ff091210 */ /* 0x004fca00017fe4ff */
[----:B------:R-:W-:-:S05]  /*bec0*/  @P1 IMAD.MOV.U32 R3, RZ, RZ, R9 ;  /* 0x000000ffff031224 */ /* 0x000fca00078e0009 */
[----:B------:R1:W-:Y:S01]  /*bed0*/  @P1 LDGSTS.E.BYPASS.LTC128B.128 [R28+0x19400], desc[UR48][R2.64], !P6 ;  /* 0x19400000021c1fae */ /* 0x0003e2000f101d70 */
[----:B------:R-:W-:-:S03]  /*bee0*/  ISETP.NE.AND P1, PT, R8, RZ, PT ;  /* 0x000000ff0800720c */ /* 0x000fc60003f25270 */
[----:B------:R-:W2:Y:S01]  /*bef0*/  SHFL.IDX PT, R8, R6, 0x3, 0x181f ;  /* 0x00781f0006087f89 */ /* 0x000ea200000e0000 */
[----:B0-----:R-:W-:-:S05]  /*bf00*/  @P5 IADD3 R14, P2, R29, R14, RZ ;  /* 0x0000000e1d0e5210 */ /* 0x001fca0007f5e0ff */
[----:B-1----:R-:W-:Y:S02]  /*bf10*/  @P5 IMAD.MOV.U32 R2, RZ, RZ, R14 ;  /* 0x000000ffff025224 */ /* 0x002fe400078e000e */
[----:B------:R-:W0:Y:S01]  /*bf20*/  SHFL.IDX PT, R14, R7, 0x4, 0x181f ;  /* 0x00981f00070e7f89 */ /* 0x000e2200000e0000 */
[----:B--2---:R-:W-:-:S03]  /*bf30*/  @P5 IMAD.X R9, RZ, RZ, R8, P2 ;  /* 0x000000ffff095224 */ /* 0x004fc600010e0608 */
[----:B------:R-:W1:Y:S01]  /*bf40*/  SHFL.IDX PT, R8, R6, 0x4, 0x181f ;  /* 0x00981f0006087f89 */ /* 0x000e6200000e0000 */
[----:B------:R-:W-:-:S05]  /*bf50*/  @P5 IMAD.MOV.U32 R3, RZ, RZ, R9 ;  /* 0x000000ffff035224 */ /* 0x000fca00078e0009 */
[----:B------:R2:W-:Y:S01]  /*bf60*/  @P5 LDGSTS.E.BYPASS.LTC128B.128 [R28+0x19c00], desc[UR48][R2.64], !P6 ;  /* 0x19c00000021c5fae */ /* 0x0005e2000f101d70 */
[----:B0-----:R-:W-:Y:S02]  /*bf70*/  @P4 IADD3 R14, P2, R29, R14, RZ ;  /* 0x0000000e1d0e4210 */ /* 0x001fe40007f5e0ff */
[----:B------:R-:W-:-:S03]  /*bf80*/  LOP3.LUT P5, RZ, R0, 0x40, RZ, 0xc0, !PT ;  /* 0x0000004000ff7812 */ /* 0x000fc600078ac0ff */
[----:B--2---:R-:W-:Y:S02]  /*bf90*/  @P4 IMAD.MOV.U32 R2, RZ, RZ, R14 ;  /* 0x000000ffff024224 */ /* 0x004fe400078e000e */
[----:B------:R-:W0:Y:S01]  /*bfa0*/  SHFL.IDX PT, R14, R7, 0x5, 0x181f ;  /* 0x00b81f00070e7f89 */ /* 0x000e2200000e0000 */
[----:B-1----:R-:W-:-:S03]  /*bfb0*/  @P4 IMAD.X R9, RZ, RZ, R8, P2 ;  /* 0x000000ffff094224 */ /* 0x002fc600010e0608 */
[----:B------:R-:W1:Y:S01]  /*bfc0*/  SHFL.IDX PT, R8, R6, 0x5, 0x181f ;  /* 0x00b81f0006087f89 */ /* 0x000e6200000e0000 */
[----:B------:R-:W-:-:S05]  /*bfd0*/  @P4 IMAD.MOV.U32 R3, RZ, RZ, R9 ;  /* 0x000000ffff034224 */ /* 0x000fca00078e0009 */
[----:B------:R2:W-:Y:S01]  /*bfe0*/  @P4 LDGSTS.E.BYPASS.LTC128B.128 [R28+0x1a400], desc[UR48][R2.64], !P6 ;  /* 0x1a400000021c4fae */ /* 0x0005e2000f101d70 */
[----:B0-----:R-:W-:-:S04]  /*bff0*/  @P3 IADD3 R14, P2, R29, R14, RZ ;  /* 0x0000000e1d0e3210 */ /* 0x001fc80007f5e0ff */
[----:B--2---:R-:W-:Y:S01]  /*c000*/  @P3 MOV R2, R14 ;  /* 0x0000000e00023202 */ /* 0x004fe20000000f00 */
[----:B-1----:R-:W-:Y:S01]  /*c010*/  @P3 IMAD.X R9, RZ, RZ, R8, P2 ;  /* 0x000000ffff093224 */ /* 0x002fe200010e0608 */
[----:B------:R-:W0:Y:S03]  /*c020*/  SHFL.IDX PT, R14, R7, 0x6, 0x181f ;  /* 0x00d81f00070e7f89 */ /* 0x000e2600000e0000 */
[----:B------:R-:W-:Y:S01]  /*c030*/  @P3 IMAD.MOV.U32 R3, RZ, RZ, R9 ;  /* 0x000000ffff033224 */ /* 0x000fe200078e0009 */
[----:B------:R-:W1:Y:S04]  /*c040*/  SHFL.IDX PT, R8, R6, 0x6, 0x181f ;  /* 0x00d81f0006087f89 */ /* 0x000e6800000e0000 */
[----:B------:R2:W-:Y:S01]  /*c050*/  @P3 LDGSTS.E.BYPASS.LTC128B.128 [R28+0x1ac00], desc[UR48][R2.64], !P6 ;  /* 0x1ac00000021c3fae */ /* 0x0005e2000f101d70 */
[----:B0-----:R-:W-:-:S05]  /*c060*/  @P5 IADD3 R14, P2, R29, R14, RZ ;  /* 0x0000000e1d0e5210 */ /* 0x001fca0007f5e0ff */
[----:B--2---:R-:W-:Y:S02]  /*c070*/  @P5 IMAD.MOV.U32 R2, RZ, RZ, R14 ;  /* 0x000000ffff025224 */ /* 0x004fe400078e000e */
[----:B------:R-:W0:Y:S01]  /*c080*/  SHFL.IDX PT, R14, R7, 0x7, 0x181f ;  /* 0x00f81f00070e7f89 */ /* 0x000e2200000e0000 */
[----:B-1----:R-:W-:-:S03]  /*c090*/  @P5 IMAD.X R9, RZ, RZ, R8, P2 ;  /* 0x000000ffff095224 */ /* 0x002fc600010e0608 */
[----:B------:R-:W1:Y:S01]  /*c0a0*/  SHFL.IDX PT, R8, R6, 0x7, 0x181f ;  /* 0x00f81f0006087f89 */ /* 0x000e6200000e0000 */
[----:B------:R-:W-:-:S03]  /*c0b0*/  @P5 IMAD.MOV.U32 R3, RZ, RZ, R9 ;  /* 0x000000ffff035224 */ /* 0x000fc600078e0009 */
[----:B------:R-:W-:Y:S04]  /*c0c0*/  SHFL.IDX PT, R6, R4, 0x1, 0x181f ;  /* 0x00381f0004067f89 */ /* 0x000fe800000e0000 */
[----:B------:R2:W-:Y:S01]  /*c0d0*/  @P5 LDGSTS.E.BYPASS.LTC128B.128 [R28+0x1b400], desc[UR48][R2.64], !P6 ;  /* 0x1b400000021c5fae */ /* 0x0005e2000f101d70 */
[----:B0-----:R-:W-:-:S03]  /*c0e0*/  @P0 IADD3 R9, P2, R29, R14, RZ ;  /* 0x0000000e1d090210 */ /* 0x001fc60007f5e0ff */
[----:B------:R-:W0:Y:S02]  /*c0f0*/  SHFL.IDX PT, R14, R5, RZ, 0x181f ;  /* 0x00181fff050e7589 */ /* 0x000e2400000e0000 */
[----:B-1----:R-:W-:Y:S02]  /*c100*/  @P0 IMAD.X R10, RZ, RZ, R8, P2 ;  /* 0x000000ffff0a0224 */ /* 0x002fe400010e0608 */
[----:B------:R-:W1:Y:S01]  /*c110*/  SHFL.IDX PT, R8, R4, RZ, 0x181f ;  /* 0x00181fff04087589 */ /* 0x000e6200000e0000 */
[----:B--2---:R-:W-:Y:S02]  /*c120*/  @P0 IMAD.MOV.U32 R2, RZ, RZ, R9 ;  /* 0x000000ffff020224 */ /* 0x004fe400078e0009 */
[----:B------:R-:W-:-:S05]  /*c130*/  @P0 IMAD.MOV.U32 R3, RZ, RZ, R10 ;  /* 0x000000ffff030224 */ /* 0x000fca00078e000a */
[----:B------:R2:W-:Y:S01]  /*c140*/  @P0 LDGSTS.E.BYPASS.LTC128B.128 [R28+0x1bc00], desc[UR48][R2.64], !P6 ;  /* 0x1bc00000021c0fae */ /* 0x0005e2000f101d70 */
[----:B0-----:R-:W-:-:S05]  /*c150*/  @P1 IADD3 R14, P0, R29, R14, RZ ;  /* 0x0000000e1d0e1210 */ /* 0x001fca0007f1e0ff */
[----:B-1----:R-:W-:Y:S02]  /*c160*/  @P1 IMAD.X R9, RZ, RZ, R8, P0 ;  /* 0x000000ffff091224 */ /* 0x002fe400000e0608 */
[----:B--2---:R-:W-:Y:S02]  /*c170*/  @P1 IMAD.MOV.U32 R2, RZ, RZ, R14 ;  /* 0x000000ffff021224 */ /* 0x004fe400078e000e */
[----:B------:R0:W1:Y:S01]  /*c180*/  SHFL.IDX PT, R14, R5, 0x1, 0x181f ;  /* 0x00381f00050e7f89 */ /* 0x00006200000e0000 */
[----:B------:R-:W-:-:S05]  /*c190*/  @P1 MOV R3, R9 ;  /* 0x0000000900031202 */ /* 0x000fca0000000f00 */
[----:B------:R0:W-:Y:S02]  /*c1a0*/  @P1 LDGSTS.E.BYPASS.LTC128B.128 [R28+0x1c400], desc[UR48][R2.64], !P6 ;  /* 0x1c400000021c1fae */ /* 0x0001e4000f101d70 */
.L_x_142:
[----:B------:R-:W-:Y:S02]  /*c1b0*/  LOP3.LUT P2, RZ, R0, 0x100, RZ, 0xc0, !PT ;  /* 0x0000010000ff7812 */ /* 0x000fe4000784c0ff */
[----:B------:R-:W-:-:S11]  /*c1c0*/  ISETP.GE.AND P1, PT, R29, R16, PT ;  /* 0x000000101d00720c */ /* 0x000fd60003f26270 */
[----:B01----:R-:W-:-:S05]  /*c1d0*/  @P2 IADD3 R2, P0, R29, R14, RZ ;  /* 0x0000000e1d022210 */ /* 0x003fca0007f1e0ff */
[----:B------:R-:W-:-:S05]  /*c1e0*/  @P2 IMAD.X R3, RZ, RZ, R6, P0 ;  /* 0x000000ffff032224 */ /* 0x000fca00000e0606 */
[----:B------:R-:W-:Y:S01]  /*c1f0*/  @!PT LDS RZ, [RZ] ;  /* 0x00000000fffff984 */ /* 0x000fe20000000800 */
[----:B------:R-:W-:Y:S01]  /*c200*/  @!PT LDS RZ, [RZ] ;  /* 0x00000000fffff984 */ /* 0x000fe20000000800 */
[----:B------:R-:W-:Y:S01]  /*c210*/  @!PT LDS RZ, [RZ] ;  /* 0x00000000fffff984 */ /* 0x000fe20000000800 */
[----:B------:R0:W-:Y:S01]  /*c220*/  @P2 LDGSTS.E.BYPASS.LTC128B.128 [R28+0x1cc00], desc[UR48][R2.64], !P1 ;  /* 0x1cc00000021c2fae */ /* 0x0001e2000c901d70 */
[----:B------:R-:W-:Y:S01]  /*c230*/  NOP ;  /* 0x0000000000007918 */ /* 0x000fe20000000000 */
[----:B------:R-:W-:Y:S02]  /*c240*/  SYNCS.ARRIVE.TRANS64.RED.A0T1 RZ, [UR42+0x22830], RZ ;  /* 0x022830ffffff79a7 */ /* 0x000fe4000820042a */
[----:B------:R-:W-:Y:S01]  /*c250*/  ARRIVES.LDGSTSBAR.64.TRANSCNT [UR42+0x22830] ;  /* 0x02283000ff0079b0 */ /* 0x000fe20008000aaa */
[----:B------:R-:W-:Y:S01]  /*c260*/  NOP ;  /* 0x0000000000007918 */ /* 0x000fe20000000000 */
[----:B------:R-:W-:-:S06]  /*c270*/  ULOP3.LUT UR4, UR36, 0x2, URZ, 0xfc, !UPT ;  /* 0x0000000224047892 */ /* 0x000fcc000f8efc3f */
[----:B------:R-:W-:-:S05]  /*c280*/  IMAD.U32 R4, RZ, RZ, UR4 ;  /* 0x00000004ff047e24 */ /* 0x000fca000f8e00ff */
[----:B------:R-:W-:-:S13]  /*c290*/  ISETP.NE.AND P1, PT, R4, 0x3, PT ;  /* 0x000000030400780c */ /* 0x000fda0003f25270 */
[----:B0-----:R-:W-:Y:S05]  /*c2a0*/  @!P1 BRA `(.L_x_54) ;  /* 0x0000000000049947 */ /* 0x001fea0003800000 */
[----:B------:R-:W-:Y:S01]  /*c2b0*/  BPT.TRAP 0x1 ;  /* 0x000000040000795c */ /* 0x000fe20000300000 */
.L_x_54:
[----:B------:R-:W-:Y:S01]  /*c2c0*/  SYNCS.ARRIVE.TRANS64.A1T0 RZ, [UR42+0x22830], RZ ;  /* 0x022830ffffff79a7 */ /* 0x000fe2000810002a */
[----:B------:R-:W-:Y:S05]  /*c2d0*/  WARPSYNC.ALL ;  /* 0x0000000000007948 */ /* 0x000fea0003800000 */
[----:B------:R-:W-:Y:S01]  /*c2e0*/  UIADD3 UR5, UR42, 0x14400, URZ ;  /* 0x000144002a057890 */ /* 0x000fe2000fffe03f */
[----:B------:R-:W-:Y:S01]  /*c2f0*/  R2UR UR4, R33 ;  /* 0x00000000210472ca */ /* 0x000fe200000e0000 */
[----:B------:R-:W-:Y:S01]  /*c300*/  ULDC.64 UR6, c[0x0][0x2d8] ;  /* 0x0000b60000067ab9 */ /* 0x000fe20000000a00 */
[----:B------:R-:W-:Y:S01]  /*c310*/  SHF.R.S32.HI R16, RZ, 0x1f, R27 ;  /* 0x0000001fff107819 */ /* 0x000fe2000001141b */
[----:B------:R-:W-:Y:S02]  /*c320*/  ULOP3.LUT UP0, URZ, UR5, 0x3ff, URZ, 0xc0, !UPT ;  /* 0x000003ff053f7892 */ /* 0x000fe4000f80c03f */
[----:B------:R-:W-:Y:S01]  /*c330*/  UIMAD.WIDE.U32 UR38, UR40, UR6, URZ ;  /* 0x00000006282672a5 */ /* 0x000fe2000f8e003f */
[----:B------:R-:W-:Y:S03]  /*c340*/  BAR.SYNC.DEFER_BLOCKING 0x8, 0x180 ;  /* 0x0206000000007b1d */ /* 0x000fe60000010000 */
[----:B------:R-:W-:-:S04]  /*c350*/  PLOP3.LUT P0, PT, PT, PT, UP0, 0x80, 0x0 ;  /* 0x000000000000781c */ /* 0x000fc80003f0f008 */
[----:B------:R-:W-:-:S04]  /*c360*/  UIMAD UR4, UR4, UR6, URZ ;  /* 0x00000006040472a4 */ /* 0x000fc8000f8e023f */
[----:B------:R-:W-:-:S04]  /*c370*/  UIMAD UR4, UR40, UR7, UR4 ;  /* 0x00000007280472a4 */ /* 0x000fc8000f8e0204 */
[----:B------:R-:W-:Y:S01]  /*c380*/  UIADD3 UR43, UR39, UR4, URZ ;  /* 0x00000004272b7290 */ /* 0x000fe2000fffe03f */
[----:B------:R-:W-:Y:S11]  /*c390*/  @!P0 BRA `(.L_x_55) ;  /* 0x0000000000408947 */ /* 0x000ff60003800000 */
[----:B------:R-:W-:Y:S01]  /*c3a0*/  MOV R2, 0x0 ;  /* 0x0000000000027802 */ /* 0x000fe20000000f00 */
[----:B------:R-:W-:Y:S01]  /*c3b0*/  ULDC.64 UR6, c[0x4][0x98] ;  /* 0x0100260000067ab9 */ /* 0x000fe20000000a00 */
[----:B------:R-:W-:Y:S01]  /*c3c0*/  ULDC.64 UR8, c[0x4][0xa0] ;  /* 0x0100280000087ab9 */ /* 0x000fe20000000a00 */
[----:B------:R-:W-:Y:S01]  /*c3d0*/  ULDC.64 UR4, c[0x4][0x28] ;  /* 0x01000a0000047ab9 */ /* 0x000fe20000000a00 */
[----:B------:R-:W-:Y:S01]  /*c3e0*/  IMAD.U32 R4, RZ, RZ, UR6 ;  /* 0x00000006ff047e24 */ /* 0x000fe2000f8e00ff */
[----:B------:R-:W-:Y:S01]  /*c3f0*/  MOV R12, 0x1 ;  /* 0x00000001000c7802 */ /* 0x000fe20000000f00 */
[----:B------:R-:W0:Y:S01]  /*c400*/  LDC.64 R2, c[0x4][R2] ;  /* 0x0100000002027b82 */ /* 0x000e220000000a00 */
[----:B------:R-:W-:Y:S02]  /*c410*/  IMAD.U32 R5, RZ, RZ, UR7 ;  /* 0x00000007ff057e24 */ /* 0x000fe4000f8e00ff */
[----:B------:R-:W-:Y:S02]  /*c420*/  IMAD.U32 R6, RZ, RZ, UR8 ;  /* 0x00000008ff067e24 */ /* 0x000fe4000f8e00ff */
[----:B------:R-:W-:-:S02]  /*c430*/  IMAD.U32 R7, RZ, RZ, UR9 ;  /* 0x00000009ff077e24 */ /* 0x000fc4000f8e00ff */
[----:B------:R-:W-:Y:S02]  /*c440*/  IMAD.U32 R10, RZ, RZ, UR4 ;  /* 0x00000004ff0a7e24 */ /* 0x000fe4000f8e00ff */
[----:B------:R-:W-:Y:S02]  /*c450*/  IMAD.U32 R11, RZ, RZ, UR5 ;  /* 0x00000005ff0b7e24 */ /* 0x000fe4000f8e00ff */
[----:B------:R-:W-:Y:S02]  /*c460*/  IMAD.MOV.U32 R8, RZ, RZ, 0x70 ;  /* 0x00000070ff087424 */ /* 0x000fe400078e00ff */
[----:B------:R-:W-:-:S07]  /*c470*/  IMAD.MOV.U32 R13, RZ, RZ, RZ ;  /* 0x000000ffff0d7224 */ /* 0x000fce00078e00ff */
[----:B------:R-:W-:-:S07]  /*c480*/  LEPC R20, `(.L_x_55) ;  /* 0x000000001014794e */ /* 0x000fce0000000000 */
[----:B0-----:R-:W-:Y:S05]  /*c490*/  CALL.ABS.NOINC R2 ;  /* 0x0000000002007343 */ /* 0x001fea0003c00000 */
.L_x_55:
[----:B------:R-:W0:Y:S01]  /*c4a0*/  LDC R6, c[0x0][0x448] ;  /* 0x00011200ff067b82 */ /* 0x000e220000000800 */
[----:B------:R-:W-:Y:S01]  /*c4b0*/  IMAD R23, R25, 0x80, R23 ;  /* 0x0000008019177824 */ /* 0x000fe200078e0217 */
[----:B------:R-:W-:Y:S01]  /*c4c0*/  ULDC.64 UR4, c[0x0][0x2e0] ;  /* 0x0000b80000047ab9 */ /* 0x000fe20000000a00 */
[----:B------:R-:W-:Y:S01]  /*c4d0*/  IMAD.U32 R4, RZ, RZ, UR38 ;  /* 0x00000026ff047e24 */ /* 0x000fe2000f8e00ff */
[----:B------:R-:W-:Y:S01]  /*c4e0*/  ULDC UR6, c[0x0][0x2b8] ;  /* 0x0000ae0000067ab9 */ /* 0x000fe20000000800 */
[----:B------:R-:W-:Y:S02]  /*c4f0*/  IMAD.U32 R5, RZ, RZ, UR39 ;  /* 0x00000027ff057e24 */ /* 0x000fe4000f8e00ff */
[----:B------:R-:W-:Y:S02]  /*c500*/  IMAD.MOV.U32 R5, RZ, RZ, R23 ;  /* 0x000000ffff057224 */ /* 0x000fe400078e0017 */
[----:B------:R-:W-:Y:S02]  /*c510*/  IMAD R16, R16, UR4, RZ ;  /* 0x0000000410107c24 */ /* 0x000fe4000f8e02ff */
[----:B------:R-:W-:-:S02]  /*c520*/  IMAD.U32 R3, RZ, RZ, UR43 ;  /* 0x0000002bff037e24 */ /* 0x000fc4000f8e00ff */
[----:B------:R-:W-:Y:S02]  /*c530*/  IMAD.MOV.U32 R2, RZ, RZ, R4 ;  /* 0x000000ffff027224 */ /* 0x000fe400078e0004 */
[C---:B------:R-:W-:Y:S02]  /*c540*/  IMAD R7, R27.reuse, UR5, R16 ;  /* 0x000000051b077c24 */ /* 0x040fe4000f8e0210 */
[----:B------:R-:W-:Y:S01]  /*c550*/  IMAD.WIDE.U32 R2, R27, UR4, R2 ;  /* 0x000000041b027c25 */ /* 0x000fe2000f8e0002 */
[----:B------:R-:W-:-:S03]  /*c560*/  ULDC.64 UR4, c[0x0][0x2d0] ;  /* 0x0000b40000047ab9 */ /* 0x000fc60000000a00 */
[----:B------:R-:W-:Y:S01]  /*c570*/  IMAD.IADD R3, R3, 0x1, R7 ;  /* 0x0000000103037824 */ /* 0x000fe200078e0207 */
[----:B0-----:R-:W-:-:S13]  /*c580*/  ISETP.NE.AND P0, PT, R6, 0x1, PT ;  /* 0x000000010600780c */ /* 0x001fda0003f05270 */
[----:B------:R-:W0:Y:S08]  /*c590*/  @P0 LDC R0, c[0x0][0x44c] ;  /* 0x00011300ff000b82 */ /* 0x000e300000000800 */
[----:B------:R-:W1:Y:S01]  /*c5a0*/  @P0 LDC R9, c[0x0][0x450] ;  /* 0x00011400ff090b82 */ /* 0x000e620000000800 */
[----:B0-----:R-:W-:-:S05]  /*c5b0*/  @P0 IMAD.HI.U32 R0, R23, R0, RZ ;  /* 0x0000000017000227 */ /* 0x001fca00078e00ff */
[----:B-1----:R-:W-:Y:S02]  /*c5c0*/  @P0 SHF.R.U32.HI R5, RZ, R9, R0 ;  /* 0x00000009ff050219 */ /* 0x002fe40000011600 */
[----:B------:R-:W-:Y:S02]  /*c5d0*/  ISETP.GE.AND P0, PT, R29, UR6, PT ;  /* 0x000000061d007c0c */ /* 0x000fe4000bf06270 */
[----:B------:R-:W-:Y:S01]  /*c5e0*/  SHF.R.S32.HI R0, RZ, 0x1f, R5 ;  /* 0x0000001fff007819 */ /* 0x000fe20000011405 */
[----:B------:R-:W-:-:S04]  /*c5f0*/  IMAD.WIDE.U32 R2, R5, UR4, R2 ;  /* 0x0000000405027c25 */ /* 0x000fc8000f8e0002 */
[----:B------:R-:W-:-:S04]  /*c600*/  IMAD R0, R0, UR4, RZ ;  /* 0x0000000400007c24 */ /* 0x000fc8000f8e02ff */
[----:B------:R-:W-:Y:S01]  /*c610*/  IMAD R7, R5, UR5, R0 ;  /* 0x0000000505077c24 */ /* 0x000fe2000f8e0200 */
[----:B------:R-:W-:Y:S01]  /*c620*/  ULDC.64 UR4, c[0x0][0x2c8] ;  /* 0x0000b20000047ab9 */ /* 0x000fe20000000a00 */
[----:B------:R-:W-:-:S03]  /*c630*/  IMAD.MOV R0, RZ, RZ, -R5 ;  /* 0x000000ffff007224 */ /* 0x000fc600078e0a05 */
[----:B------:R-:W-:Y:S01]  /*c640*/  IADD3 R3, R3, R7, RZ ;  /* 0x0000000703037210 */ /* 0x000fe20007ffe0ff */
[----:B------:R-:W-:-:S04]  /*c650*/  IMAD R23, R6, R0, R23 ;  /* 0x0000000006177224 */ /* 0x000fc800078e0217 */
[----:B------:R-:W-:Y:S01]  /*c660*/  IMAD.WIDE.U32 R2, R23, UR4, R2 ;  /* 0x0000000417027c25 */ /* 0x000fe2000f8e0002 */
[----:B------:R-:W-:-:S05]  /*c670*/  SHF.R.S32.HI R0, RZ, 0x1f, R23 ;  /* 0x0000001fff007819 */ /* 0x000fca0000011417 */
[----:B------:R-:W-:-:S04]  /*c680*/  IMAD R0, R0, UR4, RZ ;  /* 0x0000000400007c24 */ /* 0x000fc8000f8e02ff */
[----:B------:R-:W-:Y:S01]  /*c690*/  IMAD R5, R23, UR5, R0 ;  /* 0x0000000517057c24 */ /* 0x000fe2000f8e0200 */
[----:B------:R-:W-:Y:S02]  /*c6a0*/  ULDC.64 UR4, c[0x0][0x280] ;  /* 0x0000a00000047ab9 */ /* 0x000fe40000000a00 */
[----:B------:R-:W-:Y:S01]  /*c6b0*/  IADD3 R0, P1, R2, UR4, RZ ;  /* 0x0000000402007c10 */ /* 0x000fe2000ff3e0ff */
[----:B------:R-:W-:-:S03]  /*c6c0*/  UMOV UR4, 0xffffffff ;  /* 0xffffffff00047882 */ /* 0x000fc60000000000 */
[----:B------:R-:W-:Y:S01]  /*c6d0*/  IADD3.X R5, R3, UR5, R5, P1, !PT ;  /* 0x0000000503057c10 */ /* 0x000fe20008ffe405 */
[----:B------:R-:W-:Y:S08]  /*c6e0*/  BRA.DIV UR4, `(.L_x_56) ;  /* 0x0000004204ac7947 */ /* 0x000ff0000b800000 */
[----:B------:R-:W0:Y:S01]  /*c6f0*/  SHFL.IDX PT, R14, R0, RZ, 0x181f ;  /* 0x00181fff000e7589 */ /* 0x000e2200000e0000 */
[----:B------:R-:W-:Y:S01]  /*c700*/  ULDC UR4, c[0x0][0x288] ;  /* 0x0000a20000047ab9 */ /* 0x000fe20000000800 */
[----:B------:R-:W-:Y:S02]  /*c710*/  IMAD R25, R25, 0x80, R24 ;  /* 0x0000008019197824 */ /* 0x000fe400078e0218 */
[----:B------:R-:W1:Y:S01]  /*c720*/  SHFL.IDX PT, R2, R5, RZ, 0x181f ;  /* 0x00181fff05027589 */ /* 0x000e6200000e0000 */
[----:B------:R-:W-:Y:S02]  /*c730*/  IMAD R4, R6, UR4, RZ ;  /* 0x0000000406047c24 */ /* 0x000fe4000f8e02ff */
[C---:B------:R-:W-:Y:S01]  /*c740*/  VIADD R7, R25.reuse, 0x10 ;  /* 0x0000001019077836 */ /* 0x040fe20000000000 */
[----:B------:R-:W2:Y:S01]  /*c750*/  SHFL.IDX PT, R8, R0, 0x1, 0x181f ;  /* 0x00381f0000087f89 */ /* 0x000ea200000e0000 */
[C---:B------:R-:W-:Y:S01]  /*c760*/  VIADD R11, R25.reuse, 0x20 ;  /* 0x00000020190b7836 */ /* 0x040fe20000000000 */
[----:B------:R-:W-:-:S02]  /*c770*/  ISETP.GE.AND P1, PT, R25, R4, PT ;  /* 0x000000041900720c */ /* 0x000fc40003f26270 */
[----:B------:R-:W3:Y:S11]  /*c780*/  SHFL.IDX PT, R6, R5, 0x1, 0x181f ;  /* 0x00381f0005067f89 */ /* 0x000ef600000e0000 */
[----:B0-----:R-:W-:-:S05]  /*c790*/  @!P1 IADD3 R14, P2, R29, R14, RZ ;  /* 0x0000000e1d0e9210 */ /* 0x001fca0007f5e0ff */
[----:B-1----:R-:W-:Y:S01]  /*c7a0*/  @!P1 IMAD.X R3, RZ, RZ, R2, P2 ;  /* 0x000000ffff039224 */ /* 0x002fe200010e0602 */
[-C--:B------:R-:W-:Y:S01]  /*c7b0*/  ISETP.GE.AND P2, PT, R7, R4.reuse, PT ;  /* 0x000000040700720c */ /* 0x080fe20003f46270 */
[----:B------:R-:W-:Y:S01]  /*c7c0*/  @!P1 IMAD.MOV.U32 R2, RZ, RZ, R14 ;  /* 0x000000ffff029224 */ /* 0x000fe200078e000e */
[----:B------:R-:W-:Y:S04]  /*c7d0*/  SHFL.IDX PT, R7, R5, 0x2, 0x181f ;  /* 0x00581f0005077f89 */ /* 0x000fe800000e0000 */
[----:B------:R-:W0:Y:S04]  /*c7e0*/  SHFL.IDX PT, R14, R0, 0x2, 0x181f ;  /* 0x00581f00000e7f89 */ /* 0x000e2800000e0000 */
[----:B------:R1:W-:Y:S01]  /*c7f0*/  @!P1 LDGSTS.E.BYPASS.LTC128B.128 [R28+0x14400], desc[UR48][R2.64], !P0 ;  /* 0x14400000021c9fae */ /* 0x0003e2000c101d70 */
[----:B------:R-:W-:-:S02]  /*c800*/  ISETP.GE.AND P1, PT, R11, R4, PT ;  /* 0x000000040b00720c */ /* 0x000fc40003f26270 */
[----:B--2---:R-:W-:-:S05]  /*c810*/  @!P2 IADD3 R8, P3, R29, R8, RZ ;  /* 0x000000081d08a210 */ /* 0x004fca0007f7e0ff */
[----:B---3--:R-:W-:Y:S02]  /*c820*/  @!P2 IMAD.X R9, RZ, RZ, R6, P3 ;  /* 0x000000ffff09a224 */ /* 0x008fe400018e0606 */
[----:B------:R-:W-:Y:S01]  /*c830*/  SHFL.IDX PT, R6, R5, 0x3, 0x181f ;  /* 0x00781f0005067f89 */ /* 0x000fe200000e0000 */
[----:B-1----:R-:W-:Y:S02]  /*c840*/  @!P2 IMAD.MOV.U32 R2, RZ, RZ, R8 ;  /* 0x000000ffff02a224 */ /* 0x002fe400078e0008 */
[----:B------:R-:W-:Y:S01]  /*c850*/  @!P2 IMAD.MOV.U32 R3, RZ, RZ, R9 ;  /* 0x000000ffff03a224 */ /* 0x000fe200078e0009 */
[----:B------:R-:W1:Y:S01]  /*c860*/  SHFL.IDX PT, R8, R0, 0x3, 0x181f ;  /* 0x00781f0000087f89 */ /* 0x000e6200000e0000 */
[----:B------:R-:W-:-:S03]  /*c870*/  VIADD R9, R25, 0x30 ;  /* 0x0000003019097836 */ /* 0x000fc60000000000 */
[----:B------:R2:W-:Y:S01]  /*c880*/  @!P2 LDGSTS.E.BYPASS.LTC128B.128 [R28+0x14c00], desc[UR48][R2.64], !P0 ;  /* 0x14c00000021cafae */ /* 0x0005e2000c101d70 */
[----:B0-----:R-:W-:-:S04]  /*c890*/  @!P1 IADD3 R14, P2, R29, R14, RZ ;  /* 0x0000000e1d0e9210 */ /* 0x001fc80007f5e0ff */
[----:B--2---:R-:W-:Y:S01]  /*c8a0*/  @!P1 IADD3.X R3, RZ, R7, RZ, P2, !PT ;  /* 0x00000007ff039210 */ /* 0x004fe200017fe4ff */
[----:B------:R-:W-:Y:S01]  /*c8b0*/  @!P1 IMAD.MOV.U32 R2, RZ, RZ, R14 ;  /* 0x000000ffff029224 */ /* 0x000fe200078e000e */
[----:B------:R-:W-:Y:S01]  /*c8c0*/  ISETP.GE.AND P2, PT, R9, R4, PT ;  /* 0x000000040900720c */ /* 0x000fe20003f46270 */
[----:B------:R-:W0:Y:S01]  /*c8d0*/  SHFL.IDX PT, R14, R0, 0x4, 0x181f ;  /* 0x00981f00000e7f89 */ /* 0x000e2200000e0000 */
[----:B------:R-:W-:-:S03]  /*c8e0*/  VIADD R9, R25, 0x40 ;  /* 0x0000004019097836 */ /* 0x000fc60000000000 */
[----:B------:R1:W-:Y:S04]  /*c8f0*/  @!P1 LDGSTS.E.BYPASS.LTC128B.128 [R28+0x15400], desc[UR48][R2.64], !P0 ;  /* 0x15400000021c9fae */ /* 0x0003e8000c101d70 */
[----:B------:R-:W2:Y:S04]  /*c900*/  SHFL.IDX PT, R7, R5, 0x4, 0x181f ;  /* 0x00981f0005077f89 */ /* 0x000ea800000e0000 */
[----:B-1----:R-:W-:Y:S02]  /*c910*/  @!P2 IADD3 R2, P1, R29, R8, RZ ;  /* 0x000000081d02a210 */ /* 0x002fe40007f3e0ff */
[----:B------:R-:W1:Y:S03]  /*c920*/  SHFL.IDX PT, R8, R0, 0x5, 0x181f ;  /* 0x00b81f0000087f89 */ /* 0x000e6600000e0000 */
[----:B------:R-:W-:Y:S01]  /*c930*/  @!P2 IMAD.X R3, RZ, RZ, R6, P1 ;  /* 0x000000ffff03a224 */ /* 0x000fe200008e0606 */
[----:B------:R-:W-:Y:S01]  /*c940*/  ISETP.GE.AND P1, PT, R9, R4, PT ;  /* 0x000000040900720c */ /* 0x000fe20003f26270 */
[----:B------:R-:W3:Y:S01]  /*c950*/  SHFL.IDX PT, R6, R5, 0x5, 0x181f ;  /* 0x00b81f0005067f89 */ /* 0x000ee200000e0000 */
[----:B------:R-:W-:-:S03]  /*c960*/  VIADD R9, R25, 0x50 ;  /* 0x0000005019097836 */ /* 0x000fc60000000000 */
[----:B------:R0:W-:Y:S08]  /*c970*/  @!P2 LDGSTS.E.BYPASS.LTC128B.128 [R28+0x15c00], desc[UR48][R2.64], !P0 ;  /* 0x15c00000021cafae */ /* 0x0001f0000c101d70 */
[----:B0-----:R-:W-:Y:S02]  /*c980*/  @!P1 IADD3 R2, P2, R29, R14, RZ ;  /* 0x0000000e1d029210 */ /* 0x001fe40007f5e0ff */
[----:B------:R-:W0:Y:S03]  /*c990*/  SHFL.IDX PT, R14, R0, 0x6, 0x181f ;  /* 0x00d81f00000e7f89 */ /* 0x000e2600000e0000 */
[----:B--2---:R-:W-:Y:S01]  /*c9a0*/  @!P1 IMAD.X R3, RZ, RZ, R7, P2 ;  /* 0x000000ffff039224 */ /* 0x004fe200010e0607 */
[----:B------:R-:W-:Y:S01]  /*c9b0*/  ISETP.GE.AND P2, PT, R9, R4, PT ;  /* 0x000000040900720c */ /* 0x000fe20003f46270 */
[----:B------:R-:W2:Y:S01]  /*c9c0*/  SHFL.IDX PT, R7, R5, 0x6, 0x181f ;  /* 0x00d81f0005077f89 */ /* 0x000ea200000e0000 */
[----:B------:R-:W-:-:S03]  /*c9d0*/  VIADD R9, R25, 0x60 ;  /* 0x0000006019097836 */ /* 0x000fc60000000000 */
[----:B------:R1:W-:Y:S08]  /*c9e0*/  @!P1 LDGSTS.E.BYPASS.LTC128B.128 [R28+0x16400], desc[UR48][R2.64], !P0 ;  /* 0x16400000021c9fae */ /* 0x0003f0000c101d70 */
[----:B-1----:R-:W-:-:S05]  /*c9f0*/  @!P2 IADD3 R2, P1, R29, R8, RZ ;  /* 0x000000081d02a210 */ /* 0x002fca0007f3e0ff */
[----:B---3--:R-:W-:Y:S01]  /*ca00*/  @!P2 IMAD.X R3, RZ, RZ, R6, P1 ;  /* 0x000000ffff03a224 */ /* 0x008fe200008e0606 */
[----:B------:R-:W-:Y:S01]  /*ca10*/  ISETP.GE.AND P1, PT, R9, R4, PT ;  /* 0x000000040900720c */ /* 0x000fe20003f26270 */
[----:B------:R1:W3:Y:S04]  /*ca20*/  SHFL.IDX PT, R6, R5, 0x7, 0x181f ;  /* 0x00f81f0005067f89 */ /* 0x0002e800000e0000 */
[----:B------:R4:W-:Y:S08]  /*ca30*/  @!P2 LDGSTS.E.BYPASS.LTC128B.128 [R28+0x16c00], desc[UR48][R2.64], !P0 ;  /* 0x16c00000021cafae */ /* 0x0009f0000c101d70 */
[----:B0-----:R-:W-:-:S02]  /*ca40*/  @!P1 IADD3 R8, P2, R29, R14, RZ ;  /* 0x0000000e1d089210 */ /* 0x001fc40007f5e0ff */
[----:B------:R1:W0:Y:S03]  /*ca50*/  SHFL.IDX PT, R14, R0, 0x7, 0x181f ;  /* 0x00f81f00000e7f89 */ /* 0x00022600000e0000 */
[----:B--2---:R-:W-:Y:S02]  /*ca60*/  @!P1 IMAD.X R9, RZ, RZ, R7, P2 ;  /* 0x000000ffff099224 */ /* 0x004fe400010e0607 */
[----:B----4-:R-:W-:-:S03]  /*ca70*/  @!P1 IMAD.MOV.U32 R2, RZ, RZ, R8 ;  /* 0x000000ffff029224 */ /* 0x010fc600078e0008 */
[----:B------:R-:W-:-:S05]  /*ca80*/  @!P1 MOV R3, R9 ;  /* 0x0000000900039202 */ /* 0x000fca0000000f00 */
[----:B---3--:R1:W-:Y:S02]  /*ca90*/  @!P1 LDGSTS.E.BYPASS.LTC128B.128 [R28+0x17400], desc[UR48][R2.64], !P0 ;  /* 0x17400000021c9fae */ /* 0x0083e4000c101d70 */
.L_x_159:
[----:B------:R-:W-:Y:S02]  /*caa0*/  VIADD R25, R25, 0x70 ;  /* 0x0000007019197836 */ /* 0x000fe40000000000 */
[----:B-1----:R-:W-:-:S03]  /*cab0*/  IMAD.MOV.U32 R0, RZ, RZ, 0x1 ;  /* 0x00000001ff007424 */ /* 0x002fc600078e00ff */
[----:B------:R-:W-:Y:S02]  /*cac0*/  ISETP.GE.AND P1, PT, R25, R4, PT ;  /* 0x000000041900720c */ /* 0x000fe40003f26270 */
[----:B------:R-:W-:-:S11]  /*cad0*/  SHF.L.U32 R0, R0, 0x1f, RZ ;  /* 0x0000001f00007819 */ /* 0x000fd600000006ff */
[----:B0-----:R-:W-:-:S05]  /*cae0*/  @!P1 IADD3 R2, P2, R29, R14, RZ ;  /* 0x0000000e1d029210 */ /* 0x001fca0007f5e0ff */
[----:B------:R-:W-:-:S05]  /*caf0*/  @!P1 IMAD.X R3, RZ, RZ, R6, P2 ;  /* 0x000000ffff039224 */ /* 0x000fca00010e0606 */
[----:B------:R-:W-:Y:S01]  /*cb00*/  @!PT LDS RZ, [RZ] ;  /* 0x00000000fffff984 */ /* 0x000fe20000000800 */
[----:B------:R-:W-:Y:S01]  /*cb10*/  @!PT LDS RZ, [RZ] ;  /* 0x00000000fffff984 */ /* 0x000fe20000000800 */
[----:B------:R-:W-:Y:S01]  /*cb20*/  @!PT LDS RZ, [RZ] ;  /* 0x00000000fffff984 */ /* 0x000fe20000000800 */
[----:B------:R0:W-:Y:S01]  /*cb30*/  @!P1 LDGSTS.E.BYPASS.LTC128B.128 [R28+0x17c00], desc[UR48][R2.64], !P0 ;  /* 0x17c00000021c9fae */ /* 0x0001e2000c101d70 */
[----:B------:R-:W-:Y:S01]  /*cb40*/  NOP ;  /* 0x0000000000007918 */ /* 0x000fe20000000000 */
[----:B------:R-:W-:Y:S02]  /*cb50*/  SYNCS.ARRIVE.TRANS64.RED.A0T1 RZ, [UR42+0x22800], RZ ;  /* 0x022800ffffff79a7 */ /* 0x000fe4000820042a */
[----:B------:R-:W-:Y:S01]  /*cb60*/  ARRIVES.LDGSTSBAR.64.TRANSCNT [UR42+0x22800] ;  /* 0x02280000ff0079b0 */ /* 0x000fe20008000aaa */
[----:B------:R-:W-:Y:S01]  /*cb70*/  NOP ;  /* 0x0000000000007918 */ /* 0x000fe20000000000 */
[----:B------:R-:W-:Y:S01]  /*cb80*/  SYNCS.ARRIVE.TRANS64.A1T0 RZ, [UR42+0x22800], RZ ;  /* 0x022800ffffff79a7 */ /* 0x000fe2000810002a */
[----:B------:R-:W1:Y:S02]  /*cb90*/  SYNCS.PHASECHK.TRANS64.TRYWAIT P0, [UR42+0x22820], R0 ;  /* 0x02282000ff0075a7 */ /* 0x000e64000800016a */
[----:B01----:R-:W-:Y:S05]  /*cba0*/  @!P0 BRA `(.L_x_57) ;  /* 0x0000004400d48947 */ /* 0x003fea0003800000 */
.L_x_160:
[----:B------:R-:W-:Y:S01]  /*cbb0*/  UIADD3 UR4, UR46, -0x2, URZ ;  /* 0xfffffffe2e047890 */ /* 0x000fe2000fffe03f */
[----:B------:R-:W-:-:S03]  /*cbc0*/  IMAD.MOV.U32 R30, RZ, RZ, 0x1 ;  /* 0x00000001ff1e7424 */ /* 0x000fc600078e00ff */
[----:B------:R-:W-:-:S06]  /*cbd0*/  UISETP.GE.AND UP0, UPT, UR4, UR45, UPT ;  /* 0x0000002d0400728c */ /* 0x000fcc000bf06270 */
[----:B------:R-:W-:-:S13]  /*cbe0*/  PLOP3.LUT P0, PT, PT, PT, UP0, 0x80, 0x0 ;  /* 0x000000000000781c */ /* 0x000fda0003f0f008 */
[----:B------:R-:W-:Y:S05]  /*cbf0*/  @!P0 BRA `(.L_x_58) ;  /* 0x0000001800088947 */ /* 0x000fea0003800000 */
[----:B------:R-:W-:Y:S01]  /*cc00*/  UIADD3 UR4, UR44, 0x1, URZ ;  /* 0x000000012c047890 */ /* 0x000fe2000fffe03f */
[----:B------:R-:W-:Y:S01]  /*cc10*/  IADD3 R18, R29, R18, R24 ;  /* 0x000000121d127210 */ /* 0x000fe20007ffe018 */
[----:B------:R-:W-:Y:S01]  /*cc20*/  IMAD.MOV.U32 R21, RZ, RZ, 0x1 ;  /* 0x00000001ff157424 */ /* 0x000fe200078e00ff */
[----:B0-----:R-:W-:Y:S01]  /*cc30*/  LOP3.LUT R3, RZ, UR41, RZ, 0x33, !PT ;  /* 0x00000029ff037c12 */ /* 0x001fe2000f8e33ff */
[----:B------:R-:W-:Y:S01]  /*cc40*/  UIMAD UR4, UR4, UR37, URZ ;  /* 0x00000025040472a4 */ /* 0x000fe2000f8e023f */
[----:B------:R-:W-:Y:S02]  /*cc50*/  IMAD.MOV.U32 R20, RZ, RZ, RZ ;  /* 0x000000ffff147224 */ /* 0x000fe400078e00ff */
[----:B------:R-:W-:-:S03]  /*cc60*/  VIADD R18, R18, 0xfffffe20 ;  /* 0xfffffe2012127836 */ /* 0x000fc60000000000 */
[----:B------:R-:W-:-:S04]  /*cc70*/  LOP3.LUT R0, RZ, UR4, RZ, 0x33, !PT ;  /* 0x00000004ff007c12 */ /* 0x000fc8000f8e33ff */
[----:B------:R-:W-:-:S04]  /*cc80*/  VIMNMX R3, R0, R3, !PT ;  /* 0x0000000300037248 */ /* 0x000fc80007fe0100 */
[C---:B------:R-:W-:Y:S01]  /*cc90*/  IADD3 R32, -R3.reuse, -0x2, RZ ;  /* 0xfffffffe03207810 */ /* 0x040fe20007ffe1ff */
[----:B------:R-:W-:-:S07]  /*cca0*/  IMAD R0, R3, -0xa0, R18 ;  /* 0xffffff6003007824 */ /* 0x000fce00078e0212 */
.L_x_73:
[----:B0-----:R-:W0:Y:S01]  /*ccb0*/  LDC R2, c[0x0][0x430] ;  /* 0x00010c00ff027b82 */ /* 0x001e220000000800 */
[----:B------:R-:W1:Y:S01]  /*ccc0*/  S2R R6, SR_TID.X ;  /* 0x0000000000067919 */ /* 0x000e620000002100 */
[----:B------:R-:W-:Y:S01]  /*ccd0*/  VIADD R11, R0, 0x80 ;  /* 0x00000080000b7836 */ /* 0x000fe20000000000 */
[----:B------:R-:W-:Y:S01]  /*cce0*/  ULDC.64 UR4, c[0x0][0x428] ;  /* 0x00010a0000047ab9 */ /* 0x000fe20000000a00 */
[----:B------:R-:W-:Y:S01]  /*ccf0*/  IMAD.MOV.U32 R10, RZ, RZ, R0 ;  /* 0x000000ffff0a7224 */ /* 0x000fe200078e0000 */
[----:B0-----:R-:W-:Y:S02]  /*cd00*/  ISETP.NE.AND P0, PT, R2, 0x1, PT ;  /* 0x000000010200780c */ /* 0x001fe40003f05270 */
[----:B-1----:R-:W-:-:S11]  /*cd10*/  LOP3.LUT R6, R6, 0x7f, RZ, 0xc0, !PT ;  /* 0x0000007f06067812 */ /* 0x002fd600078ec0ff */
[----:B------:R-:W0:Y:S01]  /*cd20*/  @P0 LDC R3, c[0x0][0x434] ;  /* 0x00010d00ff030b82 */ /* 0x000e220000000800 */
[----:B------:R-:W-:-:S04]  /*cd30*/  SHF.R.U32.HI R6, RZ, 0x3, R6 ;  /* 0x00000003ff067819 */ /* 0x000fc80000011606 */
[----:B------:R-:W-:-:S03]  /*cd40*/  LOP3.LUT R6, R6, 0x80, R29, 0xfe, !PT ;  /* 0x0000008006067812 */ /* 0x000fc600078efe1d */
[----:B------:R-:W1:Y:S01]  /*cd50*/  @P0 LDC R5, c[0x0][0x438] ;  /* 0x00010e00ff050b82 */ /* 0x000e620000000800 */
[----:B------:R-:W-:-:S07]  /*cd60*/  ISETP.GT.U32.AND P1, PT, R6, 0x9f, PT ;  /* 0x0000009f0600780c */ /* 0x000fce0003f24070 */
[----:B------:R-:W2:Y:S08]  /*cd70*/  @P0 LDC R4, c[0x0][0x434] ;  /* 0x00010d00ff040b82 */ /* 0x000eb00000000800 */
[----:B------:R-:W3:Y:S01]  /*cd80*/  @P0 LDC R7, c[0x0][0x438] ;  /* 0x00010e00ff070b82 */ /* 0x000ee20000000800 */
[----:B0-----:R-:W-:-:S05]  /*cd90*/  @P0 IMAD.HI.U32 R2, R0, R3, RZ ;  /* 0x0000000300020227 */ /* 0x001fca00078e00ff */
[----:B-1----:R-:W-:-:S04]  /*cda0*/  @P0 SHF.R.U32.HI R10, RZ, R5, R2 ;  /* 0x00000005ff0a0219 */ /* 0x002fc80000011602 */
[----:B------:R-:W-:Y:S01]  /*cdb0*/  SHF.R.S32.HI R5, RZ, 0x1f, R10 ;  /* 0x0000001fff057819 */ /* 0x000fe2000001140a */
[----:B--2---:R-:W-:Y:S01]  /*cdc0*/  @P0 IMAD.HI.U32 R2, R11, R4, RZ ;  /* 0x000000040b020227 */ /* 0x004fe200078e00ff */
[----:B------:R-:W-:-:S05]  /*cdd0*/  MOV R4, R10 ;  /* 0x0000000a00047202 */ /* 0x000fca0000000f00 */
[----:B------:R-:W-:Y:S01]  /*cde0*/  IMAD.WIDE.U32 R4, R31, UR4, R4 ;  /* 0x000000041f047c25 */ /* 0x000fe2000f8e0004 */
[----:B---3--:R-:W-:-:S03]  /*cdf0*/  @P0 SHF.R.U32.HI R11, RZ, R7, R2 ;  /* 0x00000007ff0b0219 */ /* 0x008fc60000011602 */
[----:B------:R-:W-:Y:S01]  /*ce00*/  IMAD R2, R35, UR4, RZ ;  /* 0x0000000423027c24 */ /* 0x000fe2000f8e02ff */
[----:B------:R-:W-:-:S03]  /*ce10*/  @!P1 SHF.R.S32.HI R3, RZ, 0x1f, R11 ;  /* 0x0000001fff039819 */ /* 0x000fc6000001140b */
[----:B------:R-:W-:Y:S02]  /*ce20*/  IMAD R9, R31, UR5, R2 ;  /* 0x000000051f097c24 */ /* 0x000fe4000f8e0202 */
[----:B------:R-:W-:Y:S02]  /*ce30*/  @!P1 IMAD.MOV.U32 R2, RZ, RZ, R11 ;  /* 0x000000ffff029224 */ /* 0x000fe400078e000b */
[----:B------:R-:W-:Y:S02]  /*ce40*/  IMAD.IADD R5, R9, 0x1, R5 ;  /* 0x0000000109057824 */ /* 0x000fe400078e0205 */
[----:B------:R-:W-:Y:S01]  /*ce50*/  @!P1 IMAD.WIDE.U32 R2, R31, UR4, R2 ;  /* 0x000000041f029c25 */ /* 0x000fe2000f8e0002 */
[----:B------:R-:W-:Y:S02]  /*ce60*/  ULDC.64 UR4, c[0x0][0x418] ;  /* 0x0001060000047ab9 */ /* 0x000fe40000000a00 */
[----:B------:R-:W-:Y:S01]  /*ce70*/  LEA R6, P0, R4, UR4, 0x2 ;  /* 0x0000000404067c11 */ /* 0x000fe2000f8010ff */
[----:B------:R-:W-:-:S03]  /*ce80*/  @!P1 IMAD.IADD R3, R9, 0x1, R3 ;  /* 0x0000000109039824 */ /* 0x000fc600078e0203 */
[----:B------:R-:W-:Y:S01]  /*ce90*/  LEA.HI.X R7, R4, UR5, R5, 0x2, P0 ;  /* 0x0000000504077c11 */ /* 0x000fe200080f1405 */
[----:B------:R-:W-:Y:S01]  /*cea0*/  ULOP3.LUT UR6, UR36, 0x2, URZ, 0xfc, !UPT ;  /* 0x0000000224067892 */ /* 0x000fe2000f8efc3f */
[----:B------:R-:W-:-:S03]  /*ceb0*/  @!P1 LEA R4, P0, R2, UR4, 0x2 ;  /* 0x0000000402049c11 */ /* 0x000fc6000f8010ff */
[----:B------:R-:W2:Y:S01]  /*cec0*/  LDG.E R9, desc[UR48][R6.64] ;  /* 0x0000003006097981 */ /* 0x000ea2000c1e1900 */
[----:B------:R-:W-:Y:S01]  /*ced0*/  IMAD.MOV.U32 R8, RZ, RZ, RZ ;  /* 0x000000ffff087224 */ /* 0x000fe200078e00ff */
[----:B------:R-:W-:Y:S01]  /*cee0*/  @!P1 LEA.HI.X R5, R2, UR5, R3, 0x2, P0 ;  /* 0x0000000502059c11 */ /* 0x000fe200080f1403 */
[----:B------:R-:W-:Y:S02]  /*cef0*/  IMAD.U32 R12, RZ, RZ, UR6 ;  /* 0x00000006ff0c7e24 */ /* 0x000fe4000f8e00ff */
[----:B------:R-:W-:Y:S02]  /*cf00*/  VIADD R2, R20, 0x1 ;  /* 0x0000000114027836 */ /* 0x000fe40000000000 */
[----:B------:R0:W5:Y:S01]  /*cf10*/  @!P1 LDG.E R8, desc[UR48][R4.64] ;  /* 0x0000003004089981 */ /* 0x000162000c1e1900 */
[----:B------:R-:W-:Y:S02]  /*cf20*/  ISETP.NE.AND P2, PT, R12, 0x3, PT ;  /* 0x000000030c00780c */ /* 0x000fe40003f45270 */
[----:B------:R-:W-:Y:S01]  /*cf30*/  ISETP.NE.AND P1, PT, R2, 0x2, PT ;  /* 0x000000020200780c */ /* 0x000fe20003f25270 */
[----:B------:R-:W-:-:S03]  /*cf40*/  VIADD R32, R32, 0xffffffff ;  /* 0xffffffff20207836 */ /* 0x000fc60000000000 */
[----:B------:R-:W-:Y:S02]  /*cf50*/  SEL R30, RZ, 0x1, P1 ;  /* 0x00000001ff1e7807 */ /* 0x000fe40000800000 */
[----:B------:R-:W-:Y:S02]  /*cf60*/  ISETP.GT.AND P0, PT, R32, UR45, PT ;  /* 0x0000002d20007c0c */ /* 0x000fe4000bf04270 */
[----:B------:R-:W-:Y:S02]  /*cf70*/  SEL R2, R2, RZ, P1 ;  /* 0x000000ff02027207 */ /* 0x000fe40000800000 */
[----:B------:R-:W-:Y:S02]  /*cf80*/  LOP3.LUT R30, R21, R30, RZ, 0x3c, !PT ;  /* 0x0000001e151e7212 */ /* 0x000fe400078e3cff */
[----:B--2---:R-:W-:Y:S01]  /*cf90*/  SHF.R.S32.HI R24, RZ, 0x1f, R9 ;  /* 0x0000001fff187819 */ /* 0x004fe20000011409 */
[----:B0-----:R-:W-:Y:S06]  /*cfa0*/  @!P2 BRA `(.L_x_59) ;  /* 0x000000000004a947 */ /* 0x001fec0003800000 */
[----:B------:R-:W-:Y:S01]  /*cfb0*/  BPT.TRAP 0x1 ;  /* 0x000000040000795c */ /* 0x000fe20000300000 */
.L_x_59:
[----:B------:R-:W-:Y:S02]  /*cfc0*/  LEA R3, R2, UR42, 0x3 ;  /* 0x0000002a02037c11 */ /* 0x000fe4000f8e18ff */
[----:B------:R-:W-:-:S04]  /*cfd0*/  SHF.L.U32 R25, R30, 0x1f, RZ ;  /* 0x0000001f1e197819 */ /* 0x000fc800000006ff */
[----:B------:R-:W0:Y:S02]  /*cfe0*/  SYNCS.PHASECHK.TRANS64.TRYWAIT P1, [R3+URZ+0x22880], R25 ;  /* 0x02288019030075a7 */ /* 0x000e24000802017f */
[----:B0-----:R-:W-:Y:S05]  /*cff0*/  @!P1 BRA `(.L_x_60) ;  /* 0x0000004000d89947 */ /* 0x001fea0003800000 */
.L_x_161:
[----:B------:R-:W-:Y:S01]  /*d000*/  ULDC UR4, c[0x0][0x430] ;  /* 0x00010c0000047ab9 */ /* 0x000fe20000000800 */
[----:B-----5:R-:W-:Y:S01]  /*d010*/  SHF.R.S32.HI R26, RZ, 0x1f, R8 ;  /* 0x0000001fff1a7819 */ /* 0x020fe20000011408 */
[----:B------:R-:W-:Y:S01]  /*d020*/  UIADD3 UR4, -UR4, URZ, URZ ;  /* 0x0000003f04047290 */ /* 0x000fe2000fffe13f */
[----:B------:R-:W-:Y:S01]  /*d030*/  R2UR UR6, R33 ;  /* 0x00000000210672ca */ /* 0x000fe200000e0000 */
[----:B------:R-:W1:Y:S04]  /*d040*/  LDC R14, c[0x0][0x2f4] ;  /* 0x0000bd00ff0e7b82 */ /* 0x000e680000000800 */
[--C-:B------:R-:W-:Y:S02]  /*d050*/  IMAD R11, R11, UR4, R0.reuse ;  /* 0x000000040b0b7c24 */ /* 0x100fe4000f8e0200 */
[----:B------:R-:W-:Y:S01]  /*d060*/  IMAD R16, R10, UR4, R0 ;  /* 0x000000040a107c24 */ /* 0x000fe2000f8e0200 */
[----:B------:R-:W-:Y:S01]  /*d070*/  ULDC.64 UR4, c[0x0][0x328] ;  /* 0x0000ca0000047ab9 */ /* 0x000fe20000000a00 */
[----:B------:R-:W-:-:S02]  /*d080*/  VIADD R10, R11, 0x80 ;  /* 0x000000800b0a7836 */ /* 0x000fc40000000000 */
[----:B------:R-:W-:Y:S01]  /*d090*/  IMAD.WIDE.U32 R6, R16, UR4, RZ ;  /* 0x0000000410067c25 */ /* 0x000fe2000f8e00ff */
[----:B------:R-:W-:Y:S02]  /*d0a0*/  SHF.R.S32.HI R22, RZ, 0x1f, R16 ;  /* 0x0000001fff167819 */ /* 0x000fe40000011410 */
[----:B------:R-:W-:Y:S01]  /*d0b0*/  SHF.R.S32.HI R23, RZ, 0x1f, R10 ;  /* 0x0000001fff177819 */ /* 0x000fe2000001140a */
[----:B------:R-:W-:-:S04]  /*d0c0*/  IMAD.WIDE.U32 R4, R10, UR4, RZ ;  /* 0x000000040a047c25 */ /* 0x000fc8000f8e00ff */
[----:B------:R-:W-:Y:S02]  /*d0d0*/  IMAD R11, R23, UR4, RZ ;  /* 0x00000004170b7c24 */ /* 0x000fe4000f8e02ff */
[----:B------:R-:W-:Y:S02]  /*d0e0*/  IMAD R13, R22, UR4, RZ ;  /* 0x00000004160d7c24 */ /* 0x000fe4000f8e02ff */
[----:B------:R-:W-:Y:S02]  /*d0f0*/  IMAD R11, R10, UR5, R11 ;  /* 0x000000050a0b7c24 */ /* 0x000fe4000f8e020b */
[----:B------:R-:W-:Y:S01]  /*d100*/  IMAD R13, R16, UR5, R13 ;  /* 0x00000005100d7c24 */ /* 0x000fe2000f8e020d */
[----:B------:R-:W-:Y:S01]  /*d110*/  ULDC.64 UR4, c[0x0][0x338] ;  /* 0x0000ce0000047ab9 */ /* 0x000fe20000000a00 */
[----:B-1----:R-:W-:Y:S01]  /*d120*/  ISETP.GE.AND P2, PT, R29, R14, PT ;  /* 0x0000000e1d00720c */ /* 0x002fe20003f46270 */
[----:B------:R-:W-:Y:S01]  /*d130*/  IMAD R12, R24, UR4, RZ ;  /* 0x00000004180c7c24 */ /* 0x000fe2000f8e02ff */
[----:B------:R-:W-:Y:S01]  /*d140*/  IADD3 R5, R5, R11, RZ ;  /* 0x0000000b05057210 */ /* 0x000fe20007ffe0ff */
[----:B------:R-:W-:-:S02]  /*d150*/  IMAD R11, R26, UR4, RZ ;  /* 0x000000041a0b7c24 */ /* 0x000fc4000f8e02ff */
[----:B------:R-:W-:Y:S02]  /*d160*/  IMAD.IADD R7, R7, 0x1, R13 ;  /* 0x0000000107077824 */ /* 0x000fe400078e020d */
[C---:B------:R-:W-:Y:S02]  /*d170*/  IMAD R11, R8.reuse, UR5, R11 ;  /* 0x00000005080b7c24 */ /* 0x040fe4000f8e020b */
[----:B------:R-:W-:-:S04]  /*d180*/  IMAD.WIDE.U32 R4, R8, UR4, R4 ;  /* 0x0000000408047c25 */ /* 0x000fc8000f8e0004 */
[C---:B------:R-:W-:Y:S02]  /*d190*/  IMAD R12, R9.reuse, UR5, R12 ;  /* 0x00000005090c7c24 */ /* 0x040fe4000f8e020c */
[----:B------:R-:W-:Y:S01]  /*d1a0*/  IMAD.WIDE.U32 R6, R9, UR4, R6 ;  /* 0x0000000409067c25 */ /* 0x000fe2000f8e0006 */
[----:B------:R-:W-:-:S03]  /*d1b0*/  ULDC.64 UR4, c[0x0][0x330] ;  /* 0x0000cc0000047ab9 */ /* 0x000fc60000000a00 */
[----:B------:R-:W-:Y:S02]  /*d1c0*/  IMAD.IADD R5, R5, 0x1, R11 ;  /* 0x0000000105057824 */ /* 0x000fe400078e020b */
[----:B------:R-:W-:Y:S02]  /*d1d0*/  IMAD.IADD R7, R7, 0x1, R12 ;  /* 0x0000000107077824 */ /* 0x000fe400078e020c */
[----:B------:R-:W-:Y:S01]  /*d1e0*/  IMAD.U32 R11, RZ, RZ, UR4 ;  /* 0x00000004ff0b7e24 */ /* 0x000fe2000f8e00ff */
[----:B------:R-:W-:-:S03]  /*d1f0*/  UIMAD UR4, UR6, UR4, URZ ;  /* 0x00000004060472a4 */ /* 0x000fc6000f8e023f */
[C---:B------:R-:W-:Y:S01]  /*d200*/  IMAD.WIDE.U32 R6, R11.reuse, UR40, R6 ;  /* 0x000000280b067c25 */ /* 0x040fe2000f8e0006 */
[----:B------:R-:W-:Y:S01]  /*d210*/  ULDC.64 UR6, c[0x0][0x318] ;  /* 0x0000c60000067ab9 */ /* 0x000fe20000000a00 */
[----:B------:R-:W-:Y:S02]  /*d220*/  UIMAD UR4, UR40, UR5, UR4 ;  /* 0x00000005280472a4 */ /* 0x000fe4000f8e0204 */
[----:B------:R-:W-:Y:S01]  /*d230*/  IMAD.U32 R19, RZ, RZ, UR7 ;  /* 0x00000007ff137e24 */ /* 0x000fe2000f8e00ff */
[----:B------:R-:W-:Y:S01]  /*d240*/  IADD3 R6, P1, R6, UR6, RZ ;  /* 0x0000000606067c10 */ /* 0x000fe2000ff3e0ff */
[----:B------:R-:W-:-:S03]  /*d250*/  IMAD.WIDE.U32 R4, R11, UR40, R4 ;  /* 0x000000280b047c25 */ /* 0x000fc6000f8e0004 */
[----:B------:R-:W-:Y:S02]  /*d260*/  IADD3.X R7, R19, UR4, R7, P1, !PT ;  /* 0x0000000413077c10 */ /* 0x000fe40008ffe407 */
[----:B------:R-:W-:-:S04]  /*d270*/  IADD3 R18, P1, R4, UR6, RZ ;  /* 0x0000000604127c10 */ /* 0x000fc8000ff3e0ff */
[----:B------:R-:W-:Y:S01]  /*d280*/  IADD3.X R19, R19, UR4, R5, P1, !PT ;  /* 0x0000000413137c10 */ /* 0x000fe20008ffe405 */
[----:B------:R-:W-:-:S03]  /*d290*/  UMOV UR4, 0xffffffff ;  /* 0xffffffff00047882 */ /* 0x000fc60000000000 */
[----:B------:R-:W-:Y:S05]  /*d2a0*/  BRA.DIV UR4, `(.L_x_61) ;  /* 0x0000004204407947 */ /* 0x000fea000b800000 */
[----:B------:R-:W1:Y:S01]  /*d2b0*/  SHFL.IDX PT, R4, R6, RZ, 0x181f ;  /* 0x00181fff06047589 */ /* 0x000e6200000e0000 */
[----:B------:R-:W-:-:S03]  /*d2c0*/  IMAD R17, R2, 0x5000, R28 ;  /* 0x0000500002117824 */ /* 0x000fc600078e021c */
[----:B------:R-:W2:Y:S04]  /*d2d0*/  SHFL.IDX PT, R5, R7, RZ, 0x181f ;  /* 0x00181fff07057589 */ /* 0x000ea800000e0000 */
[----:B------:R-:W3:Y:S04]  /*d2e0*/  SHFL.IDX PT, R11, R6, 0x1, 0x181f ;  /* 0x00381f00060b7f89 */ /* 0x000ee800000e0000 */
[----:B------:R-:W4:Y:S04]  /*d2f0*/  SHFL.IDX PT, R27, R7, 0x1, 0x181f ;  /* 0x00381f00071b7f89 */ /* 0x000f2800000e0000 */
[----:B------:R-:W-:Y:S01]  /*d300*/  SHFL.IDX PT, R14, R18, 0x1, 0x181f ;  /* 0x00381f00120e7f89 */ /* 0x000fe200000e0000 */
[----:B-1----:R-:W-:-:S05]  /*d310*/  IADD3 R4, P1, R29, R4, RZ ;  /* 0x000000041d047210 */ /* 0x002fca0007f3e0ff */
[----:B--2---:R-:W-:-:S05]  /*d320*/  IMAD.X R5, RZ, RZ, R5, P1 ;  /* 0x000000ffff057224 */ /* 0x004fca00008e0605 */
[----:B------:R3:W-:Y:S02]  /*d330*/  LDGSTS.E.BYPASS.LTC128B.128 [R17+0xa400], desc[UR48][R4.64], !P2 ;  /* 0x0a40000004117fae */ /* 0x0007e4000d101d70 */
[C---:B---3--:R-:W-:Y:S02]  /*d340*/  IADD3 R4, P1, R29.reuse, R11, RZ ;  /* 0x0000000b1d047210 */ /* 0x048fe40007f3e0ff */
[----:B------:R-:W-:Y:S03]  /*d350*/  SHFL.IDX PT, R11, R6, 0x7, 0x181f ;  /* 0x00f81f00060b7f89 */ /* 0x000fe600000e0000 */
[----:B----4-:R-:W-:Y:S02]  /*d360*/  IMAD.X R5, RZ, RZ, R27, P1 ;  /* 0x000000ffff057224 */ /* 0x010fe400008e061b */
[----:B------:R-:W-:Y:S04]  /*d370*/  SHFL.IDX PT, R27, R7, 0x6, 0x181f ;  /* 0x00d81f00071b7f89 */ /* 0x000fe800000e0000 */
[----:B------:R1:W-:Y:S04]  /*d380*/  LDGSTS.E.BYPASS.LTC128B.128 [R17+0xac00], desc[UR48][R4.64], !P2 ;  /* 0x0ac0000004117fae */ /* 0x0003e8000d101d70 */
[----:B-1----:R-:W1:Y:S04]  /*d390*/  SHFL.IDX PT, R4, R6, 0x2, 0x181f ;  /* 0x00581f0006047f89 */ /* 0x002e6800000e0000 */
[----:B------:R-:W2:Y:S01]  /*d3a0*/  SHFL.IDX PT, R5, R7, 0x2, 0x181f ;  /* 0x00581f0007057f89 */ /* 0x000ea200000e0000 */
[----:B-1----:R-:W-:-:S05]  /*d3b0*/  IADD3 R4, P1, R29, R4, RZ ;  /* 0x000000041d047210 */ /* 0x002fca0007f3e0ff */
[----:B--2---:R-:W-:-:S05]  /*d3c0*/  IMAD.X R5, RZ, RZ, R5, P1 ;  /* 0x000000ffff057224 */ /* 0x004fca00008e0605 */
        /* <DEDUP_REMOVED lines=13> */
[----:B-1----:R-:W-:-:S04]  /*d4a0*/  IADD3 R4, P1, R29, R4, RZ ;  /* 0x000000041d047210 */ /* 0x002fc80007f3e0ff */
[----:B--2---:R-:W-:-:S05]  /*d4b0*/  IADD3.X R5, RZ, R5, RZ, P1, !PT ;  /* 0x00000005ff057210 */ /* 0x004fca0000ffe4ff */
[----:B------:R1:W-:Y:S04]  /*d4c0*/  LDGSTS.E.BYPASS.LTC128B.128 [R17+0xcc00], desc[UR48][R4.64], !P2 ;  /* 0x0cc0000004117fae */ /* 0x0003e8000d101d70 */
[----:B-1----:R-:W1:Y:S04]  /*d4d0*/  SHFL.IDX PT, R4, R6, 0x6, 0x181f ;  /* 0x00d81f0006047f89 */ /* 0x002e6800000e0000 */
[----:B------:R-:W-:Y:S04]  /*d4e0*/  SHFL.IDX PT, R6, R19, RZ, 0x181f ;  /* 0x00181fff13067589 */ /* 0x000fe800000e0000 */
[----:B------:R-:W-:Y:S01]  /*d4f0*/  SHFL.IDX PT, R19, R19, 0x1, 0x181f ;  /* 0x00381f0013137f89 */ /* 0x000fe200000e0000 */
[----:B-1----:R-:W-:-:S05]  /*d500*/  IADD3 R4, P1, R29, R4, RZ ;  /* 0x000000041d047210 */ /* 0x002fca0007f3e0ff */
[----:B------:R-:W-:-:S05]  /*d510*/  IMAD.X R5, RZ, RZ, R27, P1 ;  /* 0x000000ffff057224 */ /* 0x000fca00008e061b */
[----:B------:R1:W-:Y:S04]  /*d520*/  LDGSTS.E.BYPASS.LTC128B.128 [R17+0xd400], desc[UR48][R4.64], !P2 ;  /* 0x0d40000004117fae */ /* 0x0003e8000d101d70 */
[----:B-1----:R-:W1:Y:S01]  /*d530*/  SHFL.IDX PT, R5, R7, 0x7, 0x181f ;  /* 0x00f81f0007057f89 */ /* 0x002e6200000e0000 */
[----:B------:R-:W-:-:S03]  /*d540*/  IADD3 R4, P1, R29, R11, RZ ;  /* 0x0000000b1d047210 */ /* 0x000fc60007f3e0ff */
[----:B------:R-:W2:Y:S02]  /*d550*/  SHFL.IDX PT, R7, R18, RZ, 0x181f ;  /* 0x00181fff12077589 */ /* 0x000ea400000e0000 */
[----:B-1----:R-:W-:-:S05]  /*d560*/  IMAD.X R5, RZ, RZ, R5, P1 ;  /* 0x000000ffff057224 */ /* 0x002fca00008e0605 */
[----:B------:R2:W-:Y:S02]  /*d570*/  LDGSTS.E.BYPASS.LTC128B.128 [R17+0xdc00], desc[UR48][R4.64], !P2 ;  /* 0x0dc0000004117fae */ /* 0x0005e4000d101d70 */
[----:B--2---:R-:W-:-:S05]  /*d580*/  IADD3 R4, P1, R29, R7, RZ ;  /* 0x000000071d047210 */ /* 0x004fca0007f3e0ff */
[----:B------:R-:W-:-:S05]  /*d590*/  IMAD.X R5, RZ, RZ, R6, P1 ;  /* 0x000000ffff057224 */ /* 0x000fca00008e0606 */
[----:B------:R1:W-:Y:S03]  /*d5a0*/  LDGSTS.E.BYPASS.LTC128B.128 [R17+0xe400], desc[UR48][R4.64], !P2 ;  /* 0x0e40000004117fae */ /* 0x0003e6000d101d70 */
.L_x_183:
[----:B------:R-:W-:Y:S02]  /*d5b0*/  R2UR UR4, R3 ;  /* 0x00000000030472ca */ /* 0x000fe400000e0000 */
[----:B-1----:R-:W-:-:S05]  /*d5c0*/  IADD3 R4, P1, R29, R14, RZ ;  /* 0x0000000e1d047210 */ /* 0x002fca0007f3e0ff */
[----:B------:R-:W-:-:S05]  /*d5d0*/  IMAD.X R5, RZ, RZ, R19, P1 ;  /* 0x000000ffff057224 */ /* 0x000fca00008e0613 */
        /* <DEDUP_REMOVED lines=9> */
[----:B------:R-:W-:-:S05]  /*d670*/  IMAD.U32 R7, RZ, RZ, UR5 ;  /* 0x00000005ff077e24 */ /* 0x000fca000f8e00ff */
[----:B------:R-:W-:-:S13]  /*d680*/  ISETP.NE.AND P2, PT, R7, 0x3, PT ;  /* 0x000000030700780c */ /* 0x000fda0003f45270 */
[----:B-1----:R-:W-:Y:S05]  /*d690*/  @!P2 BRA `(.L_x_62) ;  /* 0x000000000004a947 */ /* 0x002fea0003800000 */
[----:B------:R-:W-:Y:S01]  /*d6a0*/  BPT.TRAP 0x1 ;  /* 0x000000040000795c */ /* 0x000fe20000300000 */
.L_x_62:
[----:B------:R1:W-:Y:S01]  /*d6b0*/  SYNCS.ARRIVE.TRANS64.A1T0 RZ, [R3+URZ+0x22870], RZ ;  /* 0x022870ff03ff79a7 */ /* 0x0003e2000810003f */
[----:B------:R-:W-:Y:S05]  /*d6c0*/  @!P2 BRA `(.L_x_63) ;  /* 0x000000000004a947 */ /* 0x000fea0003800000 */
[----:B------:R-:W-:Y:S01]  /*d6d0*/  BPT.TRAP 0x1 ;  /* 0x000000040000795c */ /* 0x000fe20000300000 */
.L_x_63:
[----:B------:R-:W2:Y:S02]  /*d6e0*/  SYNCS.PHASECHK.TRANS64.TRYWAIT P1, [R3+URZ+0x22840], R25 ;  /* 0x02284019030075a7 */ /* 0x000ea4000802017f */
[----:B--2---:R-:W-:Y:S05]  /*d6f0*/  @!P1 BRA `(.L_x_64) ;  /* 0x0000004400e49947 */ /* 0x004fea0003800000 */
.L_x_184:
[----:B------:R-:W-:Y:S01]  /*d700*/  ULDC.64 UR4, c[0x0][0x300] ;  /* 0x0000c00000047ab9 */ /* 0x000fe20000000a00 */
[----:B------:R-:W-:Y:S01]  /*d710*/  ULDC.64 UR6, c[0x0][0x310] ;  /* 0x0000c40000067ab9 */ /* 0x000fe20000000a00 */
[----:B------:R-:W-:Y:S01]  /*d720*/  IMAD R5, R22, UR4, RZ ;  /* 0x0000000416057c24 */ /* 0x000fe2000f8e02ff */
[----:B------:R-:W3:Y:S01]  /*d730*/  LDC R12, c[0x0][0x2f4] ;  /* 0x0000bd00ff0c7b82 */ /* 0x000ee20000000800 */
[----:B------:R-:W-:Y:S02]  /*d740*/  IMAD R23, R23, UR4, RZ ;  /* 0x0000000417177c24 */ /* 0x000fe4000f8e02ff */
[C---:B------:R-:W-:Y:S02]  /*d750*/  IMAD R7, R16.reuse, UR5, R5 ;  /* 0x0000000510077c24 */ /* 0x040fe4000f8e0205 */
[----:B------:R-:W-:-:S04]  /*d760*/  IMAD.WIDE.U32 R4, R16, UR4, RZ ;  /* 0x0000000410047c25 */ /* 0x000fc8000f8e00ff */
[----:B------:R-:W-:Y:S02]  /*d770*/  IMAD.IADD R5, R5, 0x1, R7 ;  /* 0x0000000105057824 */ /* 0x000fe400078e0207 */
[----:B------:R-:W-:Y:S02]  /*d780*/  IMAD R23, R10, UR5, R23 ;  /* 0x000000050a177c24 */ /* 0x000fe4000f8e0217 */
[----:B------:R-:W-:-:S04]  /*d790*/  IMAD.WIDE.U32 R6, R9, UR6, R4 ;  /* 0x0000000609067c25 */ /* 0x000fc8000f8e0004 */
[----:B------:R-:W-:Y:S01]  /*d7a0*/  IMAD.WIDE.U32 R4, R10, UR4, RZ ;  /* 0x000000040a047c25 */ /* 0x000fe2000f8e00ff */
[----:B------:R-:W-:-:S03]  /*d7b0*/  ULDC.64 UR4, c[0x0][0x308] ;  /* 0x0000c20000047ab9 */ /* 0x000fc60000000a00 */
[----:B------:R-:W-:Y:S02]  /*d7c0*/  IMAD R24, R24, UR6, RZ ;  /* 0x0000000618187c24 */ /* 0x000fe4000f8e02ff */
[----:B------:R-:W-:Y:S01]  /*d7d0*/  IMAD.IADD R5, R5, 0x1, R23 ;  /* 0x0000000105057824 */ /* 0x000fe200078e0217 */
[----:B---3--:R-:W-:Y:S01]  /*d7e0*/  ISETP.GE.AND P2, PT, R29, R12, PT ;  /* 0x0000000c1d00720c */ /* 0x008fe20003f46270 */
[----:B------:R-:W-:Y:S02]  /*d7f0*/  IMAD R11, R9, UR7, R24 ;  /* 0x00000007090b7c24 */ /* 0x000fe4000f8e0218 */
[----:B------:R-:W-:Y:S02]  /*d800*/  IMAD R9, R26, UR6, RZ ;  /* 0x000000061a097c24 */ /* 0x000fe4000f8e02ff */
[----:B------:R-:W-:Y:S01]  /*d810*/  IMAD.WIDE.U32 R4, R8, UR6, R4 ;  /* 0x0000000608047c25 */ /* 0x000fe2000f8e0004 */
[----:B------:R-:W-:-:S03]  /*d820*/  R2UR UR6, R33 ;  /* 0x00000000210672ca */ /* 0x000fc600000e0000 */
[----:B------:R-:W-:Y:S02]  /*d830*/  IMAD R9, R8, UR7, R9 ;  /* 0x0000000708097c24 */ /* 0x000fe4000f8e0209 */
[----:B------:R-:W-:Y:S02]  /*d840*/  IMAD.IADD R7, R7, 0x1, R11 ;  /* 0x0000000107077824 */ /* 0x000fe400078e020b */
[----:B------:R-:W-:Y:S01]  /*d850*/  IMAD.IADD R5, R5, 0x1, R9 ;  /* 0x0000000105057824 */ /* 0x000fe200078e0209 */
[----:B------:R-:W-:-:S05]  /*d860*/  MOV R9, UR4 ;  /* 0x0000000400097c02 */ /* 0x000fca0008000f00 */
[----:B------:R-:W-:Y:S01]  /*d870*/  UIMAD UR4, UR6, UR4, URZ ;  /* 0x00000004060472a4 */ /* 0x000fe2000f8e023f */
[C---:B------:R-:W-:Y:S02]  /*d880*/  IMAD.WIDE.U32 R6, R9.reuse, UR40, R6 ;  /* 0x0000002809067c25 */ /* 0x040fe4000f8e0006 */
[----:B------:R-:W-:Y:S01]  /*d890*/  ULDC.64 UR6, c[0x0][0x2e8] ;  /* 0x0000ba0000067ab9 */ /* 0x000fe20000000a00 */
[----:B------:R-:W-:Y:S01]  /*d8a0*/  UIMAD UR4, UR40, UR5, UR4 ;  /* 0x00000005280472a4 */ /* 0x000fe2000f8e0204 */
        /* <DEDUP_REMOVED lines=8> */
[----:B------:R-:W3:Y:S01]  /*d930*/  SHFL.IDX PT, R14, R6, RZ, 0x181f ;  /* 0x00181fff060e7589 */ /* 0x000ee200000e0000 */
[----:B------:R-:W-:-:S03]  /*d940*/  IMAD R8, R2, 0x5000, R34 ;  /* 0x0000500002087824 */ /* 0x000fc600078e0222 */
[----:B------:R-:W4:Y:S01]  /*d950*/  SHFL.IDX PT, R5, R7, RZ, 0x181f ;  /* 0x00181fff07057589 */ /* 0x000f2200000e0000 */
[----:B------:R-:W-:-:S03]  /*d960*/  VIADD R8, R8, UR42 ;  /* 0x0000002a08087c36 */ /* 0x000fc60008000000 */
[----:B------:R-:W-:Y:S04]  /*d970*/  SHFL.IDX PT, R17, R7, 0x1, 0x181f ;  /* 0x00381f0007117f89 */ /* 0x000fe800000e0000 */
[----:B------:R-:W-:Y:S04]  /*d980*/  SHFL.IDX PT, R18, R6, 0x2, 0x181f ;  /* 0x00581f0006127f89 */ /* 0x000fe800000e0000 */
[----:B------:R-:W-:Y:S04]  /*d990*/  SHFL.IDX PT, R16, R7, 0x2, 0x181f ;  /* 0x00581f0007107f89 */ /* 0x000fe800000e0000 */
[----:B------:R-:W-:Y:S01]  /*d9a0*/  SHFL.IDX PT, R19, R6, 0x6, 0x181f ;  /* 0x00d81f0006137f89 */ /* 0x000fe200000e0000 */
[----:B---3--:R-:W-:-:S03]  /*d9b0*/  IADD3 R4, P1, R29, R14, RZ ;  /* 0x0000000e1d047210 */ /* 0x008fc60007f3e0ff */
[----:B------:R-:W-:Y:S04]  /*d9c0*/  SHFL.IDX PT, R11, R6, 0x7, 0x181f ;  /* 0x00f81f00060b7f89 */ /* 0x000fe800000e0000 */
[----:B------:R-:W3:Y:S01]  /*d9d0*/  SHFL.IDX PT, R14, R6, 0x1, 0x181f ;  /* 0x00381f00060e7f89 */ /* 0x000ee200000e0000 */
[----:B----4-:R-:W-:-:S05]  /*d9e0*/  IMAD.X R5, RZ, RZ, R5, P1 ;  /* 0x000000ffff057224 */ /* 0x010fca00008e0605 */
[----:B------:R3:W-:Y:S02]  /*d9f0*/  LDGSTS.E.BYPASS.LTC128B.128 [R8+0x18400], desc[UR48][R4.64], !P2 ;  /* 0x1840000004087fae */ /* 0x0007e4000d101d70 */
[C---:B---3--:R-:W-:Y:S02]  /*da00*/  IADD3 R4, P1, R29.reuse, R14, RZ ;  /* 0x0000000e1d047210 */ /* 0x048fe40007f3e0ff */
[----:B------:R-:W3:Y:S03]  /*da10*/  SHFL.IDX PT, R14, R6, 0x3, 0x181f ;  /* 0x00781f00060e7f89 */ /* 0x000ee600000e0000 */
[----:B------:R-:W-:Y:S02]  /*da20*/  IMAD.X R5, RZ, RZ, R17, P1 ;  /* 0x000000ffff057224 */ /* 0x000fe400008e0611 */
[----:B------:R-:W4:Y:S04]  /*da30*/  SHFL.IDX PT, R17, R7, 0x3, 0x181f ;  /* 0x00781f0007117f89 */ /* 0x000f2800000e0000 */
[----:B------:R5:W-:Y:S02]  /*da40*/  LDGSTS.E.BYPASS.LTC128B.128 [R8+0x18c00], desc[UR48][R4.64], !P2 ;  /* 0x18c0000004087fae */ /* 0x000be4000d101d70 */
[----:B-----5:R-:W-:-:S02]  /*da50*/  IADD3 R4, P1, R29, R18, RZ ;  /* 0x000000121d047210 */ /* 0x020fc40007f3e0ff */
[----:B------:R-:W5:Y:S03]  /*da60*/  SHFL.IDX PT, R18, R6, 0x4, 0x181f ;  /* 0x00981f0006127f89 */ /* 0x000f6600000e0000 */
[----:B------:R-:W-:Y:S02]  /*da70*/  IMAD.X R5, RZ, RZ, R16, P1 ;  /* 0x000000ffff057224 */ /* 0x000fe400008e0610 */
[----:B------:R-:W0:Y:S04]  /*da80*/  SHFL.IDX PT, R16, R7, 0x4, 0x181f ;  /* 0x00981f0007107f89 */ /* 0x000e2800000e0000 */
[----:B------:R3:W-:Y:S02]  /*da90*/  LDGSTS.E.BYPASS.LTC128B.128 [R8+0x19400], desc[UR48][R4.64], !P2 ;  /* 0x1940000004087fae */ /* 0x0007e4000d101d70 */
[----:B---3--:R-:W-:-:S02]  /*daa0*/  IADD3 R4, P1, R29, R14, RZ ;  /* 0x0000000e1d047210 */ /* 0x008fc40007f3e0ff */
[----:B------:R-:W3:Y:S03]  /*dab0*/  SHFL.IDX PT, R14, R6, 0x5, 0x181f ;  /* 0x00b81f00060e7f89 */ /* 0x000ee600000e0000 */
[----:B----4-:R-:W-:Y:S01]  /*dac0*/  IMAD.X R5, RZ, RZ, R17, P1 ;  /* 0x000000ffff057224 */ /* 0x010fe200008e0611 */
[----:B------:R-:W-:Y:S04]  /*dad0*/  SHFL.IDX PT, R6, R10, RZ, 0x181f ;  /* 0x00181fff0a067589 */ /* 0x000fe800000e0000 */
[----:B------:R5:W-:Y:S04]  /*dae0*/  LDGSTS.E.BYPASS.LTC128B.128 [R8+0x19c00], desc[UR48][R4.64], !P2 ;  /* 0x19c0000004087fae */ /* 0x000be8000d101d70 */
[----:B------:R-:W-:Y:S01]  /*daf0*/  SHFL.IDX PT, R17, R7, 0x6, 0x181f ;  /* 0x00d81f0007117f89 */ /* 0x000fe200000e0000 */
[----:B-----5:R-:W-:-:S03]  /*db00*/  IADD3 R4, P1, R29, R18, RZ ;  /* 0x000000121d047210 */ /* 0x020fc60007f3e0ff */
[----:B------:R-:W4:Y:S02]  /*db10*/  SHFL.IDX PT, R18, R7, 0x5, 0x181f ;  /* 0x00b81f0007127f89 */ /* 0x000f2400000e0000 */
[----:B0-----:R-:W-:Y:S02]  /*db20*/  IMAD.X R5, RZ, RZ, R16, P1 ;  /* 0x000000ffff057224 */ /* 0x001fe400008e0610 */
[----:B------:R-:W0:Y:S04]  /*db30*/  SHFL.IDX PT, R16, R7, 0x7, 0x181f ;  /* 0x00f81f0007107f89 */ /* 0x000e2800000e0000 */
[----:B------:R3:W-:Y:S02]  /*db40*/  LDGSTS.E.BYPASS.LTC128B.128 [R8+0x1a400], desc[UR48][R4.64], !P2 ;  /* 0x1a40000004087fae */ /* 0x0007e4000d101d70 */
[----:B---3--:R-:W-:-:S02]  /*db50*/  IADD3 R4, P1, R29, R14, RZ ;  /* 0x0000000e1d047210 */ /* 0x008fc40007f3e0ff */
[----:B------:R-:W3:Y:S03]  /*db60*/  SHFL.IDX PT, R14, R9, RZ, 0x181f ;  /* 0x00181fff090e7589 */ /* 0x000ee600000e0000 */
[----:B----4-:R-:W-:-:S05]  /*db70*/  IMAD.X R5, RZ, RZ, R18, P1 ;  /* 0x000000ffff057224 */ /* 0x010fca00008e0612 */
[----:B------:R4:W-:Y:S02]  /*db80*/  LDGSTS.E.BYPASS.LTC128B.128 [R8+0x1ac00], desc[UR48][R4.64], !P2 ;  /* 0x1ac0000004087fae */ /* 0x0009e4000d101d70 */
[----:B----4-:R-:W-:-:S05]  /*db90*/  IADD3 R4, P1, R29, R19, RZ ;  /* 0x000000131d047210 */ /* 0x010fca0007f3e0ff */
[----:B------:R-:W-:-:S05]  /*dba0*/  IMAD.X R5, RZ, RZ, R17, P1 ;  /* 0x000000ffff057224 */ /* 0x000fca00008e0611 */
[----:B------:R4:W-:Y:S02]  /*dbb0*/  LDGSTS.E.BYPASS.LTC128B.128 [R8+0x1b400], desc[UR48][R4.64], !P2 ;  /* 0x1b40000004087fae */ /* 0x0009e4000d101d70 */
[----:B----4-:R-:W-:-:S04]  /*dbc0*/  IADD3 R4, P1, R29, R11, RZ ;  /* 0x0000000b1d047210 */ /* 0x010fc80007f3e0ff */
[----:B0-----:R-:W-:-:S05]  /*dbd0*/  IADD3.X R5, RZ, R16, RZ, P1, !PT ;  /* 0x00000010ff057210 */ /* 0x001fca0000ffe4ff */
[----:B------:R3:W-:Y:S02]  /*dbe0*/  LDGSTS.E.BYPASS.LTC128B.128 [R8+0x1bc00], desc[UR48][R4.64], !P2 ;  /* 0x1bc0000004087fae */ /* 0x0007e4000d101d70 */
[----:B---3--:R-:W-:Y:S02]  /*dbf0*/  IADD3 R4, P1, R29, R14, RZ ;  /* 0x0000000e1d047210 */ /* 0x008fe40007f3e0ff */
[----:B------:R0:W3:Y:S03]  /*dc00*/  SHFL.IDX PT, R14, R9, 0x1, 0x181f ;  /* 0x00381f00090e7f89 */ /* 0x0000e600000e0000 */
[----:B------:R-:W-:Y:S02]  /*dc10*/  IMAD.X R5, RZ, RZ, R6, P1 ;  /* 0x000000ffff057224 */ /* 0x000fe400008e0606 */
[----:B------:R0:W4:Y:S04]  /*dc20*/  SHFL.IDX PT, R6, R10, 0x1, 0x181f ;  /* 0x00381f000a067f89 */ /* 0x00012800000e0000 */
[----:B------:R0:W-:Y:S02]  /*dc30*/  LDGSTS.E.BYPASS.LTC128B.128 [R8+0x1c400], desc[UR48][R4.64], !P2 ;  /* 0x1c40000004087fae */ /* 0x0001e4000d101d70 */
.L_x_206:
[----:B------:R-:W-:Y:S02]  /*dc40*/  R2UR UR4, R3 ;  /* 0x00000000030472ca */ /* 0x000fe400000e0000 */
[----:B0--3--:R-:W-:-:S05]  /*dc50*/  IADD3 R4, P1, R29, R14, RZ ;  /* 0x0000000e1d047210 */ /* 0x009fca0007f3e0ff */
[----:B----4-:R-:W-:-:S05]  /*dc60*/  IMAD.X R5, RZ, RZ, R6, P1 ;  /* 0x000000ffff057224 */ /* 0x010fca00008e0606 */
        /* <DEDUP_REMOVED lines=13> */
.L_x_66:
[----:B------:R-:W-:Y:S01]  /*dd40*/  IMAD.U32 R4, RZ, RZ, UR36 ;  /* 0x00000024ff047e24 */ /* 0x000fe2000f8e00ff */
[----:B------:R0:W-:Y:S04]  /*dd50*/  SYNCS.ARRIVE.TRANS64.A1T0 RZ, [R3+URZ+0x22830], RZ ;  /* 0x022830ff03ff79a7 */ /* 0x0001e8000810003f */
[----:B------:R-:W-:-:S04]  /*dd60*/  LOP3.LUT R4, R4, 0x1, RZ, 0xfc, !PT ;  /* 0x0000000104047812 */ /* 0x000fc800078efcff */
[----:B------:R-:W-:-:S13]  /*dd70*/  ISETP.NE.AND P1, PT, R4, 0x3, PT ;  /* 0x000000030400780c */ /* 0x000fda0003f25270 */
[----:B0-----:R-:W-:Y:S05]  /*dd80*/  @!P1 BRA `(.L_x_67) ;  /* 0x0000000000049947 */ /* 0x001fea0003800000 */
[----:B------:R-:W-:Y:S01]  /*dd90*/  BPT.TRAP 0x1 ;  /* 0x000000040000795c */ /* 0x000fe20000300000 */
.L_x_67:
[----:B-12---:R-:W-:Y:S02]  /*dda0*/  LOP3.LUT R3, R21, 0x1, RZ, 0x3c, !PT ;  /* 0x0000000115037812 */ /* 0x006fe400078e3cff */
[----:B------:R-:W-:Y:S02]  /*ddb0*/  LEA R6, R20, UR42, 0x3 ;  /* 0x0000002a14067c11 */ /* 0x000fe4000f8e18ff */
[----:B------:R-:W-:-:S04]  /*ddc0*/  SHF.L.U32 R3, R3, 0x1f, RZ ;  /* 0x0000001f03037819 */ /* 0x000fc800000006ff */
[----:B------:R-:W0:Y:S02]  /*ddd0*/  SYNCS.PHASECHK.TRANS64.TRYWAIT P2, [R6+URZ+0x22870], R3 ;  /* 0x02287003060075a7 */ /* 0x000e24000804017f */
[----:B0-----:R-:W-:Y:S05]  /*dde0*/  @!P2 BRA `(.L_x_68) ;  /* 0x0000004800e0a947 */ /* 0x001fea0003800000 */
.L_x_207:
[----:B------:R-:W-:-:S06]  /*ddf0*/  ULOP3.LUT UR4, UR36, 0x2, URZ, 0xfc, !UPT ;  /* 0x0000000224047892 */ /* 0x000fcc000f8efc3f */
[----:B------:R-:W-:-:S05]  /*de00*/  IMAD.U32 R4, RZ, RZ, UR4 ;  /* 0x00000004ff047e24 */ /* 0x000fca000f8e00ff */
[----:B------:R-:W-:-:S13]  /*de10*/  ISETP.NE.AND P2, PT, R4, 0x3, PT ;  /* 0x000000030400780c */ /* 0x000fda0003f45270 */
[----:B------:R-:W-:Y:S05]  /*de20*/  @!P2 BRA `(.L_x_69) ;  /* 0x000000000004a947 */ /* 0x000fea0003800000 */
[----:B------:R-:W-:Y:S01]  /*de30*/  BPT.TRAP 0x1 ;  /* 0x000000040000795c */ /* 0x000fe20000300000 */
.L_x_69:
[----:B------:R-:W-:Y:S01]  /*de40*/  SHF.L.U32 R5, R21, 0x1f, RZ ;  /* 0x0000001f15057819 */ /* 0x000fe200000006ff */
[----:B0-----:R-:W-:-:S03]  /*de50*/  IMAD R3, R20, 0x5000, RZ ;  /* 0x0000500014037824 */ /* 0x001fc600078e02ff */
[----:B------:R-:W0:Y:S02]  /*de60*/  SYNCS.PHASECHK.TRANS64.TRYWAIT P2, [R6+URZ+0x22860], R5 ;  /* 0x02286005060075a7 */ /* 0x000e24000804017f */
[----:B------:R-:W-:Y:S01]  /*de70*/  LOP3.LUT R4, R3, R37, RZ, 0xfc, !PT ;  /* 0x0000002503047212 */ /* 0x000fe200078efcff */
[----:B0-----:R-:W-:Y:S06]  /*de80*/  @!P2 BRA `(.L_x_70) ;  /* 0x0000004800cca947 */ /* 0x001fec0003800000 */
.L_x_208:
[----:B------:R-:W2:Y:S01]  /*de90*/  LDL R7, [R1] ;  /* 0x0000000001077983 */ /* 0x000ea20000100800 */
[----:B0-----:R-:W-:Y:S01]  /*dea0*/  VIADD R5, R4, UR42 ;  /* 0x0000002a04057c36 */ /* 0x001fe20008000000 */
[----:B------:R-:W-:Y:S05]  /*deb0*/  WARPSYNC.ALL ;  /* 0x0000000000007948 */ /* 0x000fea0003800000 */
[----:B------:R-:W0:Y:S01]  /*dec0*/  LDSM.16.MT88.4 R16, [R4+UR42+0xa400] ;  /* 0x00a4002a0410783b */ /* 0x000e220008004200 */
[----:B------:R-:W-:Y:S01]  /*ded0*/  IADD3 R3, R3, UR42, R36 ;  /* 0x0000002a03037c10 */ /* 0x000fe2000fffe024 */
[----:B------:R-:W-:Y:S01]  /*dee0*/  ULOP3.LUT UR4, UR36, 0x2, URZ, 0xfc, !UPT ;  /* 0x0000000224047892 */ /* 0x000fe2000f8efc3f */
[----:B0-----:R-:W-:-:S02]  /*def0*/  PRMT R12, R16, 0x6420, R17 ;  /* 0x00006420100c7816 */ /* 0x001fc40000000011 */
[----:B------:R-:W-:Y:S02]  /*df00*/  PRMT R13, R16, 0x7531, R17 ;  /* 0x00007531100d7816 */ /* 0x000fe40000000011 */
[C-C-:B------:R-:W-:Y:S02]  /*df10*/  PRMT R14, R18.reuse, 0x6420, R19.reuse ;  /* 0x00006420120e7816 */ /* 0x140fe40000000013 */
[----:B------:R-:W-:Y:S01]  /*df20*/  PRMT R15, R18, 0x7531, R19 ;  /* 0x00007531120f7816 */ /* 0x000fe20000000013 */
[----:B--2---:R-:W-:Y:S02]  /*df30*/  IMAD.IADD R5, R7, 0x1, R5 ;  /* 0x0000000107057824 */ /* 0x004fe400078e0205 */
[----:B------:R-:W-:-:S03]  /*df40*/  IMAD.U32 R7, RZ, RZ, UR4 ;  /* 0x00000004ff077e24 */ /* 0x000fc6000f8e00ff */
[----:B------:R-:W0:Y:S02]  /*df50*/  LDSM.16.MT88.4 R8, [R5+0xa400] ;  /* 0x00a400000508783b */ /* 0x000e240000004200 */
[----:B------:R-:W-:Y:S02]  /*df60*/  ISETP.NE.AND P2, PT, R7, 0x3, PT ;  /* 0x000000030700780c */ /* 0x000fe40003f45270 */
[----:B------:R-:W-:Y:S01]  /*df70*/  STSM.16.M88.4 [R3+0x400], R12 ;  /* 0x0004000c03007844 */ /* 0x000fe20000000200 */
[C-C-:B0-----:R-:W-:Y:S02]  /*df80*/  PRMT R20, R8.reuse, 0x6420, R9.reuse ;  /* 0x0000642008147816 */ /* 0x141fe40000000009 */
[----:B------:R-:W-:Y:S02]  /*df90*/  PRMT R21, R8, 0x7531, R9 ;  /* 0x0000753108157816 */ /* 0x000fe40000000009 */
[C-C-:B------:R-:W-:Y:S02]  /*dfa0*/  PRMT R22, R10.reuse, 0x6420, R11.reuse ;  /* 0x000064200a167816 */ /* 0x140fe4000000000b */
[----:B------:R-:W-:-:S05]  /*dfb0*/  PRMT R23, R10, 0x7531, R11 ;  /* 0x000075310a177816 */ /* 0x000fca000000000b */
[----:B------:R-:W-:Y:S04]  /*dfc0*/  STSM.16.M88.4 [R3+0xc00], R20 ;  /* 0x000c001403007844 */ /* 0x000fe80000000200 */
[----:B------:R-:W0:Y:S04]  /*dfd0*/  LDSM.16.MT88.4 R8, [R4+UR42+0xb400] ;  /* 0x00b4002a0408783b */ /* 0x000e280008004200 */
[----:B------:R-:W1:Y:S01]  /*dfe0*/  LDSM.16.MT88.4 R12, [R5+0xb400] ;  /* 0x00b40000050c783b */ /* 0x000e620000004200 */
[C-C-:B0-----:R-:W-:Y:S02]  /*dff0*/  PRMT R16, R8.reuse, 0x6420, R9.reuse ;  /* 0x0000642008107816 */ /* 0x141fe40000000009 */
[----:B------:R-:W-:-:S02]  /*e000*/  PRMT R17, R8, 0x7531, R9 ;  /* 0x0000753108117816 */ /* 0x000fc40000000009 */
[C-C-:B------:R-:W-:Y:S02]  /*e010*/  PRMT R18, R10.reuse, 0x6420, R11.reuse ;  /* 0x000064200a127816 */ /* 0x140fe4000000000b */
[----:B------:R-:W-:Y:S02]  /*e020*/  PRMT R19, R10, 0x7531, R11 ;  /* 0x000075310a137816 */ /* 0x000fe4000000000b */
[C-C-:B-1----:R-:W-:Y:S02]  /*e030*/  PRMT R24, R12.reuse, 0x6420, R13.reuse ;  /* 0x000064200c187816 */ /* 0x142fe4000000000d */
[----:B------:R-:W-:Y:S01]  /*e040*/  PRMT R25, R12, 0x7531, R13 ;  /* 0x000075310c197816 */ /* 0x000fe2000000000d */
[----:B------:R-:W-:Y:S01]  /*e050*/  STSM.16.M88.4 [R3+0x1400], R16 ;  /* 0x0014001003007844 */ /* 0x000fe20000000200 */
        /* <DEDUP_REMOVED lines=35> */
[----:B------:R0:W-:Y:S01]  /*e290*/  STSM.16.M88.4 [R3+0x4400], R16 ;  /* 0x0044001003007844 */ /* 0x0001e20000000200 */
[C-C-:B------:R-:W-:Y:S02]  /*e2a0*/  PRMT R10, R14.reuse, 0x6420, R15.reuse ;  /* 0x000064200e0a7816 */ /* 0x140fe4000000000f */
[----:B------:R-:W-:-:S05]  /*e2b0*/  PRMT R11, R14, 0x7531, R15 ;  /* 0x000075310e0b7816 */ /* 0x000fca000000000f */
[----:B------:R0:W-:Y:S01]  /*e2c0*/  STSM.16.M88.4 [R3+0x4c00], R8 ;  /* 0x004c000803007844 */ /* 0x0001e20000000200 */
[----:B------:R-:W-:Y:S01]  /*e2d0*/  @!PT LDS RZ, [RZ] ;  /* 0x00000000fffff984 */ /* 0x000fe20000000800 */
[----:B------:R-:W-:Y:S01]  /*e2e0*/  @!PT LDS RZ, [RZ] ;  /* 0x00000000fffff984 */ /* 0x000fe20000000800 */
[----:B------:R-:W-:Y:S01]  /*e2f0*/  @!PT LDS RZ, [RZ] ;  /* 0x00000000fffff984 */ /* 0x000fe20000000800 */
[----:B------:R-:W-:Y:S01]  /*e300*/  @!PT LDS RZ, [RZ] ;  /* 0x00000000fffff984 */ /* 0x000fe20000000800 */
[----:B------:R1:W-:Y:S06]  /*e310*/  MEMBAR.ALL.CTA ;  /* 0x0000000000007992 */ /* 0x0003ec0000008000 */
[----:B-1----:R-:W1:Y:S01]  /*e320*/  FENCE.VIEW.ASYNC.S ;  /* 0x00000000000073c6 */ /* 0x002e620000000000 */
[----:B------:R-:W-:Y:S05]  /*e330*/  @!P2 BRA `(.L_x_71) ;  /* 0x000000000004a947 */ /* 0x000fea0003800000 */
[----:B------:R-:W-:Y:S01]  /*e340*/  BPT.TRAP 0x1 ;  /* 0x000000040000795c */ /* 0x000fe20000300000 */
.L_x_71:
[----:B-1----:R1:W-:Y:S01]  /*e350*/  SYNCS.ARRIVE.TRANS64.A1T0 RZ, [R6+URZ+0x22850], RZ ;  /* 0x022850ff06ff79a7 */ /* 0x0023e2000810003f */
[----:B------:R-:W-:Y:S06]  /*e360*/  BAR.SYNC.DEFER_BLOCKING 0x2, 0x80 ;  /* 0x0082000000007b1d */ /* 0x000fec0000010000 */
[----:B------:R-:W-:Y:S05]  /*e370*/  @!P1 BRA `(.L_x_72) ;  /* 0x0000000000049947 */ /* 0x000fea0003800000 */
[----:B------:R-:W-:Y:S01]  /*e380*/  BPT.TRAP 0x1 ;  /* 0x000000040000795c */ /* 0x000fe20000300000 */
.L_x_72:
[----:B0-----:R-:W0:Y:S01]  /*e390*/  S2R R3, SR_CgaCtaId ;  /* 0x0000000000037919 */ /* 0x001e220000008800 */
[----:B-1----:R-:W-:Y:S01]  /*e3a0*/  VIADD R6, R6, 0x22880 ;  /* 0x0002288006067836 */ /* 0x002fe20000000000 */
[----:B------:R-:W-:Y:S01]  /*e3b0*/  IADD3 R0, R0, -0xa0, RZ ;  /* 0xffffff6000007810 */ /* 0x000fe20007ffe0ff */
[----:B------:R-:W-:Y:S02]  /*e3c0*/  IMAD.MOV.U32 R20, RZ, RZ, R2 ;  /* 0x000000ffff147224 */ /* 0x000fe400078e0002 */
[----:B------:R-:W-:Y:S01]  /*e3d0*/  IMAD.MOV.U32 R21, RZ, RZ, R30 ;  /* 0x000000ffff157224 */ /* 0x000fe200078e001e */
[----:B0-----:R-:W-:-:S04]  /*e3e0*/  PRMT R6, R3, 0x654, R6 ;  /* 0x0000065403067816 */ /* 0x001fc80000000006 */
[----:B------:R0:W-:Y:S01]  /*e3f0*/  SYNCS.ARRIVE.TRANS64.RED.A1T0 RZ, [R6+URZ], RZ ;  /* 0x000000ff06ff79a7 */ /* 0x0001e2000810043f */
[----:B------:R-:W-:Y:S05]  /*e400*/  @P0 BRA `(.L_x_73) ;  /* 0xffffffe800280947 */ /* 0x000fea000383ffff */
[----:B------:R-:W-:Y:S05]  /*e410*/  BRA `(.L_x_74) ;  /* 0x0000000000047947 */ /* 0x000fea0003800000 */
.L_x_58:
[----:B------:R-:W-:-:S07]  /*e420*/  IMAD.MOV.U32 R2, RZ, RZ, RZ ;  /* 0x000000ffff027224 */ /* 0x000fce00078e00ff */
.L_x_74:
[----:B------:R-:W-:-:S06]  /*e430*/  ULOP3.LUT UR4, UR36, 0x1, URZ, 0xfc, !UPT ;  /* 0x0000000124047892 */ /* 0x000fcc000f8efc3f */
[----:B0-----:R-:W-:-:S05]  /*e440*/  IMAD.U32 R0, RZ, RZ, UR4 ;  /* 0x00000004ff007e24 */ /* 0x001fca000f8e00ff */
[----:B------:R-:W-:-:S13]  /*e450*/  ISETP.NE.AND P1, PT, R0, 0x3, PT ;  /* 0x000000030000780c */ /* 0x000fda0003f25270 */
[----:B------:R-:W-:Y:S05]  /*e460*/  @!P1 BRA `(.L_x_75) ;  /* 0x0000000000049947 */ /* 0x000fea0003800000 */
[----:B------:R-:W-:Y:S01]  /*e470*/  BPT.TRAP 0x1 ;  /* 0x000000040000795c */ /* 0x000fe20000300000 */
.L_x_75:
[----:B------:R-:W-:Y:S01]  /*e480*/  LOP3.LUT R0, R30, 0x1, RZ, 0x3c, !PT ;  /* 0x000000011e007812 */ /* 0x000fe200078e3cff */
[----:B------:R-:W-:Y:S01]  /*e490*/  BSSY B0, `(.L_x_76) ;  /* 0x0000005000007945 */ /* 0x000fe20003800000 */
[----:B------:R-:W-:Y:S02]  /*e4a0*/  LEA R3, R2, UR42, 0x3 ;  /* 0x0000002a02037c11 */ /* 0x000fe4000f8e18ff */
[----:B------:R-:W-:-:S04]  /*e4b0*/  SHF.L.U32 R0, R0, 0x1f, RZ ;  /* 0x0000001f00007819 */ /* 0x000fc800000006ff */
[----:B------:R-:W0:Y:S02]  /*e4c0*/  SYNCS.PHASECHK.TRANS64.TRYWAIT P0, [R3+URZ+0x22870], R0 ;  /* 0x02287000030075a7 */ /* 0x000e24000800017f */
[----:B0-----:R-:W-:Y:S05]  /*e4d0*/  @!P0 BRA `(.L_x_77) ;  /* 0x00000044004c8947 */ /* 0x001fea0003800000 */
.L_x_209:
[----:B------:R-:W-:Y:S05]  /*e4e0*/  BSYNC B0 ;  /* 0x0000000000007941 */ /* 0x000fea0003800000 */
.L_x_76:
[----:B------:R-:W-:-:S06]  /*e4f0*/  ULOP3.LUT UR4, UR36, 0x2, URZ, 0xfc, !UPT ;  /* 0x0000000224047892 */ /* 0x000fcc000f8efc3f */
[----:B------:R-:W-:-:S05]  /*e500*/  IMAD.U32 R4, RZ, RZ, UR4 ;  /* 0x00000004ff047e24 */ /* 0x000fca000f8e00ff */
[----:B------:R-:W-:-:S13]  /*e510*/  ISETP.NE.AND P0, PT, R4, 0x3, PT ;  /* 0x000000030400780c */ /* 0x000fda0003f05270 */
[----:B------:R-:W-:Y:S05]  /*e520*/  @!P0 BRA `(.L_x_78) ;  /* 0x0000000000048947 */ /* 0x000fea0003800000 */
[----:B------:R-:W-:Y:S01]  /*e530*/  BPT.TRAP 0x1 ;  /* 0x000000040000795c */ /* 0x000fe20000300000 */
.L_x_78:
[----:B------:R-:W2:Y:S01]  /*e540*/  LDL.LU R5, [R1] ;  /* 0x0000000001057983 */ /* 0x000ea20000300800 */
[----:B------:R-:W-:Y:S01]  /*e550*/  SHF.L.U32 R4, R30, 0x1f, RZ ;  /* 0x0000001f1e047819 */ /* 0x000fe200000006ff */
[----:B------:R-:W-:-:S03]  /*e560*/  IMAD R12, R2, 0x5000, RZ ;  /* 0x00005000020c7824 */ /* 0x000fc600078e02ff */
[----:B------:R-:W1:Y:S02]  /*e570*/  SYNCS.PHASECHK.TRANS64.TRYWAIT P0, [R3+URZ+0x22860], R4 ;  /* 0x02286004030075a7 */ /* 0x000e64000800017f */
[----:B------:R-:W-:-:S05]  /*e580*/  LOP3.LUT R37, R12, R37, RZ, 0xfc, !PT ;  /* 0x000000250c257212 */ /* 0x000fca00078efcff */
[----:B0-----:R-:W-:-:S04]  /*e590*/  VIADD R0, R37, UR42 ;  /* 0x0000002a25007c36 */ /* 0x001fc80008000000 */
[----:B--2---:R-:W-:Y:S01]  /*e5a0*/  IMAD.IADD R0, R5, 0x1, R0 ;  /* 0x0000000105007824 */ /* 0x004fe200078e0200 */
[----:B-1----:R-:W-:Y:S06]  /*e5b0*/  @!P0 BRA `(.L_x_79) ;  /* 0x0000004400288947 */ /* 0x002fec0003800000 */
.L_x_210:
[----:B------:R-:W-:Y:S05]  /*e5c0*/  WARPSYNC.ALL ;  /* 0x0000000000007948 */ /* 0x000fea0003800000 */
[----:B------:R-:W1:Y:S01]  /*e5d0*/  LDSM.16.MT88.4 R8, [R37+UR42+0xa400] ;  /* 0x00a4002a2508783b */ /* 0x000e620008004200 */
[----:B------:R-:W-:Y:S01]  /*e5e0*/  IADD3 R36, R12, UR42, R36 ;  /* 0x0000002a0c247c10 */ /* 0x000fe2000fffe024 */
[----:B------:R-:W-:Y:S02]  /*e5f0*/  ULOP3.LUT UR4, UR36, 0x2, URZ, 0xfc, !UPT ;  /* 0x0000000224047892 */ /* 0x000fe4000f8efc3f */
[----:B0-----:R-:W0:Y:S04]  /*e600*/  LDSM.16.MT88.4 R4, [R0+0xa400] ;  /* 0x00a400000004783b */ /* 0x001e280000004200 */
[----:B------:R-:W-:-:S05]  /*e610*/  IMAD.U32 R16, RZ, RZ, UR4 ;  /* 0x00000004ff107e24 */ /* 0x000fca000f8e00ff */
[----:B------:R-:W-:Y:S02]  /*e620*/  ISETP.NE.AND P0, PT, R16, 0x3, PT ;  /* 0x000000031000780c */ /* 0x000fe40003f05270 */
[C-C-:B-1----:R-:W-:Y:S02]  /*e630*/  PRMT R12, R8.reuse, 0x6420, R9.reuse ;  /* 0x00006420080c7816 */ /* 0x142fe40000000009 */
[----:B------:R-:W-:Y:S02]  /*e640*/  PRMT R13, R8, 0x7531, R9 ;  /* 0x00007531080d7816 */ /* 0x000fe40000000009 */
[C-C-:B------:R-:W-:Y:S02]  /*e650*/  PRMT R14, R10.reuse, 0x6420, R11.reuse ;  /* 0x000064200a0e7816 */ /* 0x140fe4000000000b */
[----:B------:R-:W-:Y:S02]  /*e660*/  PRMT R15, R10, 0x7531, R11 ;  /* 0x000075310a0f7816 */ /* 0x000fe4000000000b */
[----:B0-----:R-:W-:-:S02]  /*e670*/  PRMT R8, R4, 0x6420, R5 ;  /* 0x0000642004087816 */ /* 0x001fc40000000005 */
        /* <DEDUP_REMOVED lines=61> */
.L_x_80:
[----:B-1----:R1:W-:Y:S01]  /*ea50*/  SYNCS.ARRIVE.TRANS64.A1T0 RZ, [R3+URZ+0x22850], RZ ;  /* 0x022850ff03ff79a7 */ /* 0x0023e2000810003f */
[----:B------:R-:W-:Y:S06]  /*ea60*/  BAR.SYNC.DEFER_BLOCKING 0x2, 0x80 ;  /* 0x0082000000007b1d */ /* 0x000fec0000010000 */
[----:B------:R-:W-:Y:S05]  /*ea70*/  @!P1 BRA `(.L_x_81) ;  /* 0x0000000000049947 */ /* 0x000fea0003800000 */
[----:B------:R-:W-:Y:S01]  /*ea80*/  BPT.TRAP 0x1 ;  /* 0x000000040000795c */ /* 0x000fe20000300000 */
.L_x_81:
[----:B------:R-:W2:Y:S01]  /*ea90*/  S2R R0, SR_CgaCtaId ;  /* 0x0000000000007919 */ /* 0x000ea20000008800 */
[----:B-1----:R-:W-:-:S05]  /*eaa0*/  VIADD R3, R3, 0x22880 ;  /* 0x0002288003037836 */ /* 0x002fca0000000000 */
[----:B--2---:R-:W-:Y:S02]  /*eab0*/  PRMT R3, R0, 0x654, R3 ;  /* 0x0000065400037816 */ /* 0x004fe40000000003 */
[----:B------:R-:W-:Y:S01]  /*eac0*/  IADD3 R0, R2, 0x1, RZ ;  /* 0x0000000102007810 */ /* 0x000fe20007ffe0ff */
[----:B------:R-:W-:Y:S01]  /*ead0*/  IMAD.MOV.U32 R2, RZ, RZ, RZ ;  /* 0x000000ffff027224 */ /* 0x000fe200078e00ff */
[----:B------:R1:W-:Y:S02]  /*eae0*/  SYNCS.ARRIVE.TRANS64.RED.A1T0 RZ, [R3+URZ], RZ ;  /* 0x000000ff03ff79a7 */ /* 0x0003e4000810043f */
[----:B------:R-:W-:-:S04]  /*eaf0*/  ISETP.NE.AND P0, PT, R0, 0x2, PT ;  /* 0x000000020000780c */ /* 0x000fc80003f05270 */
[----:B------:R-:W-:Y:S02]  /*eb00*/  SEL R0, R0, RZ, P0 ;  /* 0x000000ff00007207 */ /* 0x000fe40000000000 */
[----:B-1----:R-:W-:-:S04]  /*eb10*/  SEL R3, RZ, 0x1, P0 ;  /* 0x00000001ff037807 */ /* 0x002fc80000000000 */
[----:B------:R-:W-:-:S07]  /*eb20*/  LOP3.LUT R30, R30, R3, RZ, 0x3c, !PT ;  /* 0x000000031e1e7212 */ /* 0x000fce00078e3cff */
.L_x_40:
[----:B0-----:R-:W0:Y:S01]  /*eb30*/  S2R R4, SR_CgaCtaId ;  /* 0x0000000000047919 */ /* 0x001e220000008800 */
[----:B------:R-:W-:Y:S02]  /*eb40*/  MOV R3, 0x400 ;  /* 0x0000040000037802 */ /* 0x000fe40000000f00 */
[----:B------:R-:W-:Y:S02]  /*eb50*/  SHF.L.U32 R2, R2, 0x1f, RZ ;  /* 0x0000001f02027819 */ /* 0x000fe400000006ff */
[----:B0-----:R-:W-:-:S04]  /*eb60*/  LEA R7, R4, R3, 0x18 ;  /* 0x0000000304077211 */ /* 0x001fc800078ec0ff */
[----:B------:R-:W0:Y:S02]  /*eb70*/  SYNCS.PHASECHK.TRANS64.TRYWAIT P0, [R7+URZ+0x22820], R2 ;  /* 0x02282002070075a7 */ /* 0x000e24000800017f */
[----:B0-----:R-:W-:Y:S05]  /*eb80*/  @!P0 BRA `(.L_x_82) ;  /* 0x0000003c00c88947 */ /* 0x001fea0003800000 */
.L_x_211:
[----:B------:R-:W1:Y:S02]  /*eb90*/  S2R R3, SR_TID.X ;  /* 0x0000000000037919 */ /* 0x000e640000002100 */
[----:B-1----:R-:W-:-:S04]  /*eba0*/  SHF.R.U32.HI R3, RZ, 0x5, R3 ;  /* 0x00000005ff037819 */ /* 0x002fc80000011603 */
[----:B------:R-:W-:-:S05]  /*ebb0*/  LOP3.LUT R3, R3, 0x3, RZ, 0xc0, !PT ;  /* 0x0000000303037812 */ /* 0x000fca00078ec0ff */
[----:B0-----:R-:W0:Y:S02]  /*ebc0*/  SHFL.IDX PT, R2, R3, RZ, 0x1f ;  /* 0x00001fff03027589 */ /* 0x001e2400000e0000 */
[----:B0-----:R-:W-:-:S13]  /*ebd0*/  ISETP.NE.AND P0, PT, R2, RZ, PT ;  /* 0x000000ff0200720c */ /* 0x001fda0003f05270 */
[----:B------:R-:W-:Y:S05]  /*ebe0*/  @P0 BRA `(.L_x_8) ;  /* 0x0000000000a00947 */ /* 0x000fea0003800000 */
[----:B------:R-:W-:-:S13]  /*ebf0*/  ELECT P0, URZ, PT ;  /* 0x00000000003f782f */ /* 0x000fda0003800000 */
[----:B------:R-:W-:Y:S05]  /*ec00*/  @!P0 BRA `(.L_x_8) ;  /* 0x0000000000988947 */ /* 0x000fea0003800000 */
[----:B------:R-:W-:-:S06]  /*ec10*/  ULOP3.LUT UR4, UR36, 0x2, URZ, 0xfc, !UPT ;  /* 0x0000000224047892 */ /* 0x000fcc000f8efc3f */
[----:B------:R-:W-:-:S05]  /*ec20*/  IMAD.U32 R2, RZ, RZ, UR4 ;  /* 0x00000004ff027e24 */ /* 0x000fca000f8e00ff */
[----:B------:R-:W-:-:S13]  /*ec30*/  ISETP.NE.AND P0, PT, R2, 0x3, PT ;  /* 0x000000030200780c */ /* 0x000fda0003f05270 */
[----:B------:R-:W-:Y:S05]  /*ec40*/  @!P0 BRA `(.L_x_83) ;  /* 0x0000000000048947 */ /* 0x000fea0003800000 */
[----:B------:R-:W-:Y:S01]  /*ec50*/  BPT.TRAP 0x1 ;  /* 0x000000040000795c */ /* 0x000fe20000300000 */
.L_x_83:
[----:B------:R-:W-:Y:S01]  /*ec60*/  IMAD R5, R0, 0x8, R7 ;  /* 0x0000000800057824 */ /* 0x000fe200078e0207 */
[----:B------:R-:W-:Y:S01]  /*ec70*/  SHF.L.U32 R2, R30, 0x1f, RZ ;  /* 0x0000001f1e027819 */ /* 0x000fe200000006ff */
[----:B------:R-:W-:-:S03]  /*ec80*/  VIADD R0, R0, 0x1 ;  /* 0x0000000100007836 */ /* 0x000fc60000000000 */
[----:B------:R-:W0:Y:S02]  /*ec90*/  SYNCS.PHASECHK.TRANS64.TRYWAIT P1, [R5+URZ+0x22840], R2 ;  /* 0x02284002050075a7 */ /* 0x000e24000802017f */
[----:B------:R-:W-:-:S04]  /*eca0*/  ISETP.NE.AND P2, PT, R0, 0x2, PT ;  /* 0x000000020000780c */ /* 0x000fc80003f45270 */
[----:B------:R-:W-:Y:S01]  /*ecb0*/  SEL R3, RZ, 0x1, P2 ;  /* 0x00000001ff037807 */ /* 0x000fe20001000000 */
[----:B0-----:R-:W-:Y:S08]  /*ecc0*/  @!P1 BRA `(.L_x_84) ;  /* 0x0000003c008c9947 */ /* 0x001ff00003800000 */
.L_x_212:
[----:B------:R-:W-:Y:S02]  /*ecd0*/  SEL R0, R0, RZ, P2 ;  /* 0x000000ff00007207 */ /* 0x000fe40001000000 */
[----:B------:R-:W-:Y:S01]  /*ece0*/  LOP3.LUT R3, R30, R3, RZ, 0x3c, !PT ;  /* 0x000000031e037212 */ /* 0x000fe200078e3cff */
[----:B------:R-:W-:Y:S06]  /*ecf0*/  @!P0 BRA `(.L_x_85) ;  /* 0x0000000000048947 */ /* 0x000fec0003800000 */
[----:B------:R-:W-:Y:S01]  /*ed00*/  BPT.TRAP 0x1 ;  /* 0x000000040000795c */ /* 0x000fe20000300000 */
.L_x_85:
[----:B------:R-:W-:Y:S01]  /*ed10*/  IMAD R7, R0, 0x8, R7 ;  /* 0x0000000800077824 */ /* 0x000fe200078e0207 */
[----:B------:R-:W-:-:S04]  /*ed20*/  SHF.L.U32 R0, R3, 0x1f, RZ ;  /* 0x0000001f03007819 */ /* 0x000fc800000006ff */
[----:B------:R-:W1:Y:S02]  /*ed30*/  SYNCS.PHASECHK.TRANS64.TRYWAIT P1, [R7+URZ+0x22840], R0 ;  /* 0x02284000070075a7 */ /* 0x000e64000802017f */
[----:B-1----:R-:W-:Y:S05]  /*ed40*/  @!P1 BRA `(.L_x_86) ;  /* 0x0000003c00809947 */ /* 0x002fea0003800000 */
.L_x_213:
[----:B------:R-:W-:Y:S05]  /*ed50*/  @!P0 BRA `(.L_x_87) ;  /* 0x0000000000048947 */ /* 0x000fea0003800000 */
[----:B------:R-:W-:Y:S01]  /*ed60*/  BPT.TRAP 0x1 ;  /* 0x000000040000795c */ /* 0x000fe20000300000 */
.L_x_87:
[----:B------:R-:W2:Y:S02]  /*ed70*/  SYNCS.PHASECHK.TRANS64.TRYWAIT P1, [R5+URZ+0x22860], R2 ;  /* 0x02286002050075a7 */ /* 0x000ea4000802017f */
[----:B--2---:R-:W-:Y:S05]  /*ed80*/  @!P1 BRA `(.L_x_88) ;  /* 0x0000003c00849947 */ /* 0x004fea0003800000 */
.L_x_214:
[----:B------:R-:W-:Y:S05]  /*ed90*/  @!P0 BRA `(.L_x_89) ;  /* 0x0000000000048947 */ /* 0x000fea0003800000 */
[----:B------:R-:W-:Y:S01]  /*eda0*/  BPT.TRAP 0x1 ;  /* 0x000000040000795c */ /* 0x000fe20000300000 */
.L_x_89:
[----:B------:R-:W3:Y:S02]  /*edb0*/  SYNCS.PHASECHK.TRANS64.TRYWAIT P1, [R7+URZ+0x22860], R0 ;  /* 0x02286000070075a7 */ /* 0x000ee4000802017f */
[----:B---3--:R-:W-:Y:S05]  /*edc0*/  @!P1 BRA `(.L_x_90) ;  /* 0x0000003c00889947 */ /* 0x008fea0003800000 */
.L_x_215:
[----:B------:R-:W-:Y:S05]  /*edd0*/  @!P0 BRA `(.L_x_91) ;  /* 0x0000000000048947 */ /* 0x000fea0003800000 */
[----:B------:R-:W-:Y:S01]  /*ede0*/  BPT.TRAP 0x1 ;  /* 0x000000040000795c */ /* 0x000fe20000300000 */
.L_x_91:
[----:B------:R-:W4:Y:S02]  /*edf0*/  SYNCS.PHASECHK.TRANS64.TRYWAIT P1, [R5+URZ+0x22880], R2 ;  /* 0x02288002050075a7 */ /* 0x000f24000802017f */
[----:B----4-:R-:W-:Y:S05]  /*ee00*/  @!P1 BRA `(.L_x_92) ;  /* 0x0000003c008c9947 */ /* 0x010fea0003800000 */
.L_x_216:
[----:B------:R-:W-:Y:S05]  /*ee10*/  @!P0 BRA `(.L_x_93) ;  /* 0x0000000000048947 */ /* 0x000fea0003800000 */
[----:B------:R-:W-:Y:S01]  /*ee20*/  BPT.TRAP 0x1 ;  /* 0x000000040000795c */ /* 0x000fe20000300000 */
.L_x_93:
[----:B------:R0:W0:Y:S02]  /*ee30*/  SYNCS.PHASECHK.TRANS64.TRYWAIT P0, [R7+URZ+0x22880], R0 ;  /* 0x02288000070075a7 */ /* 0x000024000800017f */
[----:B0-----:R-:W-:Y:S05]  /*ee40*/  @!P0 NANOSLEEP.SYNCS 0x989680 ;  /* 0x009896800000895d */ /* 0x001fea0003900000 */
[----:B------:R-:W0:Y:S02]  /*ee50*/  @!P0 SYNCS.PHASECHK.TRANS64 P0, [R7+URZ+0x22880], R0 ;  /* 0x02288000070085a7 */ /* 0x000e24000800007f */
[----:B0-----:R-:W-:Y:S05]  /*ee60*/  @!P0 BRA `(.L_x_93) ;  /* 0xfffffffc00f08947 */ /* 0x001fea000383ffff */
.L_x_8:
[----:B------:R-:W-:Y:S05]  /*ee70*/  BSYNC B6 ;  /* 0x0000000000067941 */ /* 0x000fea0003800000 */
.L_x_5:
[----:B------:R-:W-:Y:S05]  /*ee80*/  EXIT ;  /* 0x000000000000794d */ /* 0x000fea0003800000 */
.L_x_12:
[----:B0-----:R-:W-:-:S04]  /*ee90*/  IMAD.U32 R3, RZ, RZ, UR41 ;  /* 0x00000029ff037e24 */ /* 0x001fc8000f8e00ff */
[----:B------:R0:W1:Y:S03]  /*eea0*/  SYNCS.PHASECHK.TRANS64.TRYWAIT P0, [R3+URZ+0x22800], R0 ;  /* 0x02280000030075a7 */ /* 0x000066000800017f */
[----:B-1----:R-:W-:Y:S05]  /*eeb0*/  @!P0 NANOSLEEP.SYNCS 0x989680 ;  /* 0x009896800000895d */ /* 0x002fea0003900000 */
[----:B------:R-:W1:Y:S02]  /*eec0*/  @!P0 SYNCS.PHASECHK.TRANS64 P0, [R3+URZ+0x22800], R0 ;  /* 0x02280000030085a7 */ /* 0x000e64000800007f */
[----:B-1----:R-:W-:Y:S05]  /*eed0*/  @!P0 BRA `(.L_x_12) ;  /* 0xfffffffc00ec8947 */ /* 0x002fea000383ffff */
[----:B------:R-:W-:Y:S05]  /*eee0*/  BRA `(.L_x_94) ;  /* 0xffffff2400b47947 */ /* 0x000fea000383ffff */
.L_x_16:
[----:B-1----:R-:W-:-:S04]  /*eef0*/  IMAD.U32 R5, RZ, RZ, UR41 ;  /* 0x00000029ff057e24 */ /* 0x002fc8000f8e00ff */
[----:B------:R1:W2:Y:S03]  /*ef00*/  SYNCS.PHASECHK.TRANS64.TRYWAIT P1, [R5+URZ+0x22830], R0 ;  /* 0x02283000050075a7 */ /* 0x0002a6000802017f */
[----:B--2---:R-:W-:Y:S05]  /*ef10*/  @!P1 NANOSLEEP.SYNCS 0x989680 ;  /* 0x009896800000995d */ /* 0x004fea0003900000 */
[----:B------:R-:W2:Y:S02]  /*ef20*/  @!P1 SYNCS.PHASECHK.TRANS64 P1, [R5+URZ+0x22830], R0 ;  /* 0x02283000050095a7 */ /* 0x000ea4000802007f */
[----:B--2---:R-:W-:Y:S05]  /*ef30*/  @!P1 BRA `(.L_x_16) ;  /* 0xfffffffc00ec9947 */ /* 0x004fea000383ffff */
[----:B------:R-:W-:Y:S05]  /*ef40*/  BRA `(.L_x_15) ;  /* 0xffffff2400d07947 */ /* 0x000fea000383ffff */
.L_x_22:
[----:B-1----:R-:W-:-:S04]  /*ef50*/  IMAD.U32 R3, RZ, RZ, UR4 ;  /* 0x00000004ff037e24 */ /* 0x002fc8000f8e00ff */
[----:B------:R1:W2:Y:S03]  /*ef60*/  SYNCS.PHASECHK.TRANS64.TRYWAIT P1, [R3+URZ+0x22830], R0 ;  /* 0x02283000030075a7 */ /* 0x0002a6000802017f */
[----:B--2---:R-:W-:Y:S05]  /*ef70*/  @!P1 NANOSLEEP.SYNCS 0x989680 ;  /* 0x009896800000995d */ /* 0x004fea0003900000 */
[----:B------:R-:W2:Y:S02]  /*ef80*/  @!P1 SYNCS.PHASECHK.TRANS64 P1, [R3+URZ+0x22830], R0 ;  /* 0x02283000030095a7 */ /* 0x000ea4000802007f */
[----:B--2---:R-:W-:Y:S05]  /*ef90*/  @!P1 BRA `(.L_x_22) ;  /* 0xfffffffc00ec9947 */ /* 0x004fea000383ffff */
[----:B------:R-:W-:Y:S05]  /*efa0*/  BRA `(.L_x_19) ;  /* 0xffffff5400fc7947 */ /* 0x000fea000383ffff */
.L_x_26:
[----:B-1----:R-:W-:-:S04]  /*efb0*/  IMAD.U32 R13, RZ, RZ, UR4 ;  /* 0x00000004ff0d7e24 */ /* 0x002fc8000f8e00ff */
[----:B------:R1:W2:Y:S03]  /*efc0*/  SYNCS.PHASECHK.TRANS64.TRYWAIT P1, [R13+URZ+0x22850], R0 ;  /* 0x022850000d0075a7 */ /* 0x0002a6000802017f */
[----:B--2---:R-:W-:Y:S05]  /*efd0*/  @!P1 NANOSLEEP.SYNCS 0x989680 ;  /* 0x009896800000995d */ /* 0x004fea0003900000 */
[----:B------:R-:W2:Y:S02]  /*efe0*/  @!P1 SYNCS.PHASECHK.TRANS64 P1, [R13+URZ+0x22850], R0 ;  /* 0x022850000d0095a7 */ /* 0x000ea4000802007f */
[----:B--2---:R-:W-:Y:S05]  /*eff0*/  @!P1 BRA `(.L_x_26) ;  /* 0xfffffffc00ec9947 */ /* 0x004fea000383ffff */
[----:B------:R-:W-:Y:S05]  /*f000*/  BRA `(.L_x_23) ;  /* 0xffffff6000307947 */ /* 0x000fea000383ffff */
.L_x_33:
[----:B-1----:R-:W-:-:S04]  /*f010*/  MOV R5, UR9 ;  /* 0x0000000900057c02 */ /* 0x002fc80008000f00 */
[----:B------:R1:W2:Y:S03]  /*f020*/  SYNCS.PHASECHK.TRANS64.TRYWAIT P1, [R5+URZ+0x22850], R2 ;  /* 0x02285002050075a7 */ /* 0x0002a6000802017f */
[----:B--2---:R-:W-:Y:S05]  /*f030*/  @!P1 NANOSLEEP.SYNCS 0x989680 ;  /* 0x009896800000995d */ /* 0x004fea0003900000 */
[----:B------:R-:W2:Y:S02]  /*f040*/  @!P1 SYNCS.PHASECHK.TRANS64 P1, [R5+URZ+0x22850], R2 ;  /* 0x02285002050095a7 */ /* 0x000ea4000802007f */
[----:B--2---:R-:W-:Y:S05]  /*f050*/  @!P1 BRA `(.L_x_33) ;  /* 0xfffffffc00ec9947 */ /* 0x004fea000383ffff */
[----:B------:R-:W-:Y:S05]  /*f060*/  BRA `(.L_x_32) ;  /* 0xffffff8000087947 */ /* 0x000fea000383ffff */
.L_x_46:
[----:B------:R-:W-:Y:S02]  /*f070*/  IMAD.MOV.U32 R13, RZ, RZ, R19 ;  /* 0x000000ffff0d7224 */ /* 0x000fe400078e0013 */
[----:B------:R-:W-:Y:S02]  /*f080*/  IMAD.MOV.U32 R12, RZ, RZ, RZ ;  /* 0x000000ffff0c7224 */ /* 0x000fe400078e00ff */
[----:B------:R-:W-:Y:S02]  /*f090*/  IMAD.MOV.U32 R11, RZ, RZ, 0x1f ;  /* 0x0000001fff0b7424 */ /* 0x000fe400078e00ff */
[----:B------:R-:W-:-:S07]  /*f0a0*/  IMAD.MOV.U32 R15, RZ, RZ, -0x1 ;  /* 0xffffffffff0f7424 */ /* 0x000fce00078e00ff */
[----:B0----5:R-:W-:Y:S05]  /*f0b0*/  WARPSYNC.COLLECTIVE R15, `(.L_x_95) ;  /* 0x000000000f087348 */ /* 0x021fea0003c00000 */
[----:B------:R1:W2:Y:S02]  /*f0c0*/  SHFL.IDX P6, R14, R13, R12, R11 ;  /* 0x0000000c0d0e7389 */ /* 0x0002a400000c000b */
[----:B012--5:R-:W-:Y:S01]  /*f0d0*/  ENDCOLLECTIVE ;  /* 0x000000000000791b */ /* 0x027fe20003800000 */
.L_x_95:
[----:B------:R-:W-:Y:S05]  /*f0e0*/  BRA `(.L_x_96) ;  /* 0xffffffb800c47947 */ /* 0x000fea000383ffff */
.L_x_48:
[----:B0-----:R-:W-:-:S04]  /*f0f0*/  IMAD.U32 R3, RZ, RZ, UR42 ;  /* 0x0000002aff037e24 */ /* 0x001fc8000f8e00ff */
[----:B------:R0:W1:Y:S03]  /*f100*/  SYNCS.PHASECHK.TRANS64.TRYWAIT P0, [R3+URZ+0x22880], R30 ;  /* 0x0228801e030075a7 */ /* 0x000066000800017f */
[----:B-1----:R-:W-:Y:S05]  /*f110*/  @!P0 NANOSLEEP.SYNCS 0x989680 ;  /* 0x009896800000895d */ /* 0x002fea0003900000 */
[----:B------:R-:W1:Y:S02]  /*f120*/  @!P0 SYNCS.PHASECHK.TRANS64 P0, [R3+URZ+0x22880], R30 ;  /* 0x0228801e030085a7 */ /* 0x000e64000800007f */
[----:B-1----:R-:W-:Y:S05]  /*f130*/  @!P0 BRA `(.L_x_48) ;  /* 0xfffffffc00ec8947 */ /* 0x002fea000383ffff */
[----:B------:R-:W-:Y:S05]  /*f140*/  BRA `(.L_x_97) ;  /* 0xffffffc000187947 */ /* 0x000fea000383ffff */
.L_x_49:
[----:B------:R-:W-:Y:S01]  /*f150*/  BSSY B0, `(.L_x_98) ;  /* 0x0000008000007945 */ /* 0x000fe20003800000 */
[----:B------:R-:W-:Y:S02]  /*f160*/  IMAD.MOV.U32 R13, RZ, RZ, R17 ;  /* 0x000000ffff0d7224 */ /* 0x000fe400078e0011 */
[----:B------:R-:W-:Y:S02]  /*f170*/  IMAD.MOV.U32 R12, RZ, RZ, RZ ;  /* 0x000000ffff0c7224 */ /* 0x000fe400078e00ff */
[----:B------:R-:W-:Y:S02]  /*f180*/  IMAD.MOV.U32 R11, RZ, RZ, 0x181f ;  /* 0x0000181fff0b7424 */ /* 0x000fe400078e00ff */
[----:B------:R-:W-:-:S07]  /*f190*/  IMAD.MOV.U32 R15, RZ, RZ, -0x1 ;  /* 0xffffffffff0f7424 */ /* 0x000fce00078e00ff */
[----:B------:R-:W-:Y:S05]  /*f1a0*/  WARPSYNC.COLLECTIVE R15, `(.L_x_99) ;  /* 0x000000000f087348 */ /* 0x000fea0003c00000 */
[----:B------:R0:W1:Y:S02]  /*f1b0*/  SHFL.IDX P6, R14, R13, R12, R11 ;  /* 0x0000000c0d0e7389 */ /* 0x00006400000c000b */
[----:B01----:R-:W-:Y:S01]  /*f1c0*/  ENDCOLLECTIVE ;  /* 0x000000000000791b */ /* 0x003fe20003800000 */
.L_x_99:
[----:B------:R-:W-:Y:S05]  /*f1d0*/  BSYNC B0 ;  /* 0x0000000000007941 */ /* 0x000fea0003800000 */
.L_x_98:
[----:B------:R-:W-:Y:S01]  /*f1e0*/  IMAD.MOV.U32 R13, RZ, RZ, R16 ;  /* 0x000000ffff0d7224 */ /* 0x000fe200078e0010 */
[----:B------:R-:W-:Y:S01]  /*f1f0*/  MOV R3, R14 ;  /* 0x0000000e00037202 */ /* 0x000fe20000000f00 */
[----:B------:R-:W-:Y:S01]  /*f200*/  IMAD.MOV.U32 R12, RZ, RZ, RZ ;  /* 0x000000ffff0c7224 */ /* 0x000fe200078e00ff */
[C---:B------:R-:W-:Y:S01]  /*f210*/  ISETP.LT.OR P1, PT, R5.reuse, 0x1, P2 ;  /* 0x000000010500780c */ /* 0x040fe20001721670 */
[----:B------:R-:W-:Y:S01]  /*f220*/  IMAD.MOV.U32 R11, RZ, RZ, 0x181f ;  /* 0x0000181fff0b7424 */ /* 0x000fe200078e00ff */
[----:B------:R-:W-:Y:S01]  /*f230*/  LOP3.LUT R0, R0, 0xffffffdf, RZ, 0xc0, !PT ;  /* 0xffffffdf00007812 */ /* 0x000fe200078ec0ff */
[----:B------:R-:W-:Y:S01]  /*f240*/  IMAD.MOV.U32 R15, RZ, RZ, -0x1 ;  /* 0xffffffffff0f7424 */ /* 0x000fe200078e00ff */
[C---:B------:R-:W-:Y:S01]  /*f250*/  ISETP.GE.AND P5, PT, R5.reuse, 0x31, PT ;  /* 0x000000310500780c */ /* 0x040fe20003fa6270 */
[----:B------:R-:W-:Y:S01]  /*f260*/  VIADD R28, R34, UR42 ;  /* 0x0000002a221c7c36 */ /* 0x000fe20008000000 */
[----:B------:R-:W-:-:S13]  /*f270*/  ISETP.GE.AND P4, PT, R5, 0x41, PT ;  /* 0x000000410500780c */ /* 0x000fda0003f86270 */
[----:B------:R-:W-:Y:S05]  /*f280*/  WARPSYNC.COLLECTIVE R15, `(.L_x_100) ;  /* 0x000000000f087348 */ /* 0x000fea0003c00000 */
[----:B------:R0:W1:Y:S02]  /*f290*/  SHFL.IDX P6, R14, R13, R12, R11 ;  /* 0x0000000c0d0e7389 */ /* 0x00006400000c000b */
[----:B01----:R-:W-:Y:S01]  /*f2a0*/  ENDCOLLECTIVE ;  /* 0x000000000000791b */ /* 0x003fe20003800000 */
.L_x_100:
[----:B------:R-:W-:Y:S01]  /*f2b0*/  ISETP.GE.AND P3, PT, R5, 0x51, PT ;  /* 0x000000510500780c */ /* 0x000fe20003f66270 */
[----:B------:R-:W-:Y:S02]  /*f2c0*/  IMAD.MOV.U32 R13, RZ, RZ, R17 ;  /* 0x000000ffff0d7224 */ /* 0x000fe400078e0011 */
[----:B------:R-:W-:Y:S01]  /*f2d0*/  IMAD.MOV.U32 R12, RZ, RZ, 0x1 ;  /* 0x00000001ff0c7424 */ /* 0x000fe200078e00ff */
[----:B------:R-:W-:-:S13]  /*f2e0*/  IADD3 R2, P0, R29, R14, RZ ;  /* 0x0000000e1d027210 */ /* 0x000fda0007f1e0ff */
[----:B------:R-:W-:Y:S05]  /*f2f0*/  WARPSYNC.COLLECTIVE R15, `(.L_x_101) ;  /* 0x000000000f087348 */ /* 0x000fea0003c00000 */
[----:B------:R0:W1:Y:S02]  /*f300*/  SHFL.IDX P6, R14, R13, R12, R11 ;  /* 0x0000000c0d0e7389 */ /* 0x00006400000c000b */
[----:B01----:R-:W-:Y:S01]  /*f310*/  ENDCOLLECTIVE ;  /* 0x000000000000791b */ /* 0x003fe20003800000 */
.L_x_101:
[----:B------:R-:W-:-:S05]  /*f320*/  IMAD.X R3, RZ, RZ, R3, P0 ;  /* 0x000000ffff037224 */ /* 0x000fca00000e0603 */
[----:B------:R-:W-:Y:S01]  /*f330*/  @!PT LDS RZ, [RZ] ;  /* 0x00000000fffff984 */ /* 0x000fe20000000800 */
[----:B------:R-:W-:Y:S01]  /*f340*/  @!PT LDS RZ, [RZ] ;  /* 0x00000000fffff984 */ /* 0x000fe20000000800 */
[----:B------:R-:W-:Y:S01]  /*f350*/  @!PT LDS RZ, [RZ] ;  /* 0x00000000fffff984 */ /* 0x000fe20000000800 */
[----:B------:R0:W-:Y:S01]  /*f360*/  LDGSTS.E.BYPASS.LTC128B.128 [R28+0xa400], desc[UR48][R2.64], !P1 ;  /* 0x0a400000021c7fae */ /* 0x0001e2000c901d70 */
[----:B------:R-:W-:Y:S02]  /*f370*/  ISETP.LT.OR P1, PT, R5, 0x11, P2 ;  /* 0x000000110500780c */ /* 0x000fe40001721670 */
[----:B------:R-:W-:Y:S01]  /*f380*/  MOV R13, R16 ;  /* 0x00000010000d7202 */ /* 0x000fe20000000f00 */
[----:B0-----:R-:W-:-:S10]  /*f390*/  IMAD.MOV.U32 R3, RZ, RZ, R14 ;  /* 0x000000ffff037224 */ /* 0x001fd400078e000e */
[----:B------:R-:W-:Y:S05]  /*f3a0*/  WARPSYNC.COLLECTIVE R15, `(.L_x_102) ;  /* 0x000000000f087348 */ /* 0x000fea0003c00000 */
[----:B------:R0:W1:Y:S02]  /*f3b0*/  SHFL.IDX P6, R14, R13, R12, R11 ;  /* 0x0000000c0d0e7389 */ /* 0x00006400000c000b */
[----:B01----:R-:W-:Y:S01]  /*f3c0*/  ENDCOLLECTIVE ;  /* 0x000000000000791b */ /* 0x003fe20003800000 */
.L_x_102:
[----:B------:R-:W-:Y:S02]  /*f3d0*/  IMAD.MOV.U32 R13, RZ, RZ, R17 ;  /* 0x000000ffff0d7224 */ /* 0x000fe400078e0011 */
[----:B------:R-:W-:Y:S01]  /*f3e0*/  IMAD.MOV.U32 R12, RZ, RZ, 0x2 ;  /* 0x00000002ff0c7424 */ /* 0x000fe200078e00ff */
[----:B------:R-:W-:-:S13]  /*f3f0*/  IADD3 R2, P0, R29, R14, RZ ;  /* 0x0000000e1d027210 */ /* 0x000fda0007f1e0ff */
[----:B------:R-:W-:Y:S05]  /*f400*/  WARPSYNC.COLLECTIVE R15, `(.L_x_103) ;  /* 0x000000000f087348 */ /* 0x000fea0003c00000 */
[----:B------:R0:W1:Y:S02]  /*f410*/  SHFL.IDX P6, R14, R13, R12, R11 ;  /* 0x0000000c0d0e7389 */ /* 0x00006400000c000b */
[----:B01----:R-:W-:Y:S01]  /*f420*/  ENDCOLLECTIVE ;  /* 0x000000000000791b */ /* 0x003fe20003800000 */
.L_x_103:
[----:B------:R-:W-:-:S05]  /*f430*/  IMAD.X R3, RZ, RZ, R3, P0 ;  /* 0x000000ffff037224 */ /* 0x000fca00000e0603 */
[----:B------:R-:W-:Y:S01]  /*f440*/  @!PT LDS RZ, [RZ] ;  /* 0x00000000fffff984 */ /* 0x000fe20000000800 */
[----:B------:R-:W-:Y:S01]  /*f450*/  @!PT LDS RZ, [RZ] ;  /* 0x00000000fffff984 */ /* 0x000fe20000000800 */
[----:B------:R-:W-:Y:S01]  /*f460*/  @!PT LDS RZ, [RZ] ;  /* 0x00000000fffff984 */ /* 0x000fe20000000800 */
[----:B------:R0:W-:Y:S01]  /*f470*/  LDGSTS.E.BYPASS.LTC128B.128 [R28+0xac00], desc[UR48][R2.64], !P1 ;  /* 0x0ac00000021c7fae */ /* 0x0001e2000c901d70 */
[----:B------:R-:W-:Y:S01]  /*f480*/  ISETP.LT.OR P1, PT, R5, 0x21, P2 ;  /* 0x000000210500780c */ /* 0x000fe20001721670 */
[----:B------:R-:W-:Y:S02]  /*f490*/  IMAD.MOV.U32 R13, RZ, RZ, R16 ;  /* 0x000000ffff0d7224 */ /* 0x000fe400078e0010 */
[----:B0-----:R-:W-:-:S10]  /*f4a0*/  IMAD.MOV.U32 R3, RZ, RZ, R14 ;  /* 0x000000ffff037224 */ /* 0x001fd400078e000e */
[----:B------:R-:W-:Y:S05]  /*f4b0*/  WARPSYNC.COLLECTIVE R15, `(.L_x_104) ;  /* 0x000000000f087348 */ /* 0x000fea0003c00000 */
[----:B------:R0:W1:Y:S02]  /*f4c0*/  SHFL.IDX P6, R14, R13, R12, R11 ;  /* 0x0000000c0d0e7389 */ /* 0x00006400000c000b */
[----:B01----:R-:W-:Y:S01]  /*f4d0*/  ENDCOLLECTIVE ;  /* 0x000000000000791b */ /* 0x003fe20003800000 */
.L_x_104:
[----:B------:R-:W-:Y:S02]  /*f4e0*/  IMAD.MOV.U32 R13, RZ, RZ, R17 ;  /* 0x000000ffff0d7224 */ /* 0x000fe400078e0011 */
[----:B------:R-:W-:Y:S01]  /*f4f0*/  IMAD.MOV.U32 R12, RZ, RZ, 0x3 ;  /* 0x00000003ff0c7424 */ /* 0x000fe200078e00ff */
[----:B------:R-:W-:-:S13]  /*f500*/  IADD3 R2, P0, R29, R14, RZ ;  /* 0x0000000e1d027210 */ /* 0x000fda0007f1e0ff */
[----:B------:R-:W-:Y:S05]  /*f510*/  WARPSYNC.COLLECTIVE R15, `(.L_x_105) ;  /* 0x000000000f087348 */ /* 0x000fea0003c00000 */
[----:B------:R0:W1:Y:S02]  /*f520*/  SHFL.IDX P6, R14, R13, R12, R11 ;  /* 0x0000000c0d0e7389 */ /* 0x00006400000c000b */
[----:B01----:R-:W-:Y:S01]  /*f530*/  ENDCOLLECTIVE ;  /* 0x000000000000791b */ /* 0x003fe20003800000 */
.L_x_105:
        /* <DEDUP_REMOVED lines=11> */
.L_x_106:
[----:B------:R-:W-:Y:S02]  /*f5f0*/  IMAD.MOV.U32 R13, RZ, RZ, R17 ;  /* 0x000000ffff0d7224 */ /* 0x000fe400078e0011 */
[----:B------:R-:W-:Y:S01]  /*f600*/  IMAD.MOV.U32 R12, RZ, RZ, 0x4 ;  /* 0x00000004ff0c7424 */ /* 0x000fe200078e00ff */
[----:B------:R-:W-:-:S13]  /*f610*/  IADD3 R2, P0, R29, R14, RZ ;  /* 0x0000000e1d027210 */ /* 0x000fda0007f1e0ff */
[----:B------:R-:W-:Y:S05]  /*f620*/  WARPSYNC.COLLECTIVE R15, `(.L_x_107) ;  /* 0x000000000f087348 */ /* 0x000fea0003c00000 */
[----:B------:R0:W1:Y:S02]  /*f630*/  SHFL.IDX P6, R14, R13, R12, R11 ;  /* 0x0000000c0d0e7389 */ /* 0x00006400000c000b */
[----:B01----:R-:W-:Y:S01]  /*f640*/  ENDCOLLECTIVE ;  /* 0x000000000000791b */ /* 0x003fe20003800000 */
.L_x_107:
        /* <DEDUP_REMOVED lines=11> */
.L_x_108:
[----:B------:R-:W-:Y:S02]  /*f700*/  IMAD.MOV.U32 R13, RZ, RZ, R17 ;  /* 0x000000ffff0d7224 */ /* 0x000fe400078e0011 */
[----:B------:R-:W-:Y:S01]  /*f710*/  IMAD.MOV.U32 R12, RZ, RZ, 0x5 ;  /* 0x00000005ff0c7424 */ /* 0x000fe200078e00ff */
[----:B------:R-:W-:-:S13]  /*f720*/  IADD3 R2, P0, R29, R14, RZ ;  /* 0x0000000e1d027210 */ /* 0x000fda0007f1e0ff */
[----:B------:R-:W-:Y:S05]  /*f730*/  WARPSYNC.COLLECTIVE R15, `(.L_x_109) ;  /* 0x000000000f087348 */ /* 0x000fea0003c00000 */
[----:B------:R0:W1:Y:S02]  /*f740*/  SHFL.IDX P6, R14, R13, R12, R11 ;  /* 0x0000000c0d0e7389 */ /* 0x00006400000c000b */
[----:B01----:R-:W-:Y:S01]  /*f750*/  ENDCOLLECTIVE ;  /* 0x000000000000791b */ /* 0x003fe20003800000 */
.L_x_109:
        /* <DEDUP_REMOVED lines=11> */
.L_x_110:
[----:B------:R-:W-:Y:S02]  /*f810*/  IMAD.MOV.U32 R13, RZ, RZ, R17 ;  /* 0x000000ffff0d7224 */ /* 0x000fe400078e0011 */
[----:B------:R-:W-:Y:S01]  /*f820*/  IMAD.MOV.U32 R12, RZ, RZ, 0x6 ;  /* 0x00000006ff0c7424 */ /* 0x000fe200078e00ff */
[----:B------:R-:W-:-:S13]  /*f830*/  IADD3 R2, P0, R29, R14, RZ ;  /* 0x0000000e1d027210 */ /* 0x000fda0007f1e0ff */
[----:B------:R-:W-:Y:S05]  /*f840*/  WARPSYNC.COLLECTIVE R15, `(.L_x_111) ;  /* 0x000000000f087348 */ /* 0x000fea0003c00000 */
[----:B------:R0:W1:Y:S02]  /*f850*/  SHFL.IDX P6, R14, R13, R12, R11 ;  /* 0x0000000c0d0e7389 */ /* 0x00006400000c000b */
[----:B01----:R-:W-:Y:S01]  /*f860*/  ENDCOLLECTIVE ;  /* 0x000000000000791b */ /* 0x003fe20003800000 */
.L_x_111:
        /* <DEDUP_REMOVED lines=11> */
.L_x_112:
[----:B------:R-:W-:Y:S02]  /*f920*/  IMAD.MOV.U32 R13, RZ, RZ, R17 ;  /* 0x000000ffff0d7224 */ /* 0x000fe400078e0011 */
[----:B------:R-:W-:Y:S02]  /*f930*/  IMAD.MOV.U32 R12, RZ, RZ, 0x7 ;  /* 0x00000007ff0c7424 */ /* 0x000fe400078e00ff */
[----:B------:R-:W-:-:S07]  /*f940*/  IMAD.MOV.U32 R2, RZ, RZ, R14 ;  /* 0x000000ffff027224 */ /* 0x000fce00078e000e */
[----:B------:R-:W-:Y:S05]  /*f950*/  WARPSYNC.COLLECTIVE R15, `(.L_x_113) ;  /* 0x000000000f087348 */ /* 0x000fea0003c00000 */
[----:B------:R0:W1:Y:S02]  /*f960*/  SHFL.IDX P6, R14, R13, R12, R11 ;  /* 0x0000000c0d0e7389 */ /* 0x00006400000c000b */
[----:B01----:R-:W-:Y:S01]  /*f970*/  ENDCOLLECTIVE ;  /* 0x000000000000791b */ /* 0x003fe20003800000 */
.L_x_113:
[----:B------:R-:W-:-:S05]  /*f980*/  IADD3 R2, P0, R29, R2, RZ ;  /* 0x000000021d027210 */ /* 0x000fca0007f1e0ff */
[----:B------:R-:W-:-:S05]  /*f990*/  IMAD.X R3, RZ, RZ, R3, P0 ;  /* 0x000000ffff037224 */ /* 0x000fca00000e0603 */
[----:B------:R-:W-:Y:S01]  /*f9a0*/  @!PT LDS RZ, [RZ] ;  /* 0x00000000fffff984 */ /* 0x000fe20000000800 */
[----:B------:R-:W-:Y:S01]  /*f9b0*/  @!PT LDS RZ, [RZ] ;  /* 0x00000000fffff984 */ /* 0x000fe20000000800 */
[----:B------:R-:W-:Y:S01]  /*f9c0*/  @!PT LDS RZ, [RZ] ;  /* 0x00000000fffff984 */ /* 0x000fe20000000800 */
[----:B------:R0:W-:Y:S01]  /*f9d0*/  LDGSTS.E.BYPASS.LTC128B.128 [R28+0xd400], desc[UR48][R2.64], !P1 ;  /* 0x0d400000021c7fae */ /* 0x0001e2000c901d70 */
[----:B------:R-:W-:Y:S01]  /*f9e0*/  IMAD.MOV.U32 R13, RZ, RZ, R16 ;  /* 0x000000ffff0d7224 */ /* 0x000fe200078e0010 */
[----:B------:R-:W-:Y:S02]  /*f9f0*/  ISETP.LT.OR P1, PT, R5, 0x71, P2 ;  /* 0x000000710500780c */ /* 0x000fe40001721670 */
[----:B------:R-:W-:-:S11]  /*fa00*/  MOV R17, R14 ;  /* 0x0000000e00117202 */ /* 0x000fd60000000f00 */
[----:B0-----:R-:W-:Y:S05]  /*fa10*/  WARPSYNC.COLLECTIVE R15, `(.L_x_114) ;  /* 0x000000000f087348 */ /* 0x001fea0003c00000 */
[----:B------:R1:W2:Y:S02]  /*fa20*/  SHFL.IDX P6, R14, R13, R12, R11 ;  /* 0x0000000c0d0e7389 */ /* 0x0002a400000c000b */
[----:B012---:R-:W-:Y:S01]  /*fa30*/  ENDCOLLECTIVE ;  /* 0x000000000000791b */ /* 0x007fe20003800000 */
.L_x_114:
[----:B------:R-:W-:Y:S02]  /*fa40*/  IMAD.MOV.U32 R13, RZ, RZ, R7 ;  /* 0x000000ffff0d7224 */ /* 0x000fe400078e0007 */
[----:B------:R-:W-:Y:S02]  /*fa50*/  IMAD.MOV.U32 R12, RZ, RZ, RZ ;  /* 0x000000ffff0c7224 */ /* 0x000fe400078e00ff */
[----:B------:R-:W-:-:S05]  /*fa60*/  IMAD.MOV.U32 R11, RZ, RZ, R14 ;  /* 0x000000ffff0b7224 */ /* 0x000fca00078e000e */
[----:B------:R-:W-:Y:S01]  /*fa70*/  IADD3 R2, P0, R29, R11, RZ ;  /* 0x0000000b1d027210 */ /* 0x000fe20007f1e0ff */
[----:B------:R-:W-:-:S04]  /*fa80*/  IMAD.MOV.U32 R11, RZ, RZ, 0x181f ;  /* 0x0000181fff0b7424 */ /* 0x000fc800078e00ff */
[----:B------:R-:W-:-:S08]  /*fa90*/  IMAD.X R3, RZ, RZ, R17, P0 ;  /* 0x000000ffff037224 */ /* 0x000fd000000e0611 */
[----:B------:R-:W-:Y:S05]  /*faa0*/  WARPSYNC.COLLECTIVE R15, `(.L_x_115) ;  /* 0x000000000f087348 */ /* 0x000fea0003c00000 */
[----:B------:R0:W1:Y:S02]  /*fab0*/  SHFL.IDX P6, R14, R13, R12, R11 ;  /* 0x0000000c0d0e7389 */ /* 0x00006400000c000b */
[----:B01----:R-:W-:Y:S01]  /*fac0*/  ENDCOLLECTIVE ;  /* 0x000000000000791b */ /* 0x003fe20003800000 */
.L_x_115:
[----:B------:R-:W-:Y:S01]  /*fad0*/  @!PT LDS RZ, [RZ] ;  /* 0x00000000fffff984 */ /* 0x000fe20000000800 */
[----:B------:R-:W-:Y:S01]  /*fae0*/  @!PT LDS RZ, [RZ] ;  /* 0x00000000fffff984 */ /* 0x000fe20000000800 */
[----:B------:R-:W-:Y:S01]  /*faf0*/  @!PT LDS RZ, [RZ] ;  /* 0x00000000fffff984 */ /* 0x000fe20000000800 */
[----:B------:R0:W-:Y:S01]  /*fb00*/  LDGSTS.E.BYPASS.LTC128B.128 [R28+0xdc00], desc[UR48][R2.64], !P1 ;  /* 0x0dc00000021c7fae */ /* 0x0001e2000c901d70 */
[----:B------:R-:W-:Y:S01]  /*fb10*/  ISETP.LT.OR P1, PT, R5, 0x81, P2 ;  /* 0x000000810500780c */ /* 0x000fe20001721670 */
[----:B------:R-:W-:Y:S02]  /*fb20*/  IMAD.MOV.U32 R13, RZ, RZ, R4 ;  /* 0x000000ffff0d7224 */ /* 0x000fe400078e0004 */
[----:B------:R-:W-:-:S10]  /*fb30*/  IMAD.MOV.U32 R16, RZ, RZ, R14 ;  /* 0x000000ffff107224 */ /* 0x000fd400078e000e */
[----:B0-----:R-:W-:Y:S05]  /*fb40*/  WARPSYNC.COLLECTIVE R15, `(.L_x_116) ;  /* 0x000000000f087348 */ /* 0x001fea0003c00000 */
[----:B------:R1:W2:Y:S02]  /*fb50*/  SHFL.IDX P6, R14, R13, R12, R11 ;  /* 0x0000000c0d0e7389 */ /* 0x0002a400000c000b */
[----:B012---:R-:W-:Y:S01]  /*fb60*/  ENDCOLLECTIVE ;  /* 0x000000000000791b */ /* 0x007fe20003800000 */
.L_x_116:
[----:B------:R-:W-:Y:S02]  /*fb70*/  IMAD.MOV.U32 R13, RZ, RZ, R7 ;  /* 0x000000ffff0d7224 */ /* 0x000fe400078e0007 */
[----:B------:R-:W-:-:S05]  /*fb80*/  IMAD.MOV.U32 R12, RZ, RZ, R14 ;  /* 0x000000ffff0c7224 */ /* 0x000fca00078e000e */
[----:B------:R-:W-:Y:S01]  /*fb90*/  IADD3 R2, P0, R29, R12, RZ ;  /* 0x0000000c1d027210 */ /* 0x000fe20007f1e0ff */
[----:B------:R-:W-:-:S03]  /*fba0*/  IMAD.MOV.U32 R12, RZ, RZ, 0x1 ;  /* 0x00000001ff0c7424 */ /* 0x000fc600078e00ff */
[----:B------:R-:W-:-:S09]  /*fbb0*/  IADD3.X R3, RZ, R16, RZ, P0, !PT ;  /* 0x00000010ff037210 */ /* 0x000fd200007fe4ff */
[----:B------:R-:W-:Y:S05]  /*fbc0*/  WARPSYNC.COLLECTIVE R15, `(.L_x_117) ;  /* 0x000000000f087348 */ /* 0x000fea0003c00000 */
[----:B------:R0:W1:Y:S02]  /*fbd0*/  SHFL.IDX P6, R14, R13, R12, R11 ;  /* 0x0000000c0d0e7389 */ /* 0x00006400000c000b */
[----:B01----:R-:W-:Y:S01]  /*fbe0*/  ENDCOLLECTIVE ;  /* 0x000000000000791b */ /* 0x003fe20003800000 */
.L_x_117:
[C---:B------:R-:W-:Y:S01]  /*fbf0*/  ISETP.GE.AND P0, PT, R5.reuse, 0x21, PT ;  /* 0x000000210500780c */ /* 0x040fe20003f06270 */
[----:B------:R-:W-:Y:S01]  /*fc00*/  @!PT LDS RZ, [RZ] ;  /* 0x00000000fffff984 */ /* 0x000fe20000000800 */
[----:B------:R-:W-:Y:S01]  /*fc10*/  @!PT LDS RZ, [RZ] ;  /* 0x00000000fffff984 */ /* 0x000fe20000000800 */
[----:B------:R-:W-:Y:S01]  /*fc20*/  @!PT LDS RZ, [RZ] ;  /* 0x00000000fffff984 */ /* 0x000fe20000000800 */
[----:B------:R0:W-:Y:S01]  /*fc30*/  LDGSTS.E.BYPASS.LTC128B.128 [R28+0xe400], desc[UR48][R2.64], !P1 ;  /* 0x0e400000021c7fae */ /* 0x0001e2000c901d70 */
[----:B------:R-:W-:Y:S01]  /*fc40*/  ISETP.GE.AND P1, PT, R5, 0x11, PT ;  /* 0x000000110500780c */ /* 0x000fe20003f26270 */
[----:B------:R-:W-:-:S12]  /*fc50*/  IMAD.MOV.U32 R13, RZ, RZ, R4 ;  /* 0x000000ffff0d7224 */ /* 0x000fd800078e0004 */
[----:B------:R-:W-:Y:S02]  /*fc60*/  @P1 LOP3.LUT R0, R0, 0x20, RZ, 0xfc, !PT ;  /* 0x0000002000001812 */ /* 0x000fe400078efcff */
[----:B------:R-:W-:Y:S02]  /*fc70*/  ISETP.GE.AND P1, PT, R5, 0x81, PT ;  /* 0x000000810500780c */ /* 0x000fe40003f26270 */
[----:B------:R-:W-:Y:S01]  /*fc80*/  LOP3.LUT R0, R0, 0xffffffef, RZ, 0xc0, !PT ;  /* 0xffffffef00007812 */ /* 0x000fe200078ec0ff */
[----:B0-----:R-:W-:-:S10]  /*fc90*/  IMAD.MOV.U32 R7, RZ, RZ, R14 ;  /* 0x000000ffff077224 */ /* 0x001fd400078e000e */
[----:B------:R-:W-:Y:S05]  /*fca0*/  WARPSYNC.COLLECTIVE R15, `(.L_x_118) ;  /* 0x000000000f087348 */ /* 0x000fea0003c00000 */
[----:B------:R0:W1:Y:S02]  /*fcb0*/  SHFL.IDX P6, R14, R13, R12, R11 ;  /* 0x0000000c0d0e7389 */ /* 0x00006400000c000b */
[----:B01----:R-:W-:Y:S01]  /*fcc0*/  ENDCOLLECTIVE ;  /* 0x000000000000791b */ /* 0x003fe20003800000 */
.L_x_118:
[----:B------:R-:W-:Y:S02]  /*fcd0*/  @P0 LOP3.LUT R0, R0, 0x10, RZ, 0xfc, !PT ;  /* 0x0000001000000812 */ /* 0x000fe400078efcff */
[C---:B------:R-:W-:Y:S02]  /*fce0*/  ISETP.GE.AND P0, PT, R5.reuse, 0x71, PT ;  /* 0x000000710500780c */ /* 0x040fe40003f06270 */
[----:B------:R-:W-:Y:S02]  /*fcf0*/  LOP3.LUT R0, R0, 0xffffffbf, RZ, 0xc0, !PT ;  /* 0xffffffbf00007812 */ /* 0x000fe400078ec0ff */
[----:B------:R-:W-:-:S13]  /*fd00*/  ISETP.GE.AND P6, PT, R5, 0x61, PT ;  /* 0x000000610500780c */ /* 0x000fda0003fc6270 */
[----:B------:R-:W-:Y:S02]  /*fd10*/  @P6 LOP3.LUT R0, R0, 0x40, RZ, 0xfc, !PT ;  /* 0x0000004000006812 */ /* 0x000fe400078efcff */
[----:B------:R-:W-:Y:S02]  /*fd20*/  ISETP.GE.AND P6, PT, R5, 0x91, PT ;  /* 0x000000910500780c */ /* 0x000fe40003fc6270 */
[----:B------:R-:W-:-:S11]  /*fd30*/  LOP3.LUT R0, R0, 0xfffffeff, RZ, 0xc0, !PT ;  /* 0xfffffeff00007812 */ /* 0x000fd600078ec0ff */
[----:B------:R-:W-:Y:S01]  /*fd40*/  @P6 LOP3.LUT R0, R0, 0x100, RZ, 0xfc, !PT ;  /* 0x0000010000006812 */ /* 0x000fe200078efcff */
[----:B------:R-:W-:Y:S06]  /*fd50*/  BRA `(.L_x_119) ;  /* 0xffffffbc00087947 */ /* 0x000fec000383ffff */
.L_x_52:
[----:B0-----:R-:W-:-:S04]  /*fd60*/  IMAD.U32 R3, RZ, RZ, UR42 ;  /* 0x0000002aff037e24 */ /* 0x001fc8000f8e00ff */
[----:B------:R0:W1:Y:S03]  /*fd70*/  SYNCS.PHASECHK.TRANS64.TRYWAIT P2, [R3+URZ+0x22840], R30 ;  /* 0x0228401e030075a7 */ /* 0x000066000804017f */
[----:B-1----:R-:W-:Y:S05]  /*fd80*/  @!P2 NANOSLEEP.SYNCS 0x989680 ;  /* 0x009896800000a95d */ /* 0x002fea0003900000 */
[----:B------:R-:W1:Y:S02]  /*fd90*/  @!P2 SYNCS.PHASECHK.TRANS64 P2, [R3+URZ+0x22840], R30 ;  /* 0x0228401e0300a5a7 */ /* 0x000e64000804007f */
[----:B-1----:R-:W-:Y:S05]  /*fda0*/  @!P2 BRA `(.L_x_52) ;  /* 0xfffffffc00eca947 */ /* 0x002fea000383ffff */
[----:B------:R-:W-:Y:S05]  /*fdb0*/  BRA `(.L_x_120) ;  /* 0xffffffbc00447947 */ /* 0x000fea000383ffff */
.L_x_53:
        /* <DEDUP_REMOVED lines=8> */
.L_x_122:
[----:B------:R-:W-:Y:S05]  /*fe40*/  BSYNC B0 ;  /* 0x0000000000007941 */ /* 0x000fea0003800000 */
.L_x_121:
[----:B------:R-:W-:Y:S01]  /*fe50*/  IMAD.MOV.U32 R13, RZ, RZ, R7 ;  /* 0x000000ffff0d7224 */ /* 0x000fe200078e0007 */
[----:B------:R-:W-:Y:S01]  /*fe60*/  MOV R2, R14 ;  /* 0x0000000e00027202 */ /* 0x000fe20000000f00 */
[----:B------:R-:W-:Y:S01]  /*fe70*/  IMAD.MOV.U32 R12, RZ, RZ, RZ ;  /* 0x000000ffff0c7224 */ /* 0x000fe200078e00ff */
[----:B------:R-:W-:Y:S01]  /*fe80*/  P2R R8, PR, RZ, 0x2 ;  /* 0x00000002ff087803 */ /* 0x000fe20000000000 */
[----:B------:R-:W-:Y:S01]  /*fe90*/  IMAD.MOV.U32 R11, RZ, RZ, 0x181f ;  /* 0x0000181fff0b7424 */ /* 0x000fe200078e00ff */
[----:B------:R-:W-:Y:S01]  /*fea0*/  ISETP.GE.AND P1, PT, R29, R16, PT ;  /* 0x000000101d00720c */ /* 0x000fe20003f26270 */
[----:B------:R-:W-:Y:S01]  /*feb0*/  IMAD.MOV.U32 R15, RZ, RZ, -0x1 ;  /* 0xffffffffff0f7424 */ /* 0x000fe200078e00ff */
[----:B------:R-:W-:Y:S02]  /*fec0*/  P2R R9, PR, RZ, 0x1 ;  /* 0x00000001ff097803 */ /* 0x000fe40000000000 */
[----:B------:R-:W-:-:S13]  /*fed0*/  LOP3.LUT P0, RZ, R0, 0x20, RZ, 0xc0, !PT ;  /* 0x0000002000ff7812 */ /* 0x000fda000780c0ff */
[----:B------:R-:W-:Y:S05]  /*fee0*/  WARPSYNC.COLLECTIVE R15, `(.L_x_123) ;  /* 0x000000000f087348 */ /* 0x000fea0003c00000 */
[----:B------:R0:W1:Y:S02]  /*fef0*/  SHFL.IDX P6, R14, R13, R12, R11 ;  /* 0x0000000c0d0e7389 */ /* 0x00006400000c000b */
[----:B01----:R-:W-:Y:S01]  /*ff00*/  ENDCOLLECTIVE ;  /* 0x000000000000791b */ /* 0x003fe20003800000 */
.L_x_123:
[----:B------:R-:W-:Y:S02]  /*ff10*/  IMAD.MOV.U32 R13, RZ, RZ, R6 ;  /* 0x000000ffff0d7224 */ /* 0x000fe400078e0006 */
[----:B------:R-:W-:Y:S01]  /*ff20*/  IMAD.MOV.U32 R12, RZ, RZ, 0x1 ;  /* 0x00000001ff0c7424 */ /* 0x000fe200078e00ff */
[----:B------:R-:W-:-:S13]  /*ff30*/  LOP3.LUT P6, RZ, R0, 0x80, RZ, 0xc0, !PT ;  /* 0x0000008000ff7812 */ /* 0x000fda00078cc0ff */
[----:B------:R-:W-:-:S05]  /*ff40*/  @P6 IADD3 R14, P2, R29, R14, RZ ;  /* 0x0000000e1d0e6210 */ /* 0x000fca0007f5e0ff */
[----:B------:R-:W-:Y:S02]  /*ff50*/  @P6 IMAD.X R3, RZ, RZ, R2, P2 ;  /* 0x000000ffff036224 */ /* 0x000fe400010e0602 */
[----:B------:R-:W-:-:S05]  /*ff60*/  @P6 IMAD.MOV.U32 R2, RZ, RZ, R14 ;  /* 0x000000ffff026224 */ /* 0x000fca00078e000e */
[----:B------:R-:W-:Y:S01]  /*ff70*/  @!PT LDS RZ, [RZ] ;  /* 0x00000000fffff984 */ /* 0x000fe20000000800 */
[----:B------:R-:W-:Y:S01]  /*ff80*/  @!PT LDS RZ, [RZ] ;  /* 0x00000000fffff984 */ /* 0x000fe20000000800 */
[----:B------:R-:W-:Y:S01]  /*ff90*/  @!PT LDS RZ, [RZ] ;  /* 0x00000000fffff984 */ /* 0x000fe20000000800 */
[----:B------:R0:W-:Y:S01]  /*ffa0*/  @P6 LDGSTS.E.BYPASS.LTC128B.128 [R28+0x18400], desc[UR48][R2.64], !P1 ;  /* 0x18400000021c6fae */ /* 0x0001e2000c901d70 */
[----:B------:R-:W-:-:S13]  /*ffb0*/  LOP3.LUT P1, RZ, R0, 0x10, RZ, 0xc0, !PT ;  /* 0x0000001000ff7812 */ /* 0x000fda000782c0ff */
[----:B0-----:R-:W-:Y:S05]  /*ffc0*/  WARPSYNC.COLLECTIVE R15, `(.L_x_124) ;  /* 0x000000000f087348 */ /* 0x001fea0003c00000 */
[----:B------:R1:W2:Y:S02]  /*ffd0*/  SHFL.IDX P6, R14, R13, R12, R11 ;  /* 0x0000000c0d0e7389 */ /* 0x0002a400000c000b */
[----:B012---:R-:W-:Y:S01]  /*ffe0*/  ENDCOLLECTIVE ;  /* 0x000000000000791b */ /* 0x007fe20003800000 */
.L_x_124:
[----:B------:R-:W-:Y:S01]  /*fff0*/  MOV R13, R7 ;  /* 0x00000007000d7202 */ /* 0x000fe20000000f00 */
[----:B------:R-:W-:-:S07]  /*10000*/  IMAD.MOV.U32 R10, RZ, RZ, R14 ;  /* 0x000000ffff0a7224 */ /* 0x000fce00078e000e */
[----:B------:R-:W-:Y:S05]  /*10010*/  WARPSYNC.COLLECTIVE R15, `(.L_x_125) ;  /* 0x000000000f087348 */ /* 0x000fea0003c00000 */
[----:B------:R0:W1:Y:S02]  /*10020*/  SHFL.IDX P6, R14, R13, R12, R11 ;  /* 0x0000000c0d0e7389 */ /* 0x00006400000c000b */
[----:B01----:R-:W-:Y:S01]  /*10030*/  ENDCOLLECTIVE ;  /* 0x000000000000791b */ /* 0x003fe20003800000 */
.L_x_125:
[----:B------:R-:W-:Y:S02]  /*10040*/  IMAD.MOV.U32 R13, RZ, RZ, R6 ;  /* 0x000000ffff0d7224 */ /* 0x000fe400078e0006 */
[----:B------:R-:W-:Y:S01]  /*10050*/  IMAD.MOV.U32 R12, RZ, RZ, 0x2 ;  /* 0x00000002ff0c7424 */ /* 0x000fe200078e00ff */
[C---:B------:R-:W-:Y:S02]  /*10060*/  ISETP.GE.AND P6, PT, R29.reuse, R16, PT ;  /* 0x000000101d00720c */ /* 0x040fe40003fc6270 */
[----:B------:R-:W-:-:S05]  /*10070*/  @P0 IADD3 R2, P2, R29, R14, RZ ;  /* 0x0000000e1d020210 */ /* 0x000fca0007f5e0ff */
[----:B------:R-:W-:-:S06]  /*10080*/  @P0 IMAD.X R3, RZ, RZ, R10, P2 ;  /* 0x000000ffff030224 */ /* 0x000fcc00010e060a */
[----:B------:R-:W-:Y:S01]  /*10090*/  @!PT LDS RZ, [RZ] ;  /* 0x00000000fffff984 */ /* 0x000fe20000000800 */
[----:B------:R-:W-:Y:S01]  /*100a0*/  @!PT LDS RZ, [RZ] ;  /* 0x00000000fffff984 */ /* 0x000fe20000000800 */
[----:B------:R-:W-:Y:S01]  /*100b0*/  @!PT LDS RZ, [RZ] ;  /* 0x00000000fffff984 */ /* 0x000fe20000000800 */
[----:B------:R0:W-:Y:S01]  /*100c0*/  @P0 LDGSTS.E.BYPASS.LTC128B.128 [R28+0x18c00], desc[UR48][R2.64], !P6 ;  /* 0x18c00000021c0fae */ /* 0x0001e2000f101d70 */
[----:B------:R-:W-:-:S13]  /*100d0*/  ISETP.NE.AND P0, PT, R9, RZ, PT ;  /* 0x000000ff0900720c */ /* 0x000fda0003f05270 */
[----:B0-----:R-:W-:Y:S05]  /*100e0*/  WARPSYNC.COLLECTIVE R15, `(.L_x_126) ;  /* 0x000000000f087348 */ /* 0x001fea0003c00000 */
[----:B------:R1:W2:Y:S02]  /*100f0*/  SHFL.IDX P6, R14, R13, R12, R11 ;  /* 0x0000000c0d0e7389 */ /* 0x0002a400000c000b */
[----:B012---:R-:W-:Y:S01]  /*10100*/  ENDCOLLECTIVE ;  /* 0x000000000000791b */ /* 0x007fe20003800000 */
.L_x_126:
[----:B------:R-:W-:Y:S02]  /*10110*/  IMAD.MOV.U32 R13, RZ, RZ, R7 ;  /* 0x000000ffff0d7224 */ /* 0x000fe400078e0007 */
[----:B------:R-:W-:-:S07]  /*10120*/  IMAD.MOV.U32 R9, RZ, RZ, R14 ;  /* 0x000000ffff097224 */ /* 0x000fce00078e000e */
[----:B------:R-:W-:Y:S05]  /*10130*/  WARPSYNC.COLLECTIVE R15, `(.L_x_127) ;  /* 0x000000000f087348 */ /* 0x000fea0003c00000 */
[----:B------:R0:W1:Y:S02]  /*10140*/  SHFL.IDX P6, R14, R13, R12, R11 ;  /* 0x0000000c0d0e7389 */ /* 0x00006400000c000b */
[----:B01----:R-:W-:Y:S01]  /*10150*/  ENDCOLLECTIVE ;  /* 0x000000000000791b */ /* 0x003fe20003800000 */
.L_x_127:
[----:B------:R-:W-:Y:S01]  /*10160*/  IMAD.MOV.U32 R13, RZ, RZ, R6 ;  /* 0x000000ffff0d7224 */ /* 0x000fe200078e0006 */
[----:B------:R-:W-:Y:S02]  /*10170*/  MOV R12, 0x3 ;  /* 0x00000003000c7802 */ /* 0x000fe40000000f00 */
[C---:B------:R-:W-:Y:S02]  /*10180*/  @P1 IADD3 R14, P2, R29.reuse, R14, RZ ;  /* 0x0000000e1d0e1210 */ /* 0x040fe40007f5e0ff */
[----:B------:R-:W-:-:S03]  /*10190*/  ISETP.GE.AND P6, PT, R29, R16, PT ;  /* 0x000000101d00720c */ /* 0x000fc60003fc6270 */
[----:B------:R-:W-:Y:S02]  /*101a0*/  @P1 IMAD.X R9, RZ, RZ, R9, P2 ;  /* 0x000000ffff091224 */ /* 0x000fe400010e0609 */
[----:B------:R-:W-:Y:S02]  /*101b0*/  @P1 IMAD.MOV.U32 R2, RZ, RZ, R14 ;  /* 0x000000ffff021224 */ /* 0x000fe400078e000e */
[----:B------:R-:W-:-:S06]  /*101c0*/  @P1 IMAD.MOV.U32 R3, RZ, RZ, R9 ;  /* 0x000000ffff031224 */ /* 0x000fcc00078e0009 */
        /* <DEDUP_REMOVED lines=8> */
.L_x_128:
[----:B------:R-:W-:Y:S02]  /*10250*/  IMAD.MOV.U32 R13, RZ, RZ, R7 ;  /* 0x000000ffff0d7224 */ /* 0x000fe400078e0007 */
[----:B------:R-:W-:-:S07]  /*10260*/  IMAD.MOV.U32 R8, RZ, RZ, R14 ;  /* 0x000000ffff087224 */ /* 0x000fce00078e000e */
[----:B------:R-:W-:Y:S05]  /*10270*/  WARPSYNC.COLLECTIVE R15, `(.L_x_129) ;  /* 0x000000000f087348 */ /* 0x000fea0003c00000 */
[----:B------:R0:W1:Y:S02]  /*10280*/  SHFL.IDX P6, R14, R13, R12, R11 ;  /* 0x0000000c0d0e7389 */ /* 0x00006400000c000b */
[----:B01----:R-:W-:Y:S01]  /*10290*/  ENDCOLLECTIVE ;  /* 0x000000000000791b */ /* 0x003fe20003800000 */
.L_x_129:
[----:B------:R-:W-:Y:S02]  /*102a0*/  IMAD.MOV.U32 R13, RZ, RZ, R6 ;  /* 0x000000ffff0d7224 */ /* 0x000fe400078e0006 */
[----:B------:R-:W-:Y:S01]  /*102b0*/  IMAD.MOV.U32 R12, RZ, RZ, 0x4 ;  /* 0x00000004ff0c7424 */ /* 0x000fe200078e00ff */
        /* <DEDUP_REMOVED lines=9> */
[----:B------:R-:W-:-:S13]  /*10350*/  ISETP.GE.AND P5, PT, R29, R16, PT ;  /* 0x000000101d00720c */ /* 0x000fda0003fa6270 */
[----:B0-----:R-:W-:Y:S05]  /*10360*/  WARPSYNC.COLLECTIVE R15, `(.L_x_130) ;  /* 0x000000000f087348 */ /* 0x001fea0003c00000 */
[----:B------:R1:W2:Y:S02]  /*10370*/  SHFL.IDX P6, R14, R13, R12, R11 ;  /* 0x0000000c0d0e7389 */ /* 0x0002a400000c000b */
[----:B012---:R-:W-:Y:S01]  /*10380*/  ENDCOLLECTIVE ;  /* 0x000000000000791b */ /* 0x007fe20003800000 */
.L_x_130:
[----:B------:R-:W-:Y:S02]  /*10390*/  IMAD.MOV.U32 R13, RZ, RZ, R7 ;  /* 0x000000ffff0d7224 */ /* 0x000fe400078e0007 */
[----:B------:R-:W-:-:S07]  /*103a0*/  IMAD.MOV.U32 R8, RZ, RZ, R14 ;  /* 0x000000ffff087224 */ /* 0x000fce00078e000e */
[----:B------:R-:W-:Y:S05]  /*103b0*/  WARPSYNC.COLLECTIVE R15, `(.L_x_131) ;  /* 0x000000000f087348 */ /* 0x000fea0003c00000 */
[----:B------:R0:W1:Y:S02]  /*103c0*/  SHFL.IDX P6, R14, R13, R12, R11 ;  /* 0x0000000c0d0e7389 */ /* 0x00006400000c000b */
[----:B01----:R-:W-:Y:S01]  /*103d0*/  ENDCOLLECTIVE ;  /* 0x000000000000791b */ /* 0x003fe20003800000 */
.L_x_131:
[----:B------:R-:W-:Y:S02]  /*103e0*/  IMAD.MOV.U32 R13, RZ, RZ, R6 ;  /* 0x000000ffff0d7224 */ /* 0x000fe400078e0006 */
[----:B------:R-:W-:Y:S01]  /*103f0*/  IMAD.MOV.U32 R12, RZ, RZ, 0x5 ;  /* 0x00000005ff0c7424 */ /* 0x000fe200078e00ff */
[----:B------:R-:W-:-:S04]  /*10400*/  @P4 IADD3 R14, P2, R29, R14, RZ ;  /* 0x0000000e1d0e4210 */ /* 0x000fc80007f5e0ff */
[----:B------:R-:W-:Y:S01]  /*10410*/  @P4 IADD3.X R9, RZ, R8, RZ, P2, !PT ;  /* 0x00000008ff094210 */ /* 0x000fe200017fe4ff */
[----:B------:R-:W-:-:S08]  /*10420*/  @P4 IMAD.MOV.U32 R2, RZ, RZ, R14 ;  /* 0x000000ffff024224 */ /* 0x000fd000078e000e */
[----:B------:R-:W-:Y:S05]  /*10430*/  WARPSYNC.COLLECTIVE R15, `(.L_x_132) ;  /* 0x000000000f087348 */ /* 0x000fea0003c00000 */
[----:B------:R0:W1:Y:S02]  /*10440*/  SHFL.IDX P6, R14, R13, R12, R11 ;  /* 0x0000000c0d0e7389 */ /* 0x00006400000c000b */
[----:B01----:R-:W-:Y:S01]  /*10450*/  ENDCOLLECTIVE ;  /* 0x000000000000791b */ /* 0x003fe20003800000 */
.L_x_132:
[----:B------:R-:W-:-:S05]  /*10460*/  @P4 IMAD.MOV.U32 R3, RZ, RZ, R9 ;  /* 0x000000ffff034224 */ /* 0x000fca00078e0009 */
[----:B------:R-:W-:Y:S01]  /*10470*/  @!PT LDS RZ, [RZ] ;  /* 0x00000000fffff984 */ /* 0x000fe20000000800 */
[----:B------:R-:W-:Y:S01]  /*10480*/  @!PT LDS RZ, [RZ] ;  /* 0x00000000fffff984 */ /* 0x000fe20000000800 */
[----:B------:R-:W-:Y:S01]  /*10490*/  @!PT LDS RZ, [RZ] ;  /* 0x00000000fffff984 */ /* 0x000fe20000000800 */
[----:B------:R0:W-:Y:S01]  /*104a0*/  @P4 LDGSTS.E.BYPASS.LTC128B.128 [R28+0x1a400], desc[UR48][R2.64], !P5 ;  /* 0x1a400000021c4fae */ /* 0x0001e2000e901d70 */
[----:B------:R-:W-:Y:S01]  /*104b0*/  LOP3.LUT P4, RZ, R0, 0x40, RZ, 0xc0, !PT ;  /* 0x0000004000ff7812 */ /* 0x000fe2000788c0ff */
[----:B------:R-:W-:Y:S02]  /*104c0*/  IMAD.MOV.U32 R13, RZ, RZ, R7 ;  /* 0x000000ffff0d7224 */ /* 0x000fe400078e0007 */
[----:B------:R-:W-:-:S10]  /*104d0*/  IMAD.MOV.U32 R8, RZ, RZ, R14 ;  /* 0x000000ffff087224 */ /* 0x000fd400078e000e */
[----:B0-----:R-:W-:Y:S05]  /*104e0*/  WARPSYNC.COLLECTIVE R15, `(.L_x_133) ;  /* 0x000000000f087348 */ /* 0x001fea0003c00000 */
[----:B------:R1:W2:Y:S02]  /*104f0*/  SHFL.IDX P6, R14, R13, R12, R11 ;  /* 0x0000000c0d0e7389 */ /* 0x0002a400000c000b */
[----:B012---:R-:W-:Y:S01]  /*10500*/  ENDCOLLECTIVE ;  /* 0x000000000000791b */ /* 0x007fe20003800000 */
.L_x_133:
[----:B------:R-:W-:Y:S01]  /*10510*/  MOV R13, R6 ;  /* 0x00000006000d7202 */ /* 0x000fe20000000f00 */
[----:B------:R-:W-:Y:S01]  /*10520*/  IMAD.MOV.U32 R12, RZ, RZ, 0x6 ;  /* 0x00000006ff0c7424 */ /* 0x000fe200078e00ff */
[----:B------:R-:W-:-:S05]  /*10530*/  @P3 IADD3 R14, P2, R29, R14, RZ ;  /* 0x0000000e1d0e3210 */ /* 0x000fca0007f5e0ff */
[----:B------:R-:W-:-:S08]  /*10540*/  @P3 IMAD.MOV.U32 R2, RZ, RZ, R14 ;  /* 0x000000ffff023224 */ /* 0x000fd000078e000e */
[----:B------:R-:W-:Y:S05]  /*10550*/  WARPSYNC.COLLECTIVE R15, `(.L_x_134) ;  /* 0x000000000f087348 */ /* 0x000fea0003c00000 */
[----:B------:R0:W1:Y:S02]  /*10560*/  SHFL.IDX P6, R14, R13, R12, R11 ;  /* 0x0000000c0d0e7389 */ /* 0x00006400000c000b */
[----:B01----:R-:W-:Y:S01]  /*10570*/  ENDCOLLECTIVE ;  /* 0x000000000000791b */ /* 0x003fe20003800000 */
.L_x_134:
[----:B------:R-:W-:-:S04]  /*10580*/  @P3 IMAD.X R9, RZ, RZ, R8, P2 ;  /* 0x000000ffff093224 */ /* 0x000fc800010e0608 */
[----:B------:R-:W-:-:S05]  /*10590*/  @P3 IMAD.MOV.U32 R3, RZ, RZ, R9 ;  /* 0x000000ffff033224 */ /* 0x000fca00078e0009 */
[----:B------:R-:W-:Y:S01]  /*105a0*/  @!PT LDS RZ, [RZ] ;  /* 0x00000000fffff984 */ /* 0x000fe20000000800 */
[----:B------:R-:W-:Y:S01]  /*105b0*/  @!PT LDS RZ, [RZ] ;  /* 0x00000000fffff984 */ /* 0x000fe20000000800 */
[----:B------:R-:W-:Y:S01]  /*105c0*/  @!PT LDS RZ, [RZ] ;  /* 0x00000000fffff984 */ /* 0x000fe20000000800 */
[----:B------:R0:W-:Y:S01]  /*105d0*/  @P3 LDGSTS.E.BYPASS.LTC128B.128 [R28+0x1ac00], desc[UR48][R2.64], !P5 ;  /* 0x1ac00000021c3fae */ /* 0x0001e2000e901d70 */
[----:B------:R-:W-:Y:S02]  /*105e0*/  IMAD.MOV.U32 R13, RZ, RZ, R7 ;  /* 0x000000ffff0d7224 */ /* 0x000fe400078e0007 */
[----:B------:R-:W-:-:S07]  /*105f0*/  IMAD.MOV.U32 R8, RZ, RZ, R14 ;  /* 0x000000ffff087224 */ /* 0x000fce00078e000e */
[----:B0-----:R-:W-:Y:S05]  /*10600*/  WARPSYNC.COLLECTIVE R15, `(.L_x_135) ;  /* 0x000000000f087348 */ /* 0x001fea0003c00000 */
[----:B------:R1:W2:Y:S02]  /*10610*/  SHFL.IDX P6, R14, R13, R12, R11 ;  /* 0x0000000c0d0e7389 */ /* 0x0002a400000c000b */
[----:B012---:R-:W-:Y:S01]  /*10620*/  ENDCOLLECTIVE ;  /* 0x000000000000791b */ /* 0x007fe20003800000 */
.L_x_135:
[----:B------:R-:W-:Y:S02]  /*10630*/  IMAD.MOV.U32 R13, RZ, RZ, R6 ;  /* 0x000000ffff0d7224 */ /* 0x000fe400078e0006 */
[----:B------:R-:W-:Y:S01]  /*10640*/  IMAD.MOV.U32 R12, RZ, RZ, 0x7 ;  /* 0x00000007ff0c7424 */ /* 0x000fe200078e00ff */
[----:B------:R-:W-:-:S05]  /*10650*/  @P4 IADD3 R14, P2, R29, R14, RZ ;  /* 0x0000000e1d0e4210 */ /* 0x000fca0007f5e0ff */
[----:B------:R-:W-:-:S08]  /*10660*/  @P4 IMAD.MOV.U32 R2, RZ, RZ, R14 ;  /* 0x000000ffff024224 */ /* 0x000fd000078e000e */
[----:B------:R-:W-:Y:S05]  /*10670*/  WARPSYNC.COLLECTIVE R15, `(.L_x_136) ;  /* 0x000000000f087348 */ /* 0x000fea0003c00000 */
[----:B------:R0:W1:Y:S02]  /*10680*/  SHFL.IDX P6, R14, R13, R12, R11 ;  /* 0x0000000c0d0e7389 */ /* 0x00006400000c000b */
[----:B01----:R-:W-:Y:S01]  /*10690*/  ENDCOLLECTIVE ;  /* 0x000000000000791b */ /* 0x003fe20003800000 */
.L_x_136:
[----:B------:R-:W-:-:S04]  /*106a0*/  @P4 IMAD.X R9, RZ, RZ, R8, P2 ;  /* 0x000000ffff094224 */ /* 0x000fc800010e0608 */
[----:B------:R-:W-:-:S05]  /*106b0*/  @P4 IMAD.MOV.U32 R3, RZ, RZ, R9 ;  /* 0x000000ffff034224 */ /* 0x000fca00078e0009 */
[----:B------:R-:W-:Y:S01]  /*106c0*/  @!PT LDS RZ, [RZ] ;  /* 0x00000000fffff984 */ /* 0x000fe20000000800 */
[----:B------:R-:W-:Y:S01]  /*106d0*/  @!PT LDS RZ, [RZ] ;  /* 0x00000000fffff984 */ /* 0x000fe20000000800 */
[----:B------:R-:W-:Y:S01]  /*106e0*/  @!PT LDS RZ, [RZ] ;  /* 0x00000000fffff984 */ /* 0x000fe20000000800 */
[----:B------:R0:W-:Y:S01]  /*106f0*/  @P4 LDGSTS.E.BYPASS.LTC128B.128 [R28+0x1b400], desc[UR48][R2.64], !P5 ;  /* 0x1b400000021c4fae */ /* 0x0001e2000e901d70 */
[----:B------:R-:W-:Y:S01]  /*10700*/  MOV R13, R7 ;  /* 0x00000007000d7202 */ /* 0x000fe20000000f00 */
[----:B------:R-:W-:-:S07]  /*10710*/  IMAD.MOV.U32 R8, RZ, RZ, R14 ;  /* 0x000000ffff087224 */ /* 0x000fce00078e000e */
[----:B0-----:R-:W-:Y:S05]  /*10720*/  WARPSYNC.COLLECTIVE R15, `(.L_x_137) ;  /* 0x000000000f087348 */ /* 0x001fea0003c00000 */
[----:B------:R1:W2:Y:S02]  /*10730*/  SHFL.IDX P6, R14, R13, R12, R11 ;  /* 0x0000000c0d0e7389 */ /* 0x0002a400000c000b */
[----:B012---:R-:W-:Y:S01]  /*10740*/  ENDCOLLECTIVE ;  /* 0x000000000000791b */ /* 0x007fe20003800000 */
.L_x_137:
[----:B------:R-:W-:Y:S02]  /*10750*/  IMAD.MOV.U32 R13, RZ, RZ, R4 ;  /* 0x000000ffff0d7224 */ /* 0x000fe400078e0004 */
[----:B------:R-:W-:Y:S01]  /*10760*/  IMAD.MOV.U32 R12, RZ, RZ, RZ ;  /* 0x000000ffff0c7224 */ /* 0x000fe200078e00ff */
[----:B------:R-:W-:-:S13]  /*10770*/  @P0 IADD3 R9, P2, R29, R14, RZ ;  /* 0x0000000e1d090210 */ /* 0x000fda0007f5e0ff */
[----:B------:R-:W-:Y:S05]  /*10780*/  WARPSYNC.COLLECTIVE R15, `(.L_x_138) ;  /* 0x000000000f087348 */ /* 0x000fea0003c00000 */
[----:B------:R0:W1:Y:S02]  /*10790*/  SHFL.IDX P6, R14, R13, R12, R11 ;  /* 0x0000000c0d0e7389 */ /* 0x00006400000c000b */
[----:B01----:R-:W-:Y:S01]  /*107a0*/  ENDCOLLECTIVE ;  /* 0x000000000000791b */ /* 0x003fe20003800000 */
.L_x_138:
[----:B------:R-:W-:Y:S02]  /*107b0*/  @P0 IMAD.X R10, RZ, RZ, R8, P2 ;  /* 0x000000ffff0a0224 */ /* 0x000fe400010e0608 */
[----:B------:R-:W-:Y:S02]  /*107c0*/  @P0 IMAD.MOV.U32 R2, RZ, RZ, R9 ;  /* 0x000000ffff020224 */ /* 0x000fe400078e0009 */
        /* <DEDUP_REMOVED lines=10> */
.L_x_139:
[----:B------:R-:W-:Y:S02]  /*10870*/  IMAD.MOV.U32 R13, RZ, RZ, R4 ;  /* 0x000000ffff0d7224 */ /* 0x000fe400078e0004 */
[----:B------:R-:W-:Y:S01]  /*10880*/  IMAD.MOV.U32 R12, RZ, RZ, 0x1 ;  /* 0x00000001ff0c7424 */ /* 0x000fe200078e00ff */
[----:B------:R-:W-:-:S05]  /*10890*/  @P1 IADD3 R14, P0, R29, R14, RZ ;  /* 0x0000000e1d0e1210 */ /* 0x000fca0007f1e0ff */
[----:B------:R-:W-:-:S08]  /*108a0*/  @P1 IMAD.MOV.U32 R2, RZ, RZ, R14 ;  /* 0x000000ffff021224 */ /* 0x000fd000078e000e */
[----:B------:R-:W-:Y:S05]  /*108b0*/  WARPSYNC.COLLECTIVE R15, `(.L_x_140) ;  /* 0x000000000f087348 */ /* 0x000fea0003c00000 */
[----:B------:R0:W1:Y:S02]  /*108c0*/  SHFL.IDX P6, R14, R13, R12, R11 ;  /* 0x0000000c0d0e7389 */ /* 0x00006400000c000b */
[----:B01----:R-:W-:Y:S01]  /*108d0*/  ENDCOLLECTIVE ;  /* 0x000000000000791b */ /* 0x003fe20003800000 */
.L_x_140:
[----:B------:R-:W-:-:S05]  /*108e0*/  @P1 IMAD.X R9, RZ, RZ, R8, P0 ;  /* 0x000000ffff091224 */ /* 0x000fca00000e0608 */
[----:B------:R-:W-:-:S05]  /*108f0*/  @P1 MOV R3, R9 ;  /* 0x0000000900031202 */ /* 0x000fca0000000f00 */
        /* <DEDUP_REMOVED lines=9> */
.L_x_141:
[----:B------:R-:W-:Y:S05]  /*10990*/  BRA `(.L_x_142) ;  /* 0xffffffb800047947 */ /* 0x000fea000383ffff */
.L_x_56:
[----:B------:R-:W-:Y:S02]  /*109a0*/  IMAD.MOV.U32 R13, RZ, RZ, R5 ;  /* 0x000000ffff0d7224 */ /* 0x000fe400078e0005 */
[----:B------:R-:W-:Y:S02]  /*109b0*/  IMAD.MOV.U32 R12, RZ, RZ, RZ ;  /* 0x000000ffff0c7224 */ /* 0x000fe400078e00ff */
[----:B------:R-:W-:Y:S02]  /*109c0*/  IMAD.MOV.U32 R11, RZ, RZ, 0x181f ;  /* 0x0000181fff0b7424 */ /* 0x000fe400078e00ff */
[----:B------:R-:W-:Y:S02]  /*109d0*/  IMAD.MOV.U32 R15, RZ, RZ, -0x1 ;  /* 0xffffffffff0f7424 */ /* 0x000fe400078e00ff */
[----:B------:R-:W-:-:S07]  /*109e0*/  IMAD R25, R25, 0x80, R24 ;  /* 0x0000008019197824 */ /* 0x000fce00078e0218 */
[----:B------:R-:W-:Y:S05]  /*109f0*/  WARPSYNC.COLLECTIVE R15, `(.L_x_143) ;  /* 0x000000000f087348 */ /* 0x000fea0003c00000 */
[----:B------:R0:W1:Y:S02]  /*10a00*/  SHFL.IDX P6, R14, R13, R12, R11 ;  /* 0x0000000c0d0e7389 */ /* 0x00006400000c000b */
[----:B01----:R-:W-:Y:S01]  /*10a10*/  ENDCOLLECTIVE ;  /* 0x000000000000791b */ /* 0x003fe20003800000 */
.L_x_143:
[----:B------:R-:W-:Y:S01]  /*10a20*/  VIADD R7, R25, 0x10 ;  /* 0x0000001019077836 */ /* 0x000fe20000000000 */
[----:B------:R-:W-:Y:S01]  /*10a30*/  MOV R13, R0 ;  /* 0x00000000000d7202 */ /* 0x000fe20000000f00 */
[----:B------:R-:W-:-:S07]  /*10a40*/  IMAD.MOV.U32 R2, RZ, RZ, R14 ;  /* 0x000000ffff027224 */ /* 0x000fce00078e000e */
[----:B------:R-:W-:Y:S05]  /*10a50*/  WARPSYNC.COLLECTIVE R15, `(.L_x_144) ;  /* 0x000000000f087348 */ /* 0x000fea0003c00000 */
[----:B------:R0:W1:Y:S02]  /*10a60*/  SHFL.IDX P6, R14, R13, R12, R11 ;  /* 0x0000000c0d0e7389 */ /* 0x00006400000c000b */
[----:B01----:R-:W-:Y:S01]  /*10a70*/  ENDCOLLECTIVE ;  /* 0x000000000000791b */ /* 0x003fe20003800000 */
.L_x_144:
[----:B------:R-:W-:Y:S02]  /*10a80*/  ULDC UR4, c[0x0][0x288] ;  /* 0x0000a20000047ab9 */ /* 0x000fe40000000800 */
[----:B------:R-:W-:-:S05]  /*10a90*/  IMAD R4, R6, UR4, RZ ;  /* 0x0000000406047c24 */ /* 0x000fca000f8e02ff */
[----:B------:R-:W-:Y:S01]  /*10aa0*/  ISETP.GE.AND P1, PT, R25, R4, PT ;  /* 0x000000041900720c */ /* 0x000fe20003f26270 */
[----:B------:R-:W-:Y:S02]  /*10ab0*/  IMAD.MOV.U32 R13, RZ, RZ, R5 ;  /* 0x000000ffff0d7224 */ /* 0x000fe400078e0005 */
[----:B------:R-:W-:-:S10]  /*10ac0*/  IMAD.MOV.U32 R12, RZ, RZ, 0x1 ;  /* 0x00000001ff0c7424 */ /* 0x000fd400078e00ff */
[----:B------:R-:W-:-:S05]  /*10ad0*/  @!P1 IADD3 R14, P2, R29, R14, RZ ;  /* 0x0000000e1d0e9210 */ /* 0x000fca0007f5e0ff */
[----:B------:R-:W-:Y:S02]  /*10ae0*/  @!P1 IMAD.X R3, RZ, RZ, R2, P2 ;  /* 0x000000ffff039224 */ /* 0x000fe400010e0602 */
[----:B------:R-:W-:-:S07]  /*10af0*/  @!P1 IMAD.MOV.U32 R2, RZ, RZ, R14 ;  /* 0x000000ffff029224 */ /* 0x000fce00078e000e */
[----:B------:R-:W-:Y:S05]  /*10b00*/  WARPSYNC.COLLECTIVE R15, `(.L_x_145) ;  /* 0x000000000f087348 */ /* 0x000fea0003c00000 */
[----:B------:R0:W1:Y:S02]  /*10b10*/  SHFL.IDX P6, R14, R13, R12, R11 ;  /* 0x0000000c0d0e7389 */ /* 0x00006400000c000b */
[----:B01----:R-:W-:Y:S01]  /*10b20*/  ENDCOLLECTIVE ;  /* 0x000000000000791b */ /* 0x003fe20003800000 */
.L_x_145:
[----:B------:R-:W-:Y:S01]  /*10b30*/  @!PT LDS RZ, [RZ] ;  /* 0x00000000fffff984 */ /* 0x000fe20000000800 */
[----:B------:R-:W-:Y:S01]  /*10b40*/  @!PT LDS RZ, [RZ] ;  /* 0x00000000fffff984 */ /* 0x000fe20000000800 */
[----:B------:R-:W-:Y:S01]  /*10b50*/  @!PT LDS RZ, [RZ] ;  /* 0x00000000fffff984 */ /* 0x000fe20000000800 */
[----:B------:R0:W-:Y:S01]  /*10b60*/  @!P1 LDGSTS.E.BYPASS.LTC128B.128 [R28+0x14400], desc[UR48][R2.64], !P0 ;  /* 0x14400000021c9fae */ /* 0x0001e2000c101d70 */
[----:B------:R-:W-:Y:S01]  /*10b70*/  ISETP.GE.AND P1, PT, R7, R4, PT ;  /* 0x000000040700720c */ /* 0x000fe20003f26270 */
[----:B------:R-:W-:Y:S02]  /*10b80*/  VIADD R7, R25, 0x20 ;  /* 0x0000002019077836 */ /* 0x000fe40000000000 */
[----:B------:R-:W-:Y:S02]  /*10b90*/  IMAD.MOV.U32 R13, RZ, RZ, R0 ;  /* 0x000000ffff0d7224 */ /* 0x000fe400078e0000 */
[----:B------:R-:W-:-:S08]  /*10ba0*/  IMAD.MOV.U32 R6, RZ, RZ, R14 ;  /* 0x000000ffff067224 */ /* 0x000fd000078e000e */
[----:B0-----:R-:W-:Y:S05]  /*10bb0*/  WARPSYNC.COLLECTIVE R15, `(.L_x_146) ;  /* 0x000000000f087348 */ /* 0x001fea0003c00000 */
[----:B------:R1:W2:Y:S02]  /*10bc0*/  SHFL.IDX P6, R14, R13, R12, R11 ;  /* 0x0000000c0d0e7389 */ /* 0x0002a400000c000b */
[----:B012---:R-:W-:Y:S01]  /*10bd0*/  ENDCOLLECTIVE ;  /* 0x000000000000791b */ /* 0x007fe20003800000 */
.L_x_146:
[----:B------:R-:W-:Y:S02]  /*10be0*/  IMAD.MOV.U32 R13, RZ, RZ, R5 ;  /* 0x000000ffff0d7224 */ /* 0x000fe400078e0005 */
[----:B------:R-:W-:Y:S02]  /*10bf0*/  IMAD.MOV.U32 R12, RZ, RZ, 0x2 ;  /* 0x00000002ff0c7424 */ /* 0x000fe400078e00ff */
[----:B------:R-:W-:-:S07]  /*10c00*/  IMAD.MOV.U32 R8, RZ, RZ, R14 ;  /* 0x000000ffff087224 */ /* 0x000fce00078e000e */
[----:B------:R-:W-:Y:S05]  /*10c10*/  WARPSYNC.COLLECTIVE R15, `(.L_x_147) ;  /* 0x000000000f087348 */ /* 0x000fea0003c00000 */
[----:B------:R0:W1:Y:S02]  /*10c20*/  SHFL.IDX P6, R14, R13, R12, R11 ;  /* 0x0000000c0d0e7389 */ /* 0x00006400000c000b */
[----:B01----:R-:W-:Y:S01]  /*10c30*/  ENDCOLLECTIVE ;  /* 0x000000000000791b */ /* 0x003fe20003800000 */
.L_x_147:
[----:B------:R-:W-:-:S04]  /*10c40*/  @!P1 IADD3 R8, P3, R29, R8, RZ ;  /* 0x000000081d089210 */ /* 0x000fc80007f7e0ff */
[----:B------:R-:W-:Y:S01]  /*10c50*/  @!P1 IADD3.X R9, RZ, R6, RZ, P3, !PT ;  /* 0x00000006ff099210 */ /* 0x000fe20001ffe4ff */
[----:B------:R-:W-:-:S04]  /*10c60*/  @!P1 IMAD.MOV.U32 R2, RZ, RZ, R8 ;  /* 0x000000ffff029224 */ /* 0x000fc800078e0008 */
[----:B------:R-:W-:Y:S02]  /*10c70*/  @!P1 IMAD.MOV.U32 R3, RZ, RZ, R9 ;  /* 0x000000ffff039224 */ /* 0x000fe400078e0009 */
[----:B------:R-:W-:-:S03]  /*10c80*/  IMAD.MOV.U32 R13, RZ, RZ, R0 ;  /* 0x000000ffff0d7224 */ /* 0x000fc600078e0000 */
[----:B------:R-:W-:Y:S01]  /*10c90*/  @!PT LDS RZ, [RZ] ;  /* 0x00000000fffff984 */ /* 0x000fe20000000800 */
[----:B------:R-:W-:Y:S01]  /*10ca0*/  @!PT LDS RZ, [RZ] ;  /* 0x00000000fffff984 */ /* 0x000fe20000000800 */
[----:B------:R-:W-:Y:S01]  /*10cb0*/  @!PT LDS RZ, [RZ] ;  /* 0x00000000fffff984 */ /* 0x000fe20000000800 */
[----:B------:R0:W-:Y:S01]  /*10cc0*/  @!P1 LDGSTS.E.BYPASS.LTC128B.128 [R28+0x14c00], desc[UR48][R2.64], !P0 ;  /* 0x14c00000021c9fae */ /* 0x0001e2000c101d70 */
[----:B------:R-:W-:Y:S01]  /*10cd0*/  ISETP.GE.AND P1, PT, R7, R4, PT ;  /* 0x000000040700720c */ /* 0x000fe20003f26270 */
[----:B------:R-:W-:-:S12]  /*10ce0*/  IMAD.MOV.U32 R7, RZ, RZ, R14 ;  /* 0x000000ffff077224 */ /* 0x000fd800078e000e */
[----:B0-----:R-:W-:Y:S05]  /*10cf0*/  WARPSYNC.COLLECTIVE R15, `(.L_x_148) ;  /* 0x000000000f087348 */ /* 0x001fea0003c00000 */
[----:B------:R1:W2:Y:S02]  /*10d00*/  SHFL.IDX P6, R14, R13, R12, R11 ;  /* 0x0000000c0d0e7389 */ /* 0x0002a400000c000b */
[----:B012---:R-:W-:Y:S01]  /*10d10*/  ENDCOLLECTIVE ;  /* 0x000000000000791b */ /* 0x007fe20003800000 */
.L_x_148:
[----:B------:R-:W-:Y:S02]  /*10d20*/  IMAD.MOV.U32 R13, RZ, RZ, R5 ;  /* 0x000000ffff0d7224 */ /* 0x000fe400078e0005 */
[----:B------:R-:W-:Y:S01]  /*10d30*/  IMAD.MOV.U32 R12, RZ, RZ, 0x3 ;  /* 0x00000003ff0c7424 */ /* 0x000fe200078e00ff */
[----:B------:R-:W-:-:S05]  /*10d40*/  @!P1 IADD3 R14, P2, R29, R14, RZ ;  /* 0x0000000e1d0e9210 */ /* 0x000fca0007f5e0ff */
[----:B------:R-:W-:-:S08]  /*10d50*/  @!P1 IMAD.MOV.U32 R2, RZ, RZ, R14 ;  /* 0x000000ffff029224 */ /* 0x000fd000078e000e */
[----:B------:R-:W-:Y:S05]  /*10d60*/  WARPSYNC.COLLECTIVE R15, `(.L_x_149) ;  /* 0x000000000f087348 */ /* 0x000fea0003c00000 */
[----:B------:R0:W1:Y:S02]  /*10d70*/  SHFL.IDX P6, R14, R13, R12, R11 ;  /* 0x0000000c0d0e7389 */ /* 0x00006400000c000b */
[----:B01----:R-:W-:Y:S01]  /*10d80*/  ENDCOLLECTIVE ;  /* 0x000000000000791b */ /* 0x003fe20003800000 */
.L_x_149:
[----:B------:R-:W-:Y:S01]  /*10d90*/  @!P1 IMAD.X R3, RZ, RZ, R7, P2 ;  /* 0x000000ffff039224 */ /* 0x000fe200010e0607 */
[----:B------:R-:W-:-:S04]  /*10da0*/  IADD3 R7, R25, 0x30, RZ ;  /* 0x0000003019077810 */ /* 0x000fc80007ffe0ff */
[----:B------:R-:W-:Y:S01]  /*10db0*/  ISETP.GE.AND P2, PT, R7, R4, PT ;  /* 0x000000040700720c */ /* 0x000fe20003f46270 */
[----:B------:R-:W-:Y:S01]  /*10dc0*/  @!PT LDS RZ, [RZ] ;  /* 0x00000000fffff984 */ /* 0x000fe20000000800 */
[----:B------:R-:W-:Y:S01]  /*10dd0*/  @!PT LDS RZ, [RZ] ;  /* 0x00000000fffff984 */ /* 0x000fe20000000800 */
[----:B------:R-:W-:Y:S01]  /*10de0*/  @!PT LDS RZ, [RZ] ;  /* 0x00000000fffff984 */ /* 0x000fe20000000800 */
[----:B------:R0:W-:Y:S01]  /*10df0*/  @!P1 LDGSTS.E.BYPASS.LTC128B.128 [R28+0x15400], desc[UR48][R2.64], !P0 ;  /* 0x15400000021c9fae */ /* 0x0001e2000c101d70 */
[----:B------:R-:W-:Y:S02]  /*10e00*/  VIADD R7, R25, 0x40 ;  /* 0x0000004019077836 */ /* 0x000fe40000000000 */
[----:B------:R-:W-:Y:S02]  /*10e10*/  IMAD.MOV.U32 R13, RZ, RZ, R0 ;  /* 0x000000ffff0d7224 */ /* 0x000fe400078e0000 */
[----:B------:R-:W-:-:S07]  /*10e20*/  IMAD.MOV.U32 R6, RZ, RZ, R14 ;  /* 0x000000ffff067224 */ /* 0x000fce00078e000e */
[----:B0-----:R-:W-:Y:S05]  /*10e30*/  WARPSYNC.COLLECTIVE R15, `(.L_x_150) ;  /* 0x000000000f087348 */ /* 0x001fea0003c00000 */
[----:B------:R1:W2:Y:S02]  /*10e40*/  SHFL.IDX P6, R14, R13, R12, R11 ;  /* 0x0000000c0d0e7389 */ /* 0x0002a400000c000b */
[----:B012---:R-:W-:Y:S01]  /*10e50*/  ENDCOLLECTIVE ;  /* 0x000000000000791b */ /* 0x007fe20003800000 */
.L_x_150:
[----:B------:R-:W-:Y:S02]  /*10e60*/  IMAD.MOV.U32 R13, RZ, RZ, R5 ;  /* 0x000000ffff0d7224 */ /* 0x000fe400078e0005 */
[----:B------:R-:W-:Y:S02]  /*10e70*/  IMAD.MOV.U32 R12, RZ, RZ, 0x4 ;  /* 0x00000004ff0c7424 */ /* 0x000fe400078e00ff */
[----:B------:R-:W-:-:S07]  /*10e80*/  IMAD.MOV.U32 R8, RZ, RZ, R14 ;  /* 0x000000ffff087224 */ /* 0x000fce00078e000e */
[----:B------:R-:W-:Y:S05]  /*10e90*/  WARPSYNC.COLLECTIVE R15, `(.L_x_151) ;  /* 0x000000000f087348 */ /* 0x000fea0003c00000 */
[----:B------:R0:W1:Y:S02]  /*10ea0*/  SHFL.IDX P6, R14, R13, R12, R11 ;  /* 0x0000000c0d0e7389 */ /* 0x00006400000c000b */
[----:B01----:R-:W-:Y:S01]  /*10eb0*/  ENDCOLLECTIVE ;  /* 0x000000000000791b */ /* 0x003fe20003800000 */
.L_x_151:
[----:B------:R-:W-:-:S05]  /*10ec0*/  @!P2 IADD3 R2, P1, R29, R8, RZ ;  /* 0x000000081d02a210 */ /* 0x000fca0007f3e0ff */
[----:B------:R-:W-:Y:S01]  /*10ed0*/  @!P2 IMAD.X R3, RZ, RZ, R6, P1 ;  /* 0x000000ffff03a224 */ /* 0x000fe200008e0606 */
[----:B------:R-:W-:-:S04]  /*10ee0*/  ISETP.GE.AND P1, PT, R7, R4, PT ;  /* 0x000000040700720c */ /* 0x000fc80003f26270 */
[----:B------:R-:W-:Y:S01]  /*10ef0*/  @!PT LDS RZ, [RZ] ;  /* 0x00000000fffff984 */ /* 0x000fe20000000800 */
[----:B------:R-:W-:Y:S01]  /*10f00*/  @!PT LDS RZ, [RZ] ;  /* 0x00000000fffff984 */ /* 0x000fe20000000800 */
[----:B------:R-:W-:Y:S01]  /*10f10*/  @!PT LDS RZ, [RZ] ;  /* 0x00000000fffff984 */ /* 0x000fe20000000800 */
[----:B------:R0:W-:Y:S01]  /*10f20*/  @!P2 LDGSTS.E.BYPASS.LTC128B.128 [R28+0x15c00], desc[UR48][R2.64], !P0 ;  /* 0x15c00000021cafae */ /* 0x0001e2000c101d70 */
[----:B------:R-:W-:Y:S01]  /*10f30*/  IMAD.MOV.U32 R13, RZ, RZ, R0 ;  /* 0x000000ffff0d7224 */ /* 0x000fe200078e0000 */
[----:B------:R-:W-:-:S07]  /*10f40*/  MOV R7, R14 ;  /* 0x0000000e00077202 */ /* 0x000fce0000000f00 */
[----:B0-----:R-:W-:Y:S05]  /*10f50*/  WARPSYNC.COLLECTIVE R15, `(.L_x_152) ;  /* 0x000000000f087348 */ /* 0x001fea0003c00000 */
[----:B------:R1:W2:Y:S02]  /*10f60*/  SHFL.IDX P6, R14, R13, R12, R11 ;  /* 0x0000000c0d0e7389 */ /* 0x0002a400000c000b */
[----:B012---:R-:W-:Y:S01]  /*10f70*/  ENDCOLLECTIVE ;  /* 0x000000000000791b */ /* 0x007fe20003800000 */
.L_x_152:
[----:B------:R-:W-:Y:S02]  /*10f80*/  IMAD.MOV.U32 R13, RZ, RZ, R5 ;  /* 0x000000ffff0d7224 */ /* 0x000fe400078e0005 */
[----:B------:R-:W-:Y:S01]  /*10f90*/  IMAD.MOV.U32 R12, RZ, RZ, 0x5 ;  /* 0x00000005ff0c7424 */ /* 0x000fe200078e00ff */
[----:B------:R-:W-:-:S13]  /*10fa0*/  @!P1 IADD3 R2, P2, R29, R14, RZ ;  /* 0x0000000e1d029210 */ /* 0x000fda0007f5e0ff */
[----:B------:R-:W-:Y:S05]  /*10fb0*/  WARPSYNC.COLLECTIVE R15, `(.L_x_153) ;  /* 0x000000000f087348 */ /* 0x000fea0003c00000 */
[----:B------:R0:W1:Y:S02]  /*10fc0*/  SHFL.IDX P6, R14, R13, R12, R11 ;  /* 0x0000000c0d0e7389 */ /* 0x00006400000c000b */
[----:B01----:R-:W-:Y:S01]  /*10fd0*/  ENDCOLLECTIVE ;  /* 0x000000000000791b */ /* 0x003fe20003800000 */
.L_x_153:
[----:B------:R-:W-:Y:S02]  /*10fe0*/  @!P1 IMAD.X R3, RZ, RZ, R7, P2 ;  /* 0x000000ffff039224 */ /* 0x000fe400010e0607 */
[----:B------:R-:W-:-:S03]  /*10ff0*/  VIADD R7, R25, 0x50 ;  /* 0x0000005019077836 */ /* 0x000fc60000000000 */
[----:B------:R-:W-:Y:S01]  /*11000*/  @!PT LDS RZ, [RZ] ;  /* 0x00000000fffff984 */ /* 0x000fe20000000800 */
[----:B------:R-:W-:Y:S01]  /*11010*/  @!PT LDS RZ, [RZ] ;  /* 0x00000000fffff984 */ /* 0x000fe20000000800 */
[----:B------:R-:W-:Y:S01]  /*11020*/  @!PT LDS RZ, [RZ] ;  /* 0x00000000fffff984 */ /* 0x000fe20000000800 */
[----:B------:R0:W-:Y:S02]  /*11030*/  @!P1 LDGSTS.E.BYPASS.LTC128B.128 [R28+0x16400], desc[UR48][R2.64], !P0 ;  /* 0x16400000021c9fae */ /* 0x0001e4000c101d70 */
[----:B------:R-:W-:Y:S01]  /*11040*/  ISETP.GE.AND P2, PT, R7, R4, PT ;  /* 0x000000040700720c */ /* 0x000fe20003f46270 */
[----:B------:R-:W-:Y:S02]  /*11050*/  IMAD.MOV.U32 R13, RZ, RZ, R0 ;  /* 0x000000ffff0d7224 */ /* 0x000fe400078e0000 */
[----:B------:R-:W-:-:S10]  /*11060*/  IMAD.MOV.U32 R6, RZ, RZ, R14 ;  /* 0x000000ffff067224 */ /* 0x000fd400078e000e */
[----:B0-----:R-:W-:Y:S05]  /*11070*/  WARPSYNC.COLLECTIVE R15, `(.L_x_154) ;  /* 0x000000000f087348 */ /* 0x001fea0003c00000 */
[----:B------:R1:W2:Y:S02]  /*11080*/  SHFL.IDX P6, R14, R13, R12, R11 ;  /* 0x0000000c0d0e7389 */ /* 0x0002a400000c000b */
[----:B012---:R-:W-:Y:S01]  /*11090*/  ENDCOLLECTIVE ;  /* 0x000000000000791b */ /* 0x007fe20003800000 */
.L_x_154:
[----:B------:R-:W-:Y:S01]  /*110a0*/  MOV R13, R5 ;  /* 0x00000005000d7202 */ /* 0x000fe20000000f00 */
[----:B------:R-:W-:Y:S02]  /*110b0*/  IMAD.MOV.U32 R12, RZ, RZ, 0x6 ;  /* 0x00000006ff0c7424 */ /* 0x000fe400078e00ff */
[----:B------:R-:W-:-:S07]  /*110c0*/  IMAD.MOV.U32 R8, RZ, RZ, R14 ;  /* 0x000000ffff087224 */ /* 0x000fce00078e000e */
[----:B------:R-:W-:Y:S05]  /*110d0*/  WARPSYNC.COLLECTIVE R15, `(.L_x_155) ;  /* 0x000000000f087348 */ /* 0x000fea0003c00000 */
[----:B------:R0:W1:Y:S02]  /*110e0*/  SHFL.IDX P6, R14, R13, R12, R11 ;  /* 0x0000000c0d0e7389 */ /* 0x00006400000c000b */
[----:B01----:R-:W-:Y:S01]  /*110f0*/  ENDCOLLECTIVE ;  /* 0x000000000000791b */ /* 0x003fe20003800000 */
.L_x_155:
[----:B------:R-:W-:-:S05]  /*11100*/  @!P2 IADD3 R2, P1, R29, R8, RZ ;  /* 0x000000081d02a210 */ /* 0x000fca0007f3e0ff */
[----:B------:R-:W-:-:S05]  /*11110*/  @!P2 IMAD.X R3, RZ, RZ, R6, P1 ;  /* 0x000000ffff03a224 */ /* 0x000fca00008e0606 */
[----:B------:R-:W-:Y:S01]  /*11120*/  @!PT LDS RZ, [RZ] ;  /* 0x00000000fffff984 */ /* 0x000fe20000000800 */
[----:B------:R-:W-:Y:S01]  /*11130*/  @!PT LDS RZ, [RZ] ;  /* 0x00000000fffff984 */ /* 0x000fe20000000800 */
[----:B------:R-:W-:Y:S01]  /*11140*/  @!PT LDS RZ, [RZ] ;  /* 0x00000000fffff984 */ /* 0x000fe20000000800 */
[----:B------:R0:W-:Y:S01]  /*11150*/  @!P2 LDGSTS.E.BYPASS.LTC128B.128 [R28+0x16c00], desc[UR48][R2.64], !P0 ;  /* 0x16c00000021cafae */ /* 0x0001e2000c101d70 */
[----:B------:R-:W-:Y:S02]  /*11160*/  IMAD.MOV.U32 R13, RZ, RZ, R0 ;  /* 0x000000ffff0d7224 */ /* 0x000fe400078e0000 */
[----:B------:R-:W-:-:S07]  /*11170*/  IMAD.MOV.U32 R7, RZ, RZ, R14 ;  /* 0x000000ffff077224 */ /* 0x000fce00078e000e */
[----:B0-----:R-:W-:Y:S05]  /*11180*/  WARPSYNC.COLLECTIVE R15, `(.L_x_156) ;  /* 0x000000000f087348 */ /* 0x001fea0003c00000 */
[----:B------:R1:W2:Y:S02]  /*11190*/  SHFL.IDX P6, R14, R13, R12, R11 ;  /* 0x0000000c0d0e7389 */ /* 0x0002a400000c000b */
[----:B012---:R-:W-:Y:S01]  /*111a0*/  ENDCOLLECTIVE ;  /* 0x000000000000791b */ /* 0x007fe20003800000 */
.L_x_156:
[----:B------:R-:W-:-:S05]  /*111b0*/  VIADD R3, R25, 0x60 ;  /* 0x0000006019037836 */ /* 0x000fca0000000000 */
[----:B------:R-:W-:Y:S01]  /*111c0*/  ISETP.GE.AND P1, PT, R3, R4, PT ;  /* 0x000000040300720c */ /* 0x000fe20003f26270 */
[----:B------:R-:W-:Y:S02]  /*111d0*/  IMAD.MOV.U32 R13, RZ, RZ, R5 ;  /* 0x000000ffff0d7224 */ /* 0x000fe400078e0005 */
[----:B------:R-:W-:-:S10]  /*111e0*/  IMAD.MOV.U32 R12, RZ, RZ, 0x7 ;  /* 0x00000007ff0c7424 */ /* 0x000fd400078e00ff */
[----:B------:R-:W-:-:S13]  /*111f0*/  @!P1 IADD3 R8, P2, R29, R14, RZ ;  /* 0x0000000e1d089210 */ /* 0x000fda0007f5e0ff */
[----:B------:R-:W-:Y:S05]  /*11200*/  WARPSYNC.COLLECTIVE R15, `(.L_x_157) ;  /* 0x000000000f087348 */ /* 0x000fea0003c00000 */
[----:B------:R0:W1:Y:S02]  /*11210*/  SHFL.IDX P6, R14, R13, R12, R11 ;  /* 0x0000000c0d0e7389 */ /* 0x00006400000c000b */
[----:B01----:R-:W-:Y:S01]  /*11220*/  ENDCOLLECTIVE ;  /* 0x000000000000791b */ /* 0x003fe20003800000 */
.L_x_157:
[----:B------:R-:W-:Y:S02]  /*11230*/  @!P1 IMAD.X R9, RZ, RZ, R7, P2 ;  /* 0x000000ffff099224 */ /* 0x000fe400010e0607 */
[----:B------:R-:W-:Y:S02]  /*11240*/  @!P1 IMAD.MOV.U32 R2, RZ, RZ, R8 ;  /* 0x000000ffff029224 */ /* 0x000fe400078e0008 */
[----:B------:R-:W-:-:S05]  /*11250*/  @!P1 IMAD.MOV.U32 R3, RZ, RZ, R9 ;  /* 0x000000ffff039224 */ /* 0x000fca00078e0009 */
        /* <DEDUP_REMOVED lines=9> */
.L_x_158:
[----:B------:R-:W-:Y:S05]  /*112f0*/  BRA `(.L_x_159) ;  /* 0xffffffb400e87947 */ /* 0x000fea000383ffff */
.L_x_57:
[----:B0-----:R-:W-:-:S04]  /*11300*/  IMAD.U32 R3, RZ, RZ, UR42 ;  /* 0x0000002aff037e24 */ /* 0x001fc8000f8e00ff */
[----:B------:R0:W1:Y:S03]  /*11310*/  SYNCS.PHASECHK.TRANS64.TRYWAIT P0, [R3+URZ+0x22820], R0 ;  /* 0x02282000030075a7 */ /* 0x000066000800017f */
[----:B-1----:R-:W-:Y:S05]  /*11320*/  @!P0 NANOSLEEP.SYNCS 0x989680 ;  /* 0x009896800000895d */ /* 0x002fea0003900000 */
[----:B------:R-:W1:Y:S02]  /*11330*/  @!P0 SYNCS.PHASECHK.TRANS64 P0, [R3+URZ+0x22820], R0 ;  /* 0x02282000030085a7 */ /* 0x000e64000800007f */
[----:B-1----:R-:W-:Y:S05]  /*11340*/  @!P0 BRA `(.L_x_57) ;  /* 0xfffffffc00ec8947 */ /* 0x002fea000383ffff */
[----:B------:R-:W-:Y:S05]  /*11350*/  BRA `(.L_x_160) ;  /* 0xffffffb800147947 */ /* 0x000fea000383ffff */
.L_x_60:
[----:B0-----:R0:W1:Y:S02]  /*11360*/  SYNCS.PHASECHK.TRANS64.TRYWAIT P1, [R3+URZ+0x22880], R25 ;  /* 0x02288019030075a7 */ /* 0x001064000802017f */
[----:B-1----:R-:W-:Y:S05]  /*11370*/  @!P1 NANOSLEEP.SYNCS 0x989680 ;  /* 0x009896800000995d */ /* 0x002fea0003900000 */
[----:B------:R-:W1:Y:S02]  /*11380*/  @!P1 SYNCS.PHASECHK.TRANS64 P1, [R3+URZ+0x22880], R25 ;  /* 0x02288019030095a7 */ /* 0x000e64000802007f */
[----:B-1----:R-:W-:Y:S05]  /*11390*/  @!P1 BRA `(.L_x_60) ;  /* 0xfffffffc00f09947 */ /* 0x002fea000383ffff */
[----:B------:R-:W-:Y:S05]  /*113a0*/  BRA `(.L_x_161) ;  /* 0xffffffbc00147947 */ /* 0x000fea000383ffff */
.L_x_61:
[----:B------:R-:W-:Y:S01]  /*113b0*/  BSSY B0, `(.L_x_162) ;  /* 0x0000008000007945 */ /* 0x000fe20003800000 */
[----:B------:R-:W-:Y:S02]  /*113c0*/  IMAD.MOV.U32 R13, RZ, RZ, R7 ;  /* 0x000000ffff0d7224 */ /* 0x000fe400078e0007 */
[----:B------:R-:W-:Y:S02]  /*113d0*/  IMAD.MOV.U32 R12, RZ, RZ, RZ ;  /* 0x000000ffff0c7224 */ /* 0x000fe400078e00ff */
[----:B------:R-:W-:Y:S02]  /*113e0*/  IMAD.MOV.U32 R11, RZ, RZ, 0x181f ;  /* 0x0000181fff0b7424 */ /* 0x000fe400078e00ff */
[----:B------:R-:W-:-:S07]  /*113f0*/  IMAD.MOV.U32 R15, RZ, RZ, -0x1 ;  /* 0xffffffffff0f7424 */ /* 0x000fce00078e00ff */
[----:B0-----:R-:W-:Y:S05]  /*11400*/  WARPSYNC.COLLECTIVE R15, `(.L_x_163) ;  /* 0x000000000f087348 */ /* 0x001fea0003c00000 */
[----:B------:R1:W2:Y:S02]  /*11410*/  SHFL.IDX P6, R14, R13, R12, R11 ;  /* 0x0000000c0d0e7389 */ /* 0x0002a400000c000b */
[----:B012---:R-:W-:Y:S01]  /*11420*/  ENDCOLLECTIVE ;  /* 0x000000000000791b */ /* 0x007fe20003800000 */
.L_x_163:
[----:B------:R-:W-:Y:S05]  /*11430*/  BSYNC B0 ;  /* 0x0000000000007941 */ /* 0x000fea0003800000 */
.L_x_162:
[----:B------:R-:W-:Y:S01]  /*11440*/  IMAD.MOV.U32 R13, RZ, RZ, R6 ;  /* 0x000000ffff0d7224 */ /* 0x000fe200078e0006 */
[----:B------:R-:W-:Y:S01]  /*11450*/  MOV R11, 0x181f ;  /* 0x0000181f000b7802 */ /* 0x000fe20000000f00 */
[----:B------:R-:W-:Y:S02]  /*11460*/  IMAD.MOV.U32 R12, RZ, RZ, RZ ;  /* 0x000000ffff0c7224 */ /* 0x000fe400078e00ff */
[----:B------:R-:W-:Y:S02]  /*11470*/  IMAD.MOV.U32 R15, RZ, RZ, -0x1 ;  /* 0xffffffffff0f7424 */ /* 0x000fe400078e00ff */
[----:B------:R-:W-:Y:S02]  /*11480*/  IMAD.MOV.U32 R5, RZ, RZ, R14 ;  /* 0x000000ffff057224 */ /* 0x000fe400078e000e */
[----:B------:R-:W-:-:S07]  /*11490*/  IMAD R17, R2, 0x5000, R28 ;  /* 0x0000500002117824 */ /* 0x000fce00078e021c */
[----:B------:R-:W-:Y:S05]  /*114a0*/  WARPSYNC.COLLECTIVE R15, `(.L_x_164) ;  /* 0x000000000f087348 */ /* 0x000fea0003c00000 */
[----:B------:R0:W1:Y:S02]  /*114b0*/  SHFL.IDX P6, R14, R13, R12, R11 ;  /* 0x0000000c0d0e7389 */ /* 0x00006400000c000b */
[----:B01----:R-:W-:Y:S01]  /*114c0*/  ENDCOLLECTIVE ;  /* 0x000000000000791b */ /* 0x003fe20003800000 */
.L_x_164:
[----:B------:R-:W-:Y:S02]  /*114d0*/  IMAD.MOV.U32 R13, RZ, RZ, R7 ;  /* 0x000000ffff0d7224 */ /* 0x000fe400078e0007 */
[----:B------:R-:W-:Y:S02]  /*114e0*/  IMAD.MOV.U32 R12, RZ, RZ, 0x1 ;  /* 0x00000001ff0c7424 */ /* 0x000fe400078e00ff */
[----:B------:R-:W-:-:S07]  /*114f0*/  IMAD.MOV.U32 R4, RZ, RZ, R14 ;  /* 0x000000ffff047224 */ /* 0x000fce00078e000e */
[----:B------:R-:W-:Y:S05]  /*11500*/  WARPSYNC.COLLECTIVE R15, `(.L_x_165) ;  /* 0x000000000f087348 */ /* 0x000fea0003c00000 */
[----:B------:R0:W1:Y:S02]  /*11510*/  SHFL.IDX P6, R14, R13, R12, R11 ;  /* 0x0000000c0d0e7389 */ /* 0x00006400000c000b */
[----:B01----:R-:W-:Y:S01]  /*11520*/  ENDCOLLECTIVE ;  /* 0x000000000000791b */ /* 0x003fe20003800000 */
.L_x_165:
[----:B------:R-:W-:-:S05]  /*11530*/  IADD3 R4, P1, R29, R4, RZ ;  /* 0x000000041d047210 */ /* 0x000fca0007f3e0ff */
[----:B------:R-:W-:-:S05]  /*11540*/  IMAD.X R5, RZ, RZ, R5, P1 ;  /* 0x000000ffff057224 */ /* 0x000fca00008e0605 */
[----:B------:R-:W-:Y:S01]  /*11550*/  @!PT LDS RZ, [RZ] ;  /* 0x00000000fffff984 */ /* 0x000fe20000000800 */
[----:B------:R-:W-:Y:S01]  /*11560*/  @!PT LDS RZ, [RZ] ;  /* 0x00000000fffff984 */ /* 0x000fe20000000800 */
[----:B------:R-:W-:Y:S01]  /*11570*/  @!PT LDS RZ, [RZ] ;  /* 0x00000000fffff984 */ /* 0x000fe20000000800 */
[----:B------:R0:W-:Y:S01]  /*11580*/  LDGSTS.E.BYPASS.LTC128B.128 [R17+0xa400], desc[UR48][R4.64], !P2 ;  /* 0x0a40000004117fae */ /* 0x0001e2000d101d70 */
[----:B------:R-:W-:Y:S02]  /*11590*/  IMAD.MOV.U32 R13, RZ, RZ, R6 ;  /* 0x000000ffff0d7224 */ /* 0x000fe400078e0006 */
[----:B------:R-:W-:-:S07]  /*115a0*/  IMAD.MOV.U32 R27, RZ, RZ, R14 ;  /* 0x000000ffff1b7224 */ /* 0x000fce00078e000e */
[----:B0-----:R-:W-:Y:S05]  /*115b0*/  WARPSYNC.COLLECTIVE R15, `(.L_x_166) ;  /* 0x000000000f087348 */ /* 0x001fea0003c00000 */
[----:B------:R1:W2:Y:S02]  /*115c0*/  SHFL.IDX P6, R14, R13, R12, R11 ;  /* 0x0000000c0d0e7389 */ /* 0x0002a400000c000b */
[----:B012---:R-:W-:Y:S01]  /*115d0*/  ENDCOLLECTIVE ;  /* 0x000000000000791b */ /* 0x007fe20003800000 */
.L_x_166:
[----:B------:R-:W-:Y:S01]  /*115e0*/  MOV R13, R7 ;  /* 0x00000007000d7202 */ /* 0x000fe20000000f00 */
[----:B------:R-:W-:Y:S02]  /*115f0*/  IMAD.MOV.U32 R12, RZ, RZ, 0x2 ;  /* 0x00000002ff0c7424 */ /* 0x000fe400078e00ff */
[----:B------:R-:W-:-:S05]  /*11600*/  IMAD.MOV.U32 R11, RZ, RZ, R14 ;  /* 0x000000ffff0b7224 */ /* 0x000fca00078e000e */
[----:B------:R-:W-:Y:S01]  /*11610*/  IADD3 R4, P1, R29, R11, RZ ;  /* 0x0000000b1d047210 */ /* 0x000fe20007f3e0ff */
[----:B------:R-:W-:-:S04]  /*11620*/  IMAD.MOV.U32 R11, RZ, RZ, 0x181f ;  /* 0x0000181fff0b7424 */ /* 0x000fc800078e00ff */
[----:B------:R-:W-:-:S08]  /*11630*/  IMAD.X R5, RZ, RZ, R27, P1 ;  /* 0x000000ffff057224 */ /* 0x000fd000008e061b */
[----:B------:R-:W-:Y:S05]  /*11640*/  WARPSYNC.COLLECTIVE R15, `(.L_x_167) ;  /* 0x000000000f087348 */ /* 0x000fea0003c00000 */
[----:B------:R0:W1:Y:S02]  /*11650*/  SHFL.IDX P6, R14, R13, R12, R11 ;  /* 0x0000000c0d0e7389 */ /* 0x00006400000c000b */
[----:B01----:R-:W-:Y:S01]  /*11660*/  ENDCOLLECTIVE ;  /* 0x000000000000791b */ /* 0x003fe20003800000 */
.L_x_167:
[----:B------:R-:W-:Y:S01]  /*11670*/  @!PT LDS RZ, [RZ] ;  /* 0x00000000fffff984 */ /* 0x000fe20000000800 */
[----:B------:R-:W-:Y:S01]  /*11680*/  @!PT LDS RZ, [RZ] ;  /* 0x00000000fffff984 */ /* 0x000fe20000000800 */
[----:B------:R-:W-:Y:S01]  /*11690*/  @!PT LDS RZ, [RZ] ;  /* 0x00000000fffff984 */ /* 0x000fe20000000800 */
[----:B------:R0:W-:Y:S01]  /*116a0*/  LDGSTS.E.BYPASS.LTC128B.128 [R17+0xac00], desc[UR48][R4.64], !P2 ;  /* 0x0ac0000004117fae */ /* 0x0001e2000d101d70 */
[----:B------:R-:W-:Y:S02]  /*116b0*/  IMAD.MOV.U32 R13, RZ, RZ, R6 ;  /* 0x000000ffff0d7224 */ /* 0x000fe400078e0006 */
[----:B0-----:R-:W-:-:S07]  /*116c0*/  IMAD.MOV.U32 R5, RZ, RZ, R14 ;  /* 0x000000ffff057224 */ /* 0x001fce00078e000e */
[----:B------:R-:W-:Y:S05]  /*116d0*/  WARPSYNC.COLLECTIVE R15, `(.L_x_168) ;  /* 0x000000000f087348 */ /* 0x000fea0003c00000 */
[----:B------:R0:W1:Y:S02]  /*116e0*/  SHFL.IDX P6, R14, R13, R12, R11 ;  /* 0x0000000c0d0e7389 */ /* 0x00006400000c000b */
[----:B01----:R-:W-:Y:S01]  /*116f0*/  ENDCOLLECTIVE ;  /* 0x000000000000791b */ /* 0x003fe20003800000 */
.L_x_168:
[----:B------:R-:W-:Y:S02]  /*11700*/  IMAD.MOV.U32 R13, RZ, RZ, R7 ;  /* 0x000000ffff0d7224 */ /* 0x000fe400078e0007 */
[----:B------:R-:W-:Y:S02]  /*11710*/  IMAD.MOV.U32 R12, RZ, RZ, 0x3 ;  /* 0x00000003ff0c7424 */ /* 0x000fe400078e00ff */
[----:B------:R-:W-:-:S07]  /*11720*/  IMAD.MOV.U32 R4, RZ, RZ, R14 ;  /* 0x000000ffff047224 */ /* 0x000fce00078e000e */
[----:B------:R-:W-:Y:S05]  /*11730*/  WARPSYNC.COLLECTIVE R15, `(.L_x_169) ;  /* 0x000000000f087348 */ /* 0x000fea0003c00000 */
[----:B------:R0:W1:Y:S02]  /*11740*/  SHFL.IDX P6, R14, R13, R12, R11 ;  /* 0x0000000c0d0e7389 */ /* 0x00006400000c000b */
[----:B01----:R-:W-:Y:S01]  /*11750*/  ENDCOLLECTIVE ;  /* 0x000000000000791b */ /* 0x003fe20003800000 */
.L_x_169:
[----:B------:R-:W-:-:S05]  /*11760*/  IADD3 R4, P1, R29, R4, RZ ;  /* 0x000000041d047210 */ /* 0x000fca0007f3e0ff */
[----:B------:R-:W-:-:S05]  /*11770*/  IMAD.X R5, RZ, RZ, R5, P1 ;  /* 0x000000ffff057224 */ /* 0x000fca00008e0605 */
[----:B------:R-:W-:Y:S01]  /*11780*/  @!PT LDS RZ, [RZ] ;  /* 0x00000000fffff984 */ /* 0x000fe20000000800 */
[----:B------:R-:W-:Y:S01]  /*11790*/  @!PT LDS RZ, [RZ] ;  /* 0x00000000fffff984 */ /* 0x000fe20000000800 */
[----:B------:R-:W-:Y:S01]  /*117a0*/  @!PT LDS RZ, [RZ] ;  /* 0x00000000fffff984 */ /* 0x000fe20000000800 */
[----:B------:R0:W-:Y:S01]  /*117b0*/  LDGSTS.E.BYPASS.LTC128B.128 [R17+0xb400], desc[UR48][R4.64], !P2 ;  /* 0x0b40000004117fae */ /* 0x0001e2000d101d70 */
[----:B------:R-:W-:Y:S01]  /*117c0*/  MOV R13, R6 ;  /* 0x00000006000d7202 */ /* 0x000fe20000000f00 */
[----:B0-----:R-:W-:-:S07]  /*117d0*/  IMAD.MOV.U32 R5, RZ, RZ, R14 ;  /* 0x000000ffff057224 */ /* 0x001fce00078e000e */
[----:B------:R-:W-:Y:S05]  /*117e0*/  WARPSYNC.COLLECTIVE R15, `(.L_x_170) ;  /* 0x000000000f087348 */ /* 0x000fea0003c00000 */
[----:B------:R0:W1:Y:S02]  /*117f0*/  SHFL.IDX P6, R14, R13, R12, R11 ;  /* 0x0000000c0d0e7389 */ /* 0x00006400000c000b */
[----:B01----:R-:W-:Y:S01]  /*11800*/  ENDCOLLECTIVE ;  /* 0x000000000000791b */ /* 0x003fe20003800000 */
.L_x_170:
[----:B------:R-:W-:Y:S02]  /*11810*/  IMAD.MOV.U32 R13, RZ, RZ, R7 ;  /* 0x000000ffff0d7224 */ /* 0x000fe400078e0007 */
[----:B------:R-:W-:Y:S02]  /*11820*/  IMAD.MOV.U32 R12, RZ, RZ, 0x4 ;  /* 0x00000004ff0c7424 */ /* 0x000fe400078e00ff */
[----:B------:R-:W-:-:S07]  /*11830*/  IMAD.MOV.U32 R4, RZ, RZ, R14 ;  /* 0x000000ffff047224 */ /* 0x000fce00078e000e */
[----:B------:R-:W-:Y:S05]  /*11840*/  WARPSYNC.COLLECTIVE R15, `(.L_x_171) ;  /* 0x000000000f087348 */ /* 0x000fea0003c00000 */
[----:B------:R0:W1:Y:S02]  /*11850*/  SHFL.IDX P6, R14, R13, R12, R11 ;  /* 0x0000000c0d0e7389 */ /* 0x00006400000c000b */
[----:B01----:R-:W-:Y:S01]  /*11860*/  ENDCOLLECTIVE ;  /* 0x000000000000791b */ /* 0x003fe20003800000 */
.L_x_171:
[----:B------:R-:W-:-:S05]  /*11870*/  IADD3 R4, P1, R29, R4, RZ ;  /* 0x000000041d047210 */ /* 0x000fca0007f3e0ff */
[----:B------:R-:W-:-:S05]  /*11880*/  IMAD.X R5, RZ, RZ, R5, P1 ;  /* 0x000000ffff057224 */ /* 0x000fca00008e0605 */
        /* <DEDUP_REMOVED lines=9> */
.L_x_172:
[----:B------:R-:W-:Y:S01]  /*11920*/  MOV R13, R7 ;  /* 0x00000007000d7202 */ /* 0x000fe20000000f00 */
[----:B------:R-:W-:Y:S02]  /*11930*/  IMAD.MOV.U32 R12, RZ, RZ, 0x5 ;  /* 0x00000005ff0c7424 */ /* 0x000fe400078e00ff */
[----:B------:R-:W-:-:S07]  /*11940*/  IMAD.MOV.U32 R4, RZ, RZ, R14 ;  /* 0x000000ffff047224 */ /* 0x000fce00078e000e */
[----:B------:R-:W-:Y:S05]  /*11950*/  WARPSYNC.COLLECTIVE R15, `(.L_x_173) ;  /* 0x000000000f087348 */ /* 0x000fea0003c00000 */
[----:B------:R0:W1:Y:S02]  /*11960*/  SHFL.IDX P6, R14, R13, R12, R11 ;  /* 0x0000000c0d0e7389 */ /* 0x00006400000c000b */
[----:B01----:R-:W-:Y:S01]  /*11970*/  ENDCOLLECTIVE ;  /* 0x000000000000791b */ /* 0x003fe20003800000 */
.L_x_173:
        /* <DEDUP_REMOVED lines=11> */
.L_x_174:
[----:B------:R-:W-:Y:S02]  /*11a30*/  IMAD.MOV.U32 R13, RZ, RZ, R7 ;  /* 0x000000ffff0d7224 */ /* 0x000fe400078e0007 */
[----:B------:R-:W-:Y:S02]  /*11a40*/  IMAD.MOV.U32 R12, RZ, RZ, 0x6 ;  /* 0x00000006ff0c7424 */ /* 0x000fe400078e00ff */
[----:B------:R-:W-:-:S07]  /*11a50*/  IMAD.MOV.U32 R4, RZ, RZ, R14 ;  /* 0x000000ffff047224 */ /* 0x000fce00078e000e */
[----:B------:R-:W-:Y:S05]  /*11a60*/  WARPSYNC.COLLECTIVE R15, `(.L_x_175) ;  /* 0x000000000f087348 */ /* 0x000fea0003c00000 */
[----:B------:R0:W1:Y:S02]  /*11a70*/  SHFL.IDX P6, R14, R13, R12, R11 ;  /* 0x0000000c0d0e7389 */ /* 0x00006400000c000b */
[----:B01----:R-:W-:Y:S01]  /*11a80*/  ENDCOLLECTIVE ;  /* 0x000000000000791b */ /* 0x003fe20003800000 */
.L_x_175:
[----:B------:R-:W-:-:S05]  /*11a90*/  IADD3 R4, P1, R29, R4, RZ ;  /* 0x000000041d047210 */ /* 0x000fca0007f3e0ff */
[----:B------:R-:W-:-:S05]  /*11aa0*/  IMAD.X R5, RZ, RZ, R5, P1 ;  /* 0x000000ffff057224 */ /* 0x000fca00008e0605 */
[----:B------:R-:W-:Y:S01]  /*11ab0*/  @!PT LDS RZ, [RZ] ;  /* 0x00000000fffff984 */ /* 0x000fe20000000800 */
[----:B------:R-:W-:Y:S01]  /*11ac0*/  @!PT LDS RZ, [RZ] ;  /* 0x00000000fffff984 */ /* 0x000fe20000000800 */
[----:B------:R-:W-:Y:S01]  /*11ad0*/  @!PT LDS RZ, [RZ] ;  /* 0x00000000fffff984 */ /* 0x000fe20000000800 */
[----:B------:R0:W-:Y:S01]  /*11ae0*/  LDGSTS.E.BYPASS.LTC128B.128 [R17+0xcc00], desc[UR48][R4.64], !P2 ;  /* 0x0cc0000004117fae */ /* 0x0001e2000d101d70 */
[----:B------:R-:W-:Y:S01]  /*11af0*/  MOV R13, R6 ;  /* 0x00000006000d7202 */ /* 0x000fe20000000f00 */
[----:B------:R-:W-:-:S07]  /*11b00*/  IMAD.MOV.U32 R27, RZ, RZ, R14 ;  /* 0x000000ffff1b7224 */ /* 0x000fce00078e000e */
[----:B0-----:R-:W-:Y:S05]  /*11b10*/  WARPSYNC.COLLECTIVE R15, `(.L_x_176) ;  /* 0x000000000f087348 */ /* 0x001fea0003c00000 */
[----:B------:R1:W2:Y:S02]  /*11b20*/  SHFL.IDX P6, R14, R13, R12, R11 ;  /* 0x0000000c0d0e7389 */ /* 0x0002a400000c000b */
[----:B012---:R-:W-:Y:S01]  /*11b30*/  ENDCOLLECTIVE ;  /* 0x000000000000791b */ /* 0x007fe20003800000 */
.L_x_176:
[----:B------:R-:W-:Y:S02]  /*11b40*/  IMAD.MOV.U32 R13, RZ, RZ, R7 ;  /* 0x000000ffff0d7224 */ /* 0x000fe400078e0007 */
[----:B------:R-:W-:Y:S02]  /*11b50*/  IMAD.MOV.U32 R12, RZ, RZ, 0x7 ;  /* 0x00000007ff0c7424 */ /* 0x000fe400078e00ff */
[----:B------:R-:W-:-:S07]  /*11b60*/  IMAD.MOV.U32 R4, RZ, RZ, R14 ;  /* 0x000000ffff047224 */ /* 0x000fce00078e000e */
[----:B------:R-:W-:Y:S05]  /*11b70*/  WARPSYNC.COLLECTIVE R15, `(.L_x_177) ;  /* 0x000000000f087348 */ /* 0x000fea0003c00000 */
[----:B------:R0:W1:Y:S02]  /*11b80*/  SHFL.IDX P6, R14, R13, R12, R11 ;  /* 0x0000000c0d0e7389 */ /* 0x00006400000c000b */
[----:B01----:R-:W-:Y:S01]  /*11b90*/  ENDCOLLECTIVE ;  /* 0x000000000000791b */ /* 0x003fe20003800000 */
.L_x_177:
[----:B------:R-:W-:Y:S01]  /*11ba0*/  IMAD.MOV.U32 R13, RZ, RZ, R6 ;  /* 0x000000ffff0d7224 */ /* 0x000fe200078e0006 */
[----:B------:R-:W-:-:S05]  /*11bb0*/  IADD3 R6, P1, R29, R4, RZ ;  /* 0x000000041d067210 */ /* 0x000fca0007f3e0ff */
[----:B------:R-:W-:Y:S02]  /*11bc0*/  IMAD.X R7, RZ, RZ, R27, P1 ;  /* 0x000000ffff077224 */ /* 0x000fe400008e061b */
[----:B------:R-:W-:-:S03]  /*11bd0*/  IMAD.MOV.U32 R5, RZ, RZ, R14 ;  /* 0x000000ffff057224 */ /* 0x000fc600078e000e */
[----:B------:R-:W-:Y:S01]  /*11be0*/  @!PT LDS RZ, [RZ] ;  /* 0x00000000fffff984 */ /* 0x000fe20000000800 */
[----:B------:R-:W-:Y:S01]  /*11bf0*/  @!PT LDS RZ, [RZ] ;  /* 0x00000000fffff984 */ /* 0x000fe20000000800 */
[----:B------:R-:W-:Y:S01]  /*11c00*/  @!PT LDS RZ, [RZ] ;  /* 0x00000000fffff984 */ /* 0x000fe20000000800 */
[----:B------:R0:W-:Y:S04]  /*11c10*/  LDGSTS.E.BYPASS.LTC128B.128 [R17+0xd400], desc[UR48][R6.64], !P2 ;  /* 0x0d40000006117fae */ /* 0x0001e8000d101d70 */
[----:B0-----:R-:W-:Y:S05]  /*11c20*/  WARPSYNC.COLLECTIVE R15, `(.L_x_178) ;  /* 0x000000000f087348 */ /* 0x001fea0003c00000 */
[----:B------:R1:W2:Y:S02]  /*11c30*/  SHFL.IDX P6, R14, R13, R12, R11 ;  /* 0x0000000c0d0e7389 */ /* 0x0002a400000c000b */
[----:B012---:R-:W-:Y:S01]  /*11c40*/  ENDCOLLECTIVE ;  /* 0x000000000000791b */ /* 0x007fe20003800000 */
.L_x_178:
[----:B------:R-:W-:Y:S01]  /*11c50*/  MOV R13, R19 ;  /* 0x00000013000d7202 */ /* 0x000fe20000000f00 */
        /* <DEDUP_REMOVED lines=8> */
.L_x_179:
        /* <DEDUP_REMOVED lines=9> */
.L_x_180:
[----:B------:R-:W-:Y:S02]  /*11d70*/  IMAD.MOV.U32 R13, RZ, RZ, R19 ;  /* 0x000000ffff0d7224 */ /* 0x000fe400078e0013 */
[----:B------:R-:W-:Y:S02]  /*11d80*/  IMAD.MOV.U32 R12, RZ, RZ, 0x1 ;  /* 0x00000001ff0c7424 */ /* 0x000fe400078e00ff */
[----:B------:R-:W-:-:S07]  /*11d90*/  IMAD.MOV.U32 R7, RZ, RZ, R14 ;  /* 0x000000ffff077224 */ /* 0x000fce00078e000e */
[----:B------:R-:W-:Y:S05]  /*11da0*/  WARPSYNC.COLLECTIVE R15, `(.L_x_181) ;  /* 0x000000000f087348 */ /* 0x000fea0003c00000 */
[----:B------:R0:W1:Y:S02]  /*11db0*/  SHFL.IDX P6, R14, R13, R12, R11 ;  /* 0x0000000c0d0e7389 */ /* 0x00006400000c000b */
[----:B01----:R-:W-:Y:S01]  /*11dc0*/  ENDCOLLECTIVE ;  /* 0x000000000000791b */ /* 0x003fe20003800000 */
.L_x_181:
[----:B------:R-:W-:-:S05]  /*11dd0*/  IADD3 R4, P1, R29, R7, RZ ;  /* 0x000000071d047210 */ /* 0x000fca0007f3e0ff */
[----:B------:R-:W-:-:S05]  /*11de0*/  IMAD.X R5, RZ, RZ, R6, P1 ;  /* 0x000000ffff057224 */ /* 0x000fca00008e0606 */
[----:B------:R-:W-:Y:S01]  /*11df0*/  @!PT LDS RZ, [RZ] ;  /* 0x00000000fffff984 */ /* 0x000fe20000000800 */
[----:B------:R-:W-:Y:S01]  /*11e00*/  @!PT LDS RZ, [RZ] ;  /* 0x00000000fffff984 */ /* 0x000fe20000000800 */
[----:B------:R-:W-:Y:S01]  /*11e10*/  @!PT LDS RZ, [RZ] ;  /* 0x00000000fffff984 */ /* 0x000fe20000000800 */
[----:B------:R0:W-:Y:S01]  /*11e20*/  LDGSTS.E.BYPASS.LTC128B.128 [R17+0xe400], desc[UR48][R4.64], !P2 ;  /* 0x0e40000004117fae */ /* 0x0001e2000d101d70 */
[----:B------:R-:W-:Y:S01]  /*11e30*/  IMAD.MOV.U32 R13, RZ, RZ, R18 ;  /* 0x000000ffff0d7224 */ /* 0x000fe200078e0012 */
[----:B------:R-:W-:-:S07]  /*11e40*/  MOV R19, R14 ;  /* 0x0000000e00137202 */ /* 0x000fce0000000f00 */
[----:B0-----:R-:W-:Y:S05]  /*11e50*/  WARPSYNC.COLLECTIVE R15, `(.L_x_182) ;  /* 0x000000000f087348 */ /* 0x001fea0003c00000 */
[----:B------:R1:W2:Y:S02]  /*11e60*/  SHFL.IDX P6, R14, R13, R12, R11 ;  /* 0x0000000c0d0e7389 */ /* 0x0002a400000c000b */
[----:B012---:R-:W-:Y:S01]  /*11e70*/  ENDCOLLECTIVE ;  /* 0x000000000000791b */ /* 0x007fe20003800000 */
.L_x_182:
[----:B------:R-:W-:Y:S05]  /*11e80*/  BRA `(.L_x_183) ;  /* 0xffffffb400c87947 */ /* 0x000fea000383ffff */
.L_x_64:
[----:B--2---:R2:W3:Y:S02]  /*11e90*/  SYNCS.PHASECHK.TRANS64.TRYWAIT P1, [R3+URZ+0x22840], R25 ;  /* 0x02284019030075a7 */ /* 0x0044e4000802017f */
[----:B---3--:R-:W-:Y:S05]  /*11ea0*/  @!P1 NANOSLEEP.SYNCS 0x989680 ;  /* 0x009896800000995d */ /* 0x008fea0003900000 */
[----:B------:R-:W3:Y:S02]  /*11eb0*/  @!P1 SYNCS.PHASECHK.TRANS64 P1, [R3+URZ+0x22840], R25 ;  /* 0x02284019030095a7 */ /* 0x000ee4000802007f */
[----:B---3--:R-:W-:Y:S05]  /*11ec0*/  @!P1 BRA `(.L_x_64) ;  /* 0xfffffffc00f09947 */ /* 0x008fea000383ffff */
[----:B------:R-:W-:Y:S05]  /*11ed0*/  BRA `(.L_x_184) ;  /* 0xffffffb800087947 */ /* 0x000fea000383ffff */
.L_x_65:
[----:B------:R-:W-:Y:S01]  /*11ee0*/  BSSY B0, `(.L_x_185) ;  /* 0x0000008000007945 */ /* 0x000fe20003800000 */
[----:B------:R-:W-:Y:S02]  /*11ef0*/  IMAD.MOV.U32 R13, RZ, RZ, R7 ;  /* 0x000000ffff0d7224 */ /* 0x000fe400078e0007 */
[----:B------:R-:W-:Y:S02]  /*11f00*/  IMAD.MOV.U32 R12, RZ, RZ, RZ ;  /* 0x000000ffff0c7224 */ /* 0x000fe400078e00ff */
[----:B------:R-:W-:Y:S02]  /*11f10*/  IMAD.MOV.U32 R11, RZ, RZ, 0x181f ;  /* 0x0000181fff0b7424 */ /* 0x000fe400078e00ff */
[----:B------:R-:W-:-:S07]  /*11f20*/  IMAD.MOV.U32 R15, RZ, RZ, -0x1 ;  /* 0xffffffffff0f7424 */ /* 0x000fce00078e00ff */
[----:B012---:R-:W-:Y:S05]  /*11f30*/  WARPSYNC.COLLECTIVE R15, `(.L_x_186) ;  /* 0x000000000f087348 */ /* 0x007fea0003c00000 */
[----:B------:R3:W4:Y:S02]  /*11f40*/  SHFL.IDX P6, R14, R13, R12, R11 ;  /* 0x0000000c0d0e7389 */ /* 0x00072400000c000b */
[----:B01234-:R-:W-:Y:S01]  /*11f50*/  ENDCOLLECTIVE ;  /* 0x000000000000791b */ /* 0x01ffe20003800000 */
.L_x_186:
[----:B------:R-:W-:Y:S05]  /*11f60*/  BSYNC B0 ;  /* 0x0000000000007941 */ /* 0x000fea0003800000 */
.L_x_185:
        /* <DEDUP_REMOVED lines=9> */
.L_x_187:
[----:B------:R-:W-:Y:S02]  /*12000*/  VIADD R8, R8, UR42 ;  /* 0x0000002a08087c36 */ /* 0x000fe40008000000 */
[----:B------:R-:W-:Y:S02]  /*12010*/  IMAD.MOV.U32 R13, RZ, RZ, R7 ;  /* 0x000000ffff0d7224 */ /* 0x000fe400078e0007 */
[----:B------:R-:W-:Y:S01]  /*12020*/  IMAD.MOV.U32 R12, RZ, RZ, 0x1 ;  /* 0x00000001ff0c7424 */ /* 0x000fe200078e00ff */
[----:B------:R-:W-:-:S13]  /*12030*/  IADD3 R4, P1, R29, R14, RZ ;  /* 0x0000000e1d047210 */ /* 0x000fda0007f3e0ff */
[----:B------:R-:W-:Y:S05]  /*12040*/  WARPSYNC.COLLECTIVE R15, `(.L_x_188) ;  /* 0x000000000f087348 */ /* 0x000fea0003c00000 */
[----:B------:R0:W1:Y:S02]  /*12050*/  SHFL.IDX P6, R14, R13, R12, R11 ;  /* 0x0000000c0d0e7389 */ /* 0x00006400000c000b */
[----:B01----:R-:W-:Y:S01]  /*12060*/  ENDCOLLECTIVE ;  /* 0x000000000000791b */ /* 0x003fe20003800000 */
.L_x_188:
        /* <DEDUP_REMOVED lines=10> */
.L_x_189:
[----:B------:R-:W-:Y:S01]  /*12110*/  MOV R13, R7 ;  /* 0x00000007000d7202 */ /* 0x000fe20000000f00 */
[----:B------:R-:W-:Y:S01]  /*12120*/  IMAD.MOV.U32 R12, RZ, RZ, 0x2 ;  /* 0x00000002ff0c7424 */ /* 0x000fe200078e00ff */
[----:B------:R-:W-:-:S13]  /*12130*/  IADD3 R4, P1, R29, R14, RZ ;  /* 0x0000000e1d047210 */ /* 0x000fda0007f3e0ff */
[----:B------:R-:W-:Y:S05]  /*12140*/  WARPSYNC.COLLECTIVE R15, `(.L_x_190) ;  /* 0x000000000f087348 */ /* 0x000fea0003c00000 */
[----:B------:R0:W1:Y:S02]  /*12150*/  SHFL.IDX P6, R14, R13, R12, R11 ;  /* 0x0000000c0d0e7389 */ /* 0x00006400000c000b */
[----:B01----:R-:W-:Y:S01]  /*12160*/  ENDCOLLECTIVE ;  /* 0x000000000000791b */ /* 0x003fe20003800000 */
.L_x_190:
        /* <DEDUP_REMOVED lines=10> */
.L_x_191:
[----:B------:R-:W-:Y:S02]  /*12210*/  IMAD.MOV.U32 R13, RZ, RZ, R7 ;  /* 0x000000ffff0d7224 */ /* 0x000fe400078e0007 */
[----:B------:R-:W-:Y:S02]  /*12220*/  IMAD.MOV.U32 R12, RZ, RZ, 0x3 ;  /* 0x00000003ff0c7424 */ /* 0x000fe400078e00ff */
[----:B------:R-:W-:-:S07]  /*12230*/  IMAD.MOV.U32 R18, RZ, RZ, R14 ;  /* 0x000000ffff127224 */ /* 0x000fce00078e000e */
[----:B------:R-:W-:Y:S05]  /*12240*/  WARPSYNC.COLLECTIVE R15, `(.L_x_192) ;  /* 0x000000000f087348 */ /* 0x000fea0003c00000 */
[----:B------:R0:W1:Y:S02]  /*12250*/  SHFL.IDX P6, R14, R13, R12, R11 ;  /* 0x0000000c0d0e7389 */ /* 0x00006400000c000b */
[----:B01----:R-:W-:Y:S01]  /*12260*/  ENDCOLLECTIVE ;  /* 0x000000000000791b */ /* 0x003fe20003800000 */
.L_x_192:
        /* <DEDUP_REMOVED lines=11> */
.L_x_193:
[----:B------:R-:W-:Y:S02]  /*12320*/  IMAD.MOV.U32 R13, RZ, RZ, R7 ;  /* 0x000000ffff0d7224 */ /* 0x000fe400078e0007 */
[----:B------:R-:W-:Y:S01]  /*12330*/  IMAD.MOV.U32 R12, RZ, RZ, 0x4 ;  /* 0x00000004ff0c7424 */ /* 0x000fe200078e00ff */
[----:B------:R-:W-:-:S13]  /*12340*/  IADD3 R4, P1, R29, R14, RZ ;  /* 0x0000000e1d047210 */ /* 0x000fda0007f3e0ff */
[----:B------:R-:W-:Y:S05]  /*12350*/  WARPSYNC.COLLECTIVE R15, `(.L_x_194) ;  /* 0x000000000f087348 */ /* 0x000fea0003c00000 */
[----:B------:R0:W1:Y:S02]  /*12360*/  SHFL.IDX P6, R14, R13, R12, R11 ;  /* 0x0000000c0d0e7389 */ /* 0x00006400000c000b */
[----:B01----:R-:W-:Y:S01]  /*12370*/  ENDCOLLECTIVE ;  /* 0x000000000000791b */ /* 0x003fe20003800000 */
.L_x_194:
        /* <DEDUP_REMOVED lines=10> */
.L_x_195:
[----:B------:R-:W-:Y:S01]  /*12420*/  IMAD.MOV.U32 R13, RZ, RZ, R7 ;  /* 0x000000ffff0d7224 */ /* 0x000fe200078e0007 */
[----:B------:R-:W-:Y:S01]  /*12430*/  MOV R12, 0x5 ;  /* 0x00000005000c7802 */ /* 0x000fe20000000f00 */
[----:B------:R-:W-:-:S07]  /*12440*/  IMAD.MOV.U32 R18, RZ, RZ, R14 ;  /* 0x000000ffff127224 */ /* 0x000fce00078e000e */
[----:B------:R-:W-:Y:S05]  /*12450*/  WARPSYNC.COLLECTIVE R15, `(.L_x_196) ;  /* 0x000000000f087348 */ /* 0x000fea0003c00000 */
[----:B------:R0:W1:Y:S02]  /*12460*/  SHFL.IDX P6, R14, R13, R12, R11 ;  /* 0x0000000c0d0e7389 */ /* 0x00006400000c000b */
[----:B01----:R-:W-:Y:S01]  /*12470*/  ENDCOLLECTIVE ;  /* 0x000000000000791b */ /* 0x003fe20003800000 */
.L_x_196:
        /* <DEDUP_REMOVED lines=11> */
.L_x_197:
[----:B------:R-:W-:Y:S02]  /*12530*/  IMAD.MOV.U32 R13, RZ, RZ, R7 ;  /* 0x000000ffff0d7224 */ /* 0x000fe400078e0007 */
[----:B------:R-:W-:Y:S01]  /*12540*/  IMAD.MOV.U32 R12, RZ, RZ, 0x6 ;  /* 0x00000006ff0c7424 */ /* 0x000fe200078e00ff */
[----:B------:R-:W-:-:S13]  /*12550*/  IADD3 R4, P1, R29, R14, RZ ;  /* 0x0000000e1d047210 */ /* 0x000fda0007f3e0ff */
[----:B------:R-:W-:Y:S05]  /*12560*/  WARPSYNC.COLLECTIVE R15, `(.L_x_198) ;  /* 0x000000000f087348 */ /* 0x000fea0003c00000 */
[----:B------:R0:W1:Y:S02]  /*12570*/  SHFL.IDX P6, R14, R13, R12, R11 ;  /* 0x0000000c0d0e7389 */ /* 0x00006400000c000b */
[----:B01----:R-:W-:Y:S01]  /*12580*/  ENDCOLLECTIVE ;  /* 0x000000000000791b */ /* 0x003fe20003800000 */
.L_x_198:
        /* <DEDUP_REMOVED lines=10> */
.L_x_199:
[----:B------:R-:W-:Y:S01]  /*12630*/  MOV R13, R7 ;  /* 0x00000007000d7202 */ /* 0x000fe20000000f00 */
[----:B------:R-:W-:Y:S02]  /*12640*/  IMAD.MOV.U32 R12, RZ, RZ, 0x7 ;  /* 0x00000007ff0c7424 */ /* 0x000fe400078e00ff */
[----:B------:R-:W-:-:S07]  /*12650*/  IMAD.MOV.U32 R19, RZ, RZ, R14 ;  /* 0x000000ffff137224 */ /* 0x000fce00078e000e */
[----:B------:R-:W-:Y:S05]  /*12660*/  WARPSYNC.COLLECTIVE R15, `(.L_x_200) ;  /* 0x000000000f087348 */ /* 0x000fea0003c00000 */
[----:B------:R0:W1:Y:S02]  /*12670*/  SHFL.IDX P6, R14, R13, R12, R11 ;  /* 0x0000000c0d0e7389 */ /* 0x00006400000c000b */
[----:B01----:R-:W-:Y:S01]  /*12680*/  ENDCOLLECTIVE ;  /* 0x000000000000791b */ /* 0x003fe20003800000 */
.L_x_200:
        /* <DEDUP_REMOVED lines=11> */
.L_x_201:
[----:B------:R-:W-:Y:S02]  /*12740*/  IMAD.MOV.U32 R13, RZ, RZ, R10 ;  /* 0x000000ffff0d7224 */ /* 0x000fe400078e000a */
[----:B------:R-:W-:Y:S02]  /*12750*/  IMAD.MOV.U32 R12, RZ, RZ, RZ ;  /* 0x000000ffff0c7224 */ /* 0x000fe400078e00ff */
[----:B------:R-:W-:-:S05]  /*12760*/  IMAD.MOV.U32 R11, RZ, RZ, R14 ;  /* 0x000000ffff0b7224 */ /* 0x000fca00078e000e */
[----:B------:R-:W-:Y:S02]  /*12770*/  IADD3 R4, P1, R29, R11, RZ ;  /* 0x0000000b1d047210 */ /* 0x000fe40007f3e0ff */
[----:B------:R-:W-:-:S03]  /*12780*/  MOV R11, 0x181f ;  /* 0x0000181f000b7802 */ /* 0x000fc60000000f00 */
[----:B------:R-:W-:-:S08]  /*12790*/  IMAD.X R5, RZ, RZ, R16, P1 ;  /* 0x000000ffff057224 */ /* 0x000fd000008e0610 */
[----:B------:R-:W-:Y:S05]  /*127a0*/  WARPSYNC.COLLECTIVE R15, `(.L_x_202) ;  /* 0x000000000f087348 */ /* 0x000fea0003c00000 */
[----:B------:R0:W1:Y:S02]  /*127b0*/  SHFL.IDX P6, R14, R13, R12, R11 ;  /* 0x0000000c0d0e7389 */ /* 0x00006400000c000b */
[----:B01----:R-:W-:Y:S01]  /*127c0*/  ENDCOLLECTIVE ;  /* 0x000000000000791b */ /* 0x003fe20003800000 */
.L_x_202:
        /* <DEDUP_REMOVED lines=9> */
.L_x_203:
[----:B------:R-:W-:Y:S02]  /*12860*/  IMAD.MOV.U32 R13, RZ, RZ, R10 ;  /* 0x000000ffff0d7224 */ /* 0x000fe400078e000a */
[----:B------:R-:W-:Y:S01]  /*12870*/  IMAD.MOV.U32 R12, RZ, RZ, 0x1 ;  /* 0x00000001ff0c7424 */ /* 0x000fe200078e00ff */
[----:B------:R-:W-:-:S13]  /*12880*/  IADD3 R4, P1, R29, R14, RZ ;  /* 0x0000000e1d047210 */ /* 0x000fda0007f3e0ff */
[----:B------:R-:W-:Y:S05]  /*12890*/  WARPSYNC.COLLECTIVE R15, `(.L_x_204) ;  /* 0x000000000f087348 */ /* 0x000fea0003c00000 */
[----:B------:R0:W1:Y:S02]  /*128a0*/  SHFL.IDX P6, R14, R13, R12, R11 ;  /* 0x0000000c0d0e7389 */ /* 0x00006400000c000b */
[----:B01----:R-:W-:Y:S01]  /*128b0*/  ENDCOLLECTIVE ;  /* 0x000000000000791b */ /* 0x003fe20003800000 */
.L_x_204:
        /* <DEDUP_REMOVED lines=10> */
.L_x_205:
[----:B------:R-:W-:Y:S05]  /*12960*/  BRA `(.L_x_206) ;  /* 0xffffffb000b47947 */ /* 0x000fea000383ffff */
.L_x_68:
[----:B0-----:R0:W1:Y:S02]  /*12970*/  SYNCS.PHASECHK.TRANS64.TRYWAIT P2, [R6+URZ+0x22870], R3 ;  /* 0x02287003060075a7 */ /* 0x001064000804017f */
[----:B-1----:R-:W-:Y:S05]  /*12980*/  @!P2 NANOSLEEP.SYNCS 0x989680 ;  /* 0x009896800000a95d */ /* 0x002fea0003900000 */
[----:B------:R-:W1:Y:S02]  /*12990*/  @!P2 SYNCS.PHASECHK.TRANS64 P2, [R6+URZ+0x22870], R3 ;  /* 0x022870030600a5a7 */ /* 0x000e64000804007f */
[----:B-1----:R-:W-:Y:S05]  /*129a0*/  @!P2 BRA `(.L_x_68) ;  /* 0xfffffffc00f0a947 */ /* 0x002fea000383ffff */
[----:B------:R-:W-:Y:S05]  /*129b0*/  BRA `(.L_x_207) ;  /* 0xffffffb4000c7947 */ /* 0x000fea000383ffff */
.L_x_70:
[----:B0-----:R0:W1:Y:S02]  /*129c0*/  SYNCS.PHASECHK.TRANS64.TRYWAIT P2, [R6+URZ+0x22860], R5 ;  /* 0x02286005060075a7 */ /* 0x001064000804017f */
[----:B-1----:R-:W-:Y:S05]  /*129d0*/  @!P2 NANOSLEEP.SYNCS 0x989680 ;  /* 0x009896800000a95d */ /* 0x002fea0003900000 */
[----:B------:R-:W1:Y:S02]  /*129e0*/  @!P2 SYNCS.PHASECHK.TRANS64 P2, [R6+URZ+0x22860], R5 ;  /* 0x022860050600a5a7 */ /* 0x000e64000804007f */
[----:B-1----:R-:W-:Y:S05]  /*129f0*/  @!P2 BRA `(.L_x_70) ;  /* 0xfffffffc00f0a947 */ /* 0x002fea000383ffff */
[----:B------:R-:W-:Y:S05]  /*12a00*/  BRA `(.L_x_208) ;  /* 0xffffffb400207947 */ /* 0x000fea000383ffff */
.L_x_77:
[----:B0-----:R0:W1:Y:S02]  /*12a10*/  SYNCS.PHASECHK.TRANS64.TRYWAIT P0, [R3+URZ+0x22870], R0 ;  /* 0x02287000030075a7 */ /* 0x001064000800017f */
[----:B-1----:R-:W-:Y:S05]  /*12a20*/  @!P0 NANOSLEEP.SYNCS 0x989680 ;  /* 0x009896800000895d */ /* 0x002fea0003900000 */
[----:B------:R-:W1:Y:S02]  /*12a30*/  @!P0 SYNCS.PHASECHK.TRANS64 P0, [R3+URZ+0x22870], R0 ;  /* 0x02287000030085a7 */ /* 0x000e64000800007f */
[----:B-1----:R-:W-:Y:S05]  /*12a40*/  @!P0 BRA `(.L_x_77) ;  /* 0xfffffffc00f08947 */ /* 0x002fea000383ffff */
[----:B------:R-:W-:Y:S05]  /*12a50*/  BRA `(.L_x_209) ;  /* 0xffffffb800a07947 */ /* 0x000fea000383ffff */
.L_x_79:
[----:B0-----:R0:W1:Y:S02]  /*12a60*/  SYNCS.PHASECHK.TRANS64.TRYWAIT P0, [R3+URZ+0x22860], R4 ;  /* 0x02286004030075a7 */ /* 0x001064000800017f */
[----:B-1----:R-:W-:Y:S05]  /*12a70*/  @!P0 NANOSLEEP.SYNCS 0x989680 ;  /* 0x009896800000895d */ /* 0x002fea0003900000 */
[----:B------:R-:W1:Y:S02]  /*12a80*/  @!P0 SYNCS.PHASECHK.TRANS64 P0, [R3+URZ+0x22860], R4 ;  /* 0x02286004030085a7 */ /* 0x000e64000800007f */
[----:B-1----:R-:W-:Y:S05]  /*12a90*/  @!P0 BRA `(.L_x_79) ;  /* 0xfffffffc00f08947 */ /* 0x002fea000383ffff */
[----:B------:R-:W-:Y:S05]  /*12aa0*/  BRA `(.L_x_210) ;  /* 0xffffffb800c47947 */ /* 0x000fea000383ffff */
.L_x_82:
[----:B0-----:R0:W1:Y:S02]  /*12ab0*/  SYNCS.PHASECHK.TRANS64.TRYWAIT P0, [R7+URZ+0x22820], R2 ;  /* 0x02282002070075a7 */ /* 0x001064000800017f */
[----:B-1----:R-:W-:Y:S05]  /*12ac0*/  @!P0 NANOSLEEP.SYNCS 0x989680 ;  /* 0x009896800000895d */ /* 0x002fea0003900000 */
[----:B------:R-:W1:Y:S02]  /*12ad0*/  @!P0 SYNCS.PHASECHK.TRANS64 P0, [R7+URZ+0x22820], R2 ;  /* 0x02282002070085a7 */ /* 0x000e64000800007f */
[----:B-1----:R-:W-:Y:S05]  /*12ae0*/  @!P0 BRA `(.L_x_82) ;  /* 0xfffffffc00f08947 */ /* 0x002fea000383ffff */
[----:B------:R-:W-:Y:S05]  /*12af0*/  BRA `(.L_x_211) ;  /* 0xffffffc000247947 */ /* 0x000fea000383ffff */
.L_x_84:
[----:B0-----:R0:W1:Y:S02]  /*12b00*/  SYNCS.PHASECHK.TRANS64.TRYWAIT P1, [R5+URZ+0x22840], R2 ;  /* 0x02284002050075a7 */ /* 0x001064000802017f */
[----:B-1----:R-:W-:Y:S05]  /*12b10*/  @!P1 NANOSLEEP.SYNCS 0x989680 ;  /* 0x009896800000995d */ /* 0x002fea0003900000 */
[----:B------:R-:W1:Y:S02]  /*12b20*/  @!P1 SYNCS.PHASECHK.TRANS64 P1, [R5+URZ+0x22840], R2 ;  /* 0x02284002050095a7 */ /* 0x000e64000802007f */
[----:B-1----:R-:W-:Y:S05]  /*12b30*/  @!P1 BRA `(.L_x_84) ;  /* 0xfffffffc00f09947 */ /* 0x002fea000383ffff */
[----:B------:R-:W-:Y:S05]  /*12b40*/  BRA `(.L_x_212) ;  /* 0xffffffc000607947 */ /* 0x000fea000383ffff */
.L_x_86:
[----:B-1----:R1:W2:Y:S02]  /*12b50*/  SYNCS.PHASECHK.TRANS64.TRYWAIT P1, [R7+URZ+0x22840], R0 ;  /* 0x02284000070075a7 */ /* 0x0022a4000802017f */
[----:B--2---:R-:W-:Y:S05]  /*12b60*/  @!P1 NANOSLEEP.SYNCS 0x989680 ;  /* 0x009896800000995d */ /* 0x004fea0003900000 */
[----:B------:R-:W2:Y:S02]  /*12b70*/  @!P1 SYNCS.PHASECHK.TRANS64 P1, [R7+URZ+0x22840], R0 ;  /* 0x02284000070095a7 */ /* 0x000ea4000802007f */
[----:B--2---:R-:W-:Y:S05]  /*12b80*/  @!P1 BRA `(.L_x_86) ;  /* 0xfffffffc00f09947 */ /* 0x004fea000383ffff */
[----:B------:R-:W-:Y:S05]  /*12b90*/  BRA `(.L_x_213) ;  /* 0xffffffc0006c7947 */ /* 0x000fea000383ffff */
.L_x_88:
[----:B--2---:R2:W3:Y:S02]  /*12ba0*/  SYNCS.PHASECHK.TRANS64.TRYWAIT P1, [R5+URZ+0x22860], R2 ;  /* 0x02286002050075a7 */ /* 0x0044e4000802017f */
[----:B---3--:R-:W-:Y:S05]  /*12bb0*/  @!P1 NANOSLEEP.SYNCS 0x989680 ;  /* 0x009896800000995d */ /* 0x008fea0003900000 */
[----:B------:R-:W3:Y:S02]  /*12bc0*/  @!P1 SYNCS.PHASECHK.TRANS64 P1, [R5+URZ+0x22860], R2 ;  /* 0x02286002050095a7 */ /* 0x000ee4000802007f */
[----:B---3--:R-:W-:Y:S05]  /*12bd0*/  @!P1 BRA `(.L_x_88) ;  /* 0xfffffffc00f09947 */ /* 0x008fea000383ffff */
[----:B------:R-:W-:Y:S05]  /*12be0*/  BRA `(.L_x_214) ;  /* 0xffffffc000687947 */ /* 0x000fea000383ffff */
.L_x_90:
[----:B---3--:R3:W4:Y:S02]  /*12bf0*/  SYNCS.PHASECHK.TRANS64.TRYWAIT P1, [R7+URZ+0x22860], R0 ;  /* 0x02286000070075a7 */ /* 0x008724000802017f */
[----:B----4-:R-:W-:Y:S05]  /*12c00*/  @!P1 NANOSLEEP.SYNCS 0x989680 ;  /* 0x009896800000995d */ /* 0x010fea0003900000 */
[----:B------:R-:W4:Y:S02]  /*12c10*/  @!P1 SYNCS.PHASECHK.TRANS64 P1, [R7+URZ+0x22860], R0 ;  /* 0x02286000070095a7 */ /* 0x000f24000802007f */
[----:B----4-:R-:W-:Y:S05]  /*12c20*/  @!P1 BRA `(.L_x_90) ;  /* 0xfffffffc00f09947 */ /* 0x010fea000383ffff */
[----:B------:R-:W-:Y:S05]  /*12c30*/  BRA `(.L_x_215) ;  /* 0xffffffc000647947 */ /* 0x000fea000383ffff */
.L_x_92:
[----:B----4-:R4:W0:Y:S02]  /*12c40*/  SYNCS.PHASECHK.TRANS64.TRYWAIT P1, [R5+URZ+0x22880], R2 ;  /* 0x02288002050075a7 */ /* 0x010824000802017f */
[----:B0-----:R-:W-:Y:S05]  /*12c50*/  @!P1 NANOSLEEP.SYNCS 0x989680 ;  /* 0x009896800000995d */ /* 0x001fea0003900000 */
[----:B------:R-:W0:Y:S02]  /*12c60*/  @!P1 SYNCS.PHASECHK.TRANS64 P1, [R5+URZ+0x22880], R2 ;  /* 0x02288002050095a7 */ /* 0x000e24000802007f */
[----:B0-----:R-:W-:Y:S05]  /*12c70*/  @!P1 BRA `(.L_x_92) ;  /* 0xfffffffc00f09947 */ /* 0x001fea000383ffff */
[----:B------:R-:W-:Y:S05]  /*12c80*/  BRA `(.L_x_216) ;  /* 0xffffffc000607947 */ /* 0x000fea000383ffff */
.L_x_217:
[----:B------:R-:W-:-:S00]  /*12c90*/  BRA `(.L_x_217) ;  /* 0xfffffffc00fc7947 */ /* 0x000fc0000383ffff */
[----:B------:R-:W-:-:S00]  /*12ca0*/  NOP ;  /* 0x0000000000007918 */ /* 0x000fc00000000000 */
        /* <DEDUP_REMOVED lines=13> */
.L_x_3740:


//--------------------- .text._ZN7cutlass13device_kernelIN5flash11enable_sm90INS1_16FlashAttnFwdSm90INS1_25CollectiveMainloopFwdSm90ILi2EN4cute5tupleIJNS5_1CILi1EEES8_S8_EEENS6_IJNS7_ILi128EEENS7_ILi160EEESA_EEELi128ENS_12float_e4m3_tEfNS_4arch4Sm90ELb0ELb0ELb0ELb1ELb1ELb0ELb0ELb1ELb1ELb1ELb1ELb0EEENS1_21CollectiveEpilogueFwdINS6_IJSA_SA_SB_EEES9_NS_10bfloat16_tESF_Li256ELb1ELb1ELb1ELb1EEENS1_36VarlenDynamicPersistentTileSchedulerILi128ELi160ELi256ELi128ELb1ELb1ELb1ELb0ELb1ELb1EEEEEEEEEvNT_6ParamsE --------------------------
	.section	.text._ZN7cutlass13device_kernelIN5flash11enable_sm90INS1_16FlashAttnFwdSm90INS1_25CollectiveMainloopFwdSm90ILi2EN4cute5tupleIJNS5_1CILi1EEES8_S8_EEENS6_IJNS7_ILi128EEENS7_ILi160EEESA_EEELi128ENS_12float_e4m3_tEfNS_4arch4Sm90ELb0ELb0ELb0ELb1ELb1ELb0ELb0ELb1ELb1ELb1ELb1ELb0EEENS1_21CollectiveEpilogueFwdINS6_IJSA_SA_SB_EEES9_NS_10bfloat16_tESF_Li256ELb1ELb1ELb1ELb1EEENS1_36VarlenDynamicPersistentTileSchedulerILi128ELi160ELi256ELi128ELb1ELb1ELb1ELb0ELb1ELb1EEEEEEEEEvNT_6ParamsE,"ax",@progbits
	.align	128
.text._ZN7cutlass13device_kernelIN5flash11enable_sm90INS1_16FlashAttnFwdSm90INS1_25CollectiveMainloopFwdSm90ILi2EN4cute5tupleIJNS5_1CILi1EEES8_S8_EEENS6_IJNS7_ILi128EEENS7_ILi160EEESA_EEELi128ENS_12float_e4m3_tEfNS_4arch4Sm90ELb0ELb0ELb0ELb1ELb1ELb0ELb0ELb1ELb1ELb1ELb1ELb0EEENS1_21CollectiveEpilogueFwdINS6_IJSA_SA_SB_EEES9_NS_10bfloat16_tESF_Li256ELb1ELb1ELb1ELb1EEENS1_36VarlenDynamicPersistentTileSchedulerILi128ELi160ELi256ELi128ELb1ELb1ELb1ELb0ELb1ELb1EEEEEEEEEvNT_6ParamsE:
        .type           _ZN7cutlass13device_kernelIN5flash11enable_sm90INS1_16FlashAttnFwdSm90INS1_25CollectiveMainloopFwdSm90ILi2EN4cute5tupleIJNS5_1CILi1EEES8_S8_EEENS6_IJNS7_ILi128EEENS7_ILi160EEESA_EEELi128ENS_12float_e4m3_tEfNS_4arch4Sm90ELb0ELb0ELb0ELb1ELb1ELb0ELb0ELb1ELb1ELb1ELb1ELb0EEENS1_21CollectiveEpilogueFwdINS6_IJSA_SA_SB_EEES9_NS_10bfloat16_tESF_Li256ELb1ELb1ELb1ELb1EEENS1_36VarlenDynamicPersistentTileSchedulerILi128ELi160ELi256ELi128ELb1ELb1ELb1ELb0ELb1ELb1EEEEEEEEEvNT_6ParamsE,@function
        .size           _ZN7cutlass13device_kernelIN5flash11enable_sm90INS1_16FlashAttnFwdSm90INS1_25CollectiveMainloopFwdSm90ILi2EN4cute5tupleIJNS5_1CILi1EEES8_S8_EEENS6_IJNS7_ILi128EEENS7_ILi160EEESA_EEELi128ENS_12float_e4m3_tEfNS_4arch4Sm90ELb0ELb0ELb0ELb1ELb1ELb0ELb0ELb1ELb1ELb1ELb1ELb0EEENS1_21CollectiveEpilogueFwdINS6_IJSA_SA_SB_EEES9_NS_10bfloat16_tESF_Li256ELb1ELb1ELb1ELb1EEENS1_36VarlenDynamicPersistentTileSchedulerILi128ELi160ELi256ELi128ELb1ELb1ELb1ELb0ELb1ELb1EEEEEEEEEvNT_6ParamsE,(.L_x_3741 - _ZN7cutlass13device_kernelIN5flash11enable_sm90INS1_16FlashAttnFwdSm90INS1_25CollectiveMainloopFwdSm90ILi2EN4cute5tupleIJNS5_1CILi1EEES8_S8_EEENS6_IJNS7_ILi128EEENS7_ILi160EEESA_EEELi128ENS_12float_e4m3_tEfNS_4arch4Sm90ELb0ELb0ELb0ELb1ELb1ELb0ELb0ELb1ELb1ELb1ELb1ELb0EEENS1_21CollectiveEpilogueFwdINS6_IJSA_SA_SB_EEES9_NS_10bfloat16_tESF_Li256ELb1ELb1ELb1ELb1EEENS1_36VarlenDynamicPersistentTileSchedulerILi128ELi160ELi256ELi128ELb1ELb1ELb1ELb0ELb1ELb1EEEEEEEEEvNT_6ParamsE)
        .other          _ZN7cutlass13device_kernelIN5flash11enable_sm90INS1_16FlashAttnFwdSm90INS1_25CollectiveMainloopFwdSm90ILi2EN4cute5tupleIJNS5_1CILi1EEES8_S8_EEENS6_IJNS7_ILi128EEENS7_ILi160EEESA_EEELi128ENS_12float_e4m3_tEfNS_4arch4Sm90ELb0ELb0ELb0ELb1ELb1ELb0ELb0ELb1ELb1ELb1ELb1ELb0EEENS1_21CollectiveEpilogueFwdINS6_IJSA_SA_SB_EEES9_NS_10bfloat16_tESF_Li256ELb1ELb1ELb1ELb1EEENS1_36VarlenDynamicPersistentTileSchedulerILi128ELi160ELi256ELi128ELb1ELb1ELb1ELb0ELb1ELb1EEEEEEEEEvNT_6ParamsE,@"STO_CUDA_ENTRY STV_DEFAULT"
_ZN7cutlass13device_kernelIN5flash11enable_sm90INS1_16FlashAttnFwdSm90INS1_25CollectiveMainloopFwdSm90ILi2EN4cute5tupleIJNS5_1CILi1EEES8_S8_EEENS6_IJNS7_ILi128EEENS7_ILi160EEESA_EEELi128ENS_12float_e4m3_tEfNS_4arch4Sm90ELb0ELb0ELb0ELb1ELb1ELb0ELb0ELb1ELb1ELb1ELb1ELb0EEENS1_21CollectiveEpilogueFwdINS6_IJSA_SA_SB_EEES9_NS_10bfloat16_tESF_Li256ELb1ELb1ELb1ELb1EEENS1_36VarlenDynamicPersistentTileSchedulerILi128ELi160ELi256ELi128ELb1ELb1ELb1ELb0ELb1ELb1EEEEEEEEEvNT_6ParamsE:
[----:B------:R-:W0:Y:S02]  /*0000*/  LDC R1, c[0x0][0x28] ;  /* 0x00000a00ff017b82 */ /* 0x000e240000000800 */
[----:B0-----:R-:W-:Y:S01]  /*0010*/  VIADD R1, R1, 0xffffffd8 ;  /* 0xffffffd801017836 */ /* 0x001fe20000000000 */
[----:B------:R-:W0:Y:S01]  /*0020*/  S2R R3, SR_TID.X ;  /* 0x0000000000037919 */ /* 0x000e220000002100 */
[----:B------:R-:W-:Y:S01]  /*0030*/  ELECT P0, URZ, PT ;  /* 0x00000000003f782f */ /* 0x000fe20003800000 */
[----:B------:R-:W-:Y:S01]  /*0040*/  UMOV UR4, 0x80 ;  /* 0x0000008000047882 */ /* 0x000fe20000000000 */
[----:B------:R-:W-:Y:S01]  /*0050*/  UMOV UR7, 0x100 ;  /* 0x0000010000077882 */ /* 0x000fe20000000000 */
[--C-:B0-----:R-:W-:Y:S02]  /*0060*/  SHF.R.U32.HI R0, RZ, 0x5, R3.reuse ;  /* 0x00000005ff007819 */ /* 0x101fe40000011603 */
[----:B------:R-:W-:-:S03]  /*0070*/  SHF.R.U32.HI R3, RZ, 0x7, R3 ;  /* 0x00000007ff037819 */ /* 0x000fc60000011603 */
[----:B------:R-:W0:Y:S04]  /*0080*/  SHFL.IDX PT, R2, R0, RZ, 0x1f ;  /* 0x00001fff00027589 */ /* 0x000e2800000e0000 */
[----:B------:R1:W2:Y:S01]  /*0090*/  SHFL.IDX PT, R4, R3, RZ, 0x1f ;  /* 0x00001fff03047589 */ /* 0x0002a200000e0000 */
[C---:B0-----:R-:W-:Y:S02]  /*00a0*/  ISETP.NE.OR P0, PT, R2.reuse, RZ, !P0 ;  /* 0x000000ff0200720c */ /* 0x041fe40004705670 */
[----:B------:R-:W-:-:S11]  /*00b0*/  ISETP.NE.AND P1, PT, R2, RZ, PT ;  /* 0x000000ff0200720c */ /* 0x000fd60003f25270 */
[----:B------:R-:W-:Y:S01]  /*00c0*/  VOTEU.ALL UP0, P0 ;  /* 0x00000000003f7886 */ /* 0x000fe20000000000 */
[----:B------:R-:W-:-:S04]  /*00d0*/  VOTEU.ALL UP1, P0 ;  /* 0x00000000003f7886 */ /* 0x000fc80000020000 */
[----:B------:R-:W0:Y:S01]  /*00e0*/  @!UP0 S2UR UR8, SR_CgaCtaId ;  /* 0x00000000000889c3 */ /* 0x000e220000008800 */
[----:B------:R-:W-:Y:S01]  /*00f0*/  @!UP0 UMOV UR6, 0x400 ;  /* 0x0000040000068882 */ /* 0x000fe20000000000 */
[----:B------:R-:W-:-:S04]  /*0100*/  @!UP0 UIADD3 UR4, -UR4, 0x100000, URZ ;  /* 0x0010000004048890 */ /* 0x000fc8000fffe13f */
[----:B------:R-:W-:Y:S02]  /*0110*/  @!UP0 USHF.L.U32 UR5, UR4, 0xb, URZ ;  /* 0x0000000b04058899 */ /* 0x000fe4000800063f */
[----:B------:R-:W-:Y:S02]  /*0120*/  @!UP0 USHF.L.U32 UR4, UR4, 0x1, URZ ;  /* 0x0000000104048899 */ /* 0x000fe4000800063f */
[----:B0-----:R-:W-:Y:S02]  /*0130*/  @!UP0 ULEA UR8, UR8, UR6, 0x18 ;  /* 0x0000000608088291 */ /* 0x001fe4000f8ec03f */
[----:B------:R-:W-:-:S04]  /*0140*/  @!UP0 UIADD3 UR6, -UR7, 0x100000, URZ ;  /* 0x0010000007068890 */ /* 0x000fc8000fffe13f */
[----:B------:R-:W-:Y:S02]  /*0150*/  @!UP0 USHF.L.U32 UR7, UR6, 0xb, URZ ;  /* 0x0000000b06078899 */ /* 0x000fe4000800063f */
[----:B------:R-:W-:Y:S01]  /*0160*/  @!UP0 USHF.L.U32 UR6, UR6, 0x1, URZ ;  /* 0x0000000106068899 */ /* 0x000fe2000800063f */
[----:B------:R-:W-:-:S05]  /*0170*/  VOTEU.ALL UP0, P0 ;  /* 0x00000000003f7886 */ /* 0x000fca0000000000 */
[----:B------:R1:W0:Y:S06]  /*0180*/  @!UP0 SYNCS.EXCH.64 URZ, [UR8+0x22800], UR4 ;  /* 0x02280004083f85b2 */ /* 0x00022c0008000100 */
[----:B------:R1:W3:Y:S02]  /*0190*/  @!UP1 SYNCS.EXCH.64 URZ, [UR8+0x22820], UR6 ;  /* 0x02282006083f95b2 */ /* 0x0002e40008000100 */
[----:B-12---:R-:W-:Y:S05]  /*01a0*/  @P1 BRA `(.L_x_218) ;  /* 0x0000000000481947 */ /* 0x006fea0003800000 */
[----:B------:R-:W1:Y:S01]  /*01b0*/  S2UR UR5, SR_CgaCtaId ;  /* 0x00000000000579c3 */ /* 0x000e620000008800 */
[----:B------:R-:W-:Y:S01]  /*01c0*/  UMOV UR4, 0x400 ;  /* 0x0000040000047882 */ /* 0x000fe20000000000 */
[----:B------:R-:W-:Y:S01]  /*01d0*/  UMOV UR6, 0x80 ;  /* 0x0000008000067882 */ /* 0x000fe20000000000 */
[----:B------:R-:W-:Y:S01]  /*01e0*/  UMOV UR7, 0x100 ;  /* 0x0000010000077882 */ /* 0x000fe20000000000 */
[----:B------:R-:W-:Y:S01]  /*01f0*/  ELECT P0, URZ, PT ;  /* 0x00000000003f782f */ /* 0x000fe20003800000 */
[----:B-1----:R-:W-:Y:S02]  /*0200*/  ULEA UR8, UR5, UR4, 0x18 ;  /* 0x0000000405087291 */ /* 0x002fe4000f8ec03f */
[----:B------:R-:W-:-:S04]  /*0210*/  UIADD3 UR4, -UR6, 0x100000, URZ ;  /* 0x0010000006047890 */ /* 0x000fc8000fffe13f */
[----:B------:R-:W-:Y:S02]  /*0220*/  USHF.L.U32 UR5, UR4, 0xb, URZ ;  /* 0x0000000b04057899 */ /* 0x000fe4000800063f */
[----:B------:R-:W-:Y:S02]  /*0230*/  USHF.L.U32 UR4, UR4, 0x1, URZ ;  /* 0x0000000104047899 */ /* 0x000fe4000800063f */
[----:B------:R-:W-:-:S04]  /*0240*/  UIADD3 UR6, -UR7, 0x100000, URZ ;  /* 0x0010000007067890 */ /* 0x000fc8000fffe13f */
[----:B------:R-:W-:Y:S02]  /*0250*/  USHF.L.U32 UR7, UR6, 0xb, URZ ;  /* 0x0000000b06077899 */ /* 0x000fe4000800063f */
[----:B------:R-:W-:Y:S01]  /*0260*/  USHF.L.U32 UR6, UR6, 0x1, URZ ;  /* 0x0000000106067899 */ /* 0x000fe2000800063f */
[----:B------:R-:W1:Y:S03]  /*0270*/  FENCE.VIEW.ASYNC.S ;  /* 0x00000000000073c6 */ /* 0x000e660000000000 */
[----:B-1----:R1:W2:Y:S08]  /*0280*/  SYNCS.EXCH.64 URZ, [UR8+0x22830], UR4 ;  /* 0x02283004083f75b2 */ /* 0x0022b00008000100 */
[----:B------:R1:W4:Y:S01]  /*0290*/  SYNCS.EXCH.64 URZ, [UR8+0x22840], UR6 ;  /* 0x02284006083f75b2 */ /* 0x0003220008000100 */
[----:B------:R1:W0:Y:S01]  /*02a0*/  SYNCS.EXCH.64 URZ, [UR8+0x22838], UR4 ;  /* 0x02283804083f75b2 */ /* 0x0002220008000100 */
[----:B------:R1:W0:Y:S01]  /*02b0*/  SYNCS.EXCH.64 URZ, [UR8+0x22848], UR6 ;  /* 0x02284806083f75b2 */ /* 0x0002220008000100 */
[----:B------:R-:W-:Y:S01]  /*02c0*/  NOP ;  /* 0x0000000000007918 */ /* 0x000fe20000000000 */
.L_x_218:
[----:B------:R-:W5:Y:S01]  /*02d0*/  SHFL.IDX PT, R2, R0, RZ, 0x1f ;  /* 0x00001fff00027589 */ /* 0x000f6200000e0000 */
[----:B------:R-:W-:Y:S01]  /*02e0*/  NOP ;  /* 0x0000000000007918 */ /* 0x000fe20000000000 */
[----:B-----5:R-:W-:-:S13]  /*02f0*/  ISETP.NE.AND P0, PT, R2, RZ, PT ;  /* 0x000000ff0200720c */ /* 0x020fda0003f05270 */
[----:B------:R-:W-:Y:S05]  /*0300*/  @P0 BRA `(.L_x_219) ;  /* 0x0000000000480947 */ /* 0x000fea0003800000 */
[----:B-1----:R-:W1:Y:S01]  /*0310*/  S2UR UR5, SR_CgaCtaId ;  /* 0x00000000000579c3 */ /* 0x002e620000008800 */
        /* <DEDUP_REMOVED lines=12> */
[----:B-1----:R1:W0:Y:S08]  /*03e0*/  SYNCS.EXCH.64 URZ, [UR8+0x22850], UR4 ;  /* 0x02285004083f75b2 */ /* 0x0022300008000100 */
[----:B------:R1:W0:Y:S01]  /*03f0*/  SYNCS.EXCH.64 URZ, [UR8+0x22860], UR6 ;  /* 0x02286006083f75b2 */ /* 0x0002220008000100 */
[----:B------:R1:W0:Y:S01]  /*0400*/  SYNCS.EXCH.64 URZ, [UR8+0x22858], UR4 ;  /* 0x02285804083f75b2 */ /* 0x0002220008000100 */
[----:B------:R1:W0:Y:S01]  /*0410*/  SYNCS.EXCH.64 URZ, [UR8+0x22868], UR6 ;  /* 0x02286806083f75b2 */ /* 0x0002220008000100 */
[----:B------:R-:W-:Y:S01]  /*0420*/  NOP ;  /* 0x0000000000007918 */ /* 0x000fe20000000000 */
.L_x_219:
[----:B------:R-:W5:Y:S01]  /*0430*/  SHFL.IDX PT, R2, R0, RZ, 0x1f ;  /* 0x00001fff00027589 */ /* 0x000f6200000e0000 */
[----:B------:R-:W-:Y:S01]  /*0440*/  NOP ;  /* 0x0000000000007918 */ /* 0x000fe20000000000 */
[----:B-----5:R-:W-:-:S13]  /*0450*/  ISETP.NE.AND P0, PT, R2, RZ, PT ;  /* 0x000000ff0200720c */ /* 0x020fda0003f05270 */
[----:B------:R-:W-:Y:S05]  /*0460*/  @P0 BRA `(.L_x_220) ;  /* 0x0000000000380947 */ /* 0x000fea0003800000 */
[----:B-1----:R-:W1:Y:S01]  /*0470*/  S2UR UR5, SR_CgaCtaId ;  /* 0x00000000000579c3 */ /* 0x002e620000008800 */
[----:B------:R-:W-:Y:S01]  /*0480*/  UMOV UR4, 0x400 ;  /* 0x0000040000047882 */ /* 0x000fe20000000000 */
[----:B------:R-:W-:Y:S01]  /*0490*/  UMOV UR7, 0x80 ;  /* 0x0000008000077882 */ /* 0x000fe20000000000 */
[----:B------:R-:W-:Y:S01]  /*04a0*/  ELECT P0, URZ, PT ;  /* 0x00000000003f782f */ /* 0x000fe20003800000 */
[----:B-1----:R-:W-:Y:S02]  /*04b0*/  ULEA UR6, UR5, UR4, 0x18 ;  /* 0x0000000405067291 */ /* 0x002fe4000f8ec03f */
[----:B------:R-:W-:-:S04]  /*04c0*/  UIADD3 UR4, -UR7, 0x100000, URZ ;  /* 0x0010000007047890 */ /* 0x000fc8000fffe13f */
[----:B------:R-:W-:Y:S02]  /*04d0*/  USHF.L.U32 UR5, UR4, 0xb, URZ ;  /* 0x0000000b04057899 */ /* 0x000fe4000800063f */
[----:B------:R-:W-:Y:S01]  /*04e0*/  USHF.L.U32 UR4, UR4, 0x1, URZ ;  /* 0x0000000104047899 */ /* 0x000fe2000800063f */
[----:B------:R-:W1:Y:S11]  /*04f0*/  FENCE.VIEW.ASYNC.S ;  /* 0x00000000000073c6 */ /* 0x000e760000000000 */
[----:B-1----:R1:W0:Y:S01]  /*0500*/  SYNCS.EXCH.64 URZ, [UR6+0x22870], UR4 ;  /* 0x02287004063f75b2 */ /* 0x0022220008000100 */
[----:B------:R1:W0:Y:S01]  /*0510*/  SYNCS.EXCH.64 URZ, [UR6+0x22880], UR4 ;  /* 0x02288004063f75b2 */ /* 0x0002220008000100 */
[----:B------:R1:W0:Y:S01]  /*0520*/  SYNCS.EXCH.64 URZ, [UR6+0x22878], UR4 ;  /* 0x02287804063f75b2 */ /* 0x0002220008000100 */
[----:B------:R1:W0:Y:S01]  /*0530*/  SYNCS.EXCH.64 URZ, [UR6+0x22888], UR4 ;  /* 0x02288804063f75b2 */ /* 0x0002220008000100 */
[----:B------:R-:W-:Y:S01]  /*0540*/  NOP ;  /* 0x0000000000007918 */ /* 0x000fe20000000000 */
.L_x_220:
        /* <DEDUP_REMOVED lines=22> */
.L_x_221:
[----:B------:R-:W5:Y:S01]  /*06b0*/  SHFL.IDX PT, R3, R0, RZ, 0x1f ;  /* 0x00001fff00037589 */ /* 0x000f6200000e0000 */
[----:B------:R-:W-:Y:S01]  /*06c0*/  R2UR UR9, R4 ;  /* 0x00000000040972ca */ /* 0x000fe200000e0000 */
[----:B------:R-:W-:Y:S01]  /*06d0*/  NOP ;  /* 0x0000000000007918 */ /* 0x000fe20000000000 */
[----:B------:R-:W0:Y:S01]  /*06e0*/  S2R R2, SR_CgaCtaId ;  /* 0x0000000000027919 */ /* 0x000e220000008800 */
[----:B-----5:R-:W-:-:S13]  /*06f0*/  ISETP.NE.AND P0, PT, R3, RZ, PT ;  /* 0x000000ff0300720c */ /* 0x020fda0003f05270 */
[----:B0-----:R-:W-:Y:S05]  /*0700*/  @P0 BRA `(.L_x_222) ;  /* 0x0000000000480947 */ /* 0x001fea0003800000 */
[----:B-1----:R-:W0:Y:S01]  /*0710*/  S2UR UR5, SR_CgaCtaId ;  /* 0x00000000000579c3 */ /* 0x002e220000008800 */
        /* <DEDUP_REMOVED lines=13> */
[----:B------:R0:W0:Y:S01]  /*07f0*/  SYNCS.EXCH.64 URZ, [UR8+0x228c0], UR6 ;  /* 0x0228c006083f75b2 */ /* 0x0000220008000100 */
[----:B------:R0:W0:Y:S01]  /*0800*/  SYNCS.EXCH.64 URZ, [UR8+0x228b8], UR4 ;  /* 0x0228b804083f75b2 */ /* 0x0000220008000100 */
[----:B------:R0:W0:Y:S01]  /*0810*/  SYNCS.EXCH.64 URZ, [UR8+0x228c8], UR6 ;  /* 0x0228c806083f75b2 */ /* 0x0000220008000100 */
[----:B------:R-:W-:Y:S01]  /*0820*/  NOP ;  /* 0x0000000000007918 */ /* 0x000fe20000000000 */
.L_x_222:
[----:B------:R-:W-:Y:S01]  /*0830*/  UISETP.NE.AND UP0, UPT, UR9, URZ, UPT ;  /* 0x0000003f0900728c */ /* 0x000fe2000bf05270 */
[----:B------:R-:W-:Y:S01]  /*0840*/  NOP ;  /* 0x0000000000007918 */ /* 0x000fe20000000000 */
[----:B------:R-:W-:Y:S01]  /*0850*/  UMOV UR36, 0x1 ;  /* 0x0000000100247882 */ /* 0x000fe20000000000 */
[----:B------:R-:W-:Y:S01]  /*0860*/  ULDC.64 UR50, c[0x0][0x208] ;  /* 0x0000820000327ab9 */ /* 0x000fe20000000a00 */
[----:B------:R-:W-:Y:S01]  /*0870*/  USEL UR36, UR36, 0x2, !UP0 ;  /* 0x0000000224247887 */ /* 0x000fe2000c000000 */
[----:B01234-:R-:W-:Y:S01]  /*0880*/  BAR.SYNC.DEFER_BLOCKING 0x0 ;  /* 0x0000000000007b1d */ /* 0x01ffe20000010000 */
[----:B------:R-:W-:-:S13]  /*0890*/  PLOP3.LUT P0, PT, PT, PT, UP0, 0x80, 0x0 ;  /* 0x000000000000781c */ /* 0x000fda0003f0f008 */
[----:B------:R-:W-:Y:S05]  /*08a0*/  @!P0 BRA `(.L_x_223) ;  /* 0x000000b000e48947 */ /* 0x000fea0003800000 */
.L_x_224:
[----:B------:R-:W-:-:S08]  /*08b0*/  NOP ;  /* 0x0000000000007918 */ /* 0x000fd00000000000 */
[----:B------:R-:W0:Y:S02]  /*08c0*/  USETMAXREG.TRY_ALLOC.CTAPOOL UP0, 0xe8 ;  /* 0x000000e8000079c8 */ /* 0x000e240008000600 */
[----:B0-----:R-:W-:-:S13]  /*08d0*/  PLOP3.LUT P0, PT, PT, PT, UP0, 0x80, 0x0 ;  /* 0x000000000000781c */ /* 0x001fda0003f0f008 */
[----:B------:R-:W-:Y:S05]  /*08e0*/  @!P0 BRA `(.L_x_224) ;  /* 0xfffffffc00f08947 */ /* 0x000fea000383ffff */
[----:B------:R-:W0:Y:S01]  /*08f0*/  S2R R2, SR_TID.X ;  /* 0x0000000000027919 */ /* 0x000e220000002100 */
[----:B------:R-:W1:Y:S01]  /*0900*/  S2UR UR5, SR_CgaCtaId ;  /* 0x00000000000579c3 */ /* 0x000e620000008800 */
[----:B------:R-:W-:-:S07]  /*0910*/  UMOV UR4, 0x400 ;  /* 0x0000040000047882 */ /* 0x000fce0000000000 */
[----:B------:R-:W-:Y:S06]  /*0920*/  BAR.ARV 0x8, 0x180 ;  /* 0x0206000000007b1d */ /* 0x000fec0000002000 */
[----:B-1----:R-:W-:Y:S01]  /*0930*/  ULEA UR4, UR5, UR4, 0x18 ;  /* 0x0000000405047291 */ /* 0x002fe2000f8ec03f */
[----:B0-----:R-:W-:-:S04]  /*0940*/  LOP3.LUT R0, R2, 0xffffff80, RZ, 0xc0, !PT ;  /* 0xffffff8002007812 */ /* 0x001fc800078ec0ff */
[----:B------:R-:W-:-:S13]  /*0950*/  ISETP.NE.AND P0, PT, R0, 0x80, PT ;  /* 0x000000800000780c */ /* 0x000fda0003f05270 */
[----:B------:R-:W-:Y:S08]  /*0960*/  @!P0 BAR.ARV 0x9, 0x100 ;  /* 0x0244000000008b1d */ /* 0x000ff00000002000 */
[----:B------:R-:W-:Y:S06]  /*0970*/  BAR.SYNC.DEFER_BLOCKING 0x5, 0x180 ;  /* 0x0146000000007b1d */ /* 0x000fec0000010000 */
[----:B------:R-:W0:Y:S01]  /*0980*/  LDS.128 R32, [UR4+0x228d0] ;  /* 0x0228d004ff207984 */ /* 0x000e220008000c00 */
[----:B------:R-:W-:Y:S01]  /*0990*/  ULDC UR4, c[0x0][0xc3c] ;  /* 0x00030f0000047ab9 */ /* 0x000fe20000000800 */
[----:B------:R-:W-:Y:S06]  /*09a0*/  BAR.ARV 0x4, 0x180 ;  /* 0x0106000000007b1d */ /* 0x000fec0000002000 */
[----:B0-----:R-:W-:-:S13]  /*09b0*/  ISETP.GE.AND P0, PT, R35, UR4, PT ;  /* 0x0000000423007c0c */ /* 0x001fda000bf06270 */
[----:B------:R-:W-:Y:S05]  /*09c0*/  @P0 EXIT ;  /* 0x000000000000094d */ /* 0x000fea0003800000 */
[----:B------:R-:W-:Y:S01]  /*09d0*/  VIADD R223, R2, 0xffffff80 ;  /* 0xffffff8002df7836 */ /* 0x000fe20000000000 */
[----:B------:R-:W-:Y:S01]  /*09e0*/  R2UR UR6, R33 ;  /* 0x00000000210672ca */ /* 0x000fe200000e0000 */
[----:B------:R-:W-:Y:S01]  /*09f0*/  ULOP3.LUT UR49, UR36, 0x1, URZ, 0xfc, !UPT ;  /* 0x0000000124317892 */ /* 0x000fe2000f8efc3f */
[----:B------:R-:W-:Y:S01]  /*0a00*/  R2UR UR5, R34 ;  /* 0x00000000220572ca */ /* 0x000fe200000e0000 */
[----:B------:R-:W-:Y:S01]  /*0a10*/  UMOV UR48, URZ ;  /* 0x0000003f00307c82 */ /* 0x000fe20008000000 */
[----:B------:R-:W-:Y:S01]  /*0a20*/  SHF.R.S32.HI R0, RZ, 0x1f, R223 ;  /* 0x0000001fff007819 */ /* 0x000fe200000114df */
[----:B------:R-:W-:Y:S01]  /*0a30*/  UMOV UR47, URZ ;  /* 0x0000003f002f7c82 */ /* 0x000fe20008000000 */
[----:B------:R-:W-:Y:S02]  /*0a40*/  UMOV UR46, URZ ;  /* 0x0000003f002e7c82 */ /* 0x000fe40008000000 */
[CC--:B------:R-:W-:Y:S02]  /*0a50*/  LEA.HI R2, R0.reuse, R223.reuse, RZ, 0x7 ;  /* 0x000000df00027211 */ /* 0x0c0fe400078f38ff */
[----:B------:R-:W-:-:S02]  /*0a60*/  LEA.HI R3, R0, R223, RZ, 0x4 ;  /* 0x000000df00037211 */ /* 0x000fc400078f20ff */
[----:B------:R-:W-:Y:S02]  /*0a70*/  LOP3.LUT R4, R2, 0xffffff80, RZ, 0xc0, !PT ;  /* 0xffffff8002047812 */ /* 0x000fe400078ec0ff */
[----:B------:R-:W-:Y:S02]  /*0a80*/  SHF.R.S32.HI R6, RZ, 0x4, R3 ;  /* 0x00000004ff067819 */ /* 0x000fe40000011403 */
[----:B------:R-:W-:Y:S01]  /*0a90*/  SHF.R.S32.HI R217, RZ, 0x7, R2 ;  /* 0x00000007ffd97819 */ /* 0x000fe20000011402 */
[----:B------:R-:W-:Y:S01]  /*0aa0*/  IMAD.IADD R201, R223, 0x1, -R4 ;  /* 0x00000001dfc97824 */ /* 0x000fe200078e0a04 */
[----:B------:R-:W-:Y:S02]  /*0ab0*/  LEA.HI R4, R0, R223, RZ, 0x5 ;  /* 0x000000df00047211 */ /* 0x000fe400078f28ff */
[----:B------:R-:W-:Y:S02]  /*0ac0*/  LEA.HI R2, R2, R217, RZ, 0x1 ;  /* 0x000000d902027211 */ /* 0x000fe400078f08ff */
[----:B------:R-:W-:Y:S01]  /*0ad0*/  SHF.R.S32.HI R8, RZ, 0x1f, R201 ;  /* 0x0000001fff087819 */ /* 0x000fe200000114c9 */
[----:B------:R-:W-:Y:S01]  /*0ae0*/  IMAD.SHL.U32 R5, R4, 0x20, RZ ;  /* 0x0000002004057824 */ /* 0x000fe200078e00ff */
[----:B------:R-:W-:-:S02]  /*0af0*/  LOP3.LUT R4, R3, 0x3fffff0, RZ, 0xc0, !PT ;  /* 0x03fffff003047812 */ /* 0x000fc400078ec0ff */
[----:B------:R-:W-:Y:S02]  /*0b00*/  LEA.HI R3, R3, R6, RZ, 0x1 ;  /* 0x0000000603037211 */ /* 0x000fe400078f08ff */
[----:B------:R-:W-:Y:S01]  /*0b10*/  LOP3.LUT R5, R5, 0xfffffc00, RZ, 0xc0, !PT ;  /* 0xfffffc0005057812 */ /* 0x000fe200078ec0ff */
[----:B------:R-:W-:Y:S01]  /*0b20*/  IMAD.IADD R4, R223, 0x1, -R4 ;  /* 0x00000001df047824 */ /* 0x000fe200078e0a04 */
[----:B------:R-:W-:Y:S02]  /*0b30*/  LOP3.LUT R3, R3, 0x1ffffffe, RZ, 0xc0, !PT ;  /* 0x1ffffffe03037812 */ /* 0x000fe400078ec0ff */
[----:B------:R-:W-:Y:S01]  /*0b40*/  LEA.HI R7, R8, R201, RZ, 0x2 ;  /* 0x000000c908077211 */ /* 0x000fe200078f10ff */
[----:B------:R-:W-:Y:S01]  /*0b50*/  IMAD R4, R4, 0x40, R5 ;  /* 0x0000004004047824 */ /* 0x000fe200078e0205 */
[----:B------:R-:W-:Y:S01]  /*0b60*/  LEA.HI R5, R0, R223, RZ, 0x2 ;  /* 0x000000df00057211 */ /* 0x000fe200078f10ff */
[----:B------:R-:W-:Y:S01]  /*0b70*/  IMAD.IADD R3, R6, 0x1, -R3 ;  /* 0x0000000106037824 */ /* 0x000fe200078e0a03 */
[----:B------:R-:W-:-:S02]  /*0b80*/  SHF.R.S32.HI R9, RZ, 0x2, R7 ;  /* 0x00000002ff097819 */ /* 0x000fc40000011407 */
[----:B------:R-:W-:Y:S01]  /*0b90*/  LOP3.LUT R6, R5, 0xfffffffc, RZ, 0xc0, !PT ;  /* 0xfffffffc05067812 */ /* 0x000fe200078ec0ff */
[----:B------:R-:W-:Y:S01]  /*0ba0*/  IMAD R220, R3, 0x8, R4 ;  /* 0x0000000803dc7824 */ /* 0x000fe200078e0204 */
[----:B------:R-:W-:Y:S02]  /*0bb0*/  SHF.R.S32.HI R10, RZ, 0x1f, R7 ;  /* 0x0000001fff0a7819 */ /* 0x000fe40000011407 */
[----:B------:R-:W-:Y:S01]  /*0bc0*/  LEA.HI R0, R0, R223, RZ, 0x3 ;  /* 0x000000df00007211 */ /* 0x000fe200078f18ff */
[----:B------:R-:W-:Y:S01]  /*0bd0*/  IMAD.IADD R6, R223, 0x1, -R6 ;  /* 0x00000001df067824 */ /* 0x000fe200078e0a06 */
[----:B------:R-:W-:Y:S02]  /*0be0*/  LEA.HI R10, R10, R9, RZ, 0x3 ;  /* 0x000000090a0a7211 */ /* 0x000fe400078f18ff */
[----:B------:R-:W-:Y:S02]  /*0bf0*/  LOP3.LUT R4, R2, 0x3fffffe, RZ, 0xc0, !PT ;  /* 0x03fffffe02047812 */ /* 0x000fe400078ec0ff */
[----:B------:R-:W-:-:S02]  /*0c00*/  LEA.HI R3, R6, R6, RZ, 0x1 ;  /* 0x0000000606037211 */ /* 0x000fc400078f08ff */
[----:B------:R-:W-:Y:S01]  /*0c10*/  LOP3.LUT R2, R0, 0xfffffff8, RZ, 0xc0, !PT ;  /* 0xfffffff800027812 */ /* 0x000fe200078ec0ff */
[----:B------:R-:W-:Y:S01]  /*0c20*/  IMAD.IADD R4, R217, 0x1, -R4 ;  /* 0x00000001d9047824 */ /* 0x000fe200078e0a04 */
[----:B------:R-:W-:Y:S02]  /*0c30*/  LOP3.LUT R3, R3, 0x1ffffffe, RZ, 0xc0, !PT ;  /* 0x1ffffffe03037812 */ /* 0x000fe400078ec0ff */
[----:B------:R-:W-:Y:S01]  /*0c40*/  LOP3.LUT R10, R10, 0xfffffff8, RZ, 0xc0, !PT ;  /* 0xfffffff80a0a7812 */ /* 0x000fe200078ec0ff */
[----:B------:R-:W-:Y:S01]  /*0c50*/  IMAD.IADD R17, R223, 0x1, -R2 ;  /* 0x00000001df117824 */ /* 0x000fe200078e0a02 */
[----:B------:R-:W-:Y:S01]  /*0c60*/  LEA.HI R8, R8, R201, RZ, 0x5 ;  /* 0x000000c908087211 */ /* 0x000fe200078f28ff */
[----:B------:R-:W-:Y:S01]  /*0c70*/  IMAD.IADD R3, R6, 0x1, -R3 ;  /* 0x0000000106037824 */ /* 0x000fe200078e0a03 */
[----:B------:R-:W-:Y:S01]  /*0c80*/  LOP3.LUT R6, R7, 0x7ffffffc, RZ, 0xc0, !PT ;  /* 0x7ffffffc07067812 */ /* 0x000fe200078ec0ff */
[----:B------:R-:W-:Y:S01]  /*0c90*/  IMAD.IADD R9, R9, 0x1, -R10 ;  /* 0x0000000109097824 */ /* 0x000fe200078e0a0a */
[----:B------:R-:W-:Y:S01]  /*0ca0*/  SHF.R.S32.HI R8, RZ, 0x5, R8 ;  /* 0x00000005ff087819 */ /* 0x000fe20000011408 */
[----:B------:R-:W-:Y:S01]  /*0cb0*/  IMAD.SHL.U32 R2, R17, 0x8, RZ ;  /* 0x0000000811027824 */ /* 0x000fe200078e00ff */
[----:B------:R-:W-:Y:S01]  /*0cc0*/  SHF.R.S32.HI R200, RZ, 0x3, R0 ;  /* 0x00000003ffc87819 */ /* 0x000fe20000011400 */
[----:B------:R-:W-:-:S02]  /*0cd0*/  IMAD.IADD R6, R201, 0x1, -R6 ;  /* 0x00000001c9067824 */ /* 0x000fc400078e0a06 */
[----:B------:R-:W-:Y:S01]  /*0ce0*/  IMAD R9, R8, 0x10, R9 ;  /* 0x0000001008097824 */ /* 0x000fe200078e0209 */
[----:B------:R-:W-:Y:S01]  /*0cf0*/  SHF.R.S32.HI R222, RZ, 0x1f, R2 ;  /* 0x0000001fffde7819 */ /* 0x000fe20000011402 */
[----:B------:R-:W-:Y:S02]  /*0d00*/  IMAD.SHL.U32 R199, R6, 0x2, RZ ;  /* 0x0000000206c77824 */ /* 0x000fe400078e00ff */
[----:B------:R-:W-:Y:S02]  /*0d10*/  VIADD R16, R2, 0x40 ;  /* 0x0000004002107836 */ /* 0x000fe40000000000 */
[C---:B------:R-:W-:Y:S02]  /*0d20*/  VIADD R198, R199.reuse, 0x8 ;  /* 0x00000008c7c67836 */ /* 0x040fe40000000000 */
[C---:B------:R-:W-:Y:S01]  /*0d30*/  VIADD R197, R199.reuse, 0x10 ;  /* 0x00000010c7c57836 */ /* 0x040fe20000000000 */
[----:B------:R-:W-:Y:S01]  /*0d40*/  SHF.R.S32.HI R221, RZ, 0x1f, R16 ;  /* 0x0000001fffdd7819 */ /* 0x000fe20000011410 */
        /* <DEDUP_REMOVED lines=24> */
[----:B------:R-:W-:Y:S01]  /*0ed0*/  VIADD R18, R199, 0x78 ;  /* 0x00000078c7127836 */ /* 0x000fe20000000000 */
[----:B------:R-:W-:Y:S01]  /*0ee0*/  SHF.R.S32.HI R204, RZ, 0x1f, R22 ;  /* 0x0000001fffcc7819 */ /* 0x000fe20000011416 */
[----:B------:R-:W-:Y:S01]  /*0ef0*/  IMAD R218, R4, 0x40, R9 ;  /* 0x0000004004da7824 */ /* 0x000fe200078e0209 */
[----:B------:R-:W-:-:S02]  /*0f00*/  SHF.R.S32.HI R203, RZ, 0x1f, R19 ;  /* 0x0000001fffcb7819 */ /* 0x000fc40000011413 */
[----:B------:R-:W-:Y:S01]  /*0f10*/  SHF.R.S32.HI R202, RZ, 0x1f, R18 ;  /* 0x0000001fffca7819 */ /* 0x000fe20000011412 */
[----:B------:R-:W-:-:S07]  /*0f20*/  IMAD R219, R3, 0x8, R218 ;  /* 0x0000000803db7824 */ /* 0x000fce00078e02da */
.L_x_274:
[----:B0-2-4-:R-:W0:Y:S01]  /*0f30*/  LDC.64 R4, c[0x0][0xc88] ;  /* 0x00032200ff047b82 */ /* 0x015e220000000a00 */
[----:B------:R-:W-:Y:S01]  /*0f40*/  ULDC.64 UR14, c[0x0][0x998] ;  /* 0x00026600000e7ab9 */ /* 0x000fe20000000a00 */
[----:B------:R-:W-:Y:S01]  /*0f50*/  ULDC.64 UR12, c[0x0][0x990] ;  /* 0x00026400000c7ab9 */ /* 0x000fe20000000a00 */
[----:B------:R-:W-:Y:S01]  /*0f60*/  ULDC.64 UR8, c[0x0][0xa28] ;  /* 0x00028a0000087ab9 */ /* 0x000fe20000000a00 */
[----:B------:R-:W-:Y:S01]  /*0f70*/  ULDC.64 UR10, c[0x0][0xa20] ;  /* 0x00028800000a7ab9 */ /* 0x000fe20000000a00 */
[----:B------:R-:W-:Y:S01]  /*0f80*/  ULOP3.LUT UR39, UR5, 0xffff, URZ, 0xc0, !UPT ;  /* 0x0000ffff05277892 */ /* 0x000fe2000f8ec03f */
[----:B------:R-:W-:Y:S01]  /*0f90*/  ULDC UR4, c[0x0][0x424] ;  /* 0x0001090000047ab9 */ /* 0x000fe20000000800 */
[----:B------:R-:W-:Y:S01]  /*0fa0*/  ULDC UR7, c[0x0][0x2f0] ;  /* 0x0000bc0000077ab9 */ /* 0x000fe20000000800 */
[----:B0-----:R-:W-:-:S06]  /*0fb0*/  IMAD.WIDE R4, R35, 0x4, R4 ;  /* 0x0000000423047825 */ /* 0x001fcc00078e0204 */
[----:B------:R-:W2:Y:S01]  /*0fc0*/  LDG.E R4, desc[UR50][R4.64] ;  /* 0x0000003204047981 */ /* 0x000ea2000c1e1900 */
[----:B------:R-:W-:Y:S01]  /*0fd0*/  ISETP.NE.U32.AND P1, PT, RZ, UR14, PT ;  /* 0x0000000eff007c0c */ /* 0x000fe2000bf25070 */
[----:B------:R-:W-:Y:S01]  /*0fe0*/  UISETP.NE.U32.AND UP0, UPT, UR8, URZ, UPT ;  /* 0x0000003f0800728c */ /* 0x000fe2000bf05070 */
[----:B------:R-:W-:Y:S01]  /*0ff0*/  ISETP.NE.U32.AND P0, PT, RZ, UR12, PT ;  /* 0x0000000cff007c0c */ /* 0x000fe2000bf05070 */
[----:B------:R-:W-:Y:S01]  /*1000*/  UISETP.NE.U32.AND UP1, UPT, UR10, URZ, UPT ;  /* 0x0000003f0a00728c */ /* 0x000fe2000bf25070 */
[----:B------:R-:W-:Y:S01]  /*1010*/  ISETP.NE.AND.EX P1, PT, RZ, UR15, PT, P1 ;  /* 0x0000000fff007c0c */ /* 0x000fe2000bf25310 */
[----:B------:R-:W-:Y:S01]  /*1020*/  UISETP.NE.AND.EX UP0, UPT, UR9, URZ, UPT, UP0 ;  /* 0x0000003f0900728c */ /* 0x000fe2000bf05300 */
[----:B------:R-:W-:Y:S01]  /*1030*/  ISETP.NE.AND.EX P0, PT, RZ, UR13, PT, P0 ;  /* 0x0000000dff007c0c */ /* 0x000fe2000bf05300 */
[----:B------:R-:W-:-:S04]  /*1040*/  UISETP.NE.AND.EX UP1, UPT, UR11, URZ, UPT, UP1 ;  /* 0x0000003f0b00728c */ /* 0x000fc8000bf25310 */
[----:B------:R-:W-:Y:S02]  /*1050*/  PLOP3.LUT P4, PT, PT, PT, UP0, 0x80, 0x0 ;  /* 0x000000000000781c */ /* 0x000fe40003f8f008 */
[----:B------:R-:W-:-:S04]  /*1060*/  PLOP3.LUT P5, PT, PT, PT, UP1, 0x80, 0x0 ;  /* 0x000000000000781c */ /* 0x000fc80003faf018 */
[----:B------:R-:W0:Y:S08]  /*1070*/  @P1 LDC.64 R8, c[0x0][0x9b8] ;  /* 0x00026e00ff081b82 */ /* 0x000e300000000a00 */
[----:B-1-3--:R-:W1:Y:S08]  /*1080*/  @P0 LDC.64 R6, c[0x0][0x9a8] ;  /* 0x00026a00ff060b82 */ /* 0x00ae700000000a00 */
[----:B------:R-:W3:Y:S08]  /*1090*/  @P0 LDC.64 R10, c[0x0][0x9b0] ;  /* 0x00026c00ff0a0b82 */ /* 0x000ef00000000a00 */
[----:B------:R-:W4:Y:S01]  /*10a0*/  @P1 LDC.64 R20, c[0x0][0x9c0] ;  /* 0x00027000ff141b82 */ /* 0x000f220000000a00 */
[----:B--2---:R-:W-:-:S13]  /*10b0*/  R2UR UR37, R4 ;  /* 0x00000000042572ca */ /* 0x004fda00000e0000 */
[----:B------:R-:W-:Y:S02]  /*10c0*/  USHF.R.S32.HI UR38, URZ, 0x1f, UR37 ;  /* 0x0000001f3f267899 */ /* 0x000fe40008011425 */
[----:B------:R-:W-:-:S04]  /*10d0*/  @UP0 ULEA UR8, UP2, UR37, UR8, 0x2 ;  /* 0x0000000825080291 */ /* 0x000fc8000f84103f */
[----:B0-----:R-:W-:Y:S01]  /*10e0*/  @P1 IMAD R4, R8, UR38, RZ ;  /* 0x0000002608041c24 */ /* 0x001fe2000f8e02ff */
[----:B------:R-:W-:Y:S02]  /*10f0*/  @UP0 ULEA.HI.X UR9, UR37, UR9, UR38, 0x2, UP2 ;  /* 0x0000000925090291 */ /* 0x000fe400090f1426 */
[C---:B-1---5:R-:W-:Y:S01]  /*1100*/  @P0 IMAD R0, R6.reuse, UR38, RZ ;  /* 0x0000002606000c24 */ /* 0x062fe2000f8e02ff */
[----:B------:R-:W-:Y:S02]  /*1110*/  @UP1 ULEA UR10, UP0, UR37, UR10, 0x2 ;  /* 0x0000000a250a1291 */ /* 0x000fe4000f80103f */
[----:B------:R-:W-:Y:S02]  /*1120*/  @P1 IMAD R9, R9, UR37, R4 ;  /* 0x0000002509091c24 */ /* 0x000fe4000f8e0204 */
[----:B------:R-:W-:Y:S01]  /*1130*/  @P0 IMAD R3, R7, UR37, R0 ;  /* 0x0000002507030c24 */ /* 0x000fe2000f8e0200 */
[----:B------:R-:W-:Y:S02]  /*1140*/  @UP1 ULEA.HI.X UR11, UR37, UR11, UR38, 0x2, UP0 ;  /* 0x0000000b250b1291 */ /* 0x000fe400080f1426 */
[----:B------:R-:W-:-:S04]  /*1150*/  @P0 IMAD.WIDE.U32 R4, R6, UR37, RZ ;  /* 0x0000002506040c25 */ /* 0x000fc8000f8e00ff */
[----:B------:R-:W-:-:S04]  /*1160*/  @P1 IMAD.WIDE.U32 R6, R8, UR37, RZ ;  /* 0x0000002508061c25 */ /* 0x000fc8000f8e00ff */
[----:B------:R-:W-:Y:S02]  /*1170*/  @P0 IMAD.IADD R5, R5, 0x1, R3 ;  /* 0x0000000105050824 */ /* 0x000fe400078e0203 */
[----:B------:R-:W-:Y:S02]  /*1180*/  @P1 IMAD.IADD R7, R7, 0x1, R9 ;  /* 0x0000000107071824 */ /* 0x000fe400078e0209 */
[----:B---3--:R-:W-:-:S04]  /*1190*/  @P0 IMAD.WIDE.U32 R4, R10, UR39, R4 ;  /* 0x000000270a040c25 */ /* 0x008fc8000f8e0004 */
[----:B----4-:R-:W-:Y:S01]  /*11a0*/  @P1 IMAD.WIDE.U32 R8, R20, UR39, R6 ;  /* 0x0000002714081c25 */ /* 0x010fe2000f8e0006 */
[----:B------:R-:W-:-:S03]  /*11b0*/  @P0 LEA R6, P2, R4, UR12, 0x2 ;  /* 0x0000000c04060c11 */ /* 0x000fc6000f8410ff */
[----:B------:R-:W-:Y:S02]  /*11c0*/  IMAD.U32 R12, RZ, RZ, UR8 ;  /* 0x00000008ff0c7e24 */ /* 0x000fe4000f8e00ff */
[----:B------:R-:W-:Y:S02]  /*11d0*/  IMAD.U32 R14, RZ, RZ, UR10 ;  /* 0x0000000aff0e7e24 */ /* 0x000fe4000f8e00ff */
[----:B------:R-:W-:Y:S02]  /*11e0*/  IMAD.U32 R13, RZ, RZ, UR9 ;  /* 0x00000009ff0d7e24 */ /* 0x000fe4000f8e00ff */
[----:B------:R-:W-:Y:S02]  /*11f0*/  IMAD.U32 R15, RZ, RZ, UR11 ;  /* 0x0000000bff0f7e24 */ /* 0x000fe4000f8e00ff */
[----:B------:R-:W-:Y:S01]  /*1200*/  @P0 IMAD R3, R11, UR39, R5 ;  /* 0x000000270b030c24 */ /* 0x000fe2000f8e0205 */
[----:B------:R-:W-:Y:S01]  /*1210*/  @P1 LEA R10, P3, R8, UR14, 0x2 ;  /* 0x0000000e080a1c11 */ /* 0x000fe2000f8610ff */
[----:B------:R-:W-:Y:S01]  /*1220*/  @P1 IMAD R5, R21, UR39, R9 ;  /* 0x0000002715051c24 */ /* 0x000fe2000f8e0209 */
[----:B------:R-:W2:Y:S01]  /*1230*/  @P4 LDG.E R12, desc[UR50][R12.64] ;  /* 0x000000320c0c4981 */ /* 0x000ea2000c1e1900 */
[----:B------:R-:W-:Y:S01]  /*1240*/  IMAD.MOV.U32 R0, RZ, RZ, 0x3f800000 ;  /* 0x3f800000ff007424 */ /* 0x000fe200078e00ff */
[----:B------:R-:W-:Y:S01]  /*1250*/  @P0 LEA.HI.X R7, R4, UR13, R3, 0x2, P2 ;  /* 0x0000000d04070c11 */ /* 0x000fe200090f1403 */
[----:B------:R-:W-:Y:S01]  /*1260*/  IMAD.MOV.U32 R3, RZ, RZ, 0x3f800000 ;  /* 0x3f800000ff037424 */ /* 0x000fe200078e00ff */
[----:B------:R-:W3:Y:S01]  /*1270*/  @P5 LDG.E R14, desc[UR50][R14.64] ;  /* 0x000000320e0e5981 */ /* 0x000ee2000c1e1900 */
[----:B------:R-:W-:Y:S01]  /*1280*/  @P1 LEA.HI.X R11, R8, UR15, R5, 0x2, P3 ;  /* 0x0000000f080b1c11 */ /* 0x000fe200098f1405 */
[----:B------:R-:W-:-:S03]  /*1290*/  ULDC.64 UR8, c[0x0][0x418] ;  /* 0x0001060000087ab9 */ /* 0x000fc60000000a00 */
[----:B------:R0:W5:Y:S04]  /*12a0*/  @P0 LDG.E R3, desc[UR50][R6.64] ;  /* 0x0000003206030981 */ /* 0x000168000c1e1900 */
[----:B------:R0:W5:Y:S01]  /*12b0*/  @P1 LDG.E R0, desc[UR50][R10.64] ;  /* 0x000000320a001981 */ /* 0x000162000c1e1900 */
[----:B------:R-:W-:Y:S01]  /*12c0*/  UISETP.NE.U32.AND UP0, UPT, UR8, URZ, UPT ;  /* 0x0000003f0800728c */ /* 0x000fe2000bf05070 */
[----:B------:R-:W-:Y:S01]  /*12d0*/  UMOV UR54, URZ ;  /* 0x0000003f00367c82 */ /* 0x000fe20008000000 */
[----:B------:R-:W-:Y:S02]  /*12e0*/  ULOP3.LUT UR8, UR5, 0xff000000, URZ, 0xc0, !UPT ;  /* 0xff00000005087892 */ /* 0x000fe4000f8ec03f */
[----:B------:R-:W-:Y:S01]  /*12f0*/  UISETP.NE.AND.EX UP0, UPT, UR9, URZ, UPT, UP0 ;  /* 0x0000003f0900728c */ /* 0x000fe2000bf05300 */
[----:B------:R-:W-:-:S03]  /*1300*/  UMOV UR40, UR6 ;  /* 0x0000000600287c82 */ /* 0x000fc60008000000 */
[----:B------:R-:W-:-:S04]  /*1310*/  USEL UR4, UR4, 0x1, UP0 ;  /* 0x0000000104047887 */ /* 0x000fc80008000000 */
[----:B------:R-:W-:Y:S01]  /*1320*/  UIMAD UR4, UR4, UR7, URZ ;  /* 0x00000007040472a4 */ /* 0x000fe2000f8e023f */
[----:B--2---:R-:W-:-:S06]  /*1330*/  @P4 R2UR UR54, R12 ;  /* 0x000000000c3642ca */ /* 0x004fcc00000e0000 */
[----:B---3--:R-:W-:Y:S01]  /*1340*/  @P5 R2UR UR4, R14 ;  /* 0x000000000e0452ca */ /* 0x008fe200000e0000 */
[----:B0-----:R-:W-:-:S14]  /*1350*/  @P5 BRA `(.L_x_225) ;  /* 0x0000000000345947 */ /* 0x001fdc0003800000 */
[----:B------:R-:W-:Y:S02]  /*1360*/  ULDC.64 UR6, c[0x0][0xa08] ;  /* 0x0002820000067ab9 */ /* 0x000fe40000000a00 */
[----:B------:R-:W-:-:S04]  /*1370*/  ISETP.NE.U32.AND P0, PT, RZ, UR6, PT ;  /* 0x00000006ff007c0c */ /* 0x000fc8000bf05070 */
[----:B------:R-:W-:-:S13]  /*1380*/  ISETP.NE.AND.EX P0, PT, RZ, UR7, PT, P0 ;  /* 0x00000007ff007c0c */ /* 0x000fda000bf05300 */
[----:B------:R-:W-:Y:S05]  /*1390*/  @!P0 BRA `(.L_x_225) ;  /* 0x0000000000248947 */ /* 0x000fea0003800000 */
[----:B------:R-:W-:Y:S02]  /*13a0*/  ULDC.64 UR6, c[0x0][0xa08] ;  /* 0x0002820000067ab9 */ /* 0x000fe40000000a00 */
[----:B------:R-:W-:-:S06]  /*13b0*/  UIMAD.WIDE UR6, UR37, 0x4, UR6 ;  /* 0x00000004250678a5 */ /* 0x000fcc000f8e0206 */
[----:B------:R-:W-:Y:S02]  /*13c0*/  IMAD.U32 R4, RZ, RZ, UR6 ;  /* 0x00000006ff047e24 */ /* 0x000fe4000f8e00ff */
[----:B------:R-:W-:-:S05]  /*13d0*/  IMAD.U32 R5, RZ, RZ, UR7 ;  /* 0x00000007ff057e24 */ /* 0x000fca000f8e00ff */
[----:B------:R-:W2:Y:S04]  /*13e0*/  LDG.E R7, desc[UR50][R4.64] ;  /* 0x0000003204077981 */ /* 0x000ea8000c1e1900 */
[----:B------:R-:W3:Y:S01]  /*13f0*/  LDG.E R6, desc[UR50][R4.64+0x4] ;  /* 0x0000043204067981 */ /* 0x000ee2000c1e1900 */
[----:B--2---:R-:W-:Y:S02]  /*1400*/  R2UR UR4, R7 ;  /* 0x00000000070472ca */ /* 0x004fe400000e0000 */
[----:B---3--:R-:W-:-:S13]  /*1410*/  R2UR UR6, R6 ;  /* 0x00000000060672ca */ /* 0x008fda00000e0000 */
[----:B------:R-:W-:-:S12]  /*1420*/  UIADD3 UR4, -UR4, UR6, URZ ;  /* 0x0000000604047290 */ /* 0x000fd8000fffe13f */
.L_x_225:
[----:B------:R-:W-:Y:S01]  /*1430*/  UIADD3 UR54, -UR54, UR4, URZ ;  /* 0x0000000436367290 */ /* 0x000fe2000fffe13f */
[----:B-----5:R-:W-:Y:S01]  /*1440*/  FMUL.FTZ R0, R3, R0 ;  /* 0x0000000003007220 */ /* 0x020fe20000410000 */
[----:B------:R-:W-:Y:S02]  /*1450*/  ULOP3.LUT UR5, UR5, 0xff0000, URZ, 0xc0, !UPT ;  /* 0x00ff000005057892 */ /* 0x000fe4000f8ec03f */
[----:B------:R-:W-:Y:S02]  /*1460*/  UISETP.GE.AND UP0, UPT, UR54, 0x1, UPT ;  /* 0x000000013600788c */ /* 0x000fe4000bf06270 */
[----:B------:R-:W-:Y:S02]  /*1470*/  UIADD3 UR6, UR54, 0x9f, URZ ;  /* 0x0000009f36067890 */ /* 0x000fe4000fffe03f */
[----:B------:R-:W-:Y:S02]  /*1480*/  USHF.R.U32.HI UR8, URZ, 0x8, UR8 ;  /* 0x000000083f087899 */ /* 0x000fe40008011608 */
[----:B------:R-:W-:Y:S01]  /*1490*/  PLOP3.LUT P0, PT, PT, PT, UP0, 0x80, 0x0 ;  /* 0x000000000000781c */ /* 0x000fe20003f0f008 */
[----:B------:R-:W-:-:S02]  /*14a0*/  UIMAD.WIDE UR6, UR6, 0x66666667, URZ ;  /* 0x66666667060678a5 */ /* 0x000fc4000f8e023f */
[----:B------:R-:W-:Y:S02]  /*14b0*/  ULEA.HI UR5, UR5, UR8, URZ, 0x10 ;  /* 0x0000000805057291 */ /* 0x000fe4000f8f803f */
[----:B------:R-:W-:Y:S01]  /*14c0*/  USHF.R.U32.HI UR6, URZ, 0x1f, UR7 ;  /* 0x0000001f3f067899 */ /* 0x000fe20008011607 */
[----:B------:R-:W-:Y:S01]  /*14d0*/  ULDC UR11, c[0x0][0x988] ;  /* 0x00026200000b7ab9 */ /* 0x000fe20000000800 */
[----:B------:R-:W-:Y:S01]  /*14e0*/  UMOV UR4, URZ ;  /* 0x0000003f00047c82 */ /* 0x000fe20008000000 */
[----:B------:R-:W-:Y:S02]  /*14f0*/  ULOP3.LUT UR41, UR5, 0xff, URZ, 0xc0, !UPT ;  /* 0x000000ff05297892 */ /* 0x000fe4000f8ec03f */
[----:B------:R-:W-:Y:S02]  /*1500*/  USHF.R.U32.HI UR45, URZ, 0x10, UR5 ;  /* 0x000000103f2d7899 */ /* 0x000fe40008011605 */
[----:B------:R-:W-:Y:S01]  /*1510*/  ULEA.HI.SX32 UR9, UR7, UR6, 0x1a ;  /* 0x0000000607097291 */ /* 0x000fe2000f8fd23f */
[----:B------:R-:W-:Y:S11]  /*1520*/  @!P0 BRA `(.L_x_226) ;  /* 0x0000000000908947 */ /* 0x000ff60003800000 */
[----:B------:R-:W-:Y:S01]  /*1530*/  UISETP.NE.AND UP0, UPT, UR45, URZ, UPT ;  /* 0x0000003f2d00728c */ /* 0x000fe2000bf05270 */
[----:B------:R-:W-:-:S03]  /*1540*/  ULDC UR4, c[0x0][0x9f0] ;  /* 0x00027c0000047ab9 */ /* 0x000fc60000000800 */
[----:B------:R-:W-:-:S03]  /*1550*/  USEL UR10, UR45, UR4, UP0 ;  /* 0x000000042d0a7287 */ /* 0x000fc60008000000 */
[----:B------:R-:W-:Y:S01]  /*1560*/  UMOV UR4, URZ ;  /* 0x0000003f00047c82 */ /* 0x000fe20008000000 */
[----:B------:R-:W-:Y:S02]  /*1570*/  UIADD3 UR6, UR9, -0x1, UR10 ;  /* 0xffffffff09067890 */ /* 0x000fe4000fffe00a */
[----:B------:R-:W-:-:S04]  /*1580*/  IMAD.U32 R5, RZ, RZ, UR10 ;  /* 0x0000000aff057e24 */ /* 0x000fc8000f8e00ff */
[----:B------:R-:W-:Y:S01]  /*1590*/  IMAD.U32 R6, RZ, RZ, UR6 ;  /* 0x00000006ff067e24 */ /* 0x000fe2000f8e00ff */
[-C--:B------:R-:W-:Y:S01]  /*15a0*/  IABS R3, R5.reuse ;  /* 0x0000000500037213 */ /* 0x080fe20000000000 */
[----:B------:R-:W-:Y:S01]  /*15b0*/  ULOP3.LUT UR6, UR6, UR10, URZ, 0x3c, !UPT ;  /* 0x0000000a06067292 */ /* 0x000fe2000f8e3c3f */
[----:B------:R-:W-:Y:S02]  /*15c0*/  IABS R7, R5 ;  /* 0x0000000500077213 */ /* 0x000fe40000000000 */
[----:B------:R-:W-:Y:S02]  /*15d0*/  R2UR UR12, R3 ;  /* 0x00000000030c72ca */ /* 0x000fe400000e0000 */
[----:B------:R-:W-:-:S05]  /*15e0*/  IABS R6, R6 ;  /* 0x0000000600067213 */ /* 0x000fca0000000000 */
        /* <DEDUP_REMOVED lines=24> */
.L_x_226:
[----:B------:R-:W-:Y:S01]  /*1770*/  UIMAD UR42, UR41, UR4, URZ ;  /* 0x00000004292a72a4 */ /* 0x000fe2000f8e023f */
[----:B------:R-:W-:Y:S02]  /*1780*/  IMAD.U32 R3, RZ, RZ, UR9 ;  /* 0x00000009ff037e24 */ /* 0x000fe4000f8e00ff */
[----:B------:R-:W-:Y:S01]  /*1790*/  FMUL.FTZ R0, R0, UR11 ;  /* 0x0000000b00007c20 */ /* 0x000fe20008410000 */
[----:B------:R-:W-:Y:S01]  /*17a0*/  IMAD.U32 R4, RZ, RZ, UR4 ;  /* 0x00000004ff047e24 */ /* 0x000fe2000f8e00ff */
[----:B------:R-:W-:Y:S02]  /*17b0*/  PLOP3.LUT P0, PT, PT, PT, PT, 0x80, 0x0 ;  /* 0x000000000000781c */ /* 0x000fe40003f0f070 */
[----:B------:R-:W-:Y:S02]  /*17c0*/  CS2R R28, SRZ ;  /* 0x00000000001c7805 */ /* 0x000fe4000001ff00 */
[----:B------:R-:W-:Y:S02]  /*17d0*/  CS2R R20, SRZ ;  /* 0x0000000000147805 */ /* 0x000fe4000001ff00 */
[----:B------:R-:W-:Y:S01]  /*17e0*/  R2UR UR43, R0 ;  /* 0x00000000002b72ca */ /* 0x000fe200000e0000 */
[----:B------:R-:W-:Y:S01]  /*17f0*/  IMAD.MOV.U32 R0, RZ, RZ, RZ ;  /* 0x000000ffff007224 */ /* 0x000fe200078e00ff */
[----:B------:R-:W-:-:S02]  /*1800*/  VIADDMNMX R3, R4, UR42, R3, PT ;  /* 0x0000002a04037c46 */ /* 0x000fc4000b800103 */
[----:B------:R-:W-:Y:S02]  /*1810*/  CS2R R6, SRZ ;  /* 0x0000000000067805 */ /* 0x000fe4000001ff00 */
[----:B------:R-:W-:Y:S02]  /*1820*/  CS2R R48, SRZ ;  /* 0x0000000000307805 */ /* 0x000fe4000001ff00 */
[----:B------:R-:W-:Y:S02]  /*1830*/  CS2R R26, SRZ ;  /* 0x00000000001a7805 */ /* 0x000fe4000001ff00 */
[----:B------:R-:W-:Y:S02]  /*1840*/  R2UR UR53, R3 ;  /* 0x00000000033572ca */ /* 0x000fe400000e0000 */
[----:B------:R-:W-:Y:S01]  /*1850*/  CS2R R8, SRZ ;  /* 0x0000000000087805 */ /* 0x000fe2000001ff00 */
[----:B------:R-:W-:Y:S01]  /*1860*/  IMAD.MOV.U32 R25, RZ, RZ, RZ ;  /* 0x000000ffff197224 */ /* 0x000fe200078e00ff */
[----:B------:R-:W-:-:S02]  /*1870*/  CS2R R10, SRZ ;  /* 0x00000000000a7805 */ /* 0x000fc4000001ff00 */
[----:B------:R-:W-:Y:S02]  /*1880*/  CS2R R36, SRZ ;  /* 0x0000000000247805 */ /* 0x000fe4000001ff00 */
[----:B------:R-:W-:Y:S02]  /*1890*/  CS2R R12, SRZ ;  /* 0x00000000000c7805 */ /* 0x000fe4000001ff00 */
[----:B------:R-:W-:Y:S02]  /*18a0*/  CS2R R14, SRZ ;  /* 0x00000000000e7805 */ /* 0x000fe4000001ff00 */
[----:B------:R-:W-:Y:S02]  /*18b0*/  CS2R R52, SRZ ;  /* 0x0000000000347805 */ /* 0x000fe4000001ff00 */
[----:B------:R-:W-:Y:S02]  /*18c0*/  CS2R R40, SRZ ;  /* 0x0000000000287805 */ /* 0x000fe4000001ff00 */
[----:B------:R-:W-:Y:S01]  /*18d0*/  CS2R R44, SRZ ;  /* 0x00000000002c7805 */ /* 0x000fe2000001ff00 */
[----:B------:R-:W-:Y:S01]  /*18e0*/  IMAD.MOV.U32 R50, RZ, RZ, RZ ;  /* 0x000000ffff327224 */ /* 0x000fe200078e00ff */
[----:B------:R-:W-:-:S02]  /*18f0*/  CS2R R54, SRZ ;  /* 0x0000000000367805 */ /* 0x000fc4000001ff00 */
[----:B------:R-:W-:Y:S01]  /*1900*/  CS2R R56, SRZ ;  /* 0x0000000000387805 */ /* 0x000fe2000001ff00 */
[----:B------:R-:W-:Y:S01]  /*1910*/  UISETP.GT.AND UP0, UPT, UR53, UR42, UPT ;  /* 0x0000002a3500728c */ /* 0x000fe2000bf04270 */
[----:B------:R-:W-:Y:S01]  /*1920*/  CS2R R64, SRZ ;  /* 0x0000000000407805 */ /* 0x000fe2000001ff00 */
[----:B------:R-:W-:Y:S01]  /*1930*/  IMAD.MOV.U32 R60, RZ, RZ, RZ ;  /* 0x000000ffff3c7224 */ /* 0x000fe200078e00ff */
[----:B------:R-:W-:Y:S02]  /*1940*/  CS2R R88, SRZ ;  /* 0x0000000000587805 */ /* 0x000fe4000001ff00 */
[----:B------:R-:W-:Y:S02]  /*1950*/  CS2R R62, SRZ ;  /* 0x00000000003e7805 */ /* 0x000fe4000001ff00 */
[----:B------:R-:W-:Y:S02]  /*1960*/  CS2R R58, SRZ ;  /* 0x00000000003a7805 */ /* 0x000fe4000001ff00 */
[----:B------:R-:W-:-:S02]  /*1970*/  PLOP3.LUT P1, PT, PT, PT, UP0, 0x80, 0x0 ;  /* 0x000000000000781c */ /* 0x000fc40003f2f008 */
        /* <DEDUP_REMOVED lines=11> */
[----:B------:R-:W-:Y:S01]  /*1a30*/  CS2R R82, SRZ ;  /* 0x0000000000527805 */ /* 0x000fe2000001ff00 */
[----:B------:R-:W-:Y:S06]  /*1a40*/  @!P1 BRA `(.L_x_227) ;  /* 0x0000006400989947 */ /* 0x000fec0003800000 */
[----:B------:R-:W0:Y:S01]  /*1a50*/  SHFL.IDX PT, R0, R217, RZ, 0x1f ;  /* 0x00001fffd9007589 */ /* 0x000e2200000e0000 */
[----:B------:R-:W1:Y:S01]  /*1a60*/  S2UR UR52, SR_CgaCtaId ;  /* 0x00000000003479c3 */ /* 0x000e620000008800 */
[----:B------:R-:W-:Y:S01]  /*1a70*/  UMOV UR55, 0x400 ;  /* 0x0000040000377882 */ /* 0x000fe20000000000 */
[----:B0-----:R-:W-:Y:S01]  /*1a80*/  R2UR UR44, R0 ;  /* 0x00000000002c72ca */ /* 0x001fe200000e0000 */
[----:B-1----:R-:W-:-:S04]  /*1a90*/  ULEA UR55, UR52, UR55, 0x18 ;  /* 0x0000003734377291 */ /* 0x002fc8000f8ec03f */
[----:B------:R-:W-:-:S04]  /*1aa0*/  UIADD3 UR5, UR55, 0x14400, URZ ;  /* 0x0001440037057890 */ /* 0x000fc8000fffe03f */
[----:B------:R-:W-:-:S04]  /*1ab0*/  ULOP3.LUT UP0, URZ, UR5, 0x9f, URZ, 0xc0, !UPT ;  /* 0x0000009f053f7892 */ /* 0x000fc8000f80c03f */
[----:B------:R-:W-:Y:S02]  /*1ac0*/  ULEA.HI UR4, UR44, UR44, URZ, 0x1 ;  /* 0x0000002c2c047291 */ /* 0x000fe4000f8f083f */
[----:B------:R-:W-:Y:S02]  /*1ad0*/  PLOP3.LUT P0, PT, PT, PT, UP0, 0x80, 0x0 ;  /* 0x000000000000781c */ /* 0x000fe40003f0f008 */
        /* <DEDUP_REMOVED lines=13> */
[----:B------:R-:W-:Y:S02]  /*1bb0*/  IMAD.U32 R10, RZ, RZ, UR6 ;  /* 0x00000006ff0a7e24 */ /* 0x000fe4000f8e00ff */
[----:B------:R-:W-:Y:S02]  /*1bc0*/  IMAD.U32 R6, RZ, RZ, UR4 ;  /* 0x00000004ff067e24 */ /* 0x000fe4000f8e00ff */
[----:B------:R-:W-:-:S02]  /*1bd0*/  IMAD.U32 R7, RZ, RZ, UR5 ;  /* 0x00000005ff077e24 */ /* 0x000fc4000f8e00ff */
[----:B------:R-:W-:Y:S02]  /*1be0*/  IMAD.U32 R11, RZ, RZ, UR7 ;  /* 0x00000007ff0b7e24 */ /* 0x000fe4000f8e00ff */
[----:B------:R-:W-:Y:S02]  /*1bf0*/  IMAD.MOV.U32 R8, RZ, RZ, 0x70 ;  /* 0x00000070ff087424 */ /* 0x000fe400078e00ff */
[----:B------:R-:W-:Y:S02]  /*1c00*/  IMAD.MOV.U32 R12, RZ, RZ, 0x1 ;  /* 0x00000001ff0c7424 */ /* 0x000fe400078e00ff */
[----:B0-----:R-:W-:-:S07]  /*1c10*/  IMAD.MOV.U32 R13, RZ, RZ, RZ ;  /* 0x000000ffff0d7224 */ /* 0x001fce00078e00ff */
[----:B------:R-:W-:-:S07]  /*1c20*/  LEPC R20, `(.L_x_228) ;  /* 0x000000001014794e */ /* 0x000fce0000000000 */
[----:B-1----:R-:W-:Y:S05]  /*1c30*/  CALL.ABS.NOINC R14 ;  /* 0x000000000e007343 */ /* 0x002fea0003c00000 */
.L_x_228:
[----:B------:R-:W-:Y:S01]  /*1c40*/  ULEA.HI UR4, UR48, UR48, URZ, 0x1 ;  /* 0x0000003030047291 */ /* 0x000fe2000f8f083f */
[----:B------:R-:W-:-:S03]  /*1c50*/  IMAD.U32 R3, RZ, RZ, UR49 ;  /* 0x00000031ff037e24 */ /* 0x000fc6000f8e00ff */
[----:B------:R-:W-:Y:S02]  /*1c60*/  ULOP3.LUT UR4, UR4, 0xfffffffe, URZ, 0xc0, !UPT ;  /* 0xfffffffe04047892 */ /* 0x000fe4000f8ec03f */
[----:B------:R-:W-:Y:S02]  /*1c70*/  ISETP.NE.AND P0, PT, R3, 0x3, PT ;  /* 0x000000030300780c */ /* 0x000fe40003f05270 */
[----:B------:R-:W-:-:S06]  /*1c80*/  UIADD3 UR4, UR48, -UR4, URZ ;  /* 0x8000000430047290 */ /* 0x000fcc000fffe03f */
[----:B------:R-:W-:-:S05]  /*1c90*/  IMAD.U32 R0, RZ, RZ, UR4 ;  /* 0x00000004ff007e24 */ /* 0x000fca000f8e00ff */
[----:B------:R-:W-:-:S04]  /*1ca0*/  SHF.L.U32 R0, R0, 0x1f, RZ ;  /* 0x0000001f00007819 */ /* 0x000fc800000006ff */
[----:B------:R-:W0:Y:S02]  /*1cb0*/  SYNCS.PHASECHK.TRANS64.TRYWAIT P1, [UR55+0x22800], R0 ;  /* 0x02280000ff0075a7 */ /* 0x000e240008020177 */
[----:B0-----:R-:W-:Y:S05]  /*1cc0*/  @!P1 BRA `(.L_x_229) ;  /* 0x0000011000189947 */ /* 0x001fea0003800000 */
.L_x_371:
[----:B------:R-:W-:Y:S05]  /*1cd0*/  @!P0 BRA `(.L_x_230) ;  /* 0x0000000000048947 */ /* 0x000fea0003800000 */
[----:B------:R-:W-:Y:S01]  /*1ce0*/  BPT.TRAP 0x1 ;  /* 0x000000040000795c */ /* 0x000fe20000300000 */
.L_x_230:
[----:B------:R-:W-:Y:S02]  /*1cf0*/  IMAD.U32 R4, RZ, RZ, UR46 ;  /* 0x0000002eff047e24 */ /* 0x000fe4000f8e00ff */
[----:B0-----:R-:W-:-:S03]  /*1d00*/  IMAD.U32 R3, RZ, RZ, UR47 ;  /* 0x0000002fff037e24 */ /* 0x001fc6000f8e00ff */
[----:B------:R-:W-:Y:S02]  /*1d10*/  LEA R4, R4, UR55, 0x3 ;  /* 0x0000003704047c11 */ /* 0x000fe4000f8e18ff */
[----:B------:R-:W-:-:S04]  /*1d20*/  SHF.L.U32 R3, R3, 0x1f, RZ ;  /* 0x0000001f03037819 */ /* 0x000fc800000006ff */
[----:B------:R0:W1:Y:S01]  /*1d30*/  SYNCS.PHASECHK.TRANS64.TRYWAIT P1, [R4+URZ+0x22830], R3 ;  /* 0x02283003040075a7 */ /* 0x000062000802017f */
[----:B------:R-:W-:Y:S05]  /*1d40*/  @!P0 BRA `(.L_x_231) ;  /* 0x0000000000048947 */ /* 0x000fea0003800000 */
[----:B------:R-:W-:Y:S01]  /*1d50*/  BPT.TRAP 0x1 ;  /* 0x000000040000795c */ /* 0x000fe20000300000 */
.L_x_231:
[----:B-1----:R-:W-:Y:S05]  /*1d60*/  @P1 BRA `(.L_x_232) ;  /* 0x0000000000081947 */ /* 0x002fea0003800000 */
[----:B------:R-:W1:Y:S02]  /*1d70*/  SYNCS.PHASECHK.TRANS64.TRYWAIT P1, [R4+URZ+0x22830], R3 ;  /* 0x02283003040075a7 */ /* 0x000e64000802017f */
[----:B-1----:R-:W-:Y:S05]  /*1d80*/  @!P1 BRA `(.L_x_233) ;  /* 0x0000011000009947 */ /* 0x002fea0003800000 */
.L_x_232:
[----:B------:R-:W-:Y:S01]  /*1d90*/  UIADD3 UR4, UR55, 0x18400, URZ ;  /* 0x0001840037047890 */ /* 0x000fe2000fffe03f */
[----:B------:R-:W-:-:S03]  /*1da0*/  IMAD.MOV.U32 R25, RZ, RZ, RZ ;  /* 0x000000ffff197224 */ /* 0x000fc600078e00ff */
[----:B------:R-:W-:-:S04]  /*1db0*/  USHF.R.U32.HI UR4, URZ, 0x4, UR4 ;  /* 0x000000043f047899 */ /* 0x000fc80008011604 */
[----:B------:R-:W-:-:S06]  /*1dc0*/  ULOP3.LUT UR4, UR4, 0x3fff, URZ, 0xc0, !UPT ;  /* 0x00003fff04047892 */ /* 0x000fcc000f8ec03f */
[----:B------:R-:W-:Y:S01]  /*1dd0*/  IMAD.U32 R0, RZ, RZ, UR4 ;  /* 0x00000004ff007e24 */ /* 0x000fe2000f8e00ff */
[----:B------:R-:W-:Y:S05]  /*1de0*/  WARPSYNC.ALL ;  /* 0x0000000000007948 */ /* 0x000fea0003800000 */
[----:B------:R-:W-:-:S04]  /*1df0*/  LOP3.LUT R0, R0, 0x10000, RZ, 0xfc, !PT ;  /* 0x0001000000007812 */ /* 0x000fc800078efcff */
[----:B------:R-:W-:Y:S01]  /*1e00*/  R2UR UR20, R0 ;  /* 0x00000000001472ca */ /* 0x000fe200000e0000 */
[----:B------:R-:W-:Y:S01]  /*1e10*/  ULOP3.LUT UR12, UR56, 0x10000, URZ, 0xfc, !UPT ;  /* 0x00010000380c7892 */ /* 0x000fe2000f8efc3f */
[----:B------:R-:W-:Y:S01]  /*1e20*/  WARPGROUP.ARRIVE ;  /* 0x00000000000079c5 */ /* 0x000fe20000000000 */
[----:B------:R-:W-:Y:S01]  /*1e30*/  UMOV UR17, 0x40000040 ;  /* 0x4000004000117882 */ /* 0x000fe20000000000 */
[----:B------:R-:W-:Y:S01]  /*1e40*/  UMOV UR19, 0x40000040 ;  /* 0x4000004000137882 */ /* 0x000fe20000000000 */
[----:B------:R-:W-:Y:S01]  /*1e50*/  UMOV UR7, 0x40000040 ;  /* 0x4000004000077882 */ /* 0x000fe20000000000 */
[----:B------:R-:W-:Y:S01]  /*1e60*/  UMOV UR11, 0x40000040 ;  /* 0x40000040000b7882 */ /* 0x000fe20000000000 */
[----:B------:R-:W-:Y:S01]  /*1e70*/  UMOV UR15, 0x40000040 ;  /* 0x40000040000f7882 */ /* 0x000fe20000000000 */
[----:B------:R-:W-:-:S05]  /*1e80*/  UMOV UR16, UR12 ;  /* 0x0000000c00107c82 */ /* 0x000fca0008000000 */
[----:B------:R-:W-:-:S04]  /*1e90*/  UIMAD UR20, UR46, 0x500, UR20 ;  /* 0x000005002e1478a4 */ /* 0x000fc8000f8e0214 */
[----:B------:R-:W-:Y:S02]  /*1ea0*/  UIADD3 UR4, UR20, 0x100, URZ ;  /* 0x0000010014047890 */ /* 0x000fe4000fffe03f */
[----:B------:R-:W-:Y:S02]  /*1eb0*/  UIADD3 UR5, UR20, 0x200, URZ ;  /* 0x0000020014057890 */ /* 0x000fe4000fffe03f */
[----:B------:R-:W-:Y:S01]  /*1ec0*/  UMOV UR18, UR20 ;  /* 0x0000001400127c82 */ /* 0x000fe20008000000 */
[----:B------:R-:W-:Y:S01]  /*1ed0*/  UIADD3 UR6, UR20, 0x300, URZ ;  /* 0x0000030014067890 */ /* 0x000fe2000fffe03f */
[----:B------:R-:W-:Y:S01]  /*1ee0*/  QGMMA.64x32x32.F32.E4M3.E4M3 R92, gdesc[UR16], RZ, !UPT, gsb0 ;  /* 0x00600000105c79f3 */ /* 0x000fe2000c0008ff */
[----:B------:R-:W-:Y:S01]  /*1ef0*/  UMOV UR18, UR4 ;  /* 0x0000000400127c82 */ /* 0x000fe20008000000 */
[----:B------:R-:W-:Y:S01]  /*1f00*/  UMOV UR19, 0x40000040 ;  /* 0x4000004000137882 */ /* 0x000fe20000000000 */
[----:B------:R-:W-:Y:S02]  /*1f10*/  UIADD3 UR4, UR20, 0x400, URZ ;  /* 0x0000040014047890 */ /* 0x000fe4000fffe03f */
[----:B------:R-:W-:-:S02]  /*1f20*/  UIADD3 UR8, UR20, 0x102, URZ ;  /* 0x0000010214087890 */ /* 0x000fc4000fffe03f */
[----:B------:R-:W-:Y:S02]  /*1f30*/  UIADD3 UR9, UR20, 0x202, URZ ;  /* 0x0000020214097890 */ /* 0x000fe4000fffe03f */
[----:B------:R-:W-:Y:S02]  /*1f40*/  UIADD3 UR10, UR20, 0x302, URZ ;  /* 0x00000302140a7890 */ /* 0x000fe4000fffe03f */
[----:B------:R-:W-:Y:S02]  /*1f50*/  UIADD3 UR13, UR20, 0x304, URZ ;  /* 0x00000304140d7890 */ /* 0x000fe4000fffe03f */
[----:B------:R-:W-:Y:S01]  /*1f60*/  UIADD3 UR14, UR20, 0x6, URZ ;  /* 0x00000006140e7890 */ /* 0x000fe2000fffe03f */
[----:B------:R-:W-:Y:S02]  /*1f70*/  WARPGROUP.DEPBAR.LE gsb0, 0x0 ;  /* 0x00008000000079c5 */ /* 0x000fe40000010000 */
[----:B------:R-:W-:-:S06]  /*1f80*/  WARPGROUP.ARRIVE ;  /* 0x00000000000079c5 */ /* 0x000fcc0000000000 */
[----:B------:R-:W-:Y:S01]  /*1f90*/  QGMMA.64x32x32.F32.E4M3.E4M3 R76, gdesc[UR16], RZ, !UPT, gsb0 ;  /* 0x00600000104c79f3 */ /* 0x000fe2000c0008ff */
[----:B------:R-:W-:Y:S01]  /*1fa0*/  UMOV UR18, UR5 ;  /* 0x0000000500127c82 */ /* 0x000fe20008000000 */
[----:B------:R-:W-:Y:S01]  /*1fb0*/  UMOV UR19, 0x40000040 ;  /* 0x4000004000137882 */ /* 0x000fe20000000000 */
[----:B------:R-:W-:Y:S01]  /*1fc0*/  UMOV UR5, 0x40000040 ;  /* 0x4000004000057882 */ /* 0x000fe20000000000 */
[----:B------:R-:W-:Y:S02]  /*1fd0*/  WARPGROUP.DEPBAR.LE gsb0, 0x0 ;  /* 0x00008000000079c5 */ /* 0x000fe40000010000 */
[----:B------:R-:W-:-:S06]  /*1fe0*/  WARPGROUP.ARRIVE ;  /* 0x00000000000079c5 */ /* 0x000fcc0000000000 */
[----:B------:R-:W-:Y:S01]  /*1ff0*/  QGMMA.64x32x32.F32.E4M3.E4M3 R60, gdesc[UR16], RZ, !UPT, gsb0 ;  /* 0x00600000103c79f3 */ /* 0x000fe2000c0008ff */
[----:B------:R-:W-:Y:S01]  /*2000*/  UMOV UR18, UR6 ;  /* 0x0000000600127c82 */ /* 0x000fe20008000000 */
[----:B------:R-:W-:Y:S01]  /*2010*/  UMOV UR19, 0x40000040 ;  /* 0x4000004000137882 */ /* 0x000fe20000000000 */
[----:B------:R-:W-:Y:S01]  /*2020*/  UIADD3 UR6, UR20, 0x2, URZ ;  /* 0x0000000214067890 */ /* 0x000fe2000fffe03f */
        /* <DEDUP_REMOVED lines=32> */
[----:B------:R-:W-:Y:S02]  /*2230*/  UIADD3 UR8, UR12, 0x4, URZ ;  /* 0x000000040c087890 */ /* 0x000fe4000fffe03f */
[----:B------:R-:W-:Y:S01]  /*2240*/  UIADD3 UR12, UR12, 0x6, URZ ;  /* 0x000000060c0c7890 */ /* 0x000fe2000fffe03f */
[----:B------:R-:W-:Y:S02]  /*2250*/  WARPGROUP.DEPBAR.LE gsb0, 0x0 ;  /* 0x00008000000079c5 */ /* 0x000fe40000010000 */
[----:B------:R-:W-:-:S06]  /*2260*/  WARPGROUP.ARRIVE ;  /* 0x00000000000079c5 */ /* 0x000fcc0000000000 */
[----:B------:R-:W-:Y:S01]  /*2270*/  QGMMA.64x32x32.F32.E4M3.E4M3 R28, gdesc[UR4], R28, gsb0 ;  /* 0x00600000041c79f3 */ /* 0x000fe2000800081c */
[----:B------:R-:W-:Y:S02]  /*2280*/  UIADD3 UR6, UR20, 0x104, URZ ;  /* 0x0000010414067890 */ /* 0x000fe4000fffe03f */
        /* <DEDUP_REMOVED lines=56> */
.L_x_234:
[----:B------:R-:W-:Y:S01]  /*2610*/  IMAD.U32 R6, RZ, RZ, UR54 ;  /* 0x00000036ff067e24 */ /* 0x000fe2000f8e00ff */
[----:B------:R-:W-:Y:S01]  /*2620*/  P2R R7, PR, RZ, 0x1 ;  /* 0x00000001ff077803 */ /* 0x000fe20000000000 */
[----:B------:R-:W-:Y:S01]  /*2630*/  IMAD.U32 R8, RZ, RZ, UR53 ;  /* 0x00000035ff087e24 */ /* 0x000fe2000f8e00ff */
[----:B------:R-:W-:Y:S01]  /*2640*/  R2UR UR6, R4 ;  /* 0x00000000040672ca */ /* 0x000fe200000e0000 */
[----:B------:R-:W-:Y:S01]  /*2650*/  UIADD3 UR29, UR53, -0x2, URZ ;  /* 0xfffffffe351d7890 */ /* 0x000fe2000fffe03f */
[----:B------:R-:W-:-:S03]  /*2660*/  IADD3 R5, R6, 0xa0, -R199 ;  /* 0x000000a006057810 */ /* 0x000fc60007ffe8c7 */
[----:B------:R-:W-:Y:S02]  /*2670*/  UISETP.GE.AND UP0, UPT, UR29, UR42, UPT ;  /* 0x0000002a1d00728c */ /* 0x000fe4000bf06270 */
[----:B------:R-:W-:-:S05]  /*2680*/  IMAD R5, R8, -0xa0, R5 ;  /* 0xffffff6008057824 */ /* 0x000fca00078e0205 */
[C---:B------:R-:W-:Y:S01]  /*2690*/  ISETP.GT.AND P6, PT, R5.reuse, RZ, PT ;  /* 0x000000ff0500720c */ /* 0x040fe20003fc4270 */
[----:B------:R-:W-:Y:S01]  /*26a0*/  UIADD3 UR6, UR6, 0x22840, URZ ;  /* 0x0002284006067890 */ /* 0x000fe2000fffe03f */
[C---:B------:R-:W-:Y:S02]  /*26b0*/  ISETP.GT.AND P5, PT, R5.reuse, 0x1, PT ;  /* 0x000000010500780c */ /* 0x040fe40003fa4270 */
[----:B------:R-:W-:Y:S01]  /*26c0*/  ISETP.GT.AND P4, PT, R5, 0x8, PT ;  /* 0x000000080500780c */ /* 0x000fe20003f84270 */
[----:B------:R-:W-:Y:S01]  /*26d0*/  UPRMT UR6, UR52, 0x654, UR6 ;  /* 0x0000065434067896 */ /* 0x000fe20008000006 */
[----:B------:R-:W-:Y:S02]  /*26e0*/  FSEL R94, R94, -INF , P6 ;  /* 0xff8000005e5e7808 */ /* 0x000fe40003000000 */
[----:B------:R-:W-:Y:S02]  /*26f0*/  FSEL R95, R95, -INF , P5 ;  /* 0xff8000005f5f7808 */ /* 0x000fe40002800000 */
[----:B------:R-:W-:-:S02]  /*2700*/  ISETP.GT.AND P3, PT, R5, 0x9, PT ;  /* 0x000000090500780c */ /* 0x000fc40003f64270 */
[----:B------:R-:W-:Y:S02]  /*2710*/  FSEL R98, R98, -INF , P4 ;  /* 0xff80000062627808 */ /* 0x000fe40002000000 */
[----:B01----:R-:W-:Y:S01]  /*2720*/  FMNMX.FTZ R3, R94, R95, !PT ;  /* 0x0000005f5e037209 */ /* 0x003fe20007810000 */
[----:B------:R-:W-:Y:S01]  /*2730*/  SYNCS.ARRIVE.TRANS64.RED.A1T0 RZ, [UR6], RZ ;  /* 0x000000ffffff79a7 */ /* 0x000fe20008100406 */
        /* <DEDUP_REMOVED lines=83> */
[C---:B------:R-:W-:Y:S02]  /*2c70*/  ISETP.GT.AND P5, PT, R5.reuse, 0x61, PT ;  /* 0x000000610500780c */ /* 0x040fe40003fa4270 */
        /* <DEDUP_REMOVED lines=22> */
[----:B------:R-:W-:Y:S02]  /*2de0*/  ISETP.GT.AND P0, PT, R5, 0x79, PT ;  /* 0x000000790500780c */ /* 0x000fe40003f04270 */
[----:B------:R-:W-:Y:S02]  /*2df0*/  FSEL R58, R58, -INF , P6 ;  /* 0xff8000003a3a7808 */ /* 0x000fe40003000000 */
[----:B------:R-:W-:Y:S02]  /*2e00*/  FMNMX.FTZ R3, R20, R3, !PT ;  /* 0x0000000314037209 */ /* 0x000fe40007810000 */
[----:B------:R-:W-:Y:S02]  /*2e10*/  FSEL R45, R45, -INF , P5 ;  /* 0xff8000002d2d7808 */ /* 0x000fe40002800000 */
[----:B------:R-:W-:Y:S02]  /*2e20*/  ISETP.GT.AND P5, PT, R5, 0x80, PT ;  /* 0x000000800500780c */ /* 0x000fe40003fa4270 */
[----:B------:R-:W-:-:S02]  /*2e30*/  FSEL R26, R59, -INF , P0 ;  /* 0xff8000003b1a7808 */ /* 0x000fc40000000000 */
[----:B------:R-:W-:Y:S02]  /*2e40*/  FMNMX.FTZ R3, R58, R3, !PT ;  /* 0x000000033a037209 */ /* 0x000fe40007810000 */
        /* <DEDUP_REMOVED lines=12> */
[----:B------:R-:W-:Y:S02]  /*2f10*/  FSEL R112, R35, -INF , P2 ;  /* 0xff80000023707808 */ /* 0x000fe40001000000 */
[----:B------:R-:W-:Y:S02]  /*2f20*/  FMNMX.FTZ R3, R34, R3, !PT ;  /* 0x0000000322037209 */ /* 0x000fe40007810000 */
[----:B------:R-:W-:Y:S02]  /*2f30*/  ISETP.GT.AND P3, PT, R5, 0x90, PT ;  /* 0x000000900500780c */ /* 0x000fe40003f64270 */
[----:B------:R-:W-:Y:S02]  /*2f40*/  FSEL R48, R48, -INF , P4 ;  /* 0xff80000030307808 */ /* 0x000fe40002000000 */
[----:B------:R-:W-:-:S02]  /*2f50*/  FSEL R38, R38, -INF , P3 ;  /* 0xff80000026267808 */ /* 0x000fc40001800000 */
[----:B------:R-:W-:Y:S02]  /*2f60*/  FMNMX.FTZ R3, R112, R3, !PT ;  /* 0x0000000370037209 */ /* 0x000fe40007810000 */
[----:B------:R-:W-:Y:S02]  /*2f70*/  ISETP.GT.AND P4, PT, R5, 0x91, PT ;  /* 0x000000910500780c */ /* 0x000fe40003f84270 */
[----:B------:R-:W-:Y:S02]  /*2f80*/  FMNMX.FTZ R3, R38, R3, !PT ;  /* 0x0000000326037209 */ /* 0x000fe40007810000 */
[----:B------:R-:W-:Y:S02]  /*2f90*/  FSEL R114, R39, -INF , P4 ;  /* 0xff80000027727808 */ /* 0x000fe40002000000 */
[----:B------:R-:W-:Y:S02]  /*2fa0*/  ISETP.GT.AND P5, PT, R5, 0x98, PT ;  /* 0x000000980500780c */ /* 0x000fe40003fa4270 */
[----:B------:R-:W-:-:S02]  /*2fb0*/  FMNMX.FTZ R3, R114, R3, !PT ;  /* 0x0000000372037209 */ /* 0x000fc40007810000 */
[----:B------:R-:W-:Y:S02]  /*2fc0*/  FSEL R42, R42, -INF , P5 ;  /* 0xff8000002a2a7808 */ /* 0x000fe40002800000 */
[----:B------:R-:W-:Y:S02]  /*2fd0*/  ISETP.GT.AND P6, PT, R5, 0x99, PT ;  /* 0x000000990500780c */ /* 0x000fe40003fc4270 */
[----:B------:R-:W-:Y:S02]  /*2fe0*/  FMNMX.FTZ R14, R42, R3, !PT ;  /* 0x000000032a0e7209 */ /* 0x000fe40007810000 */
[----:B------:R-:W-:Y:S02]  /*2ff0*/  FSEL R43, R43, -INF , P6 ;  /* 0xff8000002b2b7808 */ /* 0x000fe40003000000 */
[----:B------:R-:W-:Y:S02]  /*3000*/  P2R R27, PR, RZ, 0x1 ;  /* 0x00000001ff1b7803 */ /* 0x000fe40000000000 */
[----:B------:R-:W-:-:S02]  /*3010*/  FMNMX.FTZ R14, R43, R14, !PT ;  /* 0x0000000e2b0e7209 */ /* 0x000fc40007810000 */
[C---:B------:R-:W-:Y:S02]  /*3020*/  ISETP.GT.AND P0, PT, R5.reuse, 0x80, PT ;  /* 0x000000800500780c */ /* 0x040fe40003f04270 */
[----:B------:R-:W-:Y:S01]  /*3030*/  P2R R13, PR, RZ, 0x8 ;  /* 0x00000008ff0d7803 */ /* 0x000fe20000000000 */
[----:B------:R-:W0:Y:S01]  /*3040*/  SHFL.BFLY PT, R3, R14, 0x2, 0x1f ;  /* 0x0c401f000e037f89 */ /* 0x000e2200000e0000 */
[----:B------:R-:W-:Y:S02]  /*3050*/  P2R R21, PR, RZ, 0x2 ;  /* 0x00000002ff157803 */ /* 0x000fe40000000000 */
[----:B------:R-:W-:Y:S02]  /*3060*/  P2R R15, PR, RZ, 0x4 ;  /* 0x00000004ff0f7803 */ /* 0x000fe40000000000 */
[----:B------:R-:W-:Y:S02]  /*3070*/  FSEL R28, R28, -INF , P0 ;  /* 0xff8000001c1c7808 */ /* 0x000fe40000000000 */
[----:B------:R-:W-:-:S02]  /*3080*/  ISETP.GT.AND P2, PT, R5, 0x78, PT ;  /* 0x000000780500780c */ /* 0x000fc40003f44270 */
[----:B------:R-:W-:Y:S02]  /*3090*/  ISETP.GT.AND P1, PT, R5, 0x79, PT ;  /* 0x000000790500780c */ /* 0x000fe40003f24270 */
[----:B------:R-:W-:Y:S02]  /*30a0*/  ISETP.NE.AND P0, PT, R27, RZ, PT ;  /* 0x000000ff1b00720c */ /* 0x000fe40003f05270 */
[----:B------:R-:W-:Y:S02]  /*30b0*/  FSEL R56, R56, -INF , P2 ;  /* 0xff80000038387808 */ /* 0x000fe40001000000 */
[----:B------:R-:W-:Y:S02]  /*30c0*/  FSEL R29, R29, -INF , P0 ;  /* 0xff8000001d1d7808 */ /* 0x000fe40000000000 */
[----:B------:R-:W-:Y:S02]  /*30d0*/  ISETP.NE.AND P0, PT, R7, RZ, PT ;  /* 0x000000ff0700720c */ /* 0x000fe40003f05270 */
[----:B------:R-:W-:-:S02]  /*30e0*/  ISETP.NE.AND P2, PT, R15, RZ, PT ;  /* 0x000000ff0f00720c */ /* 0x000fc40003f45270 */
[----:B------:R-:W-:Y:S02]  /*30f0*/  FSEL R57, R57, -INF , P1 ;  /* 0xff80000039397808 */ /* 0x000fe40000800000 */
[----:B------:R-:W-:Y:S02]  /*3100*/  ISETP.NE.AND P1, PT, R21, RZ, PT ;  /* 0x000000ff1500720c */ /* 0x000fe40003f25270 */
[----:B0-----:R-:W-:Y:S02]  /*3110*/  FMNMX.FTZ R9, R14, R3, !PT ;  /* 0x000000030e097209 */ /* 0x001fe40007810000 */
[----:B------:R-:W-:Y:S02]  /*3120*/  FSEL R59, R33, -INF , P2 ;  /* 0xff800000213b7808 */ /* 0x000fe40001000000 */
[----:B------:R-:W-:Y:S01]  /*3130*/  FSEL R40, R40, -INF , P5 ;  /* 0xff80000028287808 */ /* 0x000fe20002800000 */
[----:B------:R-:W0:Y:S02]  /*3140*/  SHFL.BFLY PT, R24, R9, 0x1, 0x1f ;  /* 0x0c201f0009187f89 */ /* 0x000e2400000e0000 */
[----:B0-----:R-:W-:Y:S01]  /*3150*/  FMNMX.FTZ R3, R9, R24, !PT ;  /* 0x0000001809037209 */ /* 0x001fe20007810000 */
[----:B------:R-:W-:-:S03]  /*3160*/  IMAD.U32 R24, RZ, RZ, UR43 ;  /* 0x0000002bff187e24 */ /* 0x000fc6000f8e00ff */
[C---:B------:R-:W-:Y:S01]  /*3170*/  FSETP.NEU.FTZ.AND P3, PT, R3.reuse, -INF , PT ;  /* 0xff8000000300780b */ /* 0x040fe20003f7d000 */
[----:B------:R-:W-:-:S05]  /*3180*/  FFMA.FTZ R11, R3, R24, -8 ;  /* 0xc1000000030b7423 */ /* 0x000fca0000010018 */
[----:B------:R-:W-:Y:S02]  /*3190*/  FSEL R5, R11, RZ, P3 ;  /* 0x000000ff0b057208 */ /* 0x000fe40001800000 */
[----:B------:R-:W-:Y:S02]  /*31a0*/  ISETP.NE.AND P3, PT, R13, RZ, PT ;  /* 0x000000ff0d00720c */ /* 0x000fe40003f65270 */
[----:B------:R-:W-:Y:S01]  /*31b0*/  FMNMX.FTZ R13, R92, R93, !PT ;  /* 0x0000005d5c0d7209 */ /* 0x000fe20007810000 */
[----:B------:R-:W-:-:S01]  /*31c0*/  FFMA.FTZ R7, R94, UR43, -R5 ;  /* 0x0000002b5e077c23 */ /* 0x000fc20008010805 */
[--C-:B------:R-:W-:Y:S01]  /*31d0*/  FFMA.FTZ R9, R98, UR43, -R5.reuse ;  /* 0x0000002b62097c23 */ /* 0x100fe20008010805 */
[----:B------:R-:W-:-:S01]  /*31e0*/  FFMA.FTZ R31, R78, UR43, -R5 ;  /* 0x0000002b4e1f7c23 */ /* 0x000fc20008010805 */
        /* <DEDUP_REMOVED lines=10> */
[----:B------:R-:W-:Y:S01]  /*3290*/  MUFU.EX2 R7, R7 ;  /* 0x0000000700077308 */ /* 0x000fe20000000800 */
[----:B------:R-:W-:-:S01]  /*32a0*/  FFMA.FTZ R24, R99, UR43, -R5 ;  /* 0x0000002b63187c23 */ /* 0x000fc20008010805 */
[----:B------:R-:W-:Y:S01]  /*32b0*/  FMNMX.FTZ R15, R101, R98, !PT ;  /* 0x00000062650f7209 */ /* 0x000fe20007810000 */
[----:B------:R-:W-:-:S01]  /*32c0*/  FFMA.FTZ R11, R102, UR43, -R5 ;  /* 0x0000002b660b7c23 */ /* 0x000fc20008010805 */
[--C-:B------:R-:W-:Y:S01]  /*32d0*/  FFMA.FTZ R30, R103, UR43, -R5.reuse ;  /* 0x0000002b671e7c23 */ /* 0x100fe20008010805 */
[----:B------:R-:W-:-:S01]  /*32e0*/  FFMA.FTZ R106, R106, UR43, -R5 ;  /* 0x0000002b6a6a7c23 */ /* 0x000fc20008010805 */
[----:B------:R-:W-:Y:S01]  /*32f0*/  FMNMX.FTZ R78, R104, R15, !PT ;  /* 0x0000000f684e7209 */ /* 0x000fe20007810000 */
[----:B------:R-:W-:-:S01]  /*3300*/  FFMA.FTZ R94, R107, UR43, -R5 ;  /* 0x0000002b6b5e7c23 */ /* 0x000fc20008010805 */
[----:B------:R0:W-:Y:S01]  /*3310*/  MUFU.EX2 R15, R31 ;  /* 0x0000001f000f7308 */ /* 0x0001e20000000800 */
        /* <DEDUP_REMOVED lines=11> */
[----:B------:R-:W-:-:S02]  /*33d0*/  FFMA.FTZ R42, R42, UR43, -R5 ;  /* 0x0000002b2a2a7c23 */ /* 0x000fc40008010805 */
[----:B------:R-:W-:Y:S02]  /*33e0*/  FMNMX.FTZ R82, R80, R21, !PT ;  /* 0x0000001550527209 */ /* 0x000fe40007810000 */
[----:B------:R1:W-:Y:S02]  /*33f0*/  MUFU.EX2 R21, R35 ;  /* 0x0000002300157308 */ /* 0x0003e40000000800 */
[----:B------:R-:W-:Y:S01]  /*3400*/  FMNMX.FTZ R27, R81, R82, !PT ;  /* 0x00000052511b7209 */ /* 0x000fe20007810000 */
[----:B------:R-:W-:-:S03]  /*3410*/  FFMA.FTZ R82, R83, UR43, -R5 ;  /* 0x0000002b53527c23 */ /* 0x000fc60008010805 */
[----:B------:R-:W-:Y:S02]  /*3420*/  FMNMX.FTZ R98, R84, R27, !PT ;  /* 0x0000001b54627209 */ /* 0x000fe40007810000 */
[----:B------:R-:W-:Y:S02]  /*3430*/  MUFU.EX2 R9, R9 ;  /* 0x0000000900097308 */ /* 0x000fe40000000800 */
[----:B------:R-:W-:-:S04]  /*3440*/  FMNMX.FTZ R27, R85, R98, !PT ;  /* 0x00000062551b7209 */ /* 0x000fc80007810000 */
[----:B------:R-:W-:Y:S02]  /*3450*/  FMNMX.FTZ R86, R88, R27, !PT ;  /* 0x0000001b58567209 */ /* 0x000fe40007810000 */
[----:B------:R-:W-:Y:S02]  /*3460*/  MUFU.EX2 R27, R39 ;  /* 0x00000027001b7308 */ /* 0x000fe40000000800 */
[----:B0-----:R-:W-:Y:S01]  /*3470*/  FMNMX.FTZ R31, R89, R86, !PT ;  /* 0x00000056591f7209 */ /* 0x001fe20007810000 */
[----:B------:R-:W-:-:S03]  /*3480*/  FFMA.FTZ R86, R87, UR43, -R5 ;  /* 0x0000002b57567c23 */ /* 0x000fc60008010805 */
[----:B------:R-:W-:Y:S02]  /*3490*/  FMNMX.FTZ R98, R60, R31, !PT ;  /* 0x0000001f3c627209 */ /* 0x000fe40007810000 */
[----:B------:R-:W0:Y:S02]  /*34a0*/  MUFU.EX2 R24, R24 ;  /* 0x0000001800187308 */ /* 0x000e240000000800 */
[----:B------:R-:W-:-:S04]  /*34b0*/  FMNMX.FTZ R31, R61, R98, !PT ;  /* 0x000000623d1f7209 */ /* 0x000fc80007810000 */
[----:B------:R-:W-:Y:S02]  /*34c0*/  FMNMX.FTZ R90, R64, R31, !PT ;  /* 0x0000001f405a7209 */ /* 0x000fe40007810000 */
[----:B------:R2:W-:Y:S02]  /*34d0*/  MUFU.EX2 R31, R47 ;  /* 0x0000002f001f7308 */ /* 0x0005e40000000800 */
[----:B-1----:R-:W-:Y:S01]  /*34e0*/  FMNMX.FTZ R35, R65, R90, !PT ;  /* 0x0000005a41237209 */ /* 0x002fe20007810000 */
[----:B------:R-:W-:-:S03]  /*34f0*/  FFMA.FTZ R90, R91, UR43, -R5 ;  /* 0x0000002b5b5a7c23 */ /* 0x000fc60008010805 */
[----:B------:R-:W-:Y:S02]  /*3500*/  FMNMX.FTZ R98, R68, R35, !PT ;  /* 0x0000002344627209 */ /* 0x000fe40007810000 */
[----:B------:R-:W-:Y:S01]  /*3510*/  MUFU.EX2 R11, R11 ;  /* 0x0000000b000b7308 */ /* 0x000fe20000000800 */
[----:B0-----:R-:W-:Y:S02]  /*3520*/  F2FP.SATFINITE.E4M3.F32.PACK_AB_MERGE_C R173, R24, R9, RZ ;  /* 0x0000000918ad723e */ /* 0x001fe400048070ff */
[----:B------:R-:W-:Y:S02]  /*3530*/  FMNMX.FTZ R35, R69, R98, !PT ;  /* 0x0000006245237209 */ /* 0x000fe40007810000 */
[----:B------:R-:W-:Y:S02]  /*3540*/  F2FP.SATFINITE.E4M3.F32.PACK_AB_MERGE_C R173, R14, R7, R173 ;  /* 0x000000070ead723e */ /* 0x000fe400048070ad */
[----:B------:R-:W-:Y:S01]  /*3550*/  FMNMX.FTZ R62, R72, R35, !PT ;  /* 0x00000023483e7209 */ /* 0x000fe20007810000 */
[----:B------:R-:W-:Y:S03]  /*3560*/  MUFU.EX2 R30, R30 ;  /* 0x0000001e001e7308 */ /* 0x000fe60000000800 */
[----:B------:R-:W-:Y:S01]  /*3570*/  FMNMX.FTZ R39, R73, R62, !PT ;  /* 0x0000003e49277209 */ /* 0x000fe20007810000 */
[--C-:B------:R-:W-:Y:S01]  /*3580*/  FFMA.FTZ R62, R63, UR43, -R5.reuse ;  /* 0x0000002b3f3e7c23 */ /* 0x100fe20008010805 */
[----:B------:R-:W-:Y:S01]  /*3590*/  FSEL R63, R36, -INF , P3 ;  /* 0xff800000243f7808 */ /* 0x000fe20001800000 */
[----:B------:R-:W-:Y:S01]  /*35a0*/  FFMA.FTZ R36, R50, UR43, -R5 ;  /* 0x0000002b32247c23 */ /* 0x000fe20008010805 */
[----:B------:R-:W-:Y:S01]  /*35b0*/  FMNMX.FTZ R98, R44, R39, !PT ;  /* 0x000000272c627209 */ /* 0x000fe20007810000 */
[----:B------:R-:W-:Y:S03]  /*35c0*/  MUFU.EX2 R35, R51 ;  /* 0x0000003300237308 */ /* 0x000fe60000000800 */
[----:B------:R-:W-:-:S04]  /*35d0*/  FMNMX.FTZ R39, R45, R98, !PT ;  /* 0x000000622d277209 */ /* 0x000fc80007810000 */
[----:B------:R-:W-:Y:S01]  /*35e0*/  FMNMX.FTZ R66, R48, R39, !PT ;  /* 0x0000002730427209 */ /* 0x000fe20007810000 */
[----:B------:R-:W-:Y:S03]  /*35f0*/  MUFU.EX2 R13, R106 ;  /* 0x0000006a000d7308 */ /* 0x000fe60000000800 */
[----:B--2---:R-:W-:Y:S01]  /*3600*/  FMNMX.FTZ R47, R49, R66, !PT ;  /* 0x00000042312f7209 */ /* 0x004fe20007810000 */
[--C-:B------:R-:W-:Y:S01]  /*3610*/  FFMA.FTZ R66, R67, UR43, -R5.reuse ;  /* 0x0000002b43427c23 */ /* 0x100fe20008010805 */
[----:B------:R-:W-:-:S02]  /*3620*/  FFMA.FTZ R67, R70, UR43, -R5 ;  /* 0x0000002b46437c23 */ /* 0x000fc40008010805 */
[----:B------:R-:W-:Y:S01]  /*3630*/  FMNMX.FTZ R98, R52, R47, !PT ;  /* 0x0000002f34627209 */ /* 0x000fe20007810000 */
[----:B------:R0:W-:Y:S03]  /*3640*/  MUFU.EX2 R39, R55 ;  /* 0x0000003700277308 */ /* 0x0001e60000000800 */
[----:B------:R-:W-:-:S04]  /*3650*/  FMNMX.FTZ R47, R53, R98, !PT ;  /* 0x00000062352f7209 */ /* 0x000fc80007810000 */
[----:B------:R-:W-:Y:S01]  /*3660*/  FMNMX.FTZ R70, R56, R47, !PT ;  /* 0x0000002f38467209 */ /* 0x000fe20007810000 */
[----:B------:R-:W1:Y:S01]  /*3670*/  MUFU.EX2 R94, R94 ;  /* 0x0000005e005e7308 */ /* 0x000e620000000800 */
[----:B0-----:R-:W-:-:S01]  /*3680*/  FFMA.FTZ R55, R20, UR43, -R5 ;  /* 0x0000002b14377c23 */ /* 0x001fc20008010805 */
[----:B------:R-:W-:Y:S01]  /*3690*/  FFMA.FTZ R20, R58, UR43, -R5 ;  /* 0x0000002b3a147c23 */ /* 0x000fe20008010805 */
[----:B------:R-:W-:-:S04]  /*36a0*/  FMNMX.FTZ R51, R57, R70, !PT ;  /* 0x0000004639337209 */ /* 0x000fc80007810000 */
[----:B------:R-:W-:Y:S01]  /*36b0*/  FMNMX.FTZ R70, R28, R51, !PT ;  /* 0x000000331c467209 */ /* 0x000fe20007810000 */
[----:B------:R0:W-:Y:S01]  /*36c0*/  MUFU.EX2 R47, R67 ;  /* 0x00000043002f7308 */ /* 0x0001e20000000800 */
[----:B------:R-:W-:Y:S01]  /*36d0*/  FSEL R51, R32, -INF , P1 ;  /* 0xff80000020337808 */ /* 0x000fe20000800000 */
[----:B------:R-:W-:Y:S01]  /*36e0*/  FFMA.FTZ R32, R74, UR43, -R5 ;  /* 0x0000002b4a207c23 */ /* 0x000fe20008010805 */
[----:B------:R-:W-:-:S04]  /*36f0*/  FMNMX.FTZ R70, R29, R70, !PT ;  /* 0x000000461d467209 */ /* 0x000fc80007810000 */
[----:B------:R-:W-:Y:S01]  /*3700*/  FMNMX.FTZ R70, R51, R70, !PT ;  /* 0x0000004633467209 */ /* 0x000fe20007810000 */
[----:B------:R-:W-:Y:S01]  /*3710*/  MUFU.EX2 R78, R78 ;  /* 0x0000004e004e7308 */ /* 0x000fe20000000800 */
[----:B0-----:R-:W-:Y:S01]  /*3720*/  FSEL R67, R37, -INF , P4 ;  /* 0xff80000025437808 */ /* 0x001fe20002000000 */
[----:B------:R-:W-:Y:S01]  /*3730*/  FFMA.FTZ R37, R6, UR43, -R5 ;  /* 0x0000002b06257c23 */ /* 0x000fe20008010805 */
[----:B------:R-:W-:Y:S02]  /*3740*/  FMNMX.FTZ R70, R59, R70, !PT ;  /* 0x000000463b467209 */ /* 0x000fe40007810000 */
[----:B-1----:R-:W-:Y:S02]  /*3750*/  F2FP.SATFINITE.E4M3.F32.PACK_AB_MERGE_C R175, R94, R13, RZ ;  /* 0x0000000d5eaf723e */ /* 0x002fe400048070ff */
[----:B------:R-:W-:Y:S01]  /*3760*/  FMNMX.FTZ R70, R63, R70, !PT ;  /* 0x000000463f467209 */ /* 0x000fe20007810000 */
[----:B------:R-:W0:Y:S01]  /*3770*/  MUFU.EX2 R82, R82 ;  /* 0x0000005200527308 */ /* 0x000e220000000800 */
[----:B------:R-:W-:-:S02]  /*3780*/  F2FP.SATFINITE.E4M3.F32.PACK_AB_MERGE_C R175, R30, R11, R175 ;  /* 0x0000000b1eaf723e */ /* 0x000fc400048070af */
[----:B------:R-:W-:Y:S02]  /*3790*/  FMNMX.FTZ R33, R67, R70, !PT ;  /* 0x0000004643217209 */ /* 0x000fe40007810000 */
[----:B------:R-:W-:Y:S02]  /*37a0*/  FSEL R70, R41, -INF , P6 ;  /* 0xff80000029467808 */ /* 0x000fe40003000000 */
[----:B------:R-:W-:Y:S01]  /*37b0*/  FMNMX.FTZ R41, R40, R33, !PT ;  /* 0x0000002128297209 */ /* 0x000fe20007810000 */
[----:B------:R-:W-:Y:S03]  /*37c0*/  MUFU.EX2 R86, R86 ;  /* 0x0000005600567308 */ /* 0x000fe60000000800 */
[----:B------:R-:W-:Y:S01]  /*37d0*/  FMNMX.FTZ R6, R70, R41, !PT ;  /* 0x0000002946067209 */ /* 0x000fe20007810000 */
[--C-:B------:R-:W-:Y:S01]  /*37e0*/  FFMA.FTZ R41, R12, UR43, -R5.reuse ;  /* 0x0000002b0c297c23 */ /* 0x100fe20008010805 */
[----:B------:R-:W-:-:S03]  /*37f0*/  FFMA.FTZ R12, R54, UR43, -R5 ;  /* 0x0000002b360c7c23 */ /* 0x000fc60008010805 */
[----:B------:R-:W1:Y:S01]  /*3800*/  SHFL.BFLY PT, R71, R6, 0x2, 0x1f ;  /* 0x0c401f0006477f89 */ /* 0x000e6200000e0000 */
[----:B------:R1:W-:Y:S01]  /*3810*/  MUFU.EX2 R33, R46 ;  /* 0x0000002e00217308 */ /* 0x0003e20000000800 */
[----:B0-----:R-:W-:-:S04]  /*3820*/  F2FP.SATFINITE.E4M3.F32.PACK_AB_MERGE_C R177, R82, R21, RZ ;  /* 0x0000001552b1723e */ /* 0x001fc800048070ff */
[----:B------:R-:W-:-:S03]  /*3830*/  F2FP.SATFINITE.E4M3.F32.PACK_AB_MERGE_C R177, R78, R15, R177 ;  /* 0x0000000f4eb1723e */ /* 0x000fc600048070b1 */
[----:B------:R-:W0:Y:S08]  /*3840*/  MUFU.EX2 R90, R90 ;  /* 0x0000005a005a7308 */ /* 0x000e300000000800 */
[----:B------:R-:W-:Y:S01]  /*3850*/  MUFU.EX2 R62, R62 ;  /* 0x0000003e003e7308 */ /* 0x000fe20000000800 */
[----:B-1----:R-:W-:Y:S01]  /*3860*/  FMNMX.FTZ R46, R6, R71, !PT ;  /* 0x00000047062e7209 */ /* 0x002fe20007810000 */
[--C-:B------:R-:W-:Y:S01]  /*3870*/  FFMA.FTZ R71, R26, UR43, -R5.reuse ;  /* 0x0000002b1a477c23 */ /* 0x100fe20008010805 */
[----:B------:R-:W-:-:S05]  /*3880*/  FFMA.FTZ R26, R108, UR43, -R5 ;  /* 0x0000002b6c1a7c23 */ /* 0x000fca0008010805 */
[----:B------:R-:W1:Y:S01]  /*3890*/  MUFU.EX2 R66, R66 ;  /* 0x0000004200427308 */ /* 0x000e620000000800 */
[----:B0-----:R-:W-:Y:S01]  /*38a0*/  F2FP.SATFINITE.E4M3.F32.PACK_AB_MERGE_C R179, R90, R31, RZ ;  /* 0x0000001f5ab3723e */ /* 0x001fe200048070ff */
[----:B------:R-:W0:Y:S03]  /*38b0*/  SHFL.BFLY PT, R83, R46, 0x1, 0x1f ;  /* 0x0c201f002e537f89 */ /* 0x000e2600000e0000 */
[----:B------:R-:W-:-:S03]  /*38c0*/  F2FP.SATFINITE.E4M3.F32.PACK_AB_MERGE_C R179, R86, R27, R179 ;  /* 0x0000001b56b3723e */ /* 0x000fc600048070b3 */
[----:B------:R-:W-:Y:S08]  /*38d0*/  MUFU.EX2 R8, R8 ;  /* 0x0000000800087308 */ /* 0x000ff00000000800 */
[----:B------:R-:W-:Y:S01]  /*38e0*/  MUFU.EX2 R32, R32 ;  /* 0x0000002000207308 */ /* 0x000fe20000000800 */
[----:B-1----:R-:W-:-:S04]  /*38f0*/  F2FP.SATFINITE.E4M3.F32.PACK_AB_MERGE_C R181, R66, R39, RZ ;  /* 0x0000002742b5723e */ /* 0x002fc800048070ff */
[----:B------:R-:W-:-:S03]  /*3900*/  F2FP.SATFINITE.E4M3.F32.PACK_AB_MERGE_C R181, R62, R35, R181 ;  /* 0x000000233eb5723e */ /* 0x000fc600048070b5 */
[----:B------:R-:W-:Y:S01]  /*3910*/  MUFU.EX2 R37, R37 ;  /* 0x0000002500257308 */ /* 0x000fe20000000800 */
[----:B0-----:R-:W-:Y:S01]  /*3920*/  FMNMX.FTZ R6, R46, R83, !PT ;  /* 0x000000532e067209 */ /* 0x001fe20007810000 */
[----:B------:R-:W-:-:S03]  /*3930*/  IMAD.U32 R83, RZ, RZ, UR43 ;  /* 0x0000002bff537e24 */ /* 0x000fc6000f8e00ff */
[C---:B------:R-:W-:Y:S01]  /*3940*/  FSETP.NEU.FTZ.AND P1, PT, R6.reuse, -INF , PT ;  /* 0xff8000000600780b */ /* 0x040fe20003f3d000 */
[----:B------:R-:W-:-:S01]  /*3950*/  FFMA.FTZ R54, R6, R83, -8 ;  /* 0xc100000006367423 */ /* 0x000fc20000010053 */
[--C-:B------:R-:W-:Y:S01]  /*3960*/  FFMA.FTZ R83, R114, UR43, -R5.reuse ;  /* 0x0000002b72537c23 */ /* 0x100fe20008010805 */
[----:B------:R-:W-:-:S01]  /*3970*/  FFMA.FTZ R5, R43, UR43, -R5 ;  /* 0x0000002b2b057c23 */ /* 0x000fc20008010805 */
[----:B------:R-:W-:Y:S02]  /*3980*/  MUFU.EX2 R10, R10 ;  /* 0x0000000a000a7308 */ /* 0x000fe40000000800 */
[----:B------:R-:W-:Y:S02]  /*3990*/  FSEL R54, R54, RZ, P1 ;  /* 0x000000ff36367208 */ /* 0x000fe40000800000 */
[----:B------:R-:W-:-:S03]  /*39a0*/  PLOP3.LUT P1, PT, PT, PT, UP0, 0x80, 0x0 ;  /* 0x000000000000781c */ /* 0x000fc60003f2f008 */
[--C-:B------:R-:W-:Y:S01]  /*39b0*/  FFMA.FTZ R46, R92, UR43, -R54.reuse ;  /* 0x0000002b5c2e7c23 */ /* 0x100fe20008010836 */
[----:B------:R-:W-:-:S01]  /*39c0*/  FFMA.FTZ R87, R93, UR43, -R54 ;  /* 0x0000002b5d577c23 */ /* 0x000fc20008010836 */
[--C-:B------:R-:W-:Y:S01]  /*39d0*/  FFMA.FTZ R74, R96, UR43, -R54.reuse ;  /* 0x0000002b604a7c23 */ /* 0x100fe20008010836 */
[----:B------:R-:W-:-:S01]  /*39e0*/  FFMA.FTZ R93, R97, UR43, -R54 ;  /* 0x0000002b615d7c23 */ /* 0x000fc20008010836 */
[--C-:B------:R-:W-:Y:S01]  /*39f0*/  FFMA.FTZ R50, R100, UR43, -R54.reuse ;  /* 0x0000002b64327c23 */ /* 0x100fe20008010836 */
        /* <DEDUP_REMOVED lines=9> */
[----:B------:R-:W0:Y:S01]  /*3a90*/  MUFU.EX2 R87, R87 ;  /* 0x0000005700577308 */ /* 0x000e220000000800 */
[----:B------:R-:W-:-:S01]  /*3aa0*/  FFMA.FTZ R64, R68, UR43, -R54 ;  /* 0x0000002b44407c23 */ /* 0x000fc20008010836 */
[----:B------:R-:W-:Y:S01]  /*3ab0*/  FFMA.FTZ R65, R69, UR43, -R54 ;  /* 0x0000002b45417c23 */ /* 0x000fe20008010836 */
[----:B------:R-:W-:-:S01]  /*3ac0*/  FADD.FTZ R68, R7, R14 ;  /* 0x0000000e07447221 */ /* 0x000fc20000010000 */
[--C-:B------:R-:W-:Y:S01]  /*3ad0*/  FFMA.FTZ R95, R105, UR43, -R54.reuse ;  /* 0x0000002b695f7c23 */ /* 0x100fe20008010836 */
[----:B------:R-:W-:-:S01]  /*3ae0*/  FFMA.FTZ R77, R77, UR43, -R54 ;  /* 0x0000002b4d4d7c23 */ /* 0x000fc20008010836 */
[----:B------:R-:W-:Y:S01]  /*3af0*/  FFMA.FTZ R80, R80, UR43, -R54 ;  /* 0x0000002b50507c23 */ /* 0x000fe20008010836 */
[----:B------:R-:W-:-:S01]  /*3b00*/  FADD.FTZ R99, R9, R68 ;  /* 0x0000004409637221 */ /* 0x000fc20000010000 */
[----:B------:R-:W1:Y:S01]  /*3b10*/  MUFU.EX2 R74, R74 ;  /* 0x0000004a004a7308 */ /* 0x000e620000000800 */
[----:B------:R-:W-:-:S01]  /*3b20*/  FFMA.FTZ R88, R88, UR43, -R54 ;  /* 0x0000002b58587c23 */ /* 0x000fc20008010836 */
[--C-:B------:R-:W-:Y:S01]  /*3b30*/  FFMA.FTZ R89, R89, UR43, -R54.reuse ;  /* 0x0000002b59597c23 */ /* 0x100fe20008010836 */
[----:B------:R-:W-:-:S01]  /*3b40*/  FFMA.FTZ R60, R60, UR43, -R54 ;  /* 0x0000002b3c3c7c23 */ /* 0x000fc20008010836 */
[--C-:B------:R-:W-:Y:S01]  /*3b50*/  FFMA.FTZ R61, R61, UR43, -R54.reuse ;  /* 0x0000002b3d3d7c23 */ /* 0x100fe20008010836 */
[----:B------:R-:W-:-:S01]  /*3b60*/  FFMA.FTZ R72, R72, UR43, -R54 ;  /* 0x0000002b48487c23 */ /* 0x000fc20008010836 */
[--C-:B------:R-:W-:Y:S01]  /*3b70*/  FFMA.FTZ R73, R73, UR43, -R54.reuse ;  /* 0x0000002b49497c23 */ /* 0x100fe20008010836 */
[----:B------:R-:W-:-:S01]  /*3b80*/  FFMA.FTZ R44, R44, UR43, -R54 ;  /* 0x0000002b2c2c7c23 */ /* 0x000fc20008010836 */
[----:B------:R-:W2:Y:S01]  /*3b90*/  MUFU.EX2 R93, R93 ;  /* 0x0000005d005d7308 */ /* 0x000ea20000000800 */
[----:B0-----:R-:W-:-:S01]  /*3ba0*/  FADD.FTZ R69, R46, R87 ;  /* 0x000000572e457221 */ /* 0x001fc20000010000 */
[--C-:B------:R-:W-:Y:S01]  /*3bb0*/  FFMA.FTZ R45, R45, UR43, -R54.reuse ;  /* 0x0000002b2d2d7c23 */ /* 0x100fe20008010836 */
[----:B------:R-:W-:-:S01]  /*3bc0*/  FFMA.FTZ R48, R48, UR43, -R54 ;  /* 0x0000002b30307c23 */ /* 0x000fc20008010836 */
[--C-:B------:R-:W-:Y:S01]  /*3bd0*/  FFMA.FTZ R49, R49, UR43, -R54.reuse ;  /* 0x0000002b31317c23 */ /* 0x100fe20008010836 */
[----:B------:R-:W-:-:S01]  /*3be0*/  FFMA.FTZ R53, R53, UR43, -R54 ;  /* 0x0000002b35357c23 */ /* 0x000fc20008010836 */
[----:B------:R-:W-:Y:S01]  /*3bf0*/  FFMA.FTZ R56, R56, UR43, -R54 ;  /* 0x0000002b38387c23 */ /* 0x000fe20008010836 */
[----:B------:R-:W-:Y:S01]  /*3c00*/  F2FP.SATFINITE.E4M3.F32.PACK_AB_MERGE_C R183, R37, R32, RZ ;  /* 0x0000002025b7723e */ /* 0x000fe200048070ff */
[----:B------:R-:W0:Y:S01]  /*3c10*/  MUFU.EX2 R50, R50 ;  /* 0x0000003200327308 */ /* 0x000e220000000800 */
[----:B-1----:R-:W-:-:S01]  /*3c20*/  FADD.FTZ R68, R74, R69 ;  /* 0x000000454a447221 */ /* 0x002fc20000010000 */
[--C-:B------:R-:W-:Y:S01]  /*3c30*/  FFMA.FTZ R57, R57, UR43, -R54.reuse ;  /* 0x0000002b39397c23 */ /* 0x100fe20008010836 */
[----:B------:R-:W-:Y:S01]  /*3c40*/  F2FP.SATFINITE.E4M3.F32.PACK_AB_MERGE_C R183, R8, R47, R183 ;  /* 0x0000002f08b7723e */ /* 0x000fe200048070b7 */
[--C-:B------:R-:W-:Y:S01]  /*3c50*/  FFMA.FTZ R28, R28, UR43, -R54.reuse ;  /* 0x0000002b1c1c7c23 */ /* 0x100fe20008010836 */
[----:B------:R-:W-:-:S01]  /*3c60*/  FFMA.FTZ R29, R29, UR43, -R54 ;  /* 0x0000002b1d1d7c23 */ /* 0x000fc20008010836 */
[--C-:B------:R-:W-:Y:S01]  /*3c70*/  FFMA.FTZ R51, R51, UR43, -R54.reuse ;  /* 0x0000002b33337c23 */ /* 0x100fe20008010836 */
[----:B------:R-:W-:-:S01]  /*3c80*/  FFMA.FTZ R59, R59, UR43, -R54 ;  /* 0x0000002b3b3b7c23 */ /* 0x000fc20008010836 */
[----:B------:R-:W1:Y:S01]  /*3c90*/  MUFU.EX2 R91, R91 ;  /* 0x0000005b005b7308 */ /* 0x000e620000000800 */
[----:B--2---:R-:W-:-:S01]  /*3ca0*/  FADD.FTZ R69, R93, R68 ;  /* 0x000000445d457221 */ /* 0x004fc20000010000 */
[--C-:B------:R-:W-:Y:S01]  /*3cb0*/  FFMA.FTZ R63, R63, UR43, -R54.reuse ;  /* 0x0000002b3f3f7c23 */ /* 0x100fe20008010836 */
[----:B------:R-:W-:-:S01]  /*3cc0*/  FFMA.FTZ R67, R67, UR43, -R54 ;  /* 0x0000002b43437c23 */ /* 0x000fc20008010836 */
[----:B------:R-:W-:Y:S01]  /*3cd0*/  FFMA.FTZ R40, R40, UR43, -R54 ;  /* 0x0000002b28287c23 */ /* 0x000fe20008010836 */
[----:B------:R-:W-:-:S03]  /*3ce0*/  F2FP.SATFINITE.E4M3.F32.PACK_AB_MERGE_C R74, R93, R74, RZ ;  /* 0x0000004a5d4a723e */ /* 0x000fc600048070ff */
[----:B------:R-:W2:Y:S01]  /*3cf0*/  MUFU.EX2 R92, R92 ;  /* 0x0000005c005c7308 */ /* 0x000ea20000000800 */
[----:B0-----:R-:W-:-:S01]  /*3d00*/  FADD.FTZ R4, R50, R69 ;  /* 0x0000004532047221 */ /* 0x001fc20000010000 */
[----:B------:R-:W-:Y:S01]  /*3d10*/  F2FP.SATFINITE.E4M3.F32.PACK_AB_MERGE_C R172, R87, R46, R74 ;  /* 0x0000002e57ac723e */ /* 0x000fe2000480704a */
[--C-:B------:R-:W-:Y:S02]  /*3d20*/  IMAD.MOV.U32 R46, RZ, RZ, R25.reuse ;  /* 0x000000ffff2e7224 */ /* 0x100fe400078e0019 */
[--C-:B------:R-:W-:Y:S02]  /*3d30*/  IMAD.MOV.U32 R74, RZ, RZ, R25.reuse ;  /* 0x000000ffff4a7224 */ /* 0x100fe400078e0019 */
[----:B------:R-:W-:Y:S01]  /*3d40*/  IMAD.MOV.U32 R87, RZ, RZ, R25 ;  /* 0x000000ffff577224 */ /* 0x000fe200078e0019 */
[----:B------:R0:W-:Y:S01]  /*3d50*/  MUFU.EX2 R97, R96 ;  /* 0x0000006000617308 */ /* 0x0001e20000000800 */
[----:B-1----:R-:W-:-:S01]  /*3d60*/  FADD.FTZ R43, R91, R4 ;  /* 0x000000045b2b7221 */ /* 0x002fc20000010000 */
[--C-:B------:R-:W-:Y:S01]  /*3d70*/  FFMA.FTZ R4, R52, UR43, -R54.reuse ;  /* 0x0000002b34047c23 */ /* 0x100fe20008010836 */
[----:B------:R-:W-:-:S01]  /*3d80*/  FFMA.FTZ R54, R70, UR43, -R54 ;  /* 0x0000002b46367c23 */ /* 0x000fc20008010836 */
[----:B------:R-:W-:-:S04]  /*3d90*/  IMAD.MOV.U32 R70, RZ, RZ, R25 ;  /* 0x000000ffff467224 */ /* 0x000fc800078e0019 */
[----:B------:R-:W1:Y:S01]  /*3da0*/  MUFU.EX2 R95, R95 ;  /* 0x0000005f005f7308 */ /* 0x000e620000000800 */
[----:B0-----:R-:W-:-:S04]  /*3db0*/  FADD.FTZ R96, R24, R99 ;  /* 0x0000006318607221 */ /* 0x001fc80000010000 */
[----:B------:R-:W-:-:S03]  /*3dc0*/  FADD.FTZ R99, R11, R96 ;  /* 0x000000600b637221 */ /* 0x000fc60000010000 */
[----:B------:R-:W0:Y:S01]  /*3dd0*/  MUFU.EX2 R58, R58 ;  /* 0x0000003a003a7308 */ /* 0x000e220000000800 */
[----:B------:R-:W-:-:S04]  /*3de0*/  FADD.FTZ R68, R30, R99 ;  /* 0x000000631e447221 */ /* 0x000fc80000010000 */
[----:B------:R-:W-:Y:S01]  /*3df0*/  FADD.FTZ R69, R13, R68 ;  /* 0x000000440d457221 */ /* 0x000fe20000010000 */
[----:B--2---:R-:W-:-:S02]  /*3e00*/  FADD.FTZ R68, R92, R43 ;  /* 0x0000002b5c447221 */ /* 0x004fc40000010000 */
[----:B------:R-:W2:Y:S01]  /*3e10*/  MUFU.EX2 R77, R77 ;  /* 0x0000004d004d7308 */ /* 0x000ea20000000800 */
[----:B------:R-:W-:-:S01]  /*3e20*/  FADD.FTZ R52, R94, R69 ;  /* 0x000000455e347221 */ /* 0x000fc20000010000 */
[C---:B-1----:R-:W-:Y:S01]  /*3e30*/  FADD.FTZ R43, R95.reuse, R68 ;  /* 0x000000445f2b7221 */ /* 0x042fe20000010000 */
[----:B------:R-:W-:Y:S02]  /*3e40*/  F2FP.SATFINITE.E4M3.F32.PACK_AB_MERGE_C R92, R95, R92, RZ ;  /* 0x0000005c5f5c723e */ /* 0x000fe400048070ff */
[----:B------:R-:W-:Y:S02]  /*3e50*/  FADD.FTZ R69, R15, R52 ;  /* 0x000000340f457221 */ /* 0x000fe40000010000 */
[----:B------:R-:W-:Y:S01]  /*3e60*/  F2FP.SATFINITE.E4M3.F32.PACK_AB_MERGE_C R174, R91, R50, R92 ;  /* 0x000000325bae723e */ /* 0x000fe2000480705c */
[----:B------:R-:W1:Y:S01]  /*3e70*/  MUFU.EX2 R80, R80 ;  /* 0x0000005000507308 */ /* 0x000e620000000800 */
[----:B0-----:R-:W-:-:S01]  /*3e80*/  FADD.FTZ R52, R58, R43 ;  /* 0x0000002b3a347221 */ /* 0x001fc20000010000 */
[----:B------:R-:W-:Y:S01]  /*3e90*/  FADD.FTZ R68, R78, R69 ;  /* 0x000000454e447221 */ /* 0x000fe20000010000 */
[----:B------:R-:W-:-:S02]  /*3ea0*/  IMAD.MOV.U32 R50, RZ, RZ, R25 ;  /* 0x000000ffff327224 */ /* 0x000fc400078e0019 */
[----:B------:R-:W-:Y:S02]  /*3eb0*/  IMAD.MOV.U32 R78, RZ, RZ, R25 ;  /* 0x000000ffff4e7224 */ /* 0x000fe400078e0019 */
[----:B------:R-:W-:-:S01]  /*3ec0*/  FADD.FTZ R69, R21, R68 ;  /* 0x0000004415457221 */ /* 0x000fc20000010000 */
[----:B------:R-:W0:Y:S01]  /*3ed0*/  MUFU.EX2 R76, R76 ;  /* 0x0000004c004c7308 */ /* 0x000e220000000800 */
[----:B--2---:R-:W-:-:S02]  /*3ee0*/  FADD.FTZ R43, R77, R52 ;  /* 0x000000344d2b7221 */ /* 0x004fc40000010000 */
[----:B------:R-:W-:Y:S01]  /*3ef0*/  FADD.FTZ R68, R82, R69 ;  /* 0x0000004552447221 */ /* 0x000fe20000010000 */
[----:B------:R-:W-:-:S03]  /*3f00*/  IMAD.MOV.U32 R82, RZ, RZ, R25 ;  /* 0x000000ffff527224 */ /* 0x000fc600078e0019 */
[----:B------:R-:W-:Y:S01]  /*3f10*/  FADD.FTZ R69, R27, R68 ;  /* 0x000000441b457221 */ /* 0x000fe20000010000 */
[----:B------:R-:W-:Y:S01]  /*3f20*/  IMAD.MOV.U32 R27, RZ, RZ, R25 ;  /* 0x000000ffff1b7224 */ /* 0x000fe200078e0019 */
[----:B------:R-:W2:Y:S01]  /*3f30*/  MUFU.EX2 R81, R81 ;  /* 0x0000005100517308 */ /* 0x000ea20000000800 */
[----:B-1----:R-:W-:-:S01]  /*3f40*/  FADD.FTZ R52, R80, R43 ;  /* 0x0000002b50347221 */ /* 0x002fc20000010000 */
[----:B------:R-:W-:Y:S01]  /*3f50*/  FADD.FTZ R68, R86, R69 ;  /* 0x0000004556447221 */ /* 0x000fe20000010000 */
[C---:B------:R-:W-:Y:S01]  /*3f60*/  F2FP.SATFINITE.E4M3.F32.PACK_AB_MERGE_C R80, R97.reuse, R80, RZ ;  /* 0x000000506150723e */ /* 0x040fe200048070ff */
[----:B------:R-:W-:Y:S02]  /*3f70*/  IMAD.MOV.U32 R86, RZ, RZ, R25 ;  /* 0x000000ffff567224 */ /* 0x000fe400078e0019 */
[----:B------:R-:W-:-:S01]  /*3f80*/  FADD.FTZ R43, R97, R52 ;  /* 0x00000034612b7221 */ /* 0x000fc20000010000 */
[----:B------:R-:W-:Y:S01]  /*3f90*/  FADD.FTZ R69, R31, R68 ;  /* 0x000000441f457221 */ /* 0x000fe20000010000 */
[----:B------:R-:W-:Y:S01]  /*3fa0*/  F2FP.SATFINITE.E4M3.F32.PACK_AB_MERGE_C R176, R77, R58, R80 ;  /* 0x0000003a4db0723e */ /* 0x000fe20004807050 */
[----:B------:R-:W1:Y:S01]  /*3fb0*/  MUFU.EX2 R88, R88 ;  /* 0x0000005800587308 */ /* 0x000e620000000800 */
[----:B0-----:R-:W-:-:S01]  /*3fc0*/  FADD.FTZ R52, R76, R43 ;  /* 0x0000002b4c347221 */ /* 0x001fc20000010000 */
[----:B------:R-:W-:Y:S01]  /*3fd0*/  FADD.FTZ R24, R90, R69 ;  /* 0x000000455a187221 */ /* 0x000fe20000010000 */
[----:B------:R-:W-:-:S02]  /*3fe0*/  IMAD.MOV.U32 R31, RZ, RZ, R25 ;  /* 0x000000ffff1f7224 */ /* 0x000fc400078e0019 */
[----:B------:R-:W-:Y:S02]  /*3ff0*/  IMAD.MOV.U32 R58, RZ, RZ, R25 ;  /* 0x000000ffff3a7224 */ /* 0x000fe400078e0019 */
[----:B------:R-:W-:-:S01]  /*4000*/  FADD.FTZ R13, R35, R24 ;  /* 0x00000018230d7221 */ /* 0x000fc20000010000 */
[----:B------:R-:W-:Y:S01]  /*4010*/  IMAD.MOV.U32 R35, RZ, RZ, R25 ;  /* 0x000000ffff237224 */ /* 0x000fe200078e0019 */
[----:B------:R-:W0:Y:S01]  /*4020*/  MUFU.EX2 R89, R89 ;  /* 0x0000005900597308 */ /* 0x000e220000000800 */
[----:B--2---:R-:W-:-:S01]  /*4030*/  FADD.FTZ R43, R81, R52 ;  /* 0x00000034512b7221 */ /* 0x004fc20000010000 */
[--C-:B------:R-:W-:Y:S02]  /*4040*/  IMAD.MOV.U32 R69, RZ, RZ, R25.reuse ;  /* 0x000000ffff457224 */ /* 0x100fe400078e0019 */
[--C-:B------:R-:W-:Y:S02]  /*4050*/  IMAD.MOV.U32 R68, RZ, RZ, R25.reuse ;  /* 0x000000ffff447224 */ /* 0x100fe400078e0019 */
[----:B------:R-:W-:-:S02]  /*4060*/  IMAD.MOV.U32 R77, RZ, RZ, R25 ;  /* 0x000000ffff4d7224 */ /* 0x000fc400078e0019 */
[----:B------:R-:W2:Y:S01]  /*4070*/  MUFU.EX2 R60, R60 ;  /* 0x0000003c003c7308 */ /* 0x000ea20000000800 */
[----:B-1----:R-:W-:-:S01]  /*4080*/  FADD.FTZ R52, R88, R43 ;  /* 0x0000002b58347221 */ /* 0x002fc20000010000 */
[--C-:B------:R-:W-:Y:S02]  /*4090*/  IMAD.MOV.U32 R43, RZ, RZ, R25.reuse ;  /* 0x000000ffff2b7224 */ /* 0x100fe400078e0019 */
[----:B------:R-:W-:-:S04]  /*40a0*/  IMAD.MOV.U32 R80, RZ, RZ, R25 ;  /* 0x000000ffff507224 */ /* 0x000fc800078e0019 */
[----:B------:R-:W1:Y:S01]  /*40b0*/  MUFU.EX2 R61, R61 ;  /* 0x0000003d003d7308 */ /* 0x000e620000000800 */
[----:B0-----:R-:W-:-:S01]  /*40c0*/  FADD.FTZ R9, R89, R52 ;  /* 0x0000003459097221 */ /* 0x001fc20000010000 */
[----:B------:R-:W-:Y:S01]  /*40d0*/  FADD.FTZ R52, R62, R13 ;  /* 0x0000000d3e347221 */ /* 0x000fe20000010000 */
[----:B------:R-:W-:Y:S01]  /*40e0*/  F2FP.SATFINITE.E4M3.F32.PACK_AB_MERGE_C R88, R89, R88, RZ ;  /* 0x000000585958723e */ /* 0x000fe200048070ff */
[----:B------:R-:W-:Y:S02]  /*40f0*/  IMAD.MOV.U32 R62, RZ, RZ, R25 ;  /* 0x000000ffff3e7224 */ /* 0x000fe400078e0019 */
[----:B------:R-:W-:-:S01]  /*4100*/  FADD.FTZ R13, R39, R52 ;  /* 0x00000034270d7221 */ /* 0x000fc20000010000 */
[----:B------:R-:W-:Y:S01]  /*4110*/  F2FP.SATFINITE.E4M3.F32.PACK_AB_MERGE_C R178, R81, R76, R88 ;  /* 0x0000004c51b2723e */ /* 0x000fe20004807058 */
[----:B------:R-:W0:Y:S01]  /*4120*/  MUFU.EX2 R84, R84 ;  /* 0x0000005400547308 */ /* 0x000e220000000800 */
[----:B--2---:R-:W-:-:S01]  /*4130*/  FADD.FTZ R24, R60, R9 ;  /* 0x000000093c187221 */ /* 0x004fc20000010000 */
[----:B------:R-:W-:Y:S01]  /*4140*/  FADD.FTZ R66, R66, R13 ;  /* 0x0000000d42427221 */ /* 0x000fe20000010000 */
[----:B------:R-:W-:-:S02]  /*4150*/  IMAD.MOV.U32 R39, RZ, RZ, R25 ;  /* 0x000000ffff277224 */ /* 0x000fc400078e0019 */
[----:B------:R-:W-:Y:S02]  /*4160*/  IMAD.MOV.U32 R52, RZ, RZ, R25 ;  /* 0x000000ffff347224 */ /* 0x000fe400078e0019 */
[----:B------:R-:W-:-:S01]  /*4170*/  FADD.FTZ R13, R47, R66 ;  /* 0x000000422f0d7221 */ /* 0x000fc20000010000 */
[----:B------:R-:W-:Y:S01]  /*4180*/  IMAD.MOV.U32 R47, RZ, RZ, R25 ;  /* 0x000000ffff2f7224 */ /* 0x000fe200078e0019 */
[----:B------:R-:W2:Y:S01]  /*4190*/  MUFU.EX2 R85, R85 ;  /* 0x0000005500557308 */ /* 0x000ea20000000800 */
[----:B-1----:R-:W-:-:S01]  /*41a0*/  FADD.FTZ R9, R61, R24 ;  /* 0x000000183d097221 */ /* 0x002fc20000010000 */
[----:B------:R-:W-:Y:S01]  /*41b0*/  FADD.FTZ R13, R8, R13 ;  /* 0x0000000d080d7221 */ /* 0x000fe20000010000 */
[--C-:B------:R-:W-:Y:S02]  /*41c0*/  IMAD.MOV.U32 R66, RZ, RZ, R25.reuse ;  /* 0x000000ffff427224 */ /* 0x100fe400078e0019 */
[--C-:B------:R-:W-:Y:S02]  /*41d0*/  IMAD.MOV.U32 R76, RZ, RZ, R25.reuse ;  /* 0x000000ffff4c7224 */ /* 0x100fe400078e0019 */
[----:B------:R-:W-:Y:S01]  /*41e0*/  IMAD.MOV.U32 R81, RZ, RZ, R25 ;  /* 0x000000ffff517224 */ /* 0x000fe200078e0019 */
[----:B------:R-:W1:Y:S01]  /*41f0*/  MUFU.EX2 R64, R64 ;  /* 0x0000004000407308 */ /* 0x000e620000000800 */
[----:B0-----:R-:W-:-:S07]  /*4200*/  FADD.FTZ R24, R84, R9 ;  /* 0x0000000954187221 */ /* 0x001fce0000010000 */
[----:B------:R-:W0:Y:S01]  /*4210*/  MUFU.EX2 R65, R65 ;  /* 0x0000004100417308 */ /* 0x000e220000000800 */
[----:B--2---:R-:W-:-:S01]  /*4220*/  FADD.FTZ R9, R85, R24 ;  /* 0x0000001855097221 */ /* 0x004fc20000010000 */
[----:B------:R-:W-:Y:S01]  /*4230*/  F2FP.SATFINITE.E4M3.F32.PACK_AB_MERGE_C R84, R85, R84, RZ ;  /* 0x000000545554723e */ /* 0x000fe200048070ff */
[----:B------:R-:W-:-:S03]  /*4240*/  IMAD.MOV.U32 R85, RZ, RZ, R25 ;  /* 0x000000ffff557224 */ /* 0x000fc600078e0019 */
[----:B------:R-:W-:Y:S01]  /*4250*/  F2FP.SATFINITE.E4M3.F32.PACK_AB_MERGE_C R180, R61, R60, R84 ;  /* 0x0000003c3db4723e */ /* 0x000fe20004807054 */
[----:B------:R-:W-:Y:S01]  /*4260*/  IMAD.MOV.U32 R61, RZ, RZ, R25 ;  /* 0x000000ffff3d7224 */ /* 0x000fe200078e0019 */
[----:B------:R-:W2:Y:S01]  /*4270*/  MUFU.EX2 R72, R72 ;  /* 0x0000004800487308 */ /* 0x000ea20000000800 */
[----:B-1----:R-:W-:-:S01]  /*4280*/  FADD.FTZ R24, R64, R9 ;  /* 0x0000000940187221 */ /* 0x002fc20000010000 */
[--C-:B------:R-:W-:Y:S02]  /*4290*/  IMAD.MOV.U32 R60, RZ, RZ, R25.reuse ;  /* 0x000000ffff3c7224 */ /* 0x100fe400078e0019 */
[----:B------:R-:W-:-:S04]  /*42a0*/  IMAD.MOV.U32 R84, RZ, RZ, R25 ;  /* 0x000000ffff547224 */ /* 0x000fc800078e0019 */
[----:B------:R-:W1:Y:S01]  /*42b0*/  MUFU.EX2 R73, R73 ;  /* 0x0000004900497308 */ /* 0x000e620000000800 */
[----:B0-----:R-:W-:-:S01]  /*42c0*/  FADD.FTZ R7, R65, R24 ;  /* 0x0000001841077221 */ /* 0x001fc20000010000 */
[----:B------:R-:W-:Y:S01]  /*42d0*/  FADD.FTZ R24, R32, R13 ;  /* 0x0000000d20187221 */ /* 0x000fe20000010000 */
[----:B------:R-:W-:-:S03]  /*42e0*/  IMAD.MOV.U32 R32, RZ, RZ, R25 ;  /* 0x000000ffff207224 */ /* 0x000fc600078e0019 */
[----:B------:R-:W-:Y:S01]  /*42f0*/  FADD.FTZ R24, R37, R24 ;  /* 0x0000001825187221 */ /* 0x000fe20000010000 */
[----:B------:R-:W-:Y:S01]  /*4300*/  IMAD.MOV.U32 R37, RZ, RZ, R25 ;  /* 0x000000ffff257224 */ /* 0x000fe200078e0019 */
[----:B------:R-:W0:Y:S01]  /*4310*/  MUFU.EX2 R44, R44 ;  /* 0x0000002c002c7308 */ /* 0x000e220000000800 */
[----:B--2---:R-:W-:-:S01]  /*4320*/  FADD.FTZ R14, R72, R7 ;  /* 0x00000007480e7221 */ /* 0x004fc20000010000 */
[----:B------:R-:W-:-:S04]  /*4330*/  FADD.FTZ R7, R33, R24 ;  /* 0x0000001821077221 */ /* 0x000fc80000010000 */
[----:B------:R-:W-:Y:S02]  /*4340*/  FADD.FTZ R9, R10, R7 ;  /* 0x000000070a097221 */ /* 0x000fe40000010000 */
[----:B------:R-:W2:Y:S01]  /*4350*/  MUFU.EX2 R45, R45 ;  /* 0x0000002d002d7308 */ /* 0x000ea20000000800 */
[C---:B-1----:R-:W-:Y:S01]  /*4360*/  F2FP.SATFINITE.E4M3.F32.PACK_AB_MERGE_C R72, R73.reuse, R72, RZ ;  /* 0x000000484948723e */ /* 0x042fe200048070ff */
[----:B------:R-:W-:-:S03]  /*4370*/  FADD.FTZ R73, R73, R14 ;  /* 0x0000000e49497221 */ /* 0x000fc60000010000 */
[----:B------:R-:W-:Y:S01]  /*4380*/  F2FP.SATFINITE.E4M3.F32.PACK_AB_MERGE_C R182, R65, R64, R72 ;  /* 0x0000004041b6723e */ /* 0x000fe20004807048 */
[----:B------:R-:W-:Y:S02]  /*4390*/  IMAD.MOV.U32 R65, RZ, RZ, R25 ;  /* 0x000000ffff417224 */ /* 0x000fe400078e0019 */
[----:B------:R-:W1:Y:S01]  /*43a0*/  MUFU.EX2 R36, R36 ;  /* 0x0000002400247308 */ /* 0x000e620000000800 */
[----:B0-----:R-:W-:-:S01]  /*43b0*/  FADD.FTZ R24, R44, R73 ;  /* 0x000000492c187221 */ /* 0x001fc20000010000 */
[--C-:B------:R-:W-:Y:S02]  /*43c0*/  IMAD.MOV.U32 R64, RZ, RZ, R25.reuse ;  /* 0x000000ffff407224 */ /* 0x100fe400078e0019 */
[--C-:B------:R-:W-:Y:S02]  /*43d0*/  IMAD.MOV.U32 R73, RZ, RZ, R25.reuse ;  /* 0x000000ffff497224 */ /* 0x100fe400078e0019 */
[----:B------:R-:W-:Y:S02]  /*43e0*/  IMAD.MOV.U32 R72, RZ, RZ, R25 ;  /* 0x000000ffff487224 */ /* 0x000fe400078e0019 */
[----:B------:R-:W0:Y:S01]  /*43f0*/  MUFU.EX2 R48, R48 ;  /* 0x0000003000307308 */ /* 0x000e220000000800 */
[----:B--2---:R-:W-:-:S07]  /*4400*/  FADD.FTZ R7, R45, R24 ;  /* 0x000000182d077221 */ /* 0x004fce0000010000 */
[----:B------:R-:W2:Y:S01]  /*4410*/  MUFU.EX2 R41, R41 ;  /* 0x0000002900297308 */ /* 0x000ea20000000800 */
[----:B-1----:R-:W-:-:S07]  /*4420*/  FADD.FTZ R24, R36, R9 ;  /* 0x0000000924187221 */ /* 0x002fce0000010000 */
[----:B------:R-:W1:Y:S01]  /*4430*/  MUFU.EX2 R49, R49 ;  /* 0x0000003100317308 */ /* 0x000e620000000800 */
[----:B0-----:R-:W-:-:S07]  /*4440*/  FADD.FTZ R8, R48, R7 ;  /* 0x0000000730087221 */ /* 0x001fce0000010000 */
[----:B------:R-:W0:Y:S01]  /*4450*/  MUFU.EX2 R12, R12 ;  /* 0x0000000c000c7308 */ /* 0x000e220000000800 */
[C---:B--2---:R-:W-:Y:S01]  /*4460*/  F2FP.SATFINITE.E4M3.F32.PACK_AB_MERGE_C R36, R41.reuse, R36, RZ ;  /* 0x000000242924723e */ /* 0x044fe200048070ff */
[----:B------:R-:W-:-:S03]  /*4470*/  FADD.FTZ R41, R41, R24 ;  /* 0x0000001829297221 */ /* 0x000fc60000010000 */
[----:B------:R-:W-:Y:S01]  /*4480*/  F2FP.SATFINITE.E4M3.F32.PACK_AB_MERGE_C R185, R10, R33, R36 ;  /* 0x000000210ab9723e */ /* 0x000fe20004807024 */
[--C-:B------:R-:W-:Y:S02]  /*4490*/  IMAD.MOV.U32 R33, RZ, RZ, R25.reuse ;  /* 0x000000ffff217224 */ /* 0x100fe400078e0019 */
[----:B------:R-:W-:Y:S01]  /*44a0*/  MUFU.EX2 R20, R20 ;  /* 0x0000001400147308 */ /* 0x000fe20000000800 */
[C---:B-1----:R-:W-:Y:S01]  /*44b0*/  F2FP.SATFINITE.E4M3.F32.PACK_AB_MERGE_C R48, R49.reuse, R48, RZ ;  /* 0x000000303130723e */ /* 0x042fe200048070ff */
[----:B------:R-:W-:Y:S01]  /*44c0*/  FADD.FTZ R49, R49, R8 ;  /* 0x0000000831317221 */ /* 0x000fe20000010000 */
[--C-:B------:R-:W-:Y:S02]  /*44d0*/  IMAD.MOV.U32 R36, RZ, RZ, R25.reuse ;  /* 0x000000ffff247224 */ /* 0x100fe400078e0019 */
[----:B------:R-:W-:Y:S01]  /*44e0*/  F2FP.SATFINITE.E4M3.F32.PACK_AB_MERGE_C R184, R45, R44, R48 ;  /* 0x0000002c2db8723e */ /* 0x000fe20004807030 */
[----:B------:R-:W-:Y:S02]  /*44f0*/  IMAD.MOV.U32 R45, RZ, RZ, R25 ;  /* 0x000000ffff2d7224 */ /* 0x000fe400078e0019 */
[----:B------:R-:W1:Y:S01]  /*4500*/  MUFU.EX2 R71, R71 ;  /* 0x0000004700477308 */ /* 0x000e620000000800 */
[----:B0-----:R-:W-:-:S01]  /*4510*/  FADD.FTZ R30, R12, R41 ;  /* 0x000000290c1e7221 */ /* 0x001fc20000010000 */
[----:B------:R-:W-:-:S02]  /*4520*/  IMAD.MOV.U32 R41, RZ, RZ, R25 ;  /* 0x000000ffff297224 */ /* 0x000fc400078e0019 */
[--C-:B------:R-:W-:Y:S02]  /*4530*/  IMAD.MOV.U32 R44, RZ, RZ, R25.reuse ;  /* 0x000000ffff2c7224 */ /* 0x100fe400078e0019 */
[----:B------:R-:W-:Y:S02]  /*4540*/  IMAD.MOV.U32 R48, RZ, RZ, R25 ;  /* 0x000000ffff307224 */ /* 0x000fe400078e0019 */
[----:B------:R-:W0:Y:S08]  /*4550*/  MUFU.EX2 R4, R4 ;  /* 0x0000000400047308 */ /* 0x000e300000000800 */
[----:B------:R-:W2:Y:S01]  /*4560*/  MUFU.EX2 R55, R55 ;  /* 0x0000003700377308 */ /* 0x000ea20000000800 */
[----:B-1----:R-:W-:-:S07]  /*4570*/  F2FP.SATFINITE.E4M3.F32.PACK_AB_MERGE_C R7, R71, R20, RZ ;  /* 0x000000144707723e */ /* 0x002fce00048070ff */
[----:B------:R-:W1:Y:S01]  /*4580*/  MUFU.EX2 R53, R53 ;  /* 0x0000003500357308 */ /* 0x000e620000000800 */
[----:B0-----:R-:W-:-:S01]  /*4590*/  FADD.FTZ R24, R4, R49 ;  /* 0x0000003104187221 */ /* 0x001fc20000010000 */
[----:B------:R-:W-:-:S06]  /*45a0*/  IMAD.MOV.U32 R49, RZ, RZ, R25 ;  /* 0x000000ffff317224 */ /* 0x000fcc00078e0019 */
[----:B------:R-:W0:Y:S01]  /*45b0*/  MUFU.EX2 R56, R56 ;  /* 0x0000003800387308 */ /* 0x000e220000000800 */
[----:B--2---:R-:W-:-:S01]  /*45c0*/  FADD.FTZ R9, R55, R30 ;  /* 0x0000001e37097221 */ /* 0x004fc20000010000 */
[----:B------:R-:W-:Y:S01]  /*45d0*/  F2FP.SATFINITE.E4M3.F32.PACK_AB_MERGE_C R187, R55, R12, R7 ;  /* 0x0000000c37bb723e */ /* 0x000fe20004807007 */
[----:B------:R-:W-:Y:S02]  /*45e0*/  IMAD.MOV.U32 R30, RZ, RZ, R25 ;  /* 0x000000ffff1e7224 */ /* 0x000fe400078e0019 */
[----:B------:R-:W-:Y:S01]  /*45f0*/  FADD.FTZ R20, R20, R9 ;  /* 0x0000000914147221 */ /* 0x000fe20000010000 */
[----:B------:R-:W-:Y:S02]  /*4600*/  IMAD.MOV.U32 R55, RZ, RZ, R25 ;  /* 0x000000ffff377224 */ /* 0x000fe400078e0019 */
[----:B------:R-:W2:Y:S01]  /*4610*/  MUFU.EX2 R57, R57 ;  /* 0x0000003900397308 */ /* 0x000ea20000000800 */
[----:B-1----:R-:W-:-:S01]  /*4620*/  FADD.FTZ R7, R53, R24 ;  /* 0x0000001835077221 */ /* 0x002fc20000010000 */
[----:B------:R-:W-:Y:S01]  /*4630*/  FADD.FTZ R71, R71, R20 ;  /* 0x0000001447477221 */ /* 0x000fe20000010000 */
[----:B------:R-:W-:-:S05]  /*4640*/  IMAD.MOV.U32 R24, RZ, RZ, R25 ;  /* 0x000000ffff187224 */ /* 0x000fca00078e0019 */
[----:B------:R-:W1:Y:S01]  /*4650*/  MUFU.EX2 R26, R26 ;  /* 0x0000001a001a7308 */ /* 0x000e620000000800 */
[----:B0-----:R-:W-:-:S07]  /*4660*/  FADD.FTZ R10, R56, R7 ;  /* 0x00000007380a7221 */ /* 0x001fce0000010000 */
[----:B------:R-:W0:Y:S01]  /*4670*/  MUFU.EX2 R28, R28 ;  /* 0x0000001c001c7308 */ /* 0x000e220000000800 */
[C---:B--2---:R-:W-:Y:S01]  /*4680*/  F2FP.SATFINITE.E4M3.F32.PACK_AB_MERGE_C R56, R57.reuse, R56, RZ ;  /* 0x000000383938723e */ /* 0x044fe200048070ff */
[----:B------:R-:W-:-:S03]  /*4690*/  FADD.FTZ R57, R57, R10 ;  /* 0x0000000a39397221 */ /* 0x000fc60000010000 */
[----:B------:R-:W-:Y:S01]  /*46a0*/  F2FP.SATFINITE.E4M3.F32.PACK_AB_MERGE_C R186, R53, R4, R56 ;  /* 0x0000000435ba723e */ /* 0x000fe20004807038 */
[----:B------:R-:W-:Y:S02]  /*46b0*/  IMAD.MOV.U32 R53, RZ, RZ, R25 ;  /* 0x000000ffff357224 */ /* 0x000fe400078e0019 */
[----:B------:R-:W2:Y:S01]  /*46c0*/  MUFU.EX2 R75, R75 ;  /* 0x0000004b004b7308 */ /* 0x000ea20000000800 */
[----:B-1----:R-:W-:-:S01]  /*46d0*/  FADD.FTZ R12, R26, R71 ;  /* 0x000000471a0c7221 */ /* 0x002fc20000010000 */
[--C-:B------:R-:W-:Y:S02]  /*46e0*/  IMAD.MOV.U32 R56, RZ, RZ, R25.reuse ;  /* 0x000000ffff387224 */ /* 0x100fe400078e0019 */
[----:B------:R-:W-:-:S04]  /*46f0*/  IMAD.MOV.U32 R71, RZ, RZ, R25 ;  /* 0x000000ffff477224 */ /* 0x000fc800078e0019 */
[----:B------:R-:W1:Y:S01]  /*4700*/  MUFU.EX2 R29, R29 ;  /* 0x0000001d001d7308 */ /* 0x000e620000000800 */
[----:B0-----:R-:W-:-:S01]  /*4710*/  FADD.FTZ R10, R28, R57 ;  /* 0x000000391c0a7221 */ /* 0x001fc20000010000 */
[----:B------:R-:W-:-:S06]  /*4720*/  IMAD.MOV.U32 R57, RZ, RZ, R25 ;  /* 0x000000ffff397224 */ /* 0x000fcc00078e0019 */
[----:B------:R-:W0:Y:S01]  /*4730*/  MUFU.EX2 R34, R34 ;  /* 0x0000002200227308 */ /* 0x000e220000000800 */
[----:B--2---:R-:W-:-:S07]  /*4740*/  FADD.FTZ R9, R75, R12 ;  /* 0x0000000c4b097221 */ /* 0x004fce0000010000 */
[----:B------:R-:W2:Y:S01]  /*4750*/  MUFU.EX2 R51, R51 ;  /* 0x0000003300337308 */ /* 0x000ea20000000800 */
[----:B-1----:R-:W-:-:S07]  /*4760*/  FADD.FTZ R10, R29, R10 ;  /* 0x0000000a1d0a7221 */ /* 0x002fce0000010000 */
[----:B------:R-:W1:Y:S01]  /*4770*/  MUFU.EX2 R79, R79 ;  /* 0x0000004f004f7308 */ /* 0x000e620000000800 */
[----:B0-----:R-:W-:-:S07]  /*4780*/  FADD.FTZ R12, R34, R9 ;  /* 0x00000009220c7221 */ /* 0x001fce0000010000 */
[----:B------:R0:W3:Y:S01]  /*4790*/  MUFU.EX2 R14, R59 ;  /* 0x0000003b000e7308 */ /* 0x0000e20000000800 */
[----:B--2---:R-:W-:-:S07]  /*47a0*/  FADD.FTZ R9, R51, R10 ;  /* 0x0000000a33097221 */ /* 0x004fce0000010000 */
[----:B------:R-:W2:Y:S01]  /*47b0*/  MUFU.EX2 R38, R38 ;  /* 0x0000002600267308 */ /* 0x000ea20000000800 */
[C---:B-1----:R-:W-:Y:S01]  /*47c0*/  F2FP.SATFINITE.E4M3.F32.PACK_AB_MERGE_C R34, R79.reuse, R34, RZ ;  /* 0x000000224f22723e */ /* 0x042fe200048070ff */
[----:B------:R-:W-:Y:S01]  /*47d0*/  FADD.FTZ R79, R79, R12 ;  /* 0x0000000c4f4f7221 */ /* 0x000fe20000010000 */
[--C-:B0-----:R-:W-:Y:S02]  /*47e0*/  IMAD.MOV.U32 R59, RZ, RZ, R25.reuse ;  /* 0x000000ffff3b7224 */ /* 0x101fe400078e0019 */
[----:B------:R-:W-:Y:S01]  /*47f0*/  F2FP.SATFINITE.E4M3.F32.PACK_AB_MERGE_C R189, R75, R26, R34 ;  /* 0x0000001a4bbd723e */ /* 0x000fe20004807022 */
[----:B------:R-:W-:Y:S02]  /*4800*/  IMAD.MOV.U32 R26, RZ, RZ, R25 ;  /* 0x000000ffff1a7224 */ /* 0x000fe400078e0019 */
[----:B------:R-:W0:Y:S01]  /*4810*/  MUFU.EX2 R63, R63 ;  /* 0x0000003f003f7308 */ /* 0x000e220000000800 */
[C---:B---3--:R-:W-:Y:S01]  /*4820*/  F2FP.SATFINITE.E4M3.F32.PACK_AB_MERGE_C R51, R14.reuse, R51, RZ ;  /* 0x000000330e33723e */ /* 0x048fe200048070ff */
[----:B------:R-:W-:Y:S01]  /*4830*/  FADD.FTZ R14, R14, R9 ;  /* 0x000000090e0e7221 */ /* 0x000fe20000010000 */
[----:B------:R-:W-:-:S02]  /*4840*/  IMAD.MOV.U32 R34, RZ, RZ, R25 ;  /* 0x000000ffff227224 */ /* 0x000fc400078e0019 */
[----:B------:R-:W-:Y:S01]  /*4850*/  F2FP.SATFINITE.E4M3.F32.PACK_AB_MERGE_C R188, R29, R28, R51 ;  /* 0x0000001c1dbc723e */ /* 0x000fe20004807033 */
[----:B------:R-:W-:Y:S02]  /*4860*/  IMAD.MOV.U32 R29, RZ, RZ, R25 ;  /* 0x000000ffff1d7224 */ /* 0x000fe400078e0019 */
[----:B------:R-:W1:Y:S01]  /*4870*/  MUFU.EX2 R83, R83 ;  /* 0x0000005300537308 */ /* 0x000e620000000800 */
[----:B--2---:R-:W-:-:S01]  /*4880*/  FADD.FTZ R4, R38, R79 ;  /* 0x0000004f26047221 */ /* 0x004fc20000010000 */
[--C-:B------:R-:W-:Y:S02]  /*4890*/  IMAD.MOV.U32 R28, RZ, RZ, R25.reuse ;  /* 0x000000ffff1c7224 */ /* 0x100fe400078e0019 */
[--C-:B------:R-:W-:Y:S02]  /*48a0*/  IMAD.MOV.U32 R51, RZ, RZ, R25.reuse ;  /* 0x000000ffff337224 */ /* 0x100fe400078e0019 */
[----:B------:R-:W-:Y:S02]  /*48b0*/  IMAD.MOV.U32 R75, RZ, RZ, R25 ;  /* 0x000000ffff4b7224 */ /* 0x000fe400078e0019 */
[----:B------:R2:W3:Y:S01]  /*48c0*/  MUFU.EX2 R8, R67 ;  /* 0x0000004300087308 */ /* 0x0004e20000000800 */
[----:B0-----:R-:W-:-:S01]  /*48d0*/  FADD.FTZ R9, R63, R14 ;  /* 0x0000000e3f097221 */ /* 0x001fc20000010000 */
[----:B------:R-:W-:-:S06]  /*48e0*/  IMAD.MOV.U32 R79, RZ, RZ, R25 ;  /* 0x000000ffff4f7224 */ /* 0x000fcc00078e0019 */
[----:B------:R-:W-:Y:S01]  /*48f0*/  MUFU.EX2 R42, R42 ;  /* 0x0000002a002a7308 */ /* 0x000fe20000000800 */
[----:B-1----:R-:W-:-:S01]  /*4900*/  FADD.FTZ R11, R83, R4 ;  /* 0x00000004530b7221 */ /* 0x002fc20000010000 */
[----:B--2---:R-:W-:-:S06]  /*4910*/  IMAD.MOV.U32 R67, RZ, RZ, R25 ;  /* 0x000000ffff437224 */ /* 0x004fcc00078e0019 */
[----:B------:R-:W0:Y:S01]  /*4920*/  MUFU.EX2 R5, R5 ;  /* 0x0000000500057308 */ /* 0x000e220000000800 */
[----:B---3--:R-:W-:-:S07]  /*4930*/  FADD.FTZ R9, R8, R9 ;  /* 0x0000000908097221 */ /* 0x008fce0000010000 */
[----:B------:R-:W1:Y:S08]  /*4940*/  MUFU.EX2 R40, R40 ;  /* 0x0000002800287308 */ /* 0x000e700000000800 */
[----:B------:R2:W3:Y:S01]  /*4950*/  MUFU.EX2 R7, R54 ;  /* 0x0000003600077308 */ /* 0x0004e20000000800 */
[----:B0-----:R-:W-:Y:S01]  /*4960*/  F2FP.SATFINITE.E4M3.F32.PACK_AB_MERGE_C R12, R5, R42, RZ ;  /* 0x0000002a050c723e */ /* 0x001fe200048070ff */
[----:B------:R-:W-:-:S03]  /*4970*/  FADD.FTZ R42, R42, R11 ;  /* 0x0000000b2a2a7221 */ /* 0x000fc60000010000 */
[----:B------:R-:W-:Y:S01]  /*4980*/  F2FP.SATFINITE.E4M3.F32.PACK_AB_MERGE_C R191, R83, R38, R12 ;  /* 0x0000002653bf723e */ /* 0x000fe2000480700c */
[----:B------:R-:W-:-:S01]  /*4990*/  FADD.FTZ R5, R5, R42 ;  /* 0x0000002a05057221 */ /* 0x000fc20000010000 */
[----:B------:R-:W-:Y:S02]  /*49a0*/  IMAD.MOV.U32 R38, RZ, RZ, R25 ;  /* 0x000000ffff267224 */ /* 0x000fe400078e0019 */
[----:B-1----:R-:W-:-:S01]  /*49b0*/  FADD.FTZ R4, R40, R9 ;  /* 0x0000000928047221 */ /* 0x002fc20000010000 */
[--C-:B------:R-:W-:Y:S02]  /*49c0*/  IMAD.MOV.U32 R42, RZ, RZ, R25.reuse ;  /* 0x000000ffff2a7224 */ /* 0x100fe400078e0019 */
[--C-:B--2---:R-:W-:Y:S02]  /*49d0*/  IMAD.MOV.U32 R54, RZ, RZ, R25.reuse ;  /* 0x000000ffff367224 */ /* 0x104fe400078e0019 */
[--C-:B------:R-:W-:Y:S01]  /*49e0*/  IMAD.MOV.U32 R83, RZ, RZ, R25.reuse ;  /* 0x000000ffff537224 */ /* 0x100fe200078e0019 */
[C---:B---3--:R-:W-:Y:S01]  /*49f0*/  F2FP.SATFINITE.E4M3.F32.PACK_AB_MERGE_C R10, R7.reuse, R40, RZ ;  /* 0x00000028070a723e */ /* 0x048fe200048070ff */
[----:B------:R-:W-:Y:S01]  /*4a00*/  FADD.FTZ R4, R7, R4 ;  /* 0x0000000407047221 */ /* 0x000fe20000010000 */
[----:B------:R-:W-:-:S02]  /*4a10*/  IMAD.MOV.U32 R40, RZ, RZ, R25 ;  /* 0x000000ffff287224 */ /* 0x000fc400078e0019 */
[----:B------:R-:W-:Y:S01]  /*4a20*/  F2FP.SATFINITE.E4M3.F32.PACK_AB_MERGE_C R190, R8, R63, R10 ;  /* 0x0000003f08be723e */ /* 0x000fe2000480700a */
        /* <DEDUP_REMOVED lines=36> */
[----:B------:R-:W-:Y:S01]  /*4c70*/  UMOV UR30, UR47 ;  /* 0x0000002f001e7c82 */ /* 0x000fe20008000000 */
[----:B------:R-:W-:-:S05]  /*4c80*/  UMOV UR28, UR46 ;  /* 0x0000002e001c7c82 */ /* 0x000fca0008000000 */
.L_x_246:
[----:B------:R-:W-:Y:S01]  /*4c90*/  ISETP.NE.AND P2, PT, RZ, UR44, PT ;  /* 0x0000002cff007c0c */ /* 0x000fe2000bf45270 */
[----:B------:R-:W-:-:S04]  /*4ca0*/  UISETP.NE.AND UP0, UPT, UR28, 0x1, UPT ;  /* 0x000000011c00788c */ /* 0x000fc8000bf05270 */
[----:B------:R-:W-:-:S04]  /*4cb0*/  USEL UR47, URZ, 0x1, UP0 ;  /* 0x000000013f2f7887 */ /* 0x000fc80008000000 */
[----:B------:R-:W-:-:S04]  /*4cc0*/  ULOP3.LUT UR47, UR30, UR47, URZ, 0x3c, !UPT ;  /* 0x0000002f1e2f7292 */ /* 0x000fc8000f8e3c3f */
[----:B------:R-:W-:Y:S08]  /*4cd0*/  @P2 BRA `(.L_x_236) ;  /* 0x0000000000442947 */ /* 0x000ff00003800000 */
[----:B------:R-:W-:Y:S05]  /*4ce0*/  @!P0 BRA `(.L_x_237) ;  /* 0x0000000000048947 */ /* 0x000fea0003800000 */
[----:B------:R-:W-:Y:S01]  /*4cf0*/  BPT.TRAP 0x1 ;  /* 0x000000040000795c */ /* 0x000fe20000300000 */
.L_x_237:
[----:B------:R-:W0:Y:S01]  /*4d00*/  S2UR UR10, SR_CgaCtaId ;  /* 0x00000000000a79c3 */ /* 0x000e220000008800 */
[----:B------:R-:W-:Y:S01]  /*4d10*/  UIADD3 UR6, UR28, 0x1, URZ ;  /* 0x000000011c067890 */ /* 0x000fe2000fffe03f */
[----:B------:R-:W-:Y:S01]  /*4d20*/  IMAD.U32 R3, RZ, RZ, UR47 ;  /* 0x0000002fff037e24 */ /* 0x000fe2000f8e00ff */
[----:B------:R-:W-:Y:S02]  /*4d30*/  UMOV UR7, 0x400 ;  /* 0x0000040000077882 */ /* 0x000fe40000000000 */
[----:B------:R-:W-:Y:S02]  /*4d40*/  UISETP.NE.AND UP0, UPT, UR6, 0x2, UPT ;  /* 0x000000020600788c */ /* 0x000fe4000bf05270 */
[----:B------:R-:W-:Y:S02]  /*4d50*/  SHF.L.U32 R3, R3, 0x1f, RZ ;  /* 0x0000001f03037819 */ /* 0x000fe400000006ff */
[----:B------:R-:W-:Y:S02]  /*4d60*/  USEL UR6, UR6, URZ, UP0 ;  /* 0x0000003f06067287 */ /* 0x000fe40008000000 */
[----:B0-----:R-:W-:-:S04]  /*4d70*/  ULEA UR7, UR10, UR7, 0x18 ;  /* 0x000000070a077291 */ /* 0x001fc8000f8ec03f */
[----:B------:R-:W-:-:S09]  /*4d80*/  ULEA UR6, UR6, UR7, 0x3 ;  /* 0x0000000706067291 */ /* 0x000fd2000f8e183f */
[----:B------:R0:W1:Y:S01]  /*4d90*/  SYNCS.PHASECHK.TRANS64.TRYWAIT P1, [UR6+0x22830], R3 ;  /* 0x02283003ff0075a7 */ /* 0x0000620008020146 */
[----:B------:R-:W-:Y:S05]  /*4da0*/  @!P0 BRA `(.L_x_238) ;  /* 0x0000000000048947 */ /* 0x000fea0003800000 */
[----:B------:R-:W-:Y:S01]  /*4db0*/  BPT.TRAP 0x1 ;  /* 0x000000040000795c */ /* 0x000fe20000300000 */
.L_x_238:
[----:B-1----:R-:W-:Y:S05]  /*4dc0*/  @P1 BRA `(.L_x_236) ;  /* 0x0000000000081947 */ /* 0x002fea0003800000 */
[----:B------:R-:W1:Y:S02]  /*4dd0*/  SYNCS.PHASECHK.TRANS64.TRYWAIT P1, [UR6+0x22830], R3 ;  /* 0x02283003ff0075a7 */ /* 0x000e640008020146 */
[----:B-1----:R-:W-:Y:S05]  /*4de0*/  @!P1 BRA `(.L_x_239) ;  /* 0x000000dc00fc9947 */ /* 0x002fea0003800000 */
.L_x_236:
[----:B-1----:R-:W1:Y:S01]  /*4df0*/  S2R R6, SR_TID.X ;  /* 0x0000000000067919 */ /* 0x002e620000002100 */
[----:B------:R-:W-:Y:S01]  /*4e00*/  R2UR UR31, R0 ;  /* 0x00000000001f72ca */ /* 0x000fe200000e0000 */
[----:B------:R-:W-:Y:S01]  /*4e10*/  UIADD3 UR46, UR28, 0x1, URZ ;  /* 0x000000011c2e7890 */ /* 0x000fe2000fffe03f */
[----:B------:R-:W-:Y:S01]  /*4e20*/  UMOV UR19, 0x40000040 ;  /* 0x4000004000137882 */ /* 0x000fe20000000000 */
[----:B------:R-:W-:Y:S02]  /*4e30*/  UMOV UR20, UR16 ;  /* 0x0000001000147c82 */ /* 0x000fe40008000000 */
[----:B------:R-:W-:Y:S01]  /*4e40*/  UISETP.NE.AND UP0, UPT, UR46, 0x2, UPT ;  /* 0x000000022e00788c */ /* 0x000fe2000bf05270 */
[----:B------:R-:W-:Y:S01]  /*4e50*/  UMOV UR21, UR17 ;  /* 0x0000001100157c82 */ /* 0x000fe20008000000 */
[----:B------:R-:W-:Y:S02]  /*4e60*/  UMOV UR23, 0x40000040 ;  /* 0x4000004000177882 */ /* 0x000fe40000000000 */
[----:B------:R-:W-:Y:S01]  /*4e70*/  USEL UR46, UR46, URZ, UP0 ;  /* 0x0000003f2e2e7287 */ /* 0x000fe20008000000 */
[----:B------:R-:W-:Y:S01]  /*4e80*/  UMOV UR24, UR16 ;  /* 0x0000001000187c82 */ /* 0x000fe20008000000 */
[----:B------:R-:W-:-:S02]  /*4e90*/  UMOV UR25, UR17 ;  /* 0x0000001100197c82 */ /* 0x000fc40008000000 */
[----:B------:R-:W-:Y:S01]  /*4ea0*/  UIMAD UR31, UR46, 0x500, UR31 ;  /* 0x000005002e1f78a4 */ /* 0x000fe2000f8e021f */
[----:B------:R-:W-:Y:S01]  /*4eb0*/  UMOV UR27, 0x40000040 ;  /* 0x40000040001b7882 */ /* 0x000fe20000000000 */
[----:B------:R-:W-:Y:S02]  /*4ec0*/  UMOV UR7, 0x40000040 ;  /* 0x4000004000077882 */ /* 0x000fe40000000000 */
[----:B------:R-:W-:Y:S02]  /*4ed0*/  UIADD3 UR22, UR31, 0x100, URZ ;  /* 0x000001001f167890 */ /* 0x000fe4000fffe03f */
[----:B------:R-:W-:Y:S02]  /*4ee0*/  UIADD3 UR26, UR31, 0x200, URZ ;  /* 0x000002001f1a7890 */ /* 0x000fe4000fffe03f */
[----:B------:R-:W-:Y:S01]  /*4ef0*/  UMOV UR18, UR31 ;  /* 0x0000001f00127c82 */ /* 0x000fe20008000000 */
[----:B------:R-:W-:Y:S02]  /*4f00*/  UIADD3 UR6, UR31, 0x400, URZ ;  /* 0x000004001f067890 */ /* 0x000fe4000fffe03f */
[----:B------:R-:W-:Y:S01]  /*4f10*/  UIADD3 UR10, UR31, 0x402, URZ ;  /* 0x000004021f0a7890 */ /* 0x000fe2000fffe03f */
[----:B------:R-:W-:Y:S01]  /*4f20*/  UMOV UR11, 0x40000040 ;  /* 0x40000040000b7882 */ /* 0x000fe20000000000 */
[----:B------:R-:W-:Y:S01]  /*4f30*/  UIADD3 UR14, UR31, 0x6, URZ ;  /* 0x000000061f0e7890 */ /* 0x000fe2000fffe03f */
[----:B------:R-:W-:Y:S01]  /*4f40*/  UMOV UR15, 0x40000040 ;  /* 0x40000040000f7882 */ /* 0x000fe20000000000 */
[----:B-1----:R-:W-:-:S05]  /*4f50*/  SHF.R.U32.HI R6, RZ, 0x7, R6 ;  /* 0x00000007ff067819 */ /* 0x002fca0000011606 */
[----:B0-----:R-:W-:-:S05]  /*4f60*/  VIADD R3, R6, 0x8 ;  /* 0x0000000806037836 */ /* 0x001fca0000000000 */
[----:B------:R0:W-:Y:S06]  /*4f70*/  BAR.SYNC.DEFER_BLOCKING R3, 0x100 ;  /* 0x000400030000751d */ /* 0x0001ec0000010000 */
[----:B------:R-:W-:-:S06]  /*4f80*/  WARPGROUP.ARRIVE ;  /* 0x00000000000079c5 */ /* 0x000fcc0000000000 */
[----:B------:R-:W-:Y:S01]  /*4f90*/  QGMMA.64x32x32.F32.E4M3.E4M3 R152, gdesc[UR16], RZ, !UPT, gsb0 ;  /* 0x00600000109879f3 */ /* 0x000fe2000c0008ff */
[----:B------:R-:W-:Y:S01]  /*4fa0*/  UIADD3 UR18, UR31, 0x300, URZ ;  /* 0x000003001f127890 */ /* 0x000fe2000fffe03f */
[----:B------:R-:W-:Y:S01]  /*4fb0*/  UMOV UR19, 0x40000040 ;  /* 0x4000004000137882 */ /* 0x000fe20000000000 */
[----:B------:R-:W-:Y:S02]  /*4fc0*/  WARPGROUP.DEPBAR.LE gsb0, 0x0 ;  /* 0x00008000000079c5 */ /* 0x000fe40000010000 */
[----:B------:R-:W-:-:S06]  /*4fd0*/  WARPGROUP.ARRIVE ;  /* 0x00000000000079c5 */ /* 0x000fcc0000000000 */
[----:B------:R-:W-:Y:S01]  /*4fe0*/  QGMMA.64x32x32.F32.E4M3.E4M3 R136, gdesc[UR20], RZ, !UPT, gsb0 ;  /* 0x00600000148879f3 */ /* 0x000fe2000c0008ff */
[----:B------:R-:W-:Y:S01]  /*4ff0*/  UIADD3 UR22, UR31, 0x102, URZ ;  /* 0x000001021f167890 */ /* 0x000fe2000fffe03f */
[----:B------:R-:W-:Y:S01]  /*5000*/  UMOV UR20, UR4 ;  /* 0x0000000400147c82 */ /* 0x000fe20008000000 */
[----:B------:R-:W-:Y:S01]  /*5010*/  UMOV UR21, UR5 ;  /* 0x0000000500157c82 */ /* 0x000fe20008000000 */
        /* <DEDUP_REMOVED lines=78> */
[----:B------:R-:W-:Y:S01]  /*5500*/  UIADD3 UR31, UR31, 0x406, URZ ;  /* 0x000004061f1f7890 */ /* 0x000fe2000fffe03f */
[----:B------:R-:W-:Y:S02]  /*5510*/  WARPGROUP.DEPBAR.LE gsb0, 0x0 ;  /* 0x00008000000079c5 */ /* 0x000fe40000010000 */
[----:B------:R-:W-:-:S06]  /*5520*/  WARPGROUP.ARRIVE ;  /* 0x00000000000079c5 */ /* 0x000fcc0000000000 */
[----:B------:R-:W-:Y:S03]  /*5530*/  QGMMA.64x32x32.F32.E4M3.E4M3 R136, gdesc[UR20], R136, gsb0 ;  /* 0x00600000148879f3 */ /* 0x000fe60008000888 */
        /* <DEDUP_REMOVED lines=15> */
.L_x_241:
[----:B------:R-:W0:Y:S01]  /*5630*/  S2UR UR7, SR_CgaCtaId ;  /* 0x00000000000779c3 */ /* 0x000e220000008800 */
[----:B------:R-:W-:Y:S01]  /*5640*/  UMOV UR6, 0x400 ;  /* 0x0000040000067882 */ /* 0x000fe20000000000 */
[----:B------:R-:W-:-:S05]  /*5650*/  IMAD.U32 R3, RZ, RZ, UR30 ;  /* 0x0000001eff037e24 */ /* 0x000fca000f8e00ff */
[----:B------:R-:W-:Y:S01]  /*5660*/  SHF.L.U32 R3, R3, 0x1f, RZ ;  /* 0x0000001f03037819 */ /* 0x000fe200000006ff */
[----:B0-----:R-:W-:-:S04]  /*5670*/  ULEA UR6, UR7, UR6, 0x18 ;  /* 0x0000000607067291 */ /* 0x001fc8000f8ec03f */
[----:B------:R-:W-:-:S09]  /*5680*/  ULEA UR6, UR28, UR6, 0x3 ;  /* 0x000000061c067291 */ /* 0x000fd2000f8e183f */
[----:B------:R0:W1:Y:S01]  /*5690*/  SYNCS.PHASECHK.TRANS64.TRYWAIT P1, [UR6+0x22850], R3 ;  /* 0x02285003ff0075a7 */ /* 0x0000620008020146 */
[----:B------:R-:W-:Y:S05]  /*56a0*/  @!P0 BRA `(.L_x_242) ;  /* 0x0000000000048947 */ /* 0x000fea0003800000 */
[----:B------:R-:W-:Y:S01]  /*56b0*/  BPT.TRAP 0x1 ;  /* 0x000000040000795c */ /* 0x000fe20000300000 */
.L_x_242:
[----:B-1----:R-:W-:Y:S05]  /*56c0*/  @P1 BRA `(.L_x_240) ;  /* 0x0000000000081947 */ /* 0x002fea0003800000 */
[----:B------:R-:W1:Y:S02]  /*56d0*/  SYNCS.PHASECHK.TRANS64.TRYWAIT P1, [UR6+0x22850], R3 ;  /* 0x02285003ff0075a7 */ /* 0x000e640008020146 */
[----:B-1----:R-:W-:Y:S05]  /*56e0*/  @!P1 BRA `(.L_x_243) ;  /* 0x000000d400d49947 */ /* 0x002fea0003800000 */
.L_x_240:
[----:B------:R-:W2:Y:S01]  /*56f0*/  S2UR UR11, SR_CgaCtaId ;  /* 0x00000000000b79c3 */ /* 0x000ea20000008800 */
[----:B------:R-:W-:Y:S01]  /*5700*/  UMOV UR6, 0x400 ;  /* 0x0000040000067882 */ /* 0x000fe20000000000 */
[----:B------:R-:W-:Y:S01]  /*5710*/  WARPGROUP.ARRIVE ;  /* 0x00000000000079c5 */ /* 0x000fe20000000000 */
[----:B------:R-:W-:-:S05]  /*5720*/  UMOV UR7, 0xc0000010 ;  /* 0xc000001000077882 */ /* 0x000fca0000000000 */
[----:B-1----:R-:W1:Y:S01]  /*5730*/  S2R R6, SR_TID.X ;  /* 0x0000000000067919 */ /* 0x002e620000002100 */
[----:B--2---:R-:W-:-:S04]  /*5740*/  ULEA UR14, UR11, UR6, 0x18 ;  /* 0x000000060b0e7291 */ /* 0x004fc8000f8ec03f */
[----:B------:R-:W-:-:S04]  /*5750*/  UIADD3 UR6, UR14, 0x400, URZ ;  /* 0x000004000e067890 */ /* 0x000fc8000fffe03f */
[----:B------:R-:W-:-:S04]  /*5760*/  USHF.R.U32.HI UR6, URZ, 0x4, UR6 ;  /* 0x000000043f067899 */ /* 0x000fc80008011606 */
[----:B------:R-:W-:Y:S01]  /*5770*/  ULOP3.LUT UR6, UR6, 0x3fff, URZ, 0xc0, !UPT ;  /* 0x00003fff06067892 */ /* 0x000fe2000f8ec03f */
[----:B-1----:R-:W-:-:S03]  /*5780*/  SHF.R.U32.HI R6, RZ, 0x7, R6 ;  /* 0x00000007ff067819 */ /* 0x002fc60000011606 */
[----:B------:R-:W-:Y:S01]  /*5790*/  ULOP3.LUT UR6, UR6, 0x10000, URZ, 0xfc, !UPT ;  /* 0x0001000006067892 */ /* 0x000fe2000f8efc3f */
[----:B0-----:R-:W-:-:S03]  /*57a0*/  IADD3 R3, -R6, 0xb, RZ ;  /* 0x0000000b06037810 */ /* 0x001fc60007ffe1ff */
        /* <DEDUP_REMOVED lines=27> */
.L_x_244:
[----:B------:R-:W-:Y:S01]  /*5960*/  FMNMX.FTZ R6, R152, R7, !PT ;  /* 0x0000000798067209 */ /* 0x000fe20007810000 */
[----:B------:R-:W-:Y:S01]  /*5970*/  IMAD.U32 R13, RZ, RZ, UR43 ;  /* 0x0000002bff0d7e24 */ /* 0x000fe2000f8e00ff */
[----:B------:R-:W-:Y:S01]  /*5980*/  FMNMX.FTZ R10, R154, R8, !PT ;  /* 0x000000089a0a7209 */ /* 0x000fe20007810000 */
[----:B------:R-:W-:Y:S01]  /*5990*/  ULEA UR6, UR46, UR14, 0x3 ;  /* 0x0000000e2e067291 */ /* 0x000fe2000f8e183f */
[----:B0-----:R-:W-:Y:S02]  /*59a0*/  FMNMX.FTZ R3, R153, R6, !PT ;  /* 0x0000000699037209 */ /* 0x001fe40007810000 */
[----:B------:R-:W-:Y:S01]  /*59b0*/  FMNMX.FTZ R9, R155, R10, !PT ;  /* 0x0000000a9b097209 */ /* 0x000fe20007810000 */
[----:B------:R-:W-:Y:S01]  /*59c0*/  UIADD3 UR6, UR6, 0x22840, URZ ;  /* 0x0002284006067890 */ /* 0x000fe2000fffe03f */
[----:B------:R-:W-:Y:S02]  /*59d0*/  FMNMX.FTZ R6, R156, R3, !PT ;  /* 0x000000039c067209 */ /* 0x000fe40007810000 */
[----:B------:R-:W-:Y:S01]  /*59e0*/  FMNMX.FTZ R10, R158, R9, !PT ;  /* 0x000000099e0a7209 */ /* 0x000fe20007810000 */
[----:B------:R-:W-:Y:S01]  /*59f0*/  UPRMT UR6, UR11, 0x654, UR6 ;  /* 0x000006540b067896 */ /* 0x000fe20008000006 */
[----:B------:R-:W-:-:S02]  /*5a00*/  FMNMX.FTZ R3, R157, R6, !PT ;  /* 0x000000069d037209 */ /* 0x000fc40007810000 */
[----:B------:R-:W-:Y:S02]  /*5a10*/  FMNMX.FTZ R9, R159, R10, !PT ;  /* 0x0000000a9f097209 */ /* 0x000fe40007810000 */
[----:B------:R-:W-:Y:S02]  /*5a20*/  FMNMX.FTZ R6, R160, R3, !PT ;  /* 0x00000003a0067209 */ /* 0x000fe40007810000 */
[----:B------:R-:W-:Y:S02]  /*5a30*/  FMNMX.FTZ R10, R162, R9, !PT ;  /* 0x00000009a20a7209 */ /* 0x000fe40007810000 */
[----:B------:R-:W-:Y:S01]  /*5a40*/  FMNMX.FTZ R3, R161, R6, !PT ;  /* 0x00000006a1037209 */ /* 0x000fe20007810000 */
[----:B------:R-:W-:Y:S01]  /*5a50*/  SYNCS.ARRIVE.TRANS64.RED.A1T0 RZ, [UR6], RZ ;  /* 0x000000ffffff79a7 */ /* 0x000fe20008100406 */
        /* <DEDUP_REMOVED lines=68> */
[----:B------:R-:W-:-:S03]  /*5ea0*/  FMNMX.FTZ R10, R103, R10, !PT ;  /* 0x0000000a670a7209 */ /* 0x000fc60007810000 */
[----:B------:R-:W0:Y:S04]  /*5eb0*/  SHFL.BFLY PT, R6, R9, 0x2, 0x1f ;  /* 0x0c401f0009067f89 */ /* 0x000e2800000e0000 */
[----:B------:R-:W1:Y:S01]  /*5ec0*/  SHFL.BFLY PT, R3, R10, 0x2, 0x1f ;  /* 0x0c401f000a037f89 */ /* 0x000e6200000e0000 */
[----:B0-----:R-:W-:Y:S02]  /*5ed0*/  FMNMX.FTZ R11, R9, R6, !PT ;  /* 0x00000006090b7209 */ /* 0x001fe40007810000 */
[----:B-1----:R-:W-:-:S03]  /*5ee0*/  FMNMX.FTZ R12, R10, R3, !PT ;  /* 0x000000030a0c7209 */ /* 0x002fc60007810000 */
[----:B------:R-:W0:Y:S04]  /*5ef0*/  SHFL.BFLY PT, R6, R11, 0x1, 0x1f ;  /* 0x0c201f000b067f89 */ /* 0x000e2800000e0000 */
[----:B------:R-:W1:Y:S01]  /*5f00*/  SHFL.BFLY PT, R3, R12, 0x1, 0x1f ;  /* 0x0c201f000c037f89 */ /* 0x000e6200000e0000 */
[----:B0-----:R-:W-:Y:S02]  /*5f10*/  FMNMX.FTZ R6, R11, R6, !PT ;  /* 0x000000060b067209 */ /* 0x001fe40007810000 */
[----:B-1----:R-:W-:-:S03]  /*5f20*/  FMNMX.FTZ R3, R12, R3, !PT ;  /* 0x000000030c037209 */ /* 0x002fc60007810000 */
[C---:B------:R-:W-:Y:S01]  /*5f30*/  FFMA.FTZ R9, R6.reuse, R13, -8 ;  /* 0xc100000006097423 */ /* 0x040fe2000001000d */
[----:B------:R-:W-:-:S03]  /*5f40*/  FADD.FTZ R7, -R6, R7 ;  /* 0x0000000706077221 */ /* 0x000fc60000010100 */
[--C-:B------:R-:W-:Y:S01]  /*5f50*/  FFMA.FTZ R10, R152, UR43, -R9.reuse ;  /* 0x0000002b980a7c23 */ /* 0x100fe20008010809 */
[----:B------:R-:W-:Y:S02]  /*5f60*/  IMAD.U32 R152, RZ, RZ, UR43 ;  /* 0x0000002bff987e24 */ /* 0x000fe4000f8e00ff */
[--C-:B------:R-:W-:Y:S01]  /*5f70*/  FFMA.FTZ R11, R153, UR43, -R9.reuse ;  /* 0x0000002b990b7c23 */ /* 0x100fe20008010809 */
[----:B------:R-:W-:-:S01]  /*5f80*/  FFMA.FTZ R12, R156, UR43, -R9 ;  /* 0x0000002b9c0c7c23 */ /* 0x000fc20008010809 */
        /* <DEDUP_REMOVED lines=36> */
[----:B------:R-:W-:Y:S01]  /*61d0*/  FFMA.FTZ R9, R101, UR43, -R9 ;  /* 0x0000002b65097c23 */ /* 0x000fe20008010809 */
[----:B------:R-:W-:-:S01]  /*61e0*/  FADD.FTZ R8, -R3, R8 ;  /* 0x0000000803087221 */ /* 0x000fc20000010100 */
[----:B------:R-:W-:Y:S01]  /*61f0*/  FFMA.FTZ R101, R3, R152, -8 ;  /* 0xc100000003657423 */ /* 0x000fe20000010098 */
[----:B------:R-:W-:Y:S01]  /*6200*/  FMUL.FTZ R7, R7, UR43 ;  /* 0x0000002b07077c20 */ /* 0x000fe20008410000 */
[----:B------:R-:W-:Y:S01]  /*6210*/  MUFU.EX2 R10, R10 ;  /* 0x0000000a000a7308 */ /* 0x000fe20000000800 */
[----:B------:R-:W-:Y:S01]  /*6220*/  FMUL.FTZ R8, R8, UR43 ;  /* 0x0000002b08087c20 */ /* 0x000fe20008410000 */
        /* <DEDUP_REMOVED lines=39> */
[----:B-1----:R-:W-:-:S01]  /*64a0*/  FFMA.FTZ R5, R8, R5, R153 ;  /* 0x0000000508057223 */ /* 0x002fc20000010099 */
[--C-:B------:R-:W-:Y:S01]  /*64b0*/  FFMA.FTZ R91, R91, UR43, -R101.reuse ;  /* 0x0000002b5b5b7c23 */ /* 0x100fe20008010865 */
[----:B------:R-:W-:-:S01]  /*64c0*/  FFMA.FTZ R94, R94, UR43, -R101 ;  /* 0x0000002b5e5e7c23 */ /* 0x000fc20008010865 */
[--C-:B------:R-:W-:Y:S01]  /*64d0*/  FFMA.FTZ R95, R95, UR43, -R101.reuse ;  /* 0x0000002b5f5f7c23 */ /* 0x100fe20008010865 */
[----:B------:R-:W-:-:S01]  /*64e0*/  FFMA.FTZ R98, R98, UR43, -R101 ;  /* 0x0000002b62627c23 */ /* 0x000fc20008010865 */
[--C-:B------:R-:W-:Y:S01]  /*64f0*/  FFMA.FTZ R99, R99, UR43, -R101.reuse ;  /* 0x0000002b63637c23 */ /* 0x100fe20008010865 */
[----:B------:R-:W-:-:S01]  /*6500*/  FFMA.FTZ R102, R102, UR43, -R101 ;  /* 0x0000002b66667c23 */ /* 0x000fc20008010865 */
[----:B------:R-:W1:Y:S01]  /*6510*/  MUFU.EX2 R12, R12 ;  /* 0x0000000c000c7308 */ /* 0x000e620000000800 */
[----:B0-----:R-:W-:-:S01]  /*6520*/  FADD.FTZ R161, R11, R4 ;  /* 0x000000040ba17221 */ /* 0x001fc20000010000 */
[----:B------:R-:W-:-:S06]  /*6530*/  FFMA.FTZ R101, R103, UR43, -R101 ;  /* 0x0000002b67657c23 */ /* 0x000fcc0008010865 */
        /* <DEDUP_REMOVED lines=149> */
[----:B0-----:R-:W-:-:S01]  /*6e90*/  FADD.FTZ R103, R102, R103 ;  /* 0x0000006766677221 */ /* 0x001fc20000010000 */
[----:B--2---:R-:W-:-:S03]  /*6ea0*/  FADD.FTZ R4, R9, R4 ;  /* 0x0000000409047221 */ /* 0x004fc60000010000 */
[----:B-1----:R-:W-:Y:S01]  /*6eb0*/  FADD.FTZ R5, R101, R103 ;  /* 0x0000006765057221 */ /* 0x002fe20000010000 */
[----:B------:R-:W-:Y:S06]  /*6ec0*/  @!P0 BRA `(.L_x_245) ;  /* 0x0000000000048947 */ /* 0x000fec0003800000 */
[----:B------:R-:W-:Y:S01]  /*6ed0*/  BPT.TRAP 0x1 ;  /* 0x000000040000795c */ /* 0x000fe20000300000 */
.L_x_245:
        /* <DEDUP_REMOVED lines=12> */
[----:B------:R-:W-:Y:S01]  /*6fa0*/  UMOV UR28, UR46 ;  /* 0x0000002e001c7c82 */ /* 0x000fe20008000000 */
[----:B------:R-:W-:Y:S01]  /*6fb0*/  F2FP.SATFINITE.E4M3.F32.PACK_AB_MERGE_C R142, R143, R142, RZ ;  /* 0x0000008e8f8e723e */ /* 0x000fe200048070ff */
[-C--:B------:R-:W-:Y:S01]  /*6fc0*/  FMUL.FTZ R24, R24, R7.reuse ;  /* 0x0000000718187220 */ /* 0x080fe20000410000 */
        /* <DEDUP_REMOVED lines=79> */
[----:B------:R-:W-:Y:S01]  /*74c0*/  IMAD.MOV.U32 R8, RZ, RZ, R3 ;  /* 0x000000ffff087224 */ /* 0x000fe200078e0003 */
[----:B------:R-:W-:Y:S01]  /*74d0*/  F2FP.SATFINITE.E4M3.F32.PACK_AB_MERGE_C R173, R152, R153, R154 ;  /* 0x0000009998ad723e */ /* 0x000fe2000480709a */
[----:B------:R-:W-:Y:S01]  /*74e0*/  IMAD.MOV.U32 R7, RZ, RZ, R6 ;  /* 0x000000ffff077224 */ /* 0x000fe200078e0006 */
[----:B------:R-:W-:-:S02]  /*74f0*/  F2FP.SATFINITE.E4M3.F32.PACK_AB_MERGE_C R174, R15, R14, R20 ;  /* 0x0000000e0fae723e */ /* 0x000fc40004807014 */
[----:B------:R-:W-:Y:S02]  /*7500*/  F2FP.SATFINITE.E4M3.F32.PACK_AB_MERGE_C R175, R157, R156, R158 ;  /* 0x0000009c9daf723e */ /* 0x000fe4000480709e */
[----:B------:R-:W-:Y:S02]  /*7510*/  F2FP.SATFINITE.E4M3.F32.PACK_AB_MERGE_C R176, R137, R136, R140 ;  /* 0x0000008889b0723e */ /* 0x000fe4000480708c */
[----:B------:R-:W-:Y:S02]  /*7520*/  F2FP.SATFINITE.E4M3.F32.PACK_AB_MERGE_C R177, R139, R138, R142 ;  /* 0x0000008a8bb1723e */ /* 0x000fe4000480708e */
[----:B------:R-:W-:Y:S02]  /*7530*/  F2FP.SATFINITE.E4M3.F32.PACK_AB_MERGE_C R178, R145, R144, R148 ;  /* 0x0000009091b2723e */ /* 0x000fe40004807094 */
[----:B------:R-:W-:Y:S02]  /*7540*/  F2FP.SATFINITE.E4M3.F32.PACK_AB_MERGE_C R179, R147, R146, R150 ;  /* 0x0000009293b3723e */ /* 0x000fe40004807096 */
        /* <DEDUP_REMOVED lines=11> */
[----:B------:R-:W-:Y:S01]  /*7600*/  F2FP.SATFINITE.E4M3.F32.PACK_AB_MERGE_C R191, R99, R98, R102 ;  /* 0x0000006263bf723e */ /* 0x000fe20004807066 */
[----:B------:R-:W-:Y:S06]  /*7610*/  @P1 BRA `(.L_x_246) ;  /* 0xffffffd4009c1947 */ /* 0x000fec000383ffff */
.L_x_235:
[----:B------:R-:W-:Y:S06]  /*7620*/  BAR.ARV 0x8, 0x180 ;  /* 0x0206000000007b1d */ /* 0x000fec0000002000 */
[----:B------:R-:W-:Y:S05]  /*7630*/  @!P0 BRA `(.L_x_247) ;  /* 0x0000000000048947 */ /* 0x000fea0003800000 */
[----:B------:R-:W-:Y:S01]  /*7640*/  BPT.TRAP 0x1 ;  /* 0x000000040000795c */ /* 0x000fe20000300000 */
.L_x_247:
        /* <DEDUP_REMOVED lines=9> */
.L_x_248:
[----:B-1----:R-:W-:Y:S05]  /*76e0*/  @P1 BRA `(.L_x_249) ;  /* 0x0000000000081947 */ /* 0x002fea0003800000 */
[----:B------:R-:W1:Y:S02]  /*76f0*/  SYNCS.PHASECHK.TRANS64.TRYWAIT P1, [UR5+0x22850], R0 ;  /* 0x02285000ff0075a7 */ /* 0x000e640008020145 */
[----:B-1----:R-:W-:Y:S05]  /*7700*/  @!P1 BRA `(.L_x_250) ;  /* 0x000000b400e49947 */ /* 0x002fea0003800000 */
.L_x_249:
[----:B------:R-:W-:Y:S01]  /*7710*/  UIADD3 UR4, UR4, 0x400, URZ ;  /* 0x0000040004047890 */ /* 0x000fe2000fffe03f */
[----:B------:R-:W-:Y:S01]  /*7720*/  WARPGROUP.ARRIVE ;  /* 0x00000000000079c5 */ /* 0x000fe20000000000 */
[----:B------:R-:W-:Y:S02]  /*7730*/  UMOV UR7, 0xc0000010 ;  /* 0xc000001000077882 */ /* 0x000fe40000000000 */
        /* <DEDUP_REMOVED lines=11> */
[----:B------:R-:W-:Y:S02]  /*77f0*/  ULDC.64 UR6, c[0x0][0x9a0] ;  /* 0x0002680000067ab9 */ /* 0x000fe40000000a00 */
[----:B------:R-:W-:-:S04]  /*7800*/  ISETP.NE.U32.AND P1, PT, RZ, UR6, PT ;  /* 0x00000006ff007c0c */ /* 0x000fc8000bf25070 */
[----:B------:R-:W-:-:S13]  /*7810*/  ISETP.NE.AND.EX P1, PT, RZ, UR7, PT, P1 ;  /* 0x00000007ff007c0c */ /* 0x000fda000bf25310 */
[----:B------:R-:W0:Y:S08]  /*7820*/  @P1 LDC.64 R8, c[0x0][0x9c8] ;  /* 0x00027200ff081b82 */ /* 0x000e300000000a00 */
[----:B------:R-:W2:Y:S01]  /*7830*/  @P1 LDC.64 R10, c[0x0][0x9d0] ;  /* 0x00027400ff0a1b82 */ /* 0x000ea20000000a00 */
[----:B01----:R-:W-:-:S04]  /*7840*/  @P1 IMAD R0, R8, UR38, RZ ;  /* 0x0000002608001c24 */ /* 0x003fc8000f8e02ff */
[----:B------:R-:W-:Y:S02]  /*7850*/  @P1 IMAD R7, R9, UR37, R0 ;  /* 0x0000002509071c24 */ /* 0x000fe4000f8e0200 */
[----:B------:R-:W-:-:S04]  /*7860*/  @P1 IMAD.WIDE.U32 R8, R8, UR37, RZ ;  /* 0x0000002508081c25 */ /* 0x000fc8000f8e00ff */
[----:B------:R-:W-:Y:S02]  /*7870*/  @P1 IMAD.IADD R9, R9, 0x1, R7 ;  /* 0x0000000109091824 */ /* 0x000fe400078e0207 */
[----:B--2---:R-:W-:-:S04]  /*7880*/  @P1 IMAD.WIDE.U32 R8, R10, UR39, R8 ;  /* 0x000000270a081c25 */ /* 0x004fc8000f8e0008 */
[----:B------:R-:W-:Y:S01]  /*7890*/  @P1 IMAD R7, R11, UR39, R9 ;  /* 0x000000270b071c24 */ /* 0x000fe2000f8e0209 */
[----:B------:R-:W-:Y:S01]  /*78a0*/  @P1 LEA R10, P2, R8, UR6, 0x2 ;  /* 0x00000006080a1c11 */ /* 0x000fe2000f8410ff */
[----:B------:R-:W-:-:S03]  /*78b0*/  UIADD3 UR6, UR4, 0x200, URZ ;  /* 0x0000020004067890 */ /* 0x000fc6000fffe03f */
[----:B------:R-:W-:Y:S01]  /*78c0*/  @P1 LEA.HI.X R11, R8, UR7, R7, 0x2, P2 ;  /* 0x00000007080b1c11 */ /* 0x000fe200090f1407 */
[----:B------:R-:W-:Y:S01]  /*78d0*/  UMOV UR7, 0xc0000010 ;  /* 0xc000001000077882 */ /* 0x000fe20000000000 */
[----:B------:R-:W-:-:S06]  /*78e0*/  IMAD.MOV.U32 R7, RZ, RZ, 0x3f800000 ;  /* 0x3f800000ff077424 */ /* 0x000fcc00078e00ff */
[----:B------:R0:W2:Y:S01]  /*78f0*/  @P1 LDG.E R7, desc[UR50][R10.64] ;  /* 0x000000320a071981 */ /* 0x0000a2000c1e1900 */
[----:B------:R-:W-:Y:S02]  /*7900*/  WARPGROUP.DEPBAR.LE gsb0, 0x0 ;  /* 0x00008000000079c5 */ /* 0x000fe40000010000 */
[----:B------:R-:W-:-:S06]  /*7910*/  WARPGROUP.ARRIVE ;  /* 0x00000000000079c5 */ /* 0x000fcc0000000000 */
[----:B------:R-:W-:Y:S01]  /*7920*/  QGMMA.64x128x32.F32.E4M3.E4M3 R24, R180, gdesc[UR4], R24, gsb0 ;  /* 0x01e00004b4187df3 */ /* 0x000fe20008000818 */
[----:B------:R-:W-:Y:S01]  /*7930*/  UIADD3 UR6, UR4, 0x300, URZ ;  /* 0x0000030004067890 */ /* 0x000fe2000fffe03f */
        /* <DEDUP_REMOVED lines=9> */
[----:B-1----:R-:W-:-:S01]  /*79d0*/  FADD.FTZ R9, R9, R4 ;  /* 0x0000000409097221 */ /* 0x002fc20000010000 */
[----:B---3--:R-:W-:-:S04]  /*79e0*/  FADD.FTZ R8, R8, R5 ;  /* 0x0000000508087221 */ /* 0x008fc80000010000 */
[----:B------:R-:W1:Y:S04]  /*79f0*/  SHFL.BFLY PT, R0, R9, 0x1, 0x1f ;  /* 0x0c201f0009007f89 */ /* 0x000e6800000e0000 */
[----:B0-----:R-:W0:Y:S01]  /*7a00*/  SHFL.BFLY PT, R11, R8, 0x1, 0x1f ;  /* 0x0c201f00080b7f89 */ /* 0x001e2200000e0000 */
[----:B------:R-:W-:Y:S02]  /*7a10*/  IMAD.MOV.U32 R4, RZ, RZ, RZ ;  /* 0x000000ffff047224 */ /* 0x000fe400078e00ff */
[----:B-1----:R-:W-:Y:S01]  /*7a20*/  FADD.FTZ R12, R9, R0 ;  /* 0x00000000090c7221 */ /* 0x002fe20000010000 */
[----:B0-----:R-:W-:-:S04]  /*7a30*/  FADD.FTZ R13, R8, R11 ;  /* 0x0000000b080d7221 */ /* 0x001fc80000010000 */
[C---:B------:R-:W-:Y:S01]  /*7a40*/  FSETP.NE.FTZ.AND P1, PT, R12.reuse, RZ, PT ;  /* 0x000000ff0c00720b */ /* 0x040fe20003f35000 */
[----:B------:R-:W-:Y:S01]  /*7a50*/  FMUL.FTZ R14, R12, 0.00390625 ;  /* 0x3b8000000c0e7820 */ /* 0x000fe20000410000 */
[----:B------:R-:W-:-:S04]  /*7a60*/  FMUL.FTZ R11, R13, 0.00390625 ;  /* 0x3b8000000d0b7820 */ /* 0x000fc80000410000 */
        /* <DEDUP_REMOVED lines=26> */
.L_x_251:
[----:B------:R-:W-:Y:S01]  /*7c10*/  UIADD3 UR4, UR5, 0x22860, URZ ;  /* 0x0002286005047890 */ /* 0x000fe2000fffe03f */
[-C--:B------:R-:W-:Y:S01]  /*7c20*/  FMUL.FTZ R13, R37, R4.reuse ;  /* 0x00000004250d7220 */ /* 0x080fe20000410000 */
[----:B------:R-:W-:Y:S01]  /*7c30*/  UIADD3 UR46, UR46, 0x1, URZ ;  /* 0x000000012e2e7890 */ /* 0x000fe2000fffe03f */
[-C--:B------:R-:W-:Y:S01]  /*7c40*/  FMUL.FTZ R15, R40, R4.reuse ;  /* 0x00000004280f7220 */ /* 0x080fe20000410000 */
[----:B------:R-:W-:Y:S01]  /*7c50*/  UPRMT UR4, UR8, 0x654, UR4 ;  /* 0x0000065408047896 */ /* 0x000fe20008000004 */
[-C--:B------:R-:W-:Y:S01]  /*7c60*/  FMUL.FTZ R40, R45, R4.reuse ;  /* 0x000000042d287220 */ /* 0x080fe20000410000 */
[----:B------:R-:W-:Y:S01]  /*7c70*/  UISETP.NE.AND UP0, UPT, UR46, 0x2, UPT ;  /* 0x000000022e00788c */ /* 0x000fe2000bf05270 */
        /* <DEDUP_REMOVED lines=14> */
[----:B------:R-:W-:Y:S01]  /*7d60*/  USEL UR4, URZ, 0x1, UP0 ;  /* 0x000000013f047887 */ /* 0x000fe20008000000 */
        /* <DEDUP_REMOVED lines=48> */
[----:B------:R-:W-:Y:S01]  /*8070*/  FMUL.FTZ R83, R83, R3 ;  /* 0x0000000353537220 */ /* 0x000fe20000410000 */
[----:B------:R-:W-:-:S02]  /*8080*/  UIADD3 UR48, UR48, 0x1, URZ ;  /* 0x0000000130307890 */ /* 0x000fc4000fffe03f */
[----:B------:R-:W-:Y:S02]  /*8090*/  USEL UR46, UR46, URZ, UP0 ;  /* 0x0000003f2e2e7287 */ /* 0x000fe40008000000 */
[----:B------:R-:W-:-:S12]  /*80a0*/  ULOP3.LUT UR47, UR47, UR4, URZ, 0x3c, !UPT ;  /* 0x000000042f2f7292 */ /* 0x000fd8000f8e3c3f */
.L_x_227:
[----:B------:R-:W0:Y:S01]  /*80b0*/  S2R R4, SR_CgaCtaId ;  /* 0x0000000000047919 */ /* 0x000e220000008800 */
[----:B------:R-:W-:Y:S01]  /*80c0*/  MOV R3, 0x400 ;  /* 0x0000040000037802 */ /* 0x000fe20000000f00 */
[----:B------:R-:W-:Y:S01]  /*80d0*/  UISETP.NE.AND UP0, UPT, UR45, URZ, UPT ;  /* 0x0000003f2d00728c */ /* 0x000fe2000bf05270 */
[----:B------:R-:W-:Y:S01]  /*80e0*/  BSSY B0, `(.L_x_252) ;  /* 0x00003b1000007945 */ /* 0x000fe20003800000 */
[----:B------:R-:W-:Y:S09]  /*80f0*/  BAR.SYNC.DEFER_BLOCKING 0x5, 0x180 ;  /* 0x0146000000007b1d */ /* 0x000ff20000010000 */
[----:B------:R-:W-:Y:S01]  /*8100*/  @!UP0 ULDC UR45, c[0x0][0xad4] ;  /* 0x0002b500002d8ab9 */ /* 0x000fe20000000800 */
[----:B0-----:R-:W-:-:S05]  /*8110*/  LEA R3, R4, R3, 0x18 ;  /* 0x0000000304037211 */ /* 0x001fca00078ec0ff */
[----:B------:R-:W0:Y:S02]  /*8120*/  LDS.128 R32, [R3+0x228d0] ;  /* 0x0228d00003207984 */ /* 0x000e240000000c00 */
[----:B0-----:R-:W-:Y:S02]  /*8130*/  R2UR UR6, R33 ;  /* 0x00000000210672ca */ /* 0x001fe400000e0000 */
[----:B------:R-:W-:Y:S01]  /*8140*/  R2UR UR5, R34 ;  /* 0x00000000220572ca */ /* 0x000fe200000e0000 */
[----:B------:R-:W-:Y:S06]  /*8150*/  BAR.ARV 0x4, 0x180 ;  /* 0x0106000000007b1d */ /* 0x000fec0000002000 */
[----:B------:R-:W-:Y:S08]  /*8160*/  @P0 BRA `(.L_x_253) ;  /* 0x0000002c00880947 */ /* 0x000ff00003800000 */
[----:B------:R-:W0:Y:S01]  /*8170*/  S2R R30, SR_TID.X ;  /* 0x00000000001e7919 */ /* 0x000e220000002100 */
[----:B------:R-:W-:Y:S01]  /*8180*/  ULDC.64 UR8, c[0x4][0x38] ;  /* 0x01000e0000087ab9 */ /* 0x000fe20000000a00 */
[----:B------:R-:W-:Y:S01]  /*8190*/  USHF.L.U32 UR4, UR37, 0x2, URZ ;  /* 0x0000000225047899 */ /* 0x000fe2000800063f */
[----:B------:R-:W-:Y:S01]  /*81a0*/  ULDC.64 UR10, c[0x0][0xc00] ;  /* 0x00030000000a7ab9 */ /* 0x000fe20000000a00 */
[----:B0-----:R-:W-:-:S05]  /*81b0*/  IMAD.SHL.U32 R4, R30, 0x4, RZ ;  /* 0x000000041e047824 */ /* 0x001fca00078e00ff */
[----:B------:R-:W-:Y:S01]  /*81c0*/  LOP3.LUT R4, R4, 0xc, RZ, 0xc0, !PT ;  /* 0x0000000c04047812 */ /* 0x000fe200078ec0ff */
[----:B------:R-:W-:Y:S03]  /*81d0*/  BAR.SYNC.DEFER_BLOCKING 0x1, 0x100 ;  /* 0x0044000000007b1d */ /* 0x000fe60000010000 */
[----:B------:R-:W-:-:S05]  /*81e0*/  IADD3 R4, P0, R4, UR8, RZ ;  /* 0x0000000804047c10 */ /* 0x000fca000ff1e0ff */
[----:B------:R-:W-:-:S05]  /*81f0*/  IMAD.X R5, RZ, RZ, UR9, P0 ;  /* 0x00000009ff057e24 */ /* 0x000fca00080e06ff */
[----:B------:R0:W2:Y:S01]  /*8200*/  LDG.E.CONSTANT R24, desc[UR50][R4.64] ;  /* 0x0000003204187981 */ /* 0x0000a2000c1e9900 */
[----:B------:R-:W-:Y:S01]  /*8210*/  LOP3.LUT P0, R30, R30, 0x3, RZ, 0xc0, !PT ;  /* 0x000000031e1e7812 */ /* 0x000fe2000780c0ff */
[----:B------:R-:W-:Y:S02]  /*8220*/  USHF.L.U64.HI UR12, UR37, 0x2, UR38 ;  /* 0x00000002250c7899 */ /* 0x000fe40008010226 */
[----:B------:R-:W-:Y:S01]  /*8230*/  UIADD3 UR7, UP0, UR4, UR10, URZ ;  /* 0x0000000a04077290 */ /* 0x000fe2000ff1e03f */
[----:B------:R-:W-:-:S03]  /*8240*/  ISETP.EQ.OR P0, PT, R30, 0x3, !P0 ;  /* 0x000000031e00780c */ /* 0x000fc60004702670 */
[----:B------:R-:W-:Y:S01]  /*8250*/  UIADD3.X UR8, UR12, UR11, URZ, UP0, !UPT ;  /* 0x0000000b0c087290 */ /* 0x000fe200087fe43f */
[----:B------:R-:W-:Y:S01]  /*8260*/  SEL R139, R29, R8, P0 ;  /* 0x000000081d8b7207 */ /* 0x000fe20000000000 */
[----:B0-----:R-:W0:Y:S01]  /*8270*/  S2R R4, SR_SWINHI ;  /* 0x0000000000047919 */ /* 0x001e220000002f00 */
        /* <DEDUP_REMOVED lines=16> */
[----:B------:R-:W-:-:S02]  /*8380*/  MOV R32, R3 ;  /* 0x0000000300207202 */ /* 0x000fc40000000f00 */
[----:B0-----:R-:W-:Y:S02]  /*8390*/  MOV R33, R4 ;  /* 0x0000000400217202 */ /* 0x001fe40000000f00 */
[----:B------:R-:W-:Y:S02]  /*83a0*/  SEL R55, R55, R54, P0 ;  /* 0x0000003637377207 */ /* 0x000fe40000000000 */
[----:B------:R-:W-:Y:S01]  /*83b0*/  SEL R93, R58, R59, P0 ;  /* 0x0000003b3a5d7207 */ /* 0x000fe20000000000 */
[----:B------:R-:W-:Y:S01]  /*83c0*/  IMAD.WIDE R8, R220, 0x2, R32 ;  /* 0x00000002dc087825 */ /* 0x000fe200078e0220 */
[----:B------:R-:W-:Y:S02]  /*83d0*/  SEL R54, R59, R58, P0 ;  /* 0x0000003a3b367207 */ /* 0x000fe40000000000 */
[----:B------:R-:W-:Y:S02]  /*83e0*/  SEL R99, R70, R71, P0 ;  /* 0x0000004746637207 */ /* 0x000fe40000000000 */
[----:B------:R-:W-:-:S02]  /*83f0*/  IADD3 R21, P6, R8, 0x20, RZ ;  /* 0x0000002008157810 */ /* 0x000fc40007fde0ff */
[----:B------:R-:W-:Y:S02]  /*8400*/  SEL R59, R71, R70, P0 ;  /* 0x00000046473b7207 */ /* 0x000fe40000000000 */
[----:B------:R-:W-:Y:S02]  /*8410*/  IADD3 R71, P1, R8, 0x40, RZ ;  /* 0x0000004008477810 */ /* 0x000fe40007f3e0ff */
[----:B------:R-:W-:Y:S02]  /*8420*/  LOP3.LUT R4, R21, 0x380, RZ, 0xc0, !PT ;  /* 0x0000038015047812 */ /* 0x000fe400078ec0ff */
        /* <DEDUP_REMOVED lines=13> */
[----:B------:R-:W-:Y:S02]  /*8500*/  IADD3 R75, P2, R8, 0x60, RZ ;  /* 0x00000060084b7810 */ /* 0x000fe40007f5e0ff */
[----:B------:R-:W-:-:S02]  /*8510*/  LOP3.LUT R6, R71, 0x380, RZ, 0xc0, !PT ;  /* 0x0000038047067812 */ /* 0x000fc400078ec0ff */
[----:B------:R-:W-:Y:S01]  /*8520*/  SHF.R.U64 R4, R4, 0x3, RZ ;  /* 0x0000000304047819 */ /* 0x000fe200000012ff */
[----:B------:R-:W-:Y:S01]  /*8530*/  IMAD.X R15, RZ, RZ, R9, P2 ;  /* 0x000000ffff0f7224 */ /* 0x000fe200010e0609 */
[----:B------:R-:W-:Y:S02]  /*8540*/  SEL R133, R37, R40, P0 ;  /* 0x0000002825857207 */ /* 0x000fe40000000000 */
[----:B------:R-:W-:Y:S02]  /*8550*/  SEL R129, R41, R48, P0 ;  /* 0x0000003029817207 */ /* 0x000fe40000000000 */
[----:B------:R-:W-:Y:S02]  /*8560*/  SEL R39, R48, R41, P0 ;  /* 0x0000002930277207 */ /* 0x000fe40000000000 */
[----:B------:R-:W-:Y:S02]  /*8570*/  SEL R53, R52, R53, P0 ;  /* 0x0000003534357207 */ /* 0x000fe40000000000 */
[----:B------:R-:W-:-:S02]  /*8580*/  IADD3 R79, P3, R8, 0x4000, RZ ;  /* 0x00004000084f7810 */ /* 0x000fc40007f7e0ff */
[----:B------:R-:W-:Y:S02]  /*8590*/  SEL R37, R40, R37, P0 ;  /* 0x0000002528257207 */ /* 0x000fe40000000000 */
[----:B------:R-:W-:Y:S01]  /*85a0*/  SEL R125, R60, R89, P0 ;  /* 0x000000593c7d7207 */ /* 0x000fe20000000000 */
[----:B------:R-:W-:Y:S01]  /*85b0*/  IMAD.X R13, RZ, RZ, R9, P3 ;  /* 0x000000ffff0d7224 */ /* 0x000fe200018e0609 */
        /* <DEDUP_REMOVED lines=8> */
[----:B------:R-:W-:Y:S01]  /*8640*/  SEL R48, R27, R26, P0 ;  /* 0x0000001a1b307207 */ /* 0x000fe20000000000 */
[----:B------:R-:W-:Y:S01]  /*8650*/  IMAD.X R27, RZ, RZ, R9, P6 ;  /* 0x000000ffff1b7224 */ /* 0x000fe200030e0609 */
        /* <DEDUP_REMOVED lines=8> */
[----:B------:R-:W-:Y:S02]  /*86e0*/  IADD3 R34, P5, R8, 0x4040, RZ ;  /* 0x0000404008227810 */ /* 0x000fe40007fbe0ff */
[----:B------:R-:W-:Y:S02]  /*86f0*/  LOP3.LUT R12, R75, 0x380, RZ, 0xc0, !PT ;  /* 0x000003804b0c7812 */ /* 0x000fe400078ec0ff */
[----:B------:R-:W-:Y:S01]  /*8700*/  SHF.R.U64 R6, R6, 0x3, RZ ;  /* 0x0000000306067819 */ /* 0x000fe200000012ff */
[----:B------:R-:W-:Y:S01]  /*8710*/  IMAD.X R101, RZ, RZ, R9, P5 ;  /* 0x000000ffff657224 */ /* 0x000fe200028e0609 */
[----:B------:R-:W-:Y:S02]  /*8720*/  LOP3.LUT R26, R4, R21, RZ, 0x3c, !PT ;  /* 0x00000015041a7212 */ /* 0x000fe400078e3cff */
[----:B------:R-:W-:-:S02]  /*8730*/  IADD3 R83, P4, R8, 0x4020, RZ ;  /* 0x0000402008537810 */ /* 0x000fc40007f9e0ff */
[----:B------:R-:W-:Y:S02]  /*8740*/  IADD3 R87, P6, R8, 0x4060, RZ ;  /* 0x0000406008577810 */ /* 0x000fe40007fde0ff */
[----:B------:R-:W-:Y:S02]  /*8750*/  LOP3.LUT R4, R79, 0x380, RZ, 0xc0, !PT ;  /* 0x000003804f047812 */ /* 0x000fe400078ec0ff */
[----:B------:R-:W-:Y:S02]  /*8760*/  SEL R109, R49, R10, P0 ;  /* 0x0000000a316d7207 */ /* 0x000fe40000000000 */
[----:B------:R-:W-:Y:S02]  /*8770*/  SEL R49, R10, R49, P0 ;  /* 0x000000310a317207 */ /* 0x000fe40000000000 */
[----:B------:R-:W-:Y:S02]  /*8780*/  LOP3.LUT R5, R8, 0x380, RZ, 0xc0, !PT ;  /* 0x0000038008057812 */ /* 0x000fe400078ec0ff */
[----:B------:R-:W-:-:S02]  /*8790*/  SHF.R.U64 R12, R12, 0x3, RZ ;  /* 0x000000030c0c7819 */ /* 0x000fc400000012ff */
[----:B------:R-:W-:Y:S02]  /*87a0*/  LOP3.LUT R10, R6, R71, RZ, 0x3c, !PT ;  /* 0x00000047060a7212 */ /* 0x000fe400078e3cff */
[----:B------:R-:W-:Y:S02]  /*87b0*/  LOP3.LUT R21, R34, 0x380, RZ, 0xc0, !PT ;  /* 0x0000038022157812 */ /* 0x000fe400078ec0ff */
[----:B------:R-:W-:Y:S02]  /*87c0*/  LOP3.LUT R6, R83, 0x380, RZ, 0xc0, !PT ;  /* 0x0000038053067812 */ /* 0x000fe400078ec0ff */
[----:B------:R-:W-:Y:S02]  /*87d0*/  LOP3.LUT R60, R87, 0x380, RZ, 0xc0, !PT ;  /* 0x00000380573c7812 */ /* 0x000fe400078ec0ff */
[----:B------:R-:W-:Y:S02]  /*87e0*/  SHF.R.U64 R4, R4, 0x3, RZ ;  /* 0x0000000304047819 */ /* 0x000fe400000012ff */
[----:B------:R-:W-:-:S02]  /*87f0*/  SEL R105, R11, R14, P0 ;  /* 0x0000000e0b697207 */ /* 0x000fc40000000000 */
[----:B------:R-:W-:Y:S01]  /*8800*/  SEL R47, R14, R11, P0 ;  /* 0x0000000b0e2f7207 */ /* 0x000fe20000000000 */
[----:B------:R-:W-:Y:S01]  /*8810*/  IMAD.X R11, RZ, RZ, R9, P1 ;  /* 0x000000ffff0b7224 */ /* 0x000fe200008e0609 */
[----:B------:R-:W-:Y:S02]  /*8820*/  SHF.R.U64 R5, R5, 0x3, RZ ;  /* 0x0000000305057819 */ /* 0x000fe400000012ff */
[----:B------:R-:W-:Y:S02]  /*8830*/  LOP3.LUT R14, R12, R75, RZ, 0x3c, !PT ;  /* 0x0000004b0c0e7212 */ /* 0x000fe400078e3cff */
[----:B------:R-:W-:Y:S02]  /*8840*/  SHF.R.U64 R21, R21, 0x3, RZ ;  /* 0x0000000315157819 */ /* 0x000fe400000012ff */
[----:B------:R-:W-:Y:S02]  /*8850*/  SHF.R.U64 R6, R6, 0x3, RZ ;  /* 0x0000000306067819 */ /* 0x000fe400000012ff */
[----:B------:R-:W-:-:S02]  /*8860*/  SHF.R.U64 R60, R60, 0x3, RZ ;  /* 0x000000033c3c7819 */ /* 0x000fc400000012ff */
[----:B------:R-:W-:Y:S02]  /*8870*/  LOP3.LUT R12, R4, R79, RZ, 0x3c, !PT ;  /* 0x0000004f040c7212 */ /* 0x000fe400078e3cff */
[----:B------:R-:W-:Y:S02]  /*8880*/  SEL R135, R7, R28, P0 ;  /* 0x0000001c07877207 */ /* 0x000fe40000000000 */
[----:B------:R-:W-:Y:S01]  /*8890*/  SEL R28, R28, R7, P0 ;  /* 0x000000071c1c7207 */ /* 0x000fe20000000000 */
[--C-:B------:R-:W-:Y:S01]  /*88a0*/  IMAD.X R7, RZ, RZ, R9.reuse, P4 ;  /* 0x000000ffff077224 */ /* 0x100fe200020e0609 */
[----:B------:R-:W-:Y:S01]  /*88b0*/  LOP3.LUT R8, R5, R8, RZ, 0x3c, !PT ;  /* 0x0000000805087212 */ /* 0x000fe200078e3cff */
[----:B------:R-:W-:Y:S01]  /*88c0*/  IMAD.X R5, RZ, RZ, R9, P6 ;  /* 0x000000ffff057224 */ /* 0x000fe200030e0609 */
[----:B------:R-:W-:Y:S02]  /*88d0*/  LOP3.LUT R100, R21, R34, RZ, 0x3c, !PT ;  /* 0x0000002215647212 */ /* 0x000fe400078e3cff */
[----:B------:R-:W-:-:S02]  /*88e0*/  LOP3.LUT R6, R6, R83, RZ, 0x3c, !PT ;  /* 0x0000005306067212 */ /* 0x000fc400078e3cff */
[----:B------:R-:W-:Y:S02]  /*88f0*/  LOP3.LUT R4, R60, R87, RZ, 0x3c, !PT ;  /* 0x000000573c047212 */ /* 0x000fe400078e3cff */
[----:B------:R-:W-:Y:S02]  /*8900*/  MOV R21, R12 ;  /* 0x0000000c00157202 */ /* 0x000fe40000000f00 */
[----:B------:R-:W-:Y:S02]  /*8910*/  MOV R8, R8 ;  /* 0x0000000800087202 */ /* 0x000fe40000000f00 */
[----:B------:R-:W-:Y:S02]  /*8920*/  MOV R10, R10 ;  /* 0x0000000a000a7202 */ /* 0x000fe40000000f00 */
[----:B------:R-:W-:Y:S02]  /*8930*/  MOV R100, R100 ;  /* 0x0000006400647202 */ /* 0x000fe40000000f00 */
[----:B------:R-:W-:-:S02]  /*8940*/  MOV R9, R26 ;  /* 0x0000001a00097202 */ /* 0x000fc40000000f00 */
[----:B------:R-:W-:Y:S02]  /*8950*/  MOV R11, R14 ;  /* 0x0000000e000b7202 */ /* 0x000fe40000000f00 */
[----:B------:R-:W-:Y:S02]  /*8960*/  MOV R34, R6 ;  /* 0x0000000600227202 */ /* 0x000fe40000000f00 */
[----:B------:R-:W-:Y:S02]  /*8970*/  MOV R101, R4 ;  /* 0x0000000400657202 */ /* 0x000fe40000000f00 */
[----:B--2---:R-:W-:Y:S01]  /*8980*/  LOP3.LUT R12, R24, 0x2, RZ, 0x3c, !PT ;  /* 0x00000002180c7812 */ /* 0x004fe200078e3cff */
        /* <DEDUP_REMOVED lines=32> */
[----:B------:R-:W0:Y:S04]  /*8b90*/  SHFL.IDX PT, R66, R25, R12, 0x1c1f ;  /* 0x001c1f0c19427589 */ /* 0x000e2800000e0000 */
[----:B------:R-:W-:Y:S04]  /*8ba0*/  SHFL.IDX PT, R65, R65, R12, 0x1c1f ;  /* 0x001c1f0c41417589 */ /* 0x000fe800000e0000 */
[----:B------:R-:W-:Y:S04]  /*8bb0*/  SHFL.IDX PT, R24, R44, R12, 0x1c1f ;  /* 0x001c1f0c2c187589 */ /* 0x000fe800000e0000 */
[----:B------:R-:W-:Y:S04]  /*8bc0*/  SHFL.IDX PT, R25, R40, R12, 0x1c1f ;  /* 0x001c1f0c28197589 */ /* 0x000fe800000e0000 */
[----:B------:R-:W-:Y:S04]  /*8bd0*/  SHFL.IDX PT, R63, R48, R12, 0x1c1f ;  /* 0x001c1f0c303f7589 */ /* 0x000fe800000e0000 */
[----:B------:R-:W1:Y:S04]  /*8be0*/  SHFL.IDX PT, R47, R47, R12, 0x1c1f ;  /* 0x001c1f0c2f2f7589 */ /* 0x000e6800000e0000 */
[----:B------:R-:W-:Y:S01]  /*8bf0*/  SHFL.IDX PT, R75, R30, R12, 0x1c1f ;  /* 0x001c1f0c1e4b7589 */ /* 0x000fe200000e0000 */
[----:B0-----:R-:W-:-:S02]  /*8c00*/  SEL R64, R61, R66, P0 ;  /* 0x000000423d407207 */ /* 0x001fc40000000000 */
[----:B------:R-:W-:Y:S01]  /*8c10*/  SEL R66, R66, R61, P0 ;  /* 0x0000003d42427207 */ /* 0x000fe20000000000 */
[----:B------:R-:W-:Y:S04]  /*8c20*/  SHFL.IDX PT, R79, R36, R12, 0x1c1f ;  /* 0x001c1f0c244f7589 */ /* 0x000fe800000e0000 */
[----:B------:R-:W-:Y:S04]  /*8c30*/  SHFL.IDX PT, R44, R54, R12, 0x1c1f ;  /* 0x001c1f0c362c7589 */ /* 0x000fe800000e0000 */
[----:B------:R1:W-:Y:S04]  /*8c40*/  SHFL.IDX PT, R40, R56, R12, 0x1c1f ;  /* 0x001c1f0c38287589 */ /* 0x0003e800000e0000 */
[----:B------:R-:W-:Y:S04]  /*8c50*/  SHFL.IDX PT, R71, R28, R12, 0x1c1f ;  /* 0x001c1f0c1c477589 */ /* 0x000fe800000e0000 */
[----:B------:R-:W-:Y:S01]  /*8c60*/  SHFL.IDX PT, R84, R41, R12, 0x1c1f ;  /* 0x001c1f0c29547589 */ /* 0x000fe200000e0000 */
[----:B-1----:R-:W-:-:S03]  /*8c70*/  SEL R56, R47, R76, P0 ;  /* 0x0000004c2f387207 */ /* 0x002fc60000000000 */
[----:B------:R-:W0:Y:S04]  /*8c80*/  SHFL.IDX PT, R49, R49, R12, 0x1c1f ;  /* 0x001c1f0c31317589 */ /* 0x000e2800000e0000 */
[----:B------:R-:W1:Y:S04]  /*8c90*/  SHFL.IDX PT, R30, R53, R12, 0x1c1f ;  /* 0x001c1f0c351e7589 */ /* 0x000e6800000e0000 */
[----:B------:R-:W2:Y:S04]  /*8ca0*/  SHFL.IDX PT, R50, R50, R12, 0x1c1f ;  /* 0x001c1f0c32327589 */ /* 0x000ea800000e0000 */
[----:B------:R-:W3:Y:S04]  /*8cb0*/  SHFL.IDX PT, R29, R29, R12, 0x1c1f ;  /* 0x001c1f0c1d1d7589 */ /* 0x000ee800000e0000 */
[----:B------:R4:W-:Y:S04]  /*8cc0*/  SHFL.IDX PT, R80, R39, R12, 0x1c1f ;  /* 0x001c1f0c27507589 */ /* 0x0009e800000e0000 */
[----:B------:R-:W3:Y:S04]  /*8cd0*/  SHFL.IDX PT, R41, R52, R12, 0x1c1f ;  /* 0x001c1f0c34297589 */ /* 0x000ee800000e0000 */
[----:B------:R2:W3:Y:S01]  /*8ce0*/  SHFL.IDX PT, R103, R68, R12, 0x1c1f ;  /* 0x001c1f0c44677589 */ /* 0x0004e200000e0000 */
[----:B0-----:R-:W-:-:S02]  /*8cf0*/  SEL R61, R49, R72, P0 ;  /* 0x00000048313d7207 */ /* 0x001fc40000000000 */
[----:B----4-:R-:W-:Y:S01]  /*8d00*/  SEL R39, R62, R65, P0 ;  /* 0x000000413e277207 */ /* 0x010fe20000000000 */
[----:B------:R-:W0:Y:S01]  /*8d10*/  SHFL.IDX PT, R14, R31, R12, 0x1c1f ;  /* 0x001c1f0c1f0e7589 */ /* 0x000e2200000e0000 */
[----:B-1----:R-:W-:-:S03]  /*8d20*/  SEL R53, R30, R77, P0 ;  /* 0x0000004d1e357207 */ /* 0x002fc60000000000 */
[----:B------:R-:W-:Y:S01]  /*8d30*/  SHFL.IDX PT, R83, R38, R12, 0x1c1f ;  /* 0x001c1f0c26537589 */ /* 0x000fe200000e0000 */
[----:B--2---:R-:W-:Y:S02]  /*8d40*/  SEL R54, R81, R50, P0 ;  /* 0x0000003251367207 */ /* 0x004fe40000000000 */
[----:B------:R-:W-:Y:S01]  /*8d50*/  SEL R68, R70, R71, P0 ;  /* 0x0000004746447207 */ /* 0x000fe20000000000 */
[----:B------:R1:W-:Y:S01]  /*8d60*/  SHFL.IDX PT, R91, R42, R12, 0x1c1f ;  /* 0x001c1f0c2a5b7589 */ /* 0x0003e200000e0000 */
[----:B------:R-:W-:Y:S02]  /*8d70*/  SEL R52, R50, R81, P0 ;  /* 0x0000005132347207 */ /* 0x000fe40000000000 */
[----:B---3--:R-:W-:Y:S01]  /*8d80*/  SEL R67, R29, R6, P0 ;  /* 0x000000061d437207 */ /* 0x008fe20000000000 */
[----:B------:R-:W-:Y:S01]  /*8d90*/  SHFL.IDX PT, R99, R43, R12, 0x1c1f ;  /* 0x001c1f0c2b637589 */ /* 0x000fe200000e0000 */
[----:B------:R-:W-:Y:S02]  /*8da0*/  SEL R70, R71, R70, P0 ;  /* 0x0000004647467207 */ /* 0x000fe40000000000 */
[----:B------:R-:W-:Y:S01]  /*8db0*/  SEL R81, R27, R84, P0 ;  /* 0x000000541b517207 */ /* 0x000fe20000000000 */
[----:B------:R-:W2:Y:S01]  /*8dc0*/  SHFL.IDX PT, R28, R51, R12, 0x1c1f ;  /* 0x001c1f0c331c7589 */ /* 0x000ea200000e0000 */
[----:B------:R-:W-:-:S02]  /*8dd0*/  SEL R50, R88, R41, P0 ;  /* 0x0000002958327207 */ /* 0x000fc40000000000 */
[----:B-1----:R-:W-:Y:S01]  /*8de0*/  SEL R42, R95, R40, P0 ;  /* 0x000000285f2a7207 */ /* 0x002fe20000000000 */
[----:B------:R1:W3:Y:S01]  /*8df0*/  SHFL.IDX PT, R26, R37, R12, 0x1c1f ;  /* 0x001c1f0c251a7589 */ /* 0x0002e200000e0000 */
[----:B------:R-:W-:Y:S02]  /*8e00*/  SEL R40, R40, R95, P0 ;  /* 0x0000005f28287207 */ /* 0x000fe40000000000 */
[----:B------:R-:W-:Y:S01]  /*8e10*/  SEL R48, R41, R88, P0 ;  /* 0x0000005829307207 */ /* 0x000fe20000000000 */
[----:B------:R-:W4:Y:S01]  /*8e20*/  SHFL.IDX PT, R38, R57, R12, 0x1c1f ;  /* 0x001c1f0c39267589 */ /* 0x000f2200000e0000 */
[----:B------:R-:W-:Y:S02]  /*8e30*/  SEL R95, R103, R96, P0 ;  /* 0x00000060675f7207 */ /* 0x000fe40000000000 */
[----:B0-----:R-:W-:Y:S01]  /*8e40*/  SEL R71, R14, R7, P0 ;  /* 0x000000070e477207 */ /* 0x001fe20000000000 */
[----:B------:R-:W0:Y:S01]  /*8e50*/  SHFL.IDX PT, R97, R59, R12, 0x1c1f ;  /* 0x001c1f0c3b617589 */ /* 0x000e2200000e0000 */
[----:B-1----:R-:W-:-:S03]  /*8e60*/  SEL R37, R65, R62, P0 ;  /* 0x0000003e41257207 */ /* 0x002fc60000000000 */
[----:B------:R1:W-:Y:S01]  /*8e70*/  SHFL.IDX PT, R92, R46, R12, 0x1c1f ;  /* 0x001c1f0c2e5c7589 */ /* 0x0003e200000e0000 */
[----:B------:R-:W-:Y:S02]  /*8e80*/  SEL R62, R60, R63, P0 ;  /* 0x0000003f3c3e7207 */ /* 0x000fe40000000000 */
[----:B------:R-:W-:Y:S01]  /*8e90*/  SEL R60, R63, R60, P0 ;  /* 0x0000003c3f3c7207 */ /* 0x000fe20000000000 */
[----:B------:R-:W-:Y:S01]  /*8ea0*/  SHFL.IDX PT, R31, R45, R12, 0x1c1f ;  /* 0x001c1f0c2d1f7589 */ /* 0x000fe200000e0000 */
[----:B------:R-:W-:Y:S02]  /*8eb0*/  SEL R63, R72, R49, P0 ;  /* 0x00000031483f7207 */ /* 0x000fe40000000000 */
[----:B------:R-:W-:Y:S01]  /*8ec0*/  SEL R65, R6, R29, P0 ;  /* 0x0000001d06417207 */ /* 0x000fe20000000000 */
[----:B------:R3:W0:Y:S01]  /*8ed0*/  SHFL.IDX PT, R36, R55, R12, 0x1c1f ;  /* 0x001c1f0c37247589 */ /* 0x00062200000e0000 */
[----:B------:R-:W-:Y:S02]  /*8ee0*/  SEL R72, R74, R75, P0 ;  /* 0x0000004b4a487207 */ /* 0x000fe40000000000 */
[----:B-1----:R-:W-:Y:S01]  /*8ef0*/  SEL R46, R93, R44, P0 ;  /* 0x0000002c5d2e7207 */ /* 0x002fe20000000000 */
[----:B------:R1:W0:Y:S01]  /*8f00*/  SHFL.IDX PT, R105, R58, R12, 0x1c1f ;  /* 0x001c1f0c3a697589 */ /* 0x00022200000e0000 */
[----:B------:R-:W-:-:S02]  /*8f10*/  SEL R44, R44, R93, P0 ;  /* 0x0000005d2c2c7207 */ /* 0x000fc40000000000 */
[----:B------:R-:W-:Y:S01]  /*8f20*/  SEL R93, R96, R103, P0 ;  /* 0x00000067605d7207 */ /* 0x000fe20000000000 */
[----:B------:R4:W0:Y:S01]  /*8f30*/  SHFL.IDX PT, R107, R69, R12, 0x1c1f ;  /* 0x001c1f0c456b7589 */ /* 0x00082200000e0000 */
[----:B--2---:R-:W-:Y:S01]  /*8f40*/  SEL R59, R73, R28, P0 ;  /* 0x0000001c493b7207 */ /* 0x004fe20000000000 */
[----:B------:R-:W-:Y:S01]  /*8f50*/  IMAD.U32 R103, RZ, RZ, UR8 ;  /* 0x00000008ff677e24 */ /* 0x000fe2000f8e00ff */
[----:B---3--:R-:W-:Y:S01]  /*8f60*/  SEL R55, R77, R30, P0 ;  /* 0x0000001e4d377207 */ /* 0x008fe20000000000 */
[----:B------:R-:W-:Y:S01]  /*8f70*/  ULDC.64 UR8, c[0x0][0xc08] ;  /* 0x0003020000087ab9 */ /* 0x000fe20000000a00 */
[----:B------:R-:W-:Y:S02]  /*8f80*/  SEL R77, R15, R80, P0 ;  /* 0x000000500f4d7207 */ /* 0x000fe40000000000 */
[----:B-1----:R-:W-:Y:S02]  /*8f90*/  SEL R58, R76, R47, P0 ;  /* 0x0000002f4c3a7207 */ /* 0x002fe40000000000 */
[----:B------:R-:W-:-:S02]  /*8fa0*/  SEL R76, R78, R79, P0 ;  /* 0x0000004f4e4c7207 */ /* 0x000fc40000000000 */
[----:B------:R-:W-:Y:S02]  /*8fb0*/  SEL R78, R79, R78, P0 ;  /* 0x0000004e4f4e7207 */ /* 0x000fe40000000000 */
[----:B------:R-:W-:Y:S02]  /*8fc0*/  SEL R79, R80, R15, P0 ;  /* 0x0000000f504f7207 */ /* 0x000fe40000000000 */
[----:B----4-:R-:W-:Y:S02]  /*8fd0*/  SEL R69, R7, R14, P0 ;  /* 0x0000000e07457207 */ /* 0x010fe40000000000 */
        /* <DEDUP_REMOVED lines=10> */
[----:B0-----:R-:W-:Y:S02]  /*9080*/  SEL R43, R94, R97, P0 ;  /* 0x000000615e2b7207 */ /* 0x001fe40000000000 */
        /* <DEDUP_REMOVED lines=12> */
[----:B------:R-:W-:Y:S02]  /*9150*/  F2FP.BF16.F32.PACK_AB R4, R65, R64 ;  /* 0x000000404104723e */ /* 0x000fe400000010ff */
[----:B------:R-:W-:Y:S02]  /*9160*/  F2FP.BF16.F32.PACK_AB R5, R63, R62 ;  /* 0x0000003e3f05723e */ /* 0x000fe400000010ff */
[----:B------:R-:W-:Y:S02]  /*9170*/  F2FP.BF16.F32.PACK_AB R6, R67, R66 ;  /* 0x000000424306723e */ /* 0x000fe400000010ff */
[----:B------:R-:W-:-:S02]  /*9180*/  F2FP.BF16.F32.PACK_AB R7, R61, R60 ;  /* 0x0000003c3d07723e */ /* 0x000fc400000010ff */
[----:B------:R-:W-:Y:S02]  /*9190*/  SEL R86, R25, R86, P0 ;  /* 0x0000005619567207 */ /* 0x000fe40000000000 */
[----:B------:R-:W-:Y:S01]  /*91a0*/  SEL R87, R24, R87, P0 ;  /* 0x0000005718577207 */ /* 0x000fe20000000000 */
[----:B------:R0:W-:Y:S01]  /*91b0*/  STSM.16.M88.4 [R8], R4 ;  /* 0x0000000408007844 */ /* 0x0001e20000000200 */
[----:B------:R-:W-:Y:S02]  /*91c0*/  F2FP.BF16.F32.PACK_AB R12, R69, R68 ;  /* 0x00000044450c723e */ /* 0x000fe400000010ff */
[----:B------:R-:W-:Y:S02]  /*91d0*/  F2FP.BF16.F32.PACK_AB R13, R59, R58 ;  /* 0x0000003a3b0d723e */ /* 0x000fe400000010ff */
[----:B------:R-:W-:Y:S02]  /*91e0*/  F2FP.BF16.F32.PACK_AB R14, R71, R70 ;  /* 0x00000046470e723e */ /* 0x000fe400000010ff */
[----:B------:R-:W-:-:S02]  /*91f0*/  F2FP.BF16.F32.PACK_AB R15, R57, R56 ;  /* 0x00000038390f723e */ /* 0x000fc400000010ff */
[----:B------:R-:W-:Y:S02]  /*9200*/  F2FP.BF16.F32.PACK_AB R24, R73, R72 ;  /* 0x000000484918723e */ /* 0x000fe400000010ff */
[----:B------:R-:W-:Y:S01]  /*9210*/  F2FP.BF16.F32.PACK_AB R25, R55, R54 ;  /* 0x000000363719723e */ /* 0x000fe200000010ff */
[----:B------:R1:W-:Y:S01]  /*9220*/  STSM.16.M88.4 [R9], R12 ;  /* 0x0000000c09007844 */ /* 0x0003e20000000200 */
[----:B------:R-:W-:Y:S02]  /*9230*/  F2FP.BF16.F32.PACK_AB R26, R75, R74 ;  /* 0x0000004a4b1a723e */ /* 0x000fe400000010ff */
[----:B------:R-:W-:Y:S02]  /*9240*/  F2FP.BF16.F32.PACK_AB R27, R53, R52 ;  /* 0x00000034351b723e */ /* 0x000fe400000010ff */
[----:B------:R-:W-:Y:S02]  /*9250*/  F2FP.BF16.F32.PACK_AB R28, R77, R76 ;  /* 0x0000004c4d1c723e */ /* 0x000fe400000010ff */
[----:B------:R-:W-:Y:S01]  /*9260*/  F2FP.BF16.F32.PACK_AB R29, R51, R50 ;  /* 0x00000032331d723e */ /* 0x000fe200000010ff */
[----:B------:R2:W-:Y:S01]  /*9270*/  STSM.16.M88.4 [R10], R24 ;  /* 0x000000180a007844 */ /* 0x0005e20000000200 */
[----:B------:R-:W-:-:S02]  /*9280*/  F2FP.BF16.F32.PACK_AB R30, R79, R78 ;  /* 0x0000004e4f1e723e */ /* 0x000fc400000010ff */
[----:B------:R-:W-:Y:S02]  /*9290*/  F2FP.BF16.F32.PACK_AB R31, R49, R48 ;  /* 0x00000030311f723e */ /* 0x000fe400000010ff */
[----:B------:R-:W-:Y:S02]  /*92a0*/  SEL R92, R102, R105, P0 ;  /* 0x00000069665c7207 */ /* 0x000fe40000000000 */
[----:B------:R-:W-:Y:S01]  /*92b0*/  SEL R94, R105, R102, P0 ;  /* 0x00000066695e7207 */ /* 0x000fe20000000000 */
[----:B------:R3:W-:Y:S01]  /*92c0*/  STSM.16.M88.4 [R11], R28 ;  /* 0x0000001c0b007844 */ /* 0x0007e20000000200 */
[----:B------:R-:W-:Y:S01]  /*92d0*/  SEL R38, R104, R107, P0 ;  /* 0x0000006b68267207 */ /* 0x000fe20000000000 */
[----:B------:R-:W-:Y:S01]  /*92e0*/  IMAD.U32 R102, RZ, RZ, UR7 ;  /* 0x00000007ff667e24 */ /* 0x000fe2000f8e00ff */
[----:B------:R-:W-:Y:S02]  /*92f0*/  SEL R36, R107, R104, P0 ;  /* 0x000000686b247207 */ /* 0x000fe40000000000 */
[----:B0-----:R-:W-:-:S02]  /*9300*/  F2FP.BF16.F32.PACK_AB R4, R81, R80 ;  /* 0x000000505104723e */ /* 0x001fc400000010ff */
[----:B------:R-:W-:Y:S02]  /*9310*/  F2FP.BF16.F32.PACK_AB R5, R47, R46 ;  /* 0x0000002e2f05723e */ /* 0x000fe400000010ff */
[----:B------:R-:W-:Y:S02]  /*9320*/  F2FP.BF16.F32.PACK_AB R6, R83, R82 ;  /* 0x000000525306723e */ /* 0x000fe400000010ff */
[----:B------:R-:W-:Y:S02]  /*9330*/  F2FP.BF16.F32.PACK_AB R7, R45, R44 ;  /* 0x0000002c2d07723e */ /* 0x000fe400000010ff */
[----:B------:R-:W-:Y:S02]  /*9340*/  F2FP.BF16.F32.PACK_AB R8, R85, R84 ;  /* 0x000000545508723e */ /* 0x000fe400000010ff */
[----:B-1----:R-:W-:Y:S01]  /*9350*/  F2FP.BF16.F32.PACK_AB R9, R43, R42 ;  /* 0x0000002a2b09723e */ /* 0x002fe200000010ff */
[----:B------:R-:W-:Y:S01]  /*9360*/  STSM.16.M88.4 [R21], R4 ;  /* 0x0000000415007844 */ /* 0x000fe20000000200 */
[----:B--2---:R-:W-:-:S02]  /*9370*/  F2FP.BF16.F32.PACK_AB R10, R87, R86 ;  /* 0x00000056570a723e */ /* 0x004fc400000010ff */
[----:B---3--:R-:W-:Y:S02]  /*9380*/  F2FP.BF16.F32.PACK_AB R11, R41, R40 ;  /* 0x00000028290b723e */ /* 0x008fe400000010ff */
[----:B------:R-:W-:Y:S02]  /*9390*/  F2FP.BF16.F32.PACK_AB R12, R89, R88 ;  /* 0x00000058590c723e */ /* 0x000fe400000010ff */
[----:B------:R-:W-:Y:S01]  /*93a0*/  F2FP.BF16.F32.PACK_AB R13, R93, R92 ;  /* 0x0000005c5d0d723e */ /* 0x000fe200000010ff */
[----:B------:R0:W-:Y:S01]  /*93b0*/  STSM.16.M88.4 [R34], R8 ;  /* 0x0000000822007844 */ /* 0x0001e20000000200 */
[----:B------:R-:W-:Y:S02]  /*93c0*/  F2FP.BF16.F32.PACK_AB R14, R91, R90 ;  /* 0x0000005a5b0e723e */ /* 0x000fe400000010ff */
[----:B------:R-:W-:Y:S02]  /*93d0*/  F2FP.BF16.F32.PACK_AB R15, R95, R94 ;  /* 0x0000005e5f0f723e */ /* 0x000fe400000010ff */
[----:B------:R-:W-:-:S02]  /*93e0*/  F2FP.BF16.F32.PACK_AB R24, R97, R96 ;  /* 0x000000606118723e */ /* 0x000fc400000010ff */
[----:B------:R-:W-:Y:S01]  /*93f0*/  F2FP.BF16.F32.PACK_AB R25, R39, R38 ;  /* 0x000000262719723e */ /* 0x000fe200000010ff */
[----:B------:R1:W-:Y:S01]  /*9400*/  STSM.16.M88.4 [R100], R12 ;  /* 0x0000000c64007844 */ /* 0x0003e20000000200 */
[----:B------:R-:W-:Y:S02]  /*9410*/  F2FP.BF16.F32.PACK_AB R26, R99, R98 ;  /* 0x00000062631a723e */ /* 0x000fe400000010ff */
[----:B------:R-:W-:Y:S02]  /*9420*/  F2FP.BF16.F32.PACK_AB R27, R37, R36 ;  /* 0x00000024251b723e */ /* 0x000fe400000010ff */
[----:B------:R-:W-:-:S03]  /*9430*/  ISETP.NE.U32.AND P0, PT, RZ, UR10, PT ;  /* 0x0000000aff007c0c */ /* 0x000fc6000bf05070 */
[----:B------:R1:W-:Y:S01]  /*9440*/  STSM.16.M88.4 [R101], R24 ;  /* 0x0000001865007844 */ /* 0x0003e20000000200 */
[----:B------:R-:W-:Y:S01]  /*9450*/  BAR.SYNC.DEFER_BLOCKING 0x1, 0x100 ;  /* 0x0044000000007b1d */ /* 0x000fe20000010000 */
[----:B------:R-:W-:-:S07]  /*9460*/  ISETP.NE.AND.EX P0, PT, RZ, UR11, PT, P0 ;  /* 0x0000000bff007c0c */ /* 0x000fce000bf05300 */
[----:B0-----:R-:W0:Y:S06]  /*9470*/  LDC R34, c[0x0][0xbe8] ;  /* 0x0002fa00ff227b82 */ /* 0x001e2c0000000800 */
[----:B------:R-:W2:Y:S01]  /*9480*/  @P0 LDG.E R28, desc[UR50][R102.64] ;  /* 0x00000032661c0981 */ /* 0x000ea2000c1e1900 */
[----:B------:R-:W-:-:S04]  /*9490*/  UISETP.NE.U32.AND UP0, UPT, UR8, URZ, UPT ;  /* 0x0000003f0800728c */ /* 0x000fc8000bf05070 */
[----:B------:R-:W-:Y:S01]  /*94a0*/  UISETP.NE.AND.EX UP0, UPT, UR9, URZ, UPT, UP0 ;  /* 0x0000003f0900728c */ /* 0x000fe2000bf05300 */
[----:B0-----:R-:W-:-:S05]  /*94b0*/  ISETP.NE.AND P1, PT, R34, 0x1, PT ;  /* 0x000000012200780c */ /* 0x001fca0003f25270 */
[----:B------:R-:W-:-:S05]  /*94c0*/  PLOP3.LUT P4, PT, PT, PT, UP0, 0x80, 0x0 ;  /* 0x000000000000781c */ /* 0x000fca0003f8f008 */
[----:B------:R-:W-:-:S03]  /*94d0*/  @UP0 UIADD3 UR8, UP1, UR4, UR8, URZ ;  /* 0x0000000804080290 */ /* 0x000fc6000ff3e03f */
[----:B------:R-:W0:Y:S01]  /*94e0*/  @P1 LDC R6, c[0x0][0xbec] ;  /* 0x0002fb00ff061b82 */ /* 0x000e220000000800 */
[----:B------:R-:W-:Y:S02]  /*94f0*/  @UP0 UIADD3.X UR9, UR12, UR9, URZ, UP1, !UPT ;  /* 0x000000090c090290 */ /* 0x000fe40008ffe43f */
[----:B------:R-:W-:Y:S01]  /*9500*/  UISETP.GT.AND UP1, UPT, UR45, 0x1, UPT ;  /* 0x000000012d00788c */ /* 0x000fe2000bf24270 */
[----:B------:R-:W-:Y:S01]  /*9510*/  IMAD.U32 R4, RZ, RZ, UR8 ;  /* 0x00000008ff047e24 */ /* 0x000fe2000f8e00ff */
[----:B------:R-:W-:Y:S01]  /*9520*/  ULDC UR4, c[0x0][0xa88] ;  /* 0x0002a20000047ab9 */ /* 0x000fe20000000800 */
[----:B------:R-:W-:Y:S01]  /*9530*/  UMOV UR16, 0x9b8 ;  /* 0x000009b800107882 */ /* 0x000fe20000000000 */
[----:B------:R-:W-:Y:S01]  /*9540*/  IMAD.U32 R21, RZ, RZ, UR4 ;  /* 0x00000004ff157e24 */ /* 0x000fe2000f8e00ff */
[----:B------:R-:W3:Y:S01]  /*9550*/  @P1 LDC R9, c[0x0][0xbf0] ;  /* 0x0002fc00ff091b82 */ /* 0x000ee20000000800 */
[----:B------:R-:W-:Y:S01]  /*9560*/  USEL UR16, UR16, 0x978, UP1 ;  /* 0x0000097810107887 */ /* 0x000fe20008800000 */
[----:B------:R-:W-:Y:S01]  /*9570*/  IMAD.U32 R5, RZ, RZ, UR9 ;  /* 0x00000009ff057e24 */ /* 0x000fe2000f8e00ff */
[----:B------:R-:W-:-:S04]  /*9580*/  UISETP.NE.U32.AND UP0, UPT, UR10, URZ, UPT ;  /* 0x0000003f0a00728c */ /* 0x000fc8000bf05070 */
[----:B------:R4:W5:Y:S01]  /*9590*/  @P4 LDG.E R21, desc[UR50][R4.64] ;  /* 0x0000003204154981 */ /* 0x000962000c1e1900 */
[----:B------:R-:W-:Y:S01]  /*95a0*/  UISETP.NE.AND.EX UP0, UPT, UR11, URZ, UPT, UP0 ;  /* 0x0000003f0b00728c */ /* 0x000fe2000bf05300 */
[----:B------:R-:W-:Y:S01]  /*95b0*/  UMOV UR4, URZ ;  /* 0x0000003f00047c82 */ /* 0x000fe20008000000 */
[----:B------:R-:W-:-:S03]  /*95c0*/  USEL UR7, UR41, URZ, UP1 ;  /* 0x0000003f29077287 */ /* 0x000fc60008800000 */
[----:B------:R-:W-:Y:S01]  /*95d0*/  ULDC.64 UR10, c[0x0][UR16+0x218] ;  /* 0x00008600100a7abb */ /* 0x000fe20008000a00 */
[----:B------:R-:W-:Y:S01]  /*95e0*/  ULDC.64 UR14, c[0x0][UR16+0x228] ;  /* 0x00008a00100e7abb */ /* 0x000fe20008000a00 */
[----:B------:R-:W-:Y:S01]  /*95f0*/  USEL UR37, UR37, URZ, !UP0 ;  /* 0x0000003f25257287 */ /* 0x000fe2000c000000 */
[----:B----4-:R-:W-:Y:S01]  /*9600*/  IMAD.U32 R4, RZ, RZ, UR40 ;  /* 0x00000028ff047e24 */ /* 0x010fe2000f8e00ff */
[----:B------:R-:W-:Y:S01]  /*9610*/  ULDC.64 UR12, c[0x0][UR16+0x220] ;  /* 0x00008800100c7abb */ /* 0x000fe20008000a00 */
[----:B------:R-:W-:Y:S02]  /*9620*/  UIMAD.WIDE.U32 UR8, UR10, UR39, URZ ;  /* 0x000000270a0872a5 */ /* 0x000fe4000f8e003f */
[----:B------:R-:W-:Y:S01]  /*9630*/  IMAD R11, R4, 0x80, R219 ;  /* 0x00000080040b7824 */ /* 0x000fe200078e02db */
[----:B------:R-:W-:Y:S02]  /*9640*/  UIMAD.WIDE.U32 UR18, UR14, UR7, URZ ;  /* 0x000000070e1272a5 */ /* 0x000fe4000f8e003f */
[----:B------:R-:W-:Y:S01]  /*9650*/  UIMAD UR10, UR11, UR39, URZ ;  /* 0x000000270b0a72a4 */ /* 0x000fe2000f8e023f */
[----:B0-----:R-:W-:Y:S01]  /*9660*/  @P1 IMAD.HI.U32 R4, R11, R6, RZ ;  /* 0x000000060b041227 */ /* 0x001fe200078e00ff */
[----:B------:R-:W-:-:S02]  /*9670*/  UIMAD UR14, UR15, UR7, URZ ;  /* 0x000000070f0e72a4 */ /* 0x000fc4000f8e023f */
[----:B------:R-:W-:Y:S01]  /*9680*/  USEL UR38, UR38, URZ, !UP0 ;  /* 0x0000003f26267287 */ /* 0x000fe2000c000000 */
[----:B------:R-:W-:Y:S01]  /*9690*/  IMAD.MOV.U32 R7, RZ, RZ, R11 ;  /* 0x000000ffff077224 */ /* 0x000fe200078e000b */
[----:B------:R-:W-:Y:S01]  /*96a0*/  UIMAD UR7, UR13, UR37, URZ ;  /* 0x000000250d0772a4 */ /* 0x000fe2000f8e023f */
[----:B---3--:R-:W-:Y:S01]  /*96b0*/  @P1 SHF.R.U32.HI R7, RZ, R9, R4 ;  /* 0x00000009ff071219 */ /* 0x008fe20000011604 */
[----:B------:R-:W-:Y:S01]  /*96c0*/  UIADD3 UR9, UR9, UR10, URZ ;  /* 0x0000000a09097290 */ /* 0x000fe2000fffe03f */
[----:B------:R-:W-:Y:S01]  /*96d0*/  IMAD.U32 R4, RZ, RZ, UR18 ;  /* 0x00000012ff047e24 */ /* 0x000fe2000f8e00ff */
[----:B------:R-:W-:Y:S01]  /*96e0*/  UIMAD.WIDE.U32 UR10, UR12, UR37, URZ ;  /* 0x000000250c0a72a5 */ /* 0x000fe2000f8e003f */
[----:B------:R-:W-:Y:S01]  /*96f0*/  IMAD.U32 R5, RZ, RZ, UR19 ;  /* 0x00000013ff057e24 */ /* 0x000fe2000f8e00ff */
[----:B------:R-:W-:Y:S01]  /*9700*/  UIMAD UR7, UR12, UR38, UR7 ;  /* 0x000000260c0772a4 */ /* 0x000fe2000f8e0207 */
[--C-:B------:R-:W-:Y:S01]  /*9710*/  IMAD.MOV R9, RZ, RZ, -R7.reuse ;  /* 0x000000ffff097224 */ /* 0x100fe200078e0a07 */
[----:B------:R-:W-:Y:S01]  /*9720*/  UIADD3 UR14, UR19, UR14, URZ ;  /* 0x0000000e130e7290 */ /* 0x000fe2000fffe03f */
[----:B------:R-:W-:Y:S01]  /*9730*/  SHF.R.S32.HI R5, RZ, 0x1f, R7 ;  /* 0x0000001fff057819 */ /* 0x000fe20000011407 */
[----:B------:R-:W-:Y:S01]  /*9740*/  UIADD3 UR7, UR11, UR7, URZ ;  /* 0x000000070b077290 */ /* 0x000fe2000fffe03f */
[----:B------:R-:W-:-:S03]  /*9750*/  IMAD R9, R34, R9, R11 ;  /* 0x0000000922097224 */ /* 0x000fc600078e020b */
[----:B------:R-:W-:Y:S02]  /*9760*/  IMAD.U32 R8, RZ, RZ, UR14 ;  /* 0x0000000eff087e24 */ /* 0x000fe4000f8e00ff */
[----:B------:R-:W-:Y:S02]  /*9770*/  SHF.R.S32.HI R6, RZ, 0x1f, R9 ;  /* 0x0000001fff067819 */ /* 0x000fe40000011409 */
[----:B--2---:R-:W-:-:S13]  /*9780*/  @P0 R2UR UR4, R28 ;  /* 0x000000001c0402ca */ /* 0x004fda00000e0000 */
[----:B------:R-:W-:Y:S02]  /*9790*/  UIADD3 UR8, UP0, UP2, UR10, UR8, UR4 ;  /* 0x000000080a087290 */ /* 0x000fe4000fa1e004 */
[----:B------:R-:W-:Y:S01]  /*97a0*/  USHF.R.S32.HI UR12, URZ, 0x1f, UR4 ;  /* 0x0000001f3f0c7899 */ /* 0x000fe20008011404 */
[----:B------:R-:W-:Y:S01]  /*97b0*/  ULDC.64 UR10, c[0x0][0xba8] ;  /* 0x0002ea00000a7ab9 */ /* 0x000fe20000000a00 */
[----:B------:R-:W-:Y:S02]  /*97c0*/  @!UP1 ULDC UR10, c[0x0][0xb50] ;  /* 0x0002d400000a9ab9 */ /* 0x000fe40000000800 */
[----:B------:R-:W-:Y:S01]  /*97d0*/  UIADD3.X UR7, UR7, UR9, UR12, UP0, UP2 ;  /* 0x0000000907077290 */ /* 0x000fe200087e440c */
[----:B------:R-:W-:Y:S01]  /*97e0*/  IADD3 R4, P2, P3, R7, UR8, R4 ;  /* 0x0000000807047c10 */ /* 0x000fe2000fb5e004 */
[----:B------:R-:W-:Y:S01]  /*97f0*/  @!UP1 ULDC UR11, c[0x0][0xb54] ;  /* 0x0002d500000b9ab9 */ /* 0x000fe20000000800 */
[----:B------:R-:W-:Y:S02]  /*9800*/  ULDC.64 UR8, c[0x0][UR16+0x210] ;  /* 0x0000840010087abb */ /* 0x000fe40008000a00 */
[----:B------:R-:W-:Y:S01]  /*9810*/  IMAD R7, R9, UR9, RZ ;  /* 0x0000000909077c24 */ /* 0x000fe2000f8e02ff */
[----:B------:R-:W-:-:S03]  /*9820*/  IADD3.X R5, R5, UR7, R8, P2, P3 ;  /* 0x0000000705057c10 */ /* 0x000fc600097e6408 */
[----:B------:R-:W-:Y:S02]  /*9830*/  IMAD R7, R6, UR8, R7 ;  /* 0x0000000806077c24 */ /* 0x000fe4000f8e0207 */
[----:B------:R-:W-:-:S04]  /*9840*/  IMAD.WIDE.U32 R4, R9, UR8, R4 ;  /* 0x0000000809047c25 */ /* 0x000fc8000f8e0004 */
[----:B------:R-:W-:Y:S01]  /*9850*/  IMAD.IADD R5, R5, 0x1, R7 ;  /* 0x0000000105057824 */ /* 0x000fe200078e0207 */
[----:B------:R-:W-:-:S04]  /*9860*/  LEA R9, P2, R4, UR10, 0x2 ;  /* 0x0000000a04097c11 */ /* 0x000fc8000f8410ff */
[----:B------:R-:W-:Y:S01]  /*9870*/  LEA.HI.X R10, R4, UR11, R5, 0x2, P2 ;  /* 0x0000000b040a7c11 */ /* 0x000fe200090f1405 */
[----:B-1----:R-:W-:Y:S08]  /*9880*/  @P4 BRA `(.L_x_254) ;  /* 0x0000000000104947 */ /* 0x002ff00003800000 */
[----:B------:R-:W-:Y:S05]  /*9890*/  @!P0 BRA `(.L_x_254) ;  /* 0x00000000000c8947 */ /* 0x000fea0003800000 */
[----:B------:R-:W2:Y:S04]  /*98a0*/  LDG.E R4, desc[UR50][R102.64] ;  /* 0x0000003266047981 */ /* 0x000ea8000c1e1900 */
[----:B-----5:R-:W2:Y:S02]  /*98b0*/  LDG.E R21, desc[UR50][R102.64+0x4] ;  /* 0x0000043266157981 */ /* 0x020ea4000c1e1900 */
[----:B--2---:R-:W-:-:S07]  /*98c0*/  IMAD.IADD R21, R21, 0x1, -R4 ;  /* 0x0000000115157824 */ /* 0x004fce00078e0a04 */
.L_x_254:
[----:B------:R-:W-:Y:S01]  /*98d0*/  IMAD.U32 R13, RZ, RZ, UR40 ;  /* 0x00000028ff0d7e24 */ /* 0x000fe2000f8e00ff */
[----:B------:R-:W-:Y:S01]  /*98e0*/  SHFL.IDX PT, R4, R9, RZ, 0x1c1f ;  /* 0x001c1fff09047589 */ /* 0x000fe200000e0000 */
[----:B-----5:R-:W-:Y:S01]  /*98f0*/  IMAD R21, R21, R34, RZ ;  /* 0x0000002215157224 */ /* 0x020fe200078e02ff */
[----:B------:R-:W-:Y:S01]  /*9900*/  LOP3.LUT P0, RZ, R201, 0x3, RZ, 0xc0, !PT ;  /* 0x00000003c9ff7812 */ /* 0x000fe2000780c0ff */
[----:B------:R-:W-:Y:S01]  /*9910*/  IMAD R12, R13, 0x80, R218 ;  /* 0x000000800d0c7824 */ /* 0x000fe200078e02da */
[----:B------:R-:W0:Y:S01]  /*9920*/  SHFL.IDX PT, R5, R10, RZ, 0x1c1f ;  /* 0x001c1fff0a057589 */ /* 0x000e2200000e0000 */
[----:B------:R-:W-:Y:S02]  /*9930*/  PLOP3.LUT P3, PT, PT, PT, UP1, 0x80, 0x0 ;  /* 0x000000000000781c */ /* 0x000fe40003f6f018 */
[C---:B------:R-:W-:Y:S01]  /*9940*/  VIADD R8, R12.reuse, 0x8 ;  /* 0x000000080c087836 */ /* 0x040fe20000000000 */
[----:B------:R-:W-:Y:S01]  /*9950*/  SHFL.IDX PT, R6, R9, 0x1, 0x1c1f ;  /* 0x003c1f0009067f89 */ /* 0x000fe200000e0000 */
[----:B------:R-:W-:-:S03]  /*9960*/  ISETP.GE.OR P2, PT, R12, R21, P0 ;  /* 0x000000150c00720c */ /* 0x000fc60000746670 */
[----:B------:R-:W1:Y:S01]  /*9970*/  SHFL.IDX PT, R7, R10, 0x1, 0x1c1f ;  /* 0x003c1f000a077f89 */ /* 0x000e6200000e0000 */
[----:B------:R-:W-:-:S09]  /*9980*/  ISETP.GE.OR P0, PT, R8, R21, P0 ;  /* 0x000000150800720c */ /* 0x000fd20000706670 */
[----:B0-----:R0:W-:Y:S01]  /*9990*/  @!P2 ST.E desc[UR50][R4.64], R20 ;  /* 0x000000140400a985 */ /* 0x0011e2000c101932 */
[----:B------:R-:W-:-:S03]  /*99a0*/  ISETP.GE.AND P2, PT, R12, R21, PT ;  /* 0x000000150c00720c */ /* 0x000fc60003f46270 */
[----:B-1----:R0:W-:Y:S01]  /*99b0*/  @!P0 ST.E desc[UR50][R6.64], R0 ;  /* 0x0000000006008985 */ /* 0x0021e2000c101932 */
[----:B------:R-:W-:Y:S01]  /*99c0*/  ISETP.GE.AND P0, PT, R8, R21, PT ;  /* 0x000000150800720c */ /* 0x000fe20003f06270 */
[----:B------:R-:W-:-:S12]  /*99d0*/  @P3 BRA `(.L_x_255) ;  /* 0x0000000800903947 */ /* 0x000fd80003800000 */
[----:B0-----:R-:W-:Y:S01]  /*99e0*/  IMAD R5, R200, 0x40, R2 ;  /* 0x00000040c8057824 */ /* 0x001fe200078e0202 */
[----:B------:R-:W0:Y:S01]  /*99f0*/  @P1 LDC R51, c[0x0][0xbec] ;  /* 0x0002fb00ff331b82 */ /* 0x000e220000000800 */
[----:B------:R-:W-:Y:S02]  /*9a00*/  ULDC.64 UR10, c[0x0][0xaa0] ;  /* 0x0002a800000a7ab9 */ /* 0x000fe40000000a00 */
[----:B------:R-:W-:-:S03]  /*9a10*/  IMAD.WIDE R32, R5, 0x2, R32 ;  /* 0x0000000205207825 */ /* 0x000fc600078e0220 */
[C---:B------:R-:W-:Y:S02]  /*9a20*/  IADD3 R9, P6, R32.reuse, 0x1000, RZ ;  /* 0x0000100020097810 */ /* 0x040fe40007fde0ff */
[C---:B------:R-:W-:Y:S02]  /*9a30*/  IADD3 R13, P5, R32.reuse, 0x2000, RZ ;  /* 0x00002000200d7810 */ /* 0x040fe40007fbe0ff */
[----:B------:R-:W-:Y:S02]  /*9a40*/  LOP3.LUT R8, R9, 0x380, RZ, 0xc0, !PT ;  /* 0x0000038009087812 */ /* 0x000fe400078ec0ff */
[----:B------:R-:W-:Y:S02]  /*9a50*/  IADD3 R25, P4, R32, 0x3000, RZ ;  /* 0x0000300020197810 */ /* 0x000fe40007f9e0ff */
[----:B------:R-:W-:Y:S02]  /*9a60*/  SHF.R.U64 R8, R8, 0x3, RZ ;  /* 0x0000000308087819 */ /* 0x000fe400000012ff */
[----:B------:R-:W-:-:S02]  /*9a70*/  IADD3 R29, P3, R32, 0x4000, RZ ;  /* 0x00004000201d7810 */ /* 0x000fc40007f7e0ff */
[----:B------:R-:W-:Y:S01]  /*9a80*/  LOP3.LUT R8, R8, R9, RZ, 0x3c, !PT ;  /* 0x0000000908087212 */ /* 0x000fe200078e3cff */
[--C-:B------:R-:W-:Y:S01]  /*9a90*/  IMAD.X R9, RZ, RZ, R33.reuse, P6 ;  /* 0x000000ffff097224 */ /* 0x100fe200030e0621 */
[C---:B------:R-:W-:Y:S02]  /*9aa0*/  IADD3 R37, P2, R32.reuse, 0x5000, RZ ;  /* 0x0000500020257810 */ /* 0x040fe40007f5e0ff */
[C---:B------:R-:W-:Y:S02]  /*9ab0*/  IADD3 R41, P0, R32.reuse, 0x6000, RZ ;  /* 0x0000600020297810 */ /* 0x040fe40007f1e0ff */
[C---:B------:R-:W-:Y:S01]  /*9ac0*/  LOP3.LUT R7, R32.reuse, 0x380, RZ, 0xc0, !PT ;  /* 0x0000038020077812 */ /* 0x040fe200078ec0ff */
[----:B------:R-:W-:Y:S01]  /*9ad0*/  UIMAD UR7, UR12, UR10, URZ ;  /* 0x0000000a0c0772a4 */ /* 0x000fe2000f8e023f */
[----:B------:R-:W-:Y:S01]  /*9ae0*/  IADD3 R5, P6, R32, 0x7000, RZ ;  /* 0x0000700020057810 */ /* 0x000fe20007fde0ff */
[----:B------:R-:W-:Y:S01]  /*9af0*/  UIMAD.WIDE.U32 UR8, UR4, UR10, URZ ;  /* 0x0000000a040872a5 */ /* 0x000fe2000f8e003f */
[----:B------:R-:W-:Y:S01]  /*9b00*/  LOP3.LUT R12, R13, 0x380, RZ, 0xc0, !PT ;  /* 0x000003800d0c7812 */ /* 0x000fe200078ec0ff */
[----:B------:R-:W-:Y:S01]  /*9b10*/  IMAD.U32 R49, RZ, RZ, UR40 ;  /* 0x00000028ff317e24 */ /* 0x000fe2000f8e00ff */
[----:B------:R-:W-:Y:S01]  /*9b20*/  LOP3.LUT R24, R25, 0x380, RZ, 0xc0, !PT ;  /* 0x0000038019187812 */ /* 0x000fe200078ec0ff */
[----:B------:R-:W-:Y:S01]  /*9b30*/  IMAD.X R45, RZ, RZ, R33, P6 ;  /* 0x000000ffff2d7224 */ /* 0x000fe200030e0621 */
[----:B------:R-:W-:Y:S01]  /*9b40*/  LOP3.LUT R28, R29, 0x380, RZ, 0xc0, !PT ;  /* 0x000003801d1c7812 */ /* 0x000fe200078ec0ff */
[----:B------:R-:W-:Y:S01]  /*9b50*/  ULDC.64 UR12, c[0x0][0xaf0] ;  /* 0x0002bc00000c7ab9 */ /* 0x000fe20000000a00 */
[----:B------:R-:W-:Y:S01]  /*9b60*/  LOP3.LUT R36, R37, 0x380, RZ, 0xc0, !PT ;  /* 0x0000038025247812 */ /* 0x000fe200078ec0ff */
[----:B------:R-:W5:Y:S01]  /*9b70*/  LD.E.128 R8, desc[UR50][R8.64] ;  /* 0x0000003208087980 */ /* 0x000f62000c101d00 */
[----:B------:R-:W-:-:S02]  /*9b80*/  LOP3.LUT R40, R41, 0x380, RZ, 0xc0, !PT ;  /* 0x0000038029287812 */ /* 0x000fc400078ec0ff */
[----:B------:R-:W-:Y:S02]  /*9b90*/  SHF.R.U64 R7, R7, 0x3, RZ ;  /* 0x0000000307077819 */ /* 0x000fe400000012ff */
[----:B------:R-:W-:Y:S02]  /*9ba0*/  LOP3.LUT R0, R5, 0x380, RZ, 0xc0, !PT ;  /* 0x0000038005007812 */ /* 0x000fe400078ec0ff */
[----:B------:R-:W-:Y:S02]  /*9bb0*/  SHF.R.U64 R12, R12, 0x3, RZ ;  /* 0x000000030c0c7819 */ /* 0x000fe400000012ff */
[----:B------:R-:W-:Y:S02]  /*9bc0*/  SHF.R.U64 R24, R24, 0x3, RZ ;  /* 0x0000000318187819 */ /* 0x000fe400000012ff */
[----:B------:R-:W-:Y:S02]  /*9bd0*/  SHF.R.U64 R28, R28, 0x3, RZ ;  /* 0x000000031c1c7819 */ /* 0x000fe400000012ff */
[----:B------:R-:W-:-:S02]  /*9be0*/  SHF.R.U64 R36, R36, 0x3, RZ ;  /* 0x0000000324247819 */ /* 0x000fc400000012ff */
[----:B------:R-:W-:Y:S02]  /*9bf0*/  SHF.R.U64 R40, R40, 0x3, RZ ;  /* 0x0000000328287819 */ /* 0x000fe400000012ff */
[----:B------:R-:W-:Y:S02]  /*9c00*/  LOP3.LUT R32, R7, R32, RZ, 0x3c, !PT ;  /* 0x0000002007207212 */ /* 0x000fe400078e3cff */
[----:B------:R-:W-:Y:S02]  /*9c10*/  SHF.R.U64 R0, R0, 0x3, RZ ;  /* 0x0000000300007819 */ /* 0x000fe400000012ff */
[----:B------:R-:W-:Y:S01]  /*9c20*/  LOP3.LUT R12, R12, R13, RZ, 0x3c, !PT ;  /* 0x0000000d0c0c7212 */ /* 0x000fe200078e3cff */
[--C-:B------:R-:W-:Y:S01]  /*9c30*/  IMAD.X R13, RZ, RZ, R33.reuse, P5 ;  /* 0x000000ffff0d7224 */ /* 0x100fe200028e0621 */
[----:B------:R-:W-:Y:S01]  /*9c40*/  LOP3.LUT R24, R24, R25, RZ, 0x3c, !PT ;  /* 0x0000001918187212 */ /* 0x000fe200078e3cff */
[--C-:B------:R-:W-:Y:S01]  /*9c50*/  IMAD.X R25, RZ, RZ, R33.reuse, P4 ;  /* 0x000000ffff197224 */ /* 0x100fe200020e0621 */
[----:B------:R-:W-:Y:S01]  /*9c60*/  LOP3.LUT R28, R28, R29, RZ, 0x3c, !PT ;  /* 0x0000001d1c1c7212 */ /* 0x000fe200078e3cff */
[--C-:B------:R-:W-:Y:S01]  /*9c70*/  IMAD.X R29, RZ, RZ, R33.reuse, P3 ;  /* 0x000000ffff1d7224 */ /* 0x100fe200018e0621 */
[----:B------:R-:W-:Y:S01]  /*9c80*/  LOP3.LUT R36, R36, R37, RZ, 0x3c, !PT ;  /* 0x0000002524247212 */ /* 0x000fe200078e3cff */
[--C-:B------:R-:W-:Y:S01]  /*9c90*/  IMAD.X R37, RZ, RZ, R33.reuse, P2 ;  /* 0x000000ffff257224 */ /* 0x100fe200010e0621 */
[----:B------:R-:W-:Y:S01]  /*9ca0*/  LOP3.LUT R40, R40, R41, RZ, 0x3c, !PT ;  /* 0x0000002928287212 */ /* 0x000fe200078e3cff */
[----:B------:R-:W-:Y:S01]  /*9cb0*/  IMAD.X R41, RZ, RZ, R33, P0 ;  /* 0x000000ffff297224 */ /* 0x000fe200000e0621 */
[----:B------:R-:W-:Y:S01]  /*9cc0*/  LOP3.LUT R44, R0, R5, RZ, 0x3c, !PT ;  /* 0x00000005002c7212 */ /* 0x000fe200078e3cff */
[----:B------:R-:W-:Y:S01]  /*9cd0*/  UIMAD UR7, UR4, UR11, UR7 ;  /* 0x0000000b040772a4 */ /* 0x000fe2000f8e0207 */
[----:B------:R1:W5:Y:S01]  /*9ce0*/  LD.E.128 R4, desc[UR50][R32.64] ;  /* 0x0000003220047980 */ /* 0x000362000c101d00 */
[----:B------:R-:W-:Y:S01]  /*9cf0*/  IMAD R0, R17, 0x20, R200 ;  /* 0x0000002011007824 */ /* 0x000fe200078e02c8 */
[----:B------:R-:W-:-:S02]  /*9d00*/  ULDC.64 UR10, c[0x0][0xae8] ;  /* 0x0002ba00000a7ab9 */ /* 0x000fc40000000a00 */
[----:B------:R-:W5:Y:S04]  /*9d10*/  LD.E.128 R12, desc[UR50][R12.64] ;  /* 0x000000320c0c7980 */ /* 0x000f68000c101d00 */
[----:B------:R-:W5:Y:S01]  /*9d20*/  LD.E.128 R24, desc[UR50][R24.64] ;  /* 0x0000003218187980 */ /* 0x000f62000c101d00 */
[----:B-1----:R-:W1:Y:S01]  /*9d30*/  @P1 LDC R33, c[0x0][0xbf0] ;  /* 0x0002fc00ff211b82 */ /* 0x002e620000000800 */
[----:B------:R-:W-:Y:S01]  /*9d40*/  UIADD3 UR9, UR9, UR7, URZ ;  /* 0x0000000709097290 */ /* 0x000fe2000fffe03f */
[----:B------:R-:W-:Y:S01]  /*9d50*/  IMAD R20, R49, 0x80, R0 ;  /* 0x0000008031147824 */ /* 0x000fe200078e0200 */
[----:B------:R-:W-:Y:S01]  /*9d60*/  USHF.R.S32.HI UR4, URZ, 0x1f, UR37 ;  /* 0x0000001f3f047899 */ /* 0x000fe20008011425 */
[----:B------:R-:W5:Y:S01]  /*9d70*/  LD.E.128 R28, desc[UR50][R28.64] ;  /* 0x000000321c1c7980 */ /* 0x000f62000c101d00 */
[----:B------:R-:W-:Y:S01]  /*9d80*/  UIMAD.WIDE.U32 UR8, UR39, UR10, UR8 ;  /* 0x0000000a270872a5 */ /* 0x000fe2000f8e0008 */
[----:B0-----:R-:W-:Y:S01]  /*9d90*/  @P1 IMAD.HI.U32 R0, R20, R51, RZ ;  /* 0x0000003314001227 */ /* 0x001fe200078e00ff */
[----:B------:R-:W-:Y:S01]  /*9da0*/  UIMAD UR4, UR4, UR12, URZ ;  /* 0x0000000c040472a4 */ /* 0x000fe2000f8e023f */
[----:B------:R-:W5:Y:S01]  /*9db0*/  LD.E.128 R36, desc[UR50][R36.64] ;  /* 0x0000003224247980 */ /* 0x000f62000c101d00 */
[----:B------:R-:W-:Y:S01]  /*9dc0*/  UIMAD UR9, UR39, UR11, UR9 ;  /* 0x0000000b270972a4 */ /* 0x000fe2000f8e0209 */
[----:B------:R-:W-:Y:S01]  /*9dd0*/  IMAD.MOV.U32 R49, RZ, RZ, R20 ;  /* 0x000000ffff317224 */ /* 0x000fe200078e0014 */
[----:B------:R-:W-:Y:S01]  /*9de0*/  UIMAD UR4, UR37, UR13, UR4 ;  /* 0x0000000d250472a4 */ /* 0x000fe2000f8e0204 */
[----:B------:R-:W5:Y:S01]  /*9df0*/  LD.E.128 R40, desc[UR50][R40.64] ;  /* 0x0000003228287980 */ /* 0x000f62000c101d00 */
[----:B------:R-:W-:Y:S01]  /*9e00*/  UIMAD.WIDE.U32 UR8, UR37, UR12, UR8 ;  /* 0x0000000c250872a5 */ /* 0x000fe2000f8e0008 */
[----:B------:R-:W-:-:S02]  /*9e10*/  ULDC.64 UR10, c[0x0][0xae0] ;  /* 0x0002b800000a7ab9 */ /* 0x000fc40000000a00 */
[----:B------:R-:W5:Y:S01]  /*9e20*/  LD.E.128 R44, desc[UR50][R44.64] ;  /* 0x000000322c2c7980 */ /* 0x000f62000c101d00 */
[----:B------:R-:W-:Y:S01]  /*9e30*/  UIADD3 UR4, UR9, UR4, URZ ;  /* 0x0000000409047290 */ /* 0x000fe2000fffe03f */
[----:B-1----:R-:W-:Y:S01]  /*9e40*/  @P1 SHF.R.U32.HI R49, RZ, R33, R0 ;  /* 0x00000021ff311219 */ /* 0x002fe20000011600 */
[----:B------:R-:W-:Y:S01]  /*9e50*/  IMAD.U32 R32, RZ, RZ, UR8 ;  /* 0x00000008ff207e24 */ /* 0x000fe2000f8e00ff */
[----:B------:R-:W-:Y:S01]  /*9e60*/  @!PT LDS RZ, [RZ] ;  /* 0x00000000fffff984 */ /* 0x000fe20000000800 */
[----:B------:R-:W-:Y:S01]  /*9e70*/  @!PT LDS RZ, [RZ] ;  /* 0x00000000fffff984 */ /* 0x000fe20000000800 */
[----:B------:R-:W-:Y:S01]  /*9e80*/  @!PT LDS RZ, [RZ] ;  /* 0x00000000fffff984 */ /* 0x000fe20000000800 */
[----:B------:R-:W-:Y:S01]  /*9e90*/  @!PT LDS RZ, [RZ] ;  /* 0x00000000fffff984 */ /* 0x000fe20000000800 */
[----:B------:R0:W-:Y:S06]  /*9ea0*/  MEMBAR.ALL.CTA ;  /* 0x0000000000007992 */ /* 0x0001ec0000008000 */
[----:B0-----:R-:W0:Y:S01]  /*9eb0*/  FENCE.VIEW.ASYNC.S ;  /* 0x00000000000073c6 */ /* 0x001e220000000000 */
[--C-:B------:R-:W-:Y:S01]  /*9ec0*/  SHF.R.S32.HI R0, RZ, 0x1f, R49.reuse ;  /* 0x0000001fff007819 */ /* 0x100fe20000011431 */
[----:B------:R-:W-:-:S02]  /*9ed0*/  IMAD.MOV R51, RZ, RZ, -R49 ;  /* 0x000000ffff337224 */ /* 0x000fc400078e0a31 */
[----:B------:R-:W-:Y:S01]  /*9ee0*/  IMAD.U32 R33, RZ, RZ, UR9 ;  /* 0x00000009ff217e24 */ /* 0x000fe2000f8e00ff */
[----:B------:R-:W-:Y:S01]  /*9ef0*/  ULDC.64 UR8, c[0x0][0xad8] ;  /* 0x0002b60000087ab9 */ /* 0x000fe20000000a00 */
[----:B------:R-:W-:Y:S02]  /*9f00*/  IMAD R0, R0, UR10, RZ ;  /* 0x0000000a00007c24 */ /* 0x000fe4000f8e02ff */
[----:B------:R-:W-:Y:S02]  /*9f10*/  IMAD R51, R34, R51, R20 ;  /* 0x0000003322337224 */ /* 0x000fe400078e0214 */
[----:B------:R-:W-:Y:S02]  /*9f20*/  IMAD.U32 R33, RZ, RZ, UR4 ;  /* 0x00000004ff217e24 */ /* 0x000fe4000f8e00ff */
[C---:B------:R-:W-:Y:S01]  /*9f30*/  IMAD R53, R49.reuse, UR11, R0 ;  /* 0x0000000b31357c24 */ /* 0x040fe2000f8e0200 */
[----:B------:R-:W-:Y:S01]  /*9f40*/  SHF.R.S32.HI R0, RZ, 0x1f, R51 ;  /* 0x0000001fff007819 */ /* 0x000fe20000011433 */
[----:B------:R-:W-:-:S04]  /*9f50*/  IMAD.WIDE.U32 R32, R49, UR10, R32 ;  /* 0x0000000a31207c25 */ /* 0x000fc8000f8e0020 */
[----:B------:R-:W-:Y:S02]  /*9f60*/  IMAD.U32 R49, RZ, RZ, UR40 ;  /* 0x00000028ff317e24 */ /* 0x000fe4000f8e00ff */
[----:B------:R-:W-:Y:S02]  /*9f70*/  IMAD.IADD R33, R33, 0x1, R53 ;  /* 0x0000000121217824 */ /* 0x000fe400078e0235 */
[----:B------:R-:W-:Y:S02]  /*9f80*/  IMAD R20, R0, UR8, RZ ;  /* 0x0000000800147c24 */ /* 0x000fe4000f8e02ff */
[----:B------:R-:W-:Y:S02]  /*9f90*/  IMAD R50, R49, 0x80, R200 ;  /* 0x0000008031327824 */ /* 0x000fe400078e02c8 */
[C---:B------:R-:W-:Y:S02]  /*9fa0*/  IMAD R49, R51.reuse, UR9, R20 ;  /* 0x0000000933317c24 */ /* 0x040fe4000f8e0214 */
[----:B------:R-:W-:Y:S01]  /*9fb0*/  IMAD.WIDE.U32 R32, R51, UR8, R32 ;  /* 0x0000000833207c25 */ /* 0x000fe2000f8e0020 */
[----:B------:R-:W-:Y:S01]  /*9fc0*/  ISETP.GE.AND P2, PT, R50, R21, PT ;  /* 0x000000153200720c */ /* 0x000fe20003f46270 */
[----:B------:R-:W-:-:S02]  /*9fd0*/  ULDC.64 UR8, c[0x0][0xa80] ;  /* 0x0002a00000087ab9 */ /* 0x000fc40000000a00 */
[----:B------:R-:W-:Y:S01]  /*9fe0*/  VIADD R3, R3, 0x22820 ;  /* 0x0002282003037836 */ /* 0x000fe20000000000 */
[----:B------:R-:W-:Y:S01]  /*9ff0*/  LEA R20, P3, R32, UR8, 0x1 ;  /* 0x0000000820147c11 */ /* 0x000fe2000f8608ff */
[----:B------:R-:W-:Y:S02]  /*a000*/  IMAD.IADD R33, R33, 0x1, R49 ;  /* 0x0000000121217824 */ /* 0x000fe400078e0231 */
[----:B------:R-:W-:Y:S01]  /*a010*/  VIADD R0, R50, 0x20 ;  /* 0x0000002032007836 */ /* 0x000fe20000000000 */
[----:B------:R-:W-:Y:S02]  /*a020*/  PRMT R3, RZ, 0x654, R3 ;  /* 0x00000654ff037816 */ /* 0x000fe40000000003 */
[----:B------:R-:W-:Y:S02]  /*a030*/  LEA.HI.X R34, R32, UR9, R33, 0x1, P3 ;  /* 0x0000000920227c11 */ /* 0x000fe400098f0c21 */
[-C--:B------:R-:W-:Y:S01]  /*a040*/  ISETP.GE.AND P0, PT, R0, R21.reuse, PT ;  /* 0x000000150000720c */ /* 0x080fe20003f06270 */
[----:B------:R-:W-:Y:S01]  /*a050*/  VIADD R0, R50, 0x40 ;  /* 0x0000004032007836 */ /* 0x000fe20000000000 */
[----:B0-----:R0:W-:Y:S01]  /*a060*/  SYNCS.ARRIVE.TRANS64.RED.A1T0 RZ, [R3+URZ], RZ ;  /* 0x000000ff03ff79a7 */ /* 0x0011e2000810043f */
[----:B------:R1:W2:Y:S01]  /*a070*/  SHFL.IDX PT, R49, R20, RZ, 0x181f ;  /* 0x00181fff14317589 */ /* 0x0002a200000e0000 */
[----:B------:R-:W-:Y:S02]  /*a080*/  BSSY B1, `(.L_x_256) ;  /* 0x000000d000017945 */ /* 0x000fe40003800000 */
[----:B------:R-:W-:Y:S01]  /*a090*/  ISETP.GE.AND P1, PT, R0, R21, PT ;  /* 0x000000150000720c */ /* 0x000fe20003f26270 */
[----:B0-----:R1:W0:Y:S01]  /*a0a0*/  SHFL.IDX PT, R3, R34, RZ, 0x181f ;  /* 0x00181fff22037589 */ /* 0x00122200000e0000 */
[----:B------:R-:W-:Y:S11]  /*a0b0*/  @P2 BRA `(.L_x_257) ;  /* 0x0000000000242947 */ /* 0x000ff60003800000 */
[----:B------:R-:W-:Y:S02]  /*a0c0*/  ULDC UR4, c[0x0][0xac8] ;  /* 0x0002b20000047ab9 */ /* 0x000fe40000000800 */
[----:B------:R-:W-:Y:S02]  /*a0d0*/  ISETP.GE.AND P2, PT, R2, UR4, PT ;  /* 0x0000000402007c0c */ /* 0x000fe4000bf46270 */
[----:B------:R-:W-:-:S11]  /*a0e0*/  ISETP.GE.AND P3, PT, R16, UR4, PT ;  /* 0x0000000410007c0c */ /* 0x000fd6000bf66270 */
[-C--:B--2---:R-:W-:Y:S02]  /*a0f0*/  @!P2 LEA R32, P4, R2, R49.reuse, 0x1 ;  /* 0x000000310220a211 */ /* 0x084fe400078808ff */
[----:B------:R-:W-:Y:S02]  /*a100*/  @!P3 LEA R48, P5, R16, R49, 0x1 ;  /* 0x000000311030b211 */ /* 0x000fe400078a08ff */
[-C--:B0-----:R-:W-:Y:S02]  /*a110*/  @!P2 LEA.HI.X R33, R2, R3.reuse, R222, 0x1, P4 ;  /* 0x000000030221a211 */ /* 0x081fe400020f0cde */
[----:B------:R-:W-:-:S03]  /*a120*/  @!P3 LEA.HI.X R49, R16, R3, R221, 0x1, P5 ;  /* 0x000000031031b211 */ /* 0x000fc600028f0cdd */
[----:B-----5:R3:W-:Y:S04]  /*a130*/  @!P2 ST.E.128 desc[UR50][R32.64], R4 ;  /* 0x000000042000a985 */ /* 0x0207e8000c101d32 */
[----:B------:R3:W-:Y:S02]  /*a140*/  @!P3 ST.E.128 desc[UR50][R48.64], R28 ;  /* 0x0000001c3000b985 */ /* 0x0007e4000c101d32 */
.L_x_257:
[----:B------:R-:W-:Y:S05]  /*a150*/  BSYNC B1 ;  /* 0x0000000000017941 */ /* 0x000fea0003800000 */
.L_x_256:
[----:B0-----:R0:W4:Y:S01]  /*a160*/  SHFL.IDX PT, R3, R34, 0x1, 0x181f ;  /* 0x00381f0022037f89 */ /* 0x00112200000e0000 */
[----:B------:R-:W-:Y:S03]  /*a170*/  BSSY B1, `(.L_x_258) ;  /* 0x000000c000017945 */ /* 0x000fe60003800000 */
[----:B---3-5:R0:W3:Y:S01]  /*a180*/  SHFL.IDX PT, R7, R20, 0x1, 0x181f ;  /* 0x00381f0014077f89 */ /* 0x0280e200000e0000 */
[----:B------:R-:W-:Y:S05]  /*a190*/  @P0 BRA `(.L_x_259) ;  /* 0x0000000000240947 */ /* 0x000fea0003800000 */
[----:B------:R-:W-:Y:S02]  /*a1a0*/  ULDC UR4, c[0x0][0xac8] ;  /* 0x0002b20000047ab9 */ /* 0x000fe40000000800 */
[----:B------:R-:W-:Y:S02]  /*a1b0*/  ISETP.GE.AND P3, PT, R2, UR4, PT ;  /* 0x0000000402007c0c */ /* 0x000fe4000bf66270 */
[----:B------:R-:W-:-:S11]  /*a1c0*/  ISETP.GE.AND P4, PT, R16, UR4, PT ;  /* 0x0000000410007c0c */ /* 0x000fd6000bf86270 */
[-C--:B---3--:R-:W-:Y:S02]  /*a1d0*/  @!P3 LEA R4, P0, R2, R7.reuse, 0x1 ;  /* 0x000000070204b211 */ /* 0x088fe400078008ff */
[----:B------:R-:W-:Y:S02]  /*a1e0*/  @!P4 LEA R6, P2, R16, R7, 0x1 ;  /* 0x000000071006c211 */ /* 0x000fe400078408ff */
[-C--:B----4-:R-:W-:Y:S02]  /*a1f0*/  @!P3 LEA.HI.X R5, R2, R3.reuse, R222, 0x1, P0 ;  /* 0x000000030205b211 */ /* 0x090fe400000f0cde */
[----:B------:R-:W-:-:S03]  /*a200*/  @!P4 LEA.HI.X R7, R16, R3, R221, 0x1, P2 ;  /* 0x000000031007c211 */ /* 0x000fc600010f0cdd */
[----:B------:R3:W-:Y:S04]  /*a210*/  @!P3 ST.E.128 desc[UR50][R4.64], R8 ;  /* 0x000000080400b985 */ /* 0x0007e8000c101d32 */
[----:B------:R3:W-:Y:S02]  /*a220*/  @!P4 ST.E.128 desc[UR50][R6.64], R36 ;  /* 0x000000240600c985 */ /* 0x0007e4000c101d32 */
.L_x_259:
[----:B------:R-:W-:Y:S05]  /*a230*/  BSYNC B1 ;  /* 0x0000000000017941 */ /* 0x000fea0003800000 */
.L_x_258:
[----:B----4-:R4:W0:Y:S01]  /*a240*/  SHFL.IDX PT, R3, R34, 0x2, 0x181f ;  /* 0x00581f0022037f89 */ /* 0x01082200000e0000 */
[----:B------:R-:W-:Y:S03]  /*a250*/  BSSY B1, `(.L_x_260) ;  /* 0x000000c000017945 */ /* 0x000fe60003800000 */
[----:B---3--:R4:W3:Y:S01]  /*a260*/  SHFL.IDX PT, R7, R20, 0x2, 0x181f ;  /* 0x00581f0014077f89 */ /* 0x0088e200000e0000 */
[----:B------:R-:W-:Y:S05]  /*a270*/  @P1 BRA `(.L_x_261) ;  /* 0x0000000000241947 */ /* 0x000fea0003800000 */
[----:B------:R-:W-:Y:S02]  /*a280*/  ULDC UR4, c[0x0][0xac8] ;  /* 0x0002b20000047ab9 */ /* 0x000fe40000000800 */
[----:B------:R-:W-:Y:S02]  /*a290*/  ISETP.GE.AND P2, PT, R2, UR4, PT ;  /* 0x0000000402007c0c */ /* 0x000fe4000bf46270 */
[----:B------:R-:W-:-:S11]  /*a2a0*/  ISETP.GE.AND P3, PT, R16, UR4, PT ;  /* 0x0000000410007c0c */ /* 0x000fd6000bf66270 */
[-C--:B---3--:R-:W-:Y:S02]  /*a2b0*/  @!P2 LEA R4, P0, R2, R7.reuse, 0x1 ;  /* 0x000000070204a211 */ /* 0x088fe400078008ff */
[----:B------:R-:W-:Y:S02]  /*a2c0*/  @!P3 LEA R6, P1, R16, R7, 0x1 ;  /* 0x000000071006b211 */ /* 0x000fe400078208ff */
[-C--:B0-----:R-:W-:Y:S02]  /*a2d0*/  @!P2 LEA.HI.X R5, R2, R3.reuse, R222, 0x1, P0 ;  /* 0x000000030205a211 */ /* 0x081fe400000f0cde */
[----:B------:R-:W-:-:S03]  /*a2e0*/  @!P3 LEA.HI.X R7, R16, R3, R221, 0x1, P1 ;  /* 0x000000031007b211 */ /* 0x000fc600008f0cdd */
[----:B------:R0:W-:Y:S04]  /*a2f0*/  @!P2 ST.E.128 desc[UR50][R4.64], R12 ;  /* 0x0000000c0400a985 */ /* 0x0001e8000c101d32 */
[----:B------:R0:W-:Y:S02]  /*a300*/  @!P3 ST.E.128 desc[UR50][R6.64], R40 ;  /* 0x000000280600b985 */ /* 0x0001e4000c101d32 */
.L_x_261:
[----:B------:R-:W-:Y:S05]  /*a310*/  BSYNC B1 ;  /* 0x0000000000017941 */ /* 0x000fea0003800000 */
.L_x_260:
[----:B------:R-:W-:Y:S01]  /*a320*/  VIADD R0, R50, 0x60 ;  /* 0x0000006032007836 */ /* 0x000fe20000000000 */
[----:B0-----:R0:W0:Y:S04]  /*a330*/  SHFL.IDX PT, R3, R34, 0x3, 0x181f ;  /* 0x00781f0022037f89 */ /* 0x00102800000e0000 */
[----:B------:R-:W-:Y:S01]  /*a340*/  ISETP.GE.AND P0, PT, R0, R21, PT ;  /* 0x000000150000720c */ /* 0x000fe20003f06270 */
[----:B---3--:R3:W0:-:S12]  /*a350*/  SHFL.IDX PT, R7, R20, 0x3, 0x181f ;  /* 0x00781f0014077f89 */ /* 0x00861800000e0000 */
[----:B---3--:R-:W-:Y:S05]  /*a360*/  @P0 BRA `(.L_x_262) ;  /* 0x0000001800200947 */ /* 0x008fea0003800000 */
[----:B------:R-:W-:Y:S02]  /*a370*/  ULDC UR4, c[0x0][0xac8] ;  /* 0x0002b20000047ab9 */ /* 0x000fe40000000800 */
[----:B------:R-:W-:-:S13]  /*a380*/  ISETP.GE.AND P1, PT, R2, UR4, PT ;  /* 0x0000000402007c0c */ /* 0x000fda000bf26270 */
[----:B0-----:R-:W-:-:S04]  /*a390*/  @!P1 LEA R4, P0, R2, R7, 0x1 ;  /* 0x0000000702049211 */ /* 0x001fc800078008ff */
[----:B------:R-:W-:Y:S02]  /*a3a0*/  @!P1 LEA.HI.X R5, R2, R3, R222, 0x1, P0 ;  /* 0x0000000302059211 */ /* 0x000fe400000f0cde */
[----:B------:R-:W-:-:S03]  /*a3b0*/  ISETP.GE.AND P0, PT, R16, UR4, PT ;  /* 0x0000000410007c0c */ /* 0x000fc6000bf06270 */
[----:B------:R0:W-:Y:S10]  /*a3c0*/  @!P1 ST.E.128 desc[UR50][R4.64], R24 ;  /* 0x0000001804009985 */ /* 0x0001f4000c101d32 */
[----:B------:R-:W-:Y:S05]  /*a3d0*/  @P0 BRA `(.L_x_262) ;  /* 0x0000001800040947 */ /* 0x000fea0003800000 */
[----:B0-----:R-:W-:-:S04]  /*a3e0*/  LEA R4, P0, R16, R7, 0x1 ;  /* 0x0000000710047211 */ /* 0x001fc800078008ff */
[----:B------:R-:W-:-:S05]  /*a3f0*/  LEA.HI.X R5, R16, R3, R221, 0x1, P0 ;  /* 0x0000000310057211 */ /* 0x000fca00000f0cdd */
[----:B------:R0:W-:Y:S01]  /*a400*/  ST.E.128 desc[UR50][R4.64], R44 ;  /* 0x0000002c04007985 */ /* 0x0001e2000c101d32 */
[----:B------:R-:W-:Y:S05]  /*a410*/  BRA `(.L_x_262) ;  /* 0x0000001400f47947 */ /* 0x000fea0003800000 */
.L_x_255:
[----:B------:R-:W-:Y:S01]  /*a420*/  ULDC.64 UR10, c[0x0][0xb08] ;  /* 0x0002c200000a7ab9 */ /* 0x000fe20000000a00 */
[----:B0-----:R-:W0:Y:S01]  /*a430*/  @P1 LDC R0, c[0x0][0xbec] ;  /* 0x0002fb00ff001b82 */ /* 0x001e220000000800 */
[----:B------:R-:W-:Y:S01]  /*a440*/  UIMAD UR7, UR12, UR10, URZ ;  /* 0x0000000a0c0772a4 */ /* 0x000fe2000f8e023f */
[----:B------:R-:W-:Y:S01]  /*a450*/  IMAD.MOV.U32 R7, RZ, RZ, R11 ;  /* 0x000000ffff077224 */ /* 0x000fe200078e000b */
[----:B------:R-:W-:Y:S01]  /*a460*/  UIMAD.WIDE.U32 UR8, UR4, UR10, URZ ;  /* 0x0000000a040872a5 */ /* 0x000fe2000f8e003f */
[----:B------:R-:W-:Y:S01]  /*a470*/  VIADD R6, R3, 0x22820 ;  /* 0x0002282003067836 */ /* 0x000fe20000000000 */
[----:B------:R-:W-:Y:S01]  /*a480*/  UIMAD UR7, UR4, UR11, UR7 ;  /* 0x0000000b040772a4 */ /* 0x000fe2000f8e0207 */
[----:B------:R-:W-:Y:S01]  /*a490*/  BSSY B1, `(.L_x_263) ;  /* 0x000006a000017945 */ /* 0x000fe20003800000 */
[----:B------:R-:W-:Y:S01]  /*a4a0*/  USHF.R.S32.HI UR4, URZ, 0x1f, UR37 ;  /* 0x0000001f3f047899 */ /* 0x000fe20008011425 */
[----:B------:R-:W1:Y:S01]  /*a4b0*/  @P1 LDC R5, c[0x0][0xbf0] ;  /* 0x0002fc00ff051b82 */ /* 0x000e620000000800 */
[----:B------:R-:W-:Y:S01]  /*a4c0*/  UIADD3 UR9, UR9, UR7, URZ ;  /* 0x0000000709097290 */ /* 0x000fe2000fffe03f */
[----:B------:R-:W-:Y:S01]  /*a4d0*/  PRMT R6, RZ, 0x654, R6 ;  /* 0x00000654ff067816 */ /* 0x000fe20000000006 */
[----:B------:R-:W-:-:S02]  /*a4e0*/  ULDC.64 UR10, c[0x0][0xb38] ;  /* 0x0002ce00000a7ab9 */ /* 0x000fc40000000a00 */
[----:B------:R-:W-:Y:S01]  /*a4f0*/  UIMAD.WIDE.U32 UR8, UR39, UR10, UR8 ;  /* 0x0000000a270872a5 */ /* 0x000fe2000f8e0008 */
[----:B------:R2:W-:Y:S03]  /*a500*/  SYNCS.ARRIVE.TRANS64.RED.A1T0 RZ, [R6+URZ], RZ ;  /* 0x000000ff06ff79a7 */ /* 0x0005e6000810043f */
[----:B------:R-:W-:-:S03]  /*a510*/  UIMAD UR9, UR39, UR11, UR9 ;  /* 0x0000000b270972a4 */ /* 0x000fc6000f8e0209 */
[----:B------:R-:W-:Y:S02]  /*a520*/  ULDC.64 UR10, c[0x0][0xb40] ;  /* 0x0002d000000a7ab9 */ /* 0x000fe40000000a00 */
[----:B------:R-:W-:Y:S02]  /*a530*/  UIMAD UR4, UR4, UR10, URZ ;  /* 0x0000000a040472a4 */ /* 0x000fe4000f8e023f */
[----:B------:R-:W-:Y:S01]  /*a540*/  UIMAD.WIDE.U32 UR8, UR37, UR10, UR8 ;  /* 0x0000000a250872a5 */ /* 0x000fe2000f8e0008 */
[----:B0-----:R-:W-:Y:S01]  /*a550*/  @P1 IMAD.HI.U32 R0, R11, R0, RZ ;  /* 0x000000000b001227 */ /* 0x001fe200078e00ff */
[----:B------:R-:W-:-:S03]  /*a560*/  UIMAD UR4, UR37, UR11, UR4 ;  /* 0x0000000b250472a4 */ /* 0x000fc6000f8e0204 */
[----:B------:R-:W-:Y:S01]  /*a570*/  ULDC.64 UR10, c[0x0][0xb48] ;  /* 0x0002d200000a7ab9 */ /* 0x000fe20000000a00 */
[----:B------:R-:W-:Y:S01]  /*a580*/  UIADD3 UR9, UR9, UR4, URZ ;  /* 0x0000000409097290 */ /* 0x000fe2000fffe03f */
[----:B-1----:R-:W-:-:S03]  /*a590*/  @P1 SHF.R.U32.HI R7, RZ, R5, R0 ;  /* 0x00000005ff071219 */ /* 0x002fc60000011600 */
[----:B------:R-:W-:Y:S01]  /*a5a0*/  UIMAD.WIDE.U32 UR8, UR41, UR10, UR8 ;  /* 0x0000000a290872a5 */ /* 0x000fe2000f8e0008 */
[--C-:B------:R-:W-:Y:S01]  /*a5b0*/  SHF.R.S32.HI R0, RZ, 0x1f, R7.reuse ;  /* 0x0000001fff007819 */ /* 0x100fe20000011407 */
[----:B------:R-:W-:Y:S02]  /*a5c0*/  IMAD.MOV R9, RZ, RZ, -R7 ;  /* 0x000000ffff097224 */ /* 0x000fe400078e0a07 */
[----:B------:R-:W-:Y:S02]  /*a5d0*/  UIMAD UR41, UR41, UR11, UR9 ;  /* 0x0000000b292972a4 */ /* 0x000fe4000f8e0209 */
[----:B------:R-:W-:Y:S01]  /*a5e0*/  IMAD.U32 R5, RZ, RZ, UR9 ;  /* 0x00000009ff057e24 */ /* 0x000fe2000f8e00ff */
[----:B------:R-:W-:Y:S01]  /*a5f0*/  ULDC.64 UR10, c[0x0][0xb30] ;  /* 0x0002cc00000a7ab9 */ /* 0x000fe20000000a00 */
[----:B------:R-:W-:Y:S02]  /*a600*/  IMAD R9, R34, R9, R11 ;  /* 0x0000000922097224 */ /* 0x000fe400078e020b */
[----:B------:R-:W-:-:S02]  /*a610*/  IMAD R0, R0, UR10, RZ ;  /* 0x0000000a00007c24 */ /* 0x000fc4000f8e02ff */
[----:B------:R-:W-:Y:S01]  /*a620*/  IMAD.U32 R4, RZ, RZ, UR8 ;  /* 0x00000008ff047e24 */ /* 0x000fe2000f8e00ff */
[----:B------:R-:W-:Y:S01]  /*a630*/  ULDC.64 UR8, c[0x0][0xb28] ;  /* 0x0002ca0000087ab9 */ /* 0x000fe20000000a00 */
[----:B------:R-:W-:Y:S02]  /*a640*/  IMAD.U32 R5, RZ, RZ, UR41 ;  /* 0x00000029ff057e24 */ /* 0x000fe4000f8e00ff */
[C---:B------:R-:W-:Y:S01]  /*a650*/  IMAD R11, R7.reuse, UR11, R0 ;  /* 0x0000000b070b7c24 */ /* 0x040fe2000f8e0200 */
[----:B------:R-:W-:Y:S01]  /*a660*/  SHF.R.S32.HI R0, RZ, 0x1f, R9 ;  /* 0x0000001fff007819 */ /* 0x000fe20000011409 */
[----:B------:R-:W-:-:S04]  /*a670*/  IMAD.WIDE.U32 R4, R7, UR10, R4 ;  /* 0x0000000a07047c25 */ /* 0x000fc8000f8e0004 */
[----:B------:R-:W-:Y:S02]  /*a680*/  IMAD R0, R0, UR8, RZ ;  /* 0x0000000800007c24 */ /* 0x000fe4000f8e02ff */
[----:B------:R-:W-:Y:S02]  /*a690*/  IMAD.IADD R5, R5, 0x1, R11 ;  /* 0x0000000105057824 */ /* 0x000fe400078e020b */
[C---:B------:R-:W-:Y:S02]  /*a6a0*/  IMAD R7, R9.reuse, UR9, R0 ;  /* 0x0000000909077c24 */ /* 0x040fe4000f8e0200 */
[----:B------:R-:W-:Y:S01]  /*a6b0*/  IMAD.WIDE.U32 R4, R9, UR8, R4 ;  /* 0x0000000809047c25 */ /* 0x000fe2000f8e0004 */
[----:B------:R-:W-:-:S03]  /*a6c0*/  ULDC.64 UR8, c[0x0][0xb00] ;  /* 0x0002c00000087ab9 */ /* 0x000fc60000000a00 */
[----:B------:R-:W-:Y:S01]  /*a6d0*/  IMAD.IADD R3, R5, 0x1, R7 ;  /* 0x0000000105037824 */ /* 0x000fe200078e0207 */
[----:B------:R-:W-:-:S04]  /*a6e0*/  LEA R0, P1, R4, UR8, 0x2 ;  /* 0x0000000804007c11 */ /* 0x000fc8000f8210ff */
[----:B------:R-:W-:Y:S01]  /*a6f0*/  LEA.HI.X R3, R4, UR9, R3, 0x2, P1 ;  /* 0x0000000904037c11 */ /* 0x000fe200088f1403 */
[----:B--2---:R0:W1:Y:S04]  /*a700*/  SHFL.IDX PT, R6, R0, RZ, 0x1c1f ;  /* 0x001c1fff00067589 */ /* 0x00406800000e0000 */
[----:B------:R0:W2:Y:S01]  /*a710*/  SHFL.IDX PT, R7, R3, RZ, 0x1c1f ;  /* 0x001c1fff03077589 */ /* 0x0000a200000e0000 */
[----:B------:R-:W-:Y:S05]  /*a720*/  @P2 BRA `(.L_x_264) ;  /* 0x0000000400002947 */ /* 0x000fea0003800000 */
[----:B------:R-:W-:Y:S02]  /*a730*/  ULDC UR4, c[0x0][0xac8] ;  /* 0x0002b20000047ab9 */ /* 0x000fe40000000800 */
[----:B------:R-:W-:Y:S02]  /*a740*/  ISETP.GE.AND P1, PT, R199, UR4, PT ;  /* 0x00000004c7007c0c */ /* 0x000fe4000bf26270 */
[----:B------:R-:W-:Y:S02]  /*a750*/  ISETP.GE.AND P4, PT, R198, UR4, PT ;  /* 0x00000004c6007c0c */ /* 0x000fe4000bf86270 */
[----:B------:R-:W-:Y:S02]  /*a760*/  ISETP.GE.AND P3, PT, R197, UR4, PT ;  /* 0x00000004c5007c0c */ /* 0x000fe4000bf66270 */
[----:B------:R-:W-:-:S07]  /*a770*/  ISETP.GE.AND P2, PT, R196, UR4, PT ;  /* 0x00000004c4007c0c */ /* 0x000fce000bf46270 */
[----:B-12---:R-:W-:Y:S02]  /*a780*/  @!P1 IMAD.WIDE R4, R199, 0x4, R6 ;  /* 0x00000004c7049825 */ /* 0x006fe400078e0206 */
[----:B------:R-:W-:-:S03]  /*a790*/  @!P4 LEA R8, P5, R198, R6, 0x2 ;  /* 0x00000006c608c211 */ /* 0x000fc600078a10ff */
[----:B------:R1:W-:Y:S01]  /*a7a0*/  @!P1 ST.E.64 desc[UR50][R4.64], R64 ;  /* 0x0000004004009985 */ /* 0x0003e2000c101b32 */
[----:B------:R-:W-:Y:S02]  /*a7b0*/  ISETP.GE.AND P1, PT, R195, UR4, PT ;  /* 0x00000004c3007c0c */ /* 0x000fe4000bf26270 */
[-C--:B------:R-:W-:Y:S02]  /*a7c0*/  @!P4 LEA.HI.X R9, R198, R7.reuse, R216, 0x2, P5 ;  /* 0x00000007c609c211 */ /* 0x080fe400028f14d8 */
[CC--:B------:R-:W-:Y:S02]  /*a7d0*/  @!P3 LEA R10, P5, R197.reuse, R6.reuse, 0x2 ;  /* 0x00000006c50ab211 */ /* 0x0c0fe400078a10ff */
[----:B------:R-:W-:Y:S01]  /*a7e0*/  @!P2 LEA R12, P6, R196, R6, 0x2 ;  /* 0x00000006c40ca211 */ /* 0x000fe200078c10ff */
[----:B------:R2:W-:Y:S01]  /*a7f0*/  @!P4 ST.E.64 desc[UR50][R8.64], R66 ;  /* 0x000000420800c985 */ /* 0x0005e2000c101b32 */
[----:B------:R-:W-:Y:S02]  /*a800*/  @!P3 LEA.HI.X R11, R197, R7, R215, 0x2, P5 ;  /* 0x00000007c50bb211 */ /* 0x000fe400028f14d7 */
[----:B------:R-:W-:-:S02]  /*a810*/  ISETP.GE.AND P4, PT, R194, UR4, PT ;  /* 0x00000004c2007c0c */ /* 0x000fc4000bf86270 */
[-C--:B------:R-:W-:Y:S01]  /*a820*/  @!P2 LEA.HI.X R13, R196, R7.reuse, R214, 0x2, P6 ;  /* 0x00000007c40da211 */ /* 0x080fe200030f14d6 */
[----:B------:R3:W-:Y:S01]  /*a830*/  @!P3 ST.E.64 desc[UR50][R10.64], R68 ;  /* 0x000000440a00b985 */ /* 0x0007e2000c101b32 */
[----:B------:R-:W-:Y:S02]  /*a840*/  ISETP.GE.AND P3, PT, R193, UR4, PT ;  /* 0x00000004c1007c0c */ /* 0x000fe4000bf66270 */
[C---:B------:R-:W-:Y:S01]  /*a850*/  @!P1 LEA R14, P5, R195.reuse, R6, 0x2 ;  /* 0x00000006c30e9211 */ /* 0x040fe200078a10ff */
[----:B------:R4:W-:Y:S01]  /*a860*/  @!P2 ST.E.64 desc[UR50][R12.64], R70 ;  /* 0x000000460c00a985 */ /* 0x0009e2000c101b32 */
[----:B------:R-:W-:Y:S02]  /*a870*/  ISETP.GE.AND P2, PT, R192, UR4, PT ;  /* 0x00000004c0007c0c */ /* 0x000fe4000bf46270 */
[----:B------:R-:W-:-:S03]  /*a880*/  @!P1 LEA.HI.X R15, R195, R7, R213, 0x2, P5 ;  /* 0x00000007c30f9211 */ /* 0x000fc600028f14d5 */
[CC--:B-1----:R-:W-:Y:S02]  /*a890*/  @!P4 LEA R4, P6, R194.reuse, R6.reuse, 0x2 ;  /* 0x00000006c204c211 */ /* 0x0c2fe400078c10ff */
[----:B------:R1:W-:Y:S01]  /*a8a0*/  @!P1 ST.E.64 desc[UR50][R14.64], R72 ;  /* 0x000000480e009985 */ /* 0x0003e2000c101b32 */
[----:B------:R-:W-:Y:S02]  /*a8b0*/  ISETP.GE.AND P1, PT, R171, UR4, PT ;  /* 0x00000004ab007c0c */ /* 0x000fe4000bf26270 */
[-C--:B------:R-:W-:Y:S02]  /*a8c0*/  @!P4 LEA.HI.X R5, R194, R7.reuse, R212, 0x2, P6 ;  /* 0x00000007c205c211 */ /* 0x080fe400030f14d4 */
[CC--:B--2---:R-:W-:Y:S02]  /*a8d0*/  @!P3 LEA R8, P6, R193.reuse, R6.reuse, 0x2 ;  /* 0x00000006c108b211 */ /* 0x0c4fe400078c10ff */
[----:B---3--:R-:W-:Y:S01]  /*a8e0*/  @!P2 LEA R10, P5, R192, R6, 0x2 ;  /* 0x00000006c00aa211 */ /* 0x008fe200078a10ff */
[----:B------:R2:W-:Y:S01]  /*a8f0*/  @!P4 ST.E.64 desc[UR50][R4.64], R74 ;  /* 0x0000004a0400c985 */ /* 0x0005e2000c101b32 */
[----:B------:R-:W-:-:S02]  /*a900*/  @!P3 LEA.HI.X R9, R193, R7, R211, 0x2, P6 ;  /* 0x00000007c109b211 */ /* 0x000fc400030f14d3 */
[----:B------:R-:W-:Y:S02]  /*a910*/  ISETP.GE.AND P4, PT, R170, UR4, PT ;  /* 0x00000004aa007c0c */ /* 0x000fe4000bf86270 */
[----:B------:R-:W-:Y:S01]  /*a920*/  ISETP.GE.AND P6, PT, R169, UR4, PT ;  /* 0x00000004a9007c0c */ /* 0x000fe2000bfc6270 */
[----:B------:R3:W-:Y:S01]  /*a930*/  @!P3 ST.E.64 desc[UR50][R8.64], R76 ;  /* 0x0000004c0800b985 */ /* 0x0007e2000c101b32 */
[----:B------:R-:W-:Y:S02]  /*a940*/  @!P2 LEA.HI.X R11, R192, R7, R210, 0x2, P5 ;  /* 0x00000007c00ba211 */ /* 0x000fe400028f14d2 */
[----:B----4-:R-:W-:-:S03]  /*a950*/  @!P1 LEA R12, P3, R171, R6, 0x2 ;  /* 0x00000006ab0c9211 */ /* 0x010fc600078610ff */
[----:B------:R4:W-:Y:S01]  /*a960*/  @!P2 ST.E.64 desc[UR50][R10.64], R78 ;  /* 0x0000004e0a00a985 */ /* 0x0009e2000c101b32 */
[-C--:B------:R-:W-:Y:S02]  /*a970*/  @!P1 LEA.HI.X R13, R171, R7.reuse, R209, 0x2, P3 ;  /* 0x00000007ab0d9211 */ /* 0x080fe400018f14d1 */
[----:B------:R-:W-:Y:S02]  /*a980*/  ISETP.GE.AND P2, PT, R168, UR4, PT ;  /* 0x00000004a8007c0c */ /* 0x000fe4000bf46270 */
[CC--:B-1----:R-:W-:Y:S01]  /*a990*/  @!P4 LEA R14, P5, R170.reuse, R6.reuse, 0x2 ;  /* 0x00000006aa0ec211 */ /* 0x0c2fe200078a10ff */
[----:B------:R1:W-:Y:S01]  /*a9a0*/  @!P1 ST.E.64 desc[UR50][R12.64], R80 ;  /* 0x000000500c009985 */ /* 0x0003e2000c101b32 */
[----:B--2---:R-:W-:Y:S02]  /*a9b0*/  @!P6 LEA R4, P3, R169, R6, 0x2 ;  /* 0x00000006a904e211 */ /* 0x004fe400078610ff */
[----:B------:R-:W-:Y:S02]  /*a9c0*/  ISETP.GE.AND P1, PT, R23, UR4, PT ;  /* 0x0000000417007c0c */ /* 0x000fe4000bf26270 */
[----:B------:R-:W-:-:S02]  /*a9d0*/  @!P4 LEA.HI.X R15, R170, R7, R208, 0x2, P5 ;  /* 0x00000007aa0fc211 */ /* 0x000fc400028f14d0 */
[-C--:B------:R-:W-:Y:S02]  /*a9e0*/  @!P6 LEA.HI.X R5, R169, R7.reuse, R207, 0x2, P3 ;  /* 0x00000007a905e211 */ /* 0x080fe400018f14cf */
[----:B------:R-:W-:Y:S01]  /*a9f0*/  ISETP.GE.AND P5, PT, R18, UR4, PT ;  /* 0x0000000412007c0c */ /* 0x000fe2000bfa6270 */
[----:B------:R2:W-:Y:S01]  /*aa00*/  @!P4 ST.E.64 desc[UR50][R14.64], R82 ;  /* 0x000000520e00c985 */ /* 0x0005e2000c101b32 */
[----:B---3--:R-:W-:Y:S02]  /*aa10*/  @!P2 LEA R8, P3, R168, R6, 0x2 ;  /* 0x00000006a808a211 */ /* 0x008fe400078610ff */
[----:B------:R-:W-:Y:S01]  /*aa20*/  ISETP.GE.AND P4, PT, R22, UR4, PT ;  /* 0x0000000416007c0c */ /* 0x000fe2000bf86270 */
[----:B------:R3:W-:Y:S01]  /*aa30*/  @!P6 ST.E.64 desc[UR50][R4.64], R84 ;  /* 0x000000540400e985 */ /* 0x0007e2000c101b32 */
[----:B------:R-:W-:Y:S02]  /*aa40*/  ISETP.GE.AND P6, PT, R19, UR4, PT ;  /* 0x0000000413007c0c */ /* 0x000fe4000bfc6270 */
[----:B------:R-:W-:-:S02]  /*aa50*/  @!P2 LEA.HI.X R9, R168, R7, R206, 0x2, P3 ;  /* 0x00000007a809a211 */ /* 0x000fc400018f14ce */
[----:B----4-:R-:W-:-:S03]  /*aa60*/  @!P1 LEA R10, P3, R23, R6, 0x2 ;  /* 0x00000006170a9211 */ /* 0x010fc600078610ff */
[----:B------:R3:W-:Y:S01]  /*aa70*/  @!P2 ST.E.64 desc[UR50][R8.64], R86 ;  /* 0x000000560800a985 */ /* 0x0007e2000c101b32 */
[----:B------:R-:W-:-:S03]  /*aa80*/  @!P1 LEA.HI.X R11, R23, R7, R205, 0x2, P3 ;  /* 0x00000007170b9211 */ /* 0x000fc600018f14cd */
[-C--:B-1----:R-:W-:Y:S02]  /*aa90*/  @!P4 LEA R12, P2, R22, R6.reuse, 0x2 ;  /* 0x00000006160cc211 */ /* 0x082fe400078410ff */
[----:B------:R3:W-:Y:S01]  /*aaa0*/  @!P1 ST.E.64 desc[UR50][R10.64], R88 ;  /* 0x000000580a009985 */ /* 0x0007e2000c101b32 */
[CC--:B--2---:R-:W-:Y:S02]  /*aab0*/  @!P6 LEA R14, P1, R19.reuse, R6.reuse, 0x2 ;  /* 0x00000006130ee211 */ /* 0x0c4fe400078210ff */
[----:B------:R-:W-:Y:S02]  /*aac0*/  @!P5 LEA R6, P3, R18, R6, 0x2 ;  /* 0x000000061206d211 */ /* 0x000fe400078610ff */
[-C--:B------:R-:W-:Y:S02]  /*aad0*/  @!P4 LEA.HI.X R13, R22, R7.reuse, R204, 0x2, P2 ;  /* 0x00000007160dc211 */ /* 0x080fe400010f14cc */
[-C--:B------:R-:W-:Y:S02]  /*aae0*/  @!P6 LEA.HI.X R15, R19, R7.reuse, R203, 0x2, P1 ;  /* 0x00000007130fe211 */ /* 0x080fe400008f14cb */
[----:B------:R-:W-:Y:S01]  /*aaf0*/  @!P5 LEA.HI.X R7, R18, R7, R202, 0x2, P3 ;  /* 0x000000071207d211 */ /* 0x000fe200018f14ca */
[----:B------:R3:W-:Y:S04]  /*ab00*/  @!P4 ST.E.64 desc[UR50][R12.64], R90 ;  /* 0x0000005a0c00c985 */ /* 0x0007e8000c101b32 */
[----:B------:R3:W-:Y:S04]  /*ab10*/  @!P6 ST.E.64 desc[UR50][R14.64], R96 ;  /* 0x000000600e00e985 */ /* 0x0007e8000c101b32 */
[----:B------:R3:W-:Y:S02]  /*ab20*/  @!P5 ST.E.64 desc[UR50][R6.64], R98 ;  /* 0x000000620600d985 */ /* 0x0007e4000c101b32 */
.L_x_264:
[----:B------:R-:W-:Y:S05]  /*ab30*/  BSYNC B1 ;  /* 0x0000000000017941 */ /* 0x000fea0003800000 */
.L_x_263:
[----:B--23--:R2:W3:Y:S04]  /*ab40*/  SHFL.IDX PT, R7, R3, 0x1, 0x1c1f ;  /* 0x003c1f0003077f89 */ /* 0x00c4e800000e0000 */
[----:B-1----:R2:W1:Y:S01]  /*ab50*/  SHFL.IDX PT, R6, R0, 0x1, 0x1c1f ;  /* 0x003c1f0000067f89 */ /* 0x00246200000e0000 */
[----:B------:R-:W-:Y:S05]  /*ab60*/  @P0 BRA `(.L_x_262) ;  /* 0x0000001000200947 */ /* 0x000fea0003800000 */
[----:B------:R-:W-:Y:S02]  /*ab70*/  ULDC UR4, c[0x0][0xac8] ;  /* 0x0002b20000047ab9 */ /* 0x000fe40000000800 */
[----:B------:R-:W-:Y:S02]  /*ab80*/  ISETP.GE.AND P1, PT, R198, UR4, PT ;  /* 0x00000004c6007c0c */ /* 0x000fe4000bf26270 */
[----:B------:R-:W-:Y:S02]  /*ab90*/  ISETP.GE.AND P6, PT, R199, UR4, PT ;  /* 0x00000004c7007c0c */ /* 0x000fe4000bfc6270 */
[----:B------:R-:W-:Y:S02]  /*aba0*/  ISETP.GE.AND P0, PT, R197, UR4, PT ;  /* 0x00000004c5007c0c */ /* 0x000fe4000bf06270 */
[----:B------:R-:W-:Y:S02]  /*abb0*/  ISETP.GE.AND P2, PT, R196, UR4, PT ;  /* 0x00000004c4007c0c */ /* 0x000fe4000bf46270 */
[----:B------:R-:W-:-:S05]  /*abc0*/  ISETP.GE.AND P3, PT, R195, UR4, PT ;  /* 0x00000004c3007c0c */ /* 0x000fca000bf66270 */
[CC--:B-1----:R-:W-:Y:S02]  /*abd0*/  @!P1 LEA R8, P4, R198.reuse, R6.reuse, 0x2 ;  /* 0x00000006c6089211 */ /* 0x0c2fe400078810ff */
[----:B---3--:R-:W-:Y:S02]  /*abe0*/  @!P6 IMAD.WIDE R4, R199, 0x4, R6 ;  /* 0x00000004c704e825 */ /* 0x008fe400078e0206 */
[-C--:B------:R-:W-:Y:S02]  /*abf0*/  @!P1 LEA.HI.X R9, R198, R7.reuse, R216, 0x2, P4 ;  /* 0x00000007c6099211 */ /* 0x080fe400020f14d8 */
[----:B------:R-:W-:Y:S01]  /*ac00*/  ISETP.GE.AND P4, PT, R194, UR4, PT ;  /* 0x00000004c2007c0c */ /* 0x000fe2000bf86270 */
[----:B------:R1:W-:Y:S01]  /*ac10*/  @!P6 ST.E.64 desc[UR50][R4.64], R62 ;  /* 0x0000003e0400e985 */ /* 0x0003e2000c101b32 */
[-C--:B------:R-:W-:Y:S02]  /*ac20*/  @!P0 LEA R10, P5, R197, R6.reuse, 0x2 ;  /* 0x00000006c50a8211 */ /* 0x080fe400078a10ff */
[----:B------:R-:W-:Y:S01]  /*ac30*/  @!P3 LEA R14, P6, R195, R6, 0x2 ;  /* 0x00000006c30eb211 */ /* 0x000fe200078c10ff */
[----:B------:R3:W-:Y:S01]  /*ac40*/  @!P1 ST.E.64 desc[UR50][R8.64], R60 ;  /* 0x0000003c08009985 */ /* 0x0007e2000c101b32 */
[----:B------:R-:W-:-:S02]  /*ac50*/  @!P0 LEA.HI.X R11, R197, R7, R215, 0x2, P5 ;  /* 0x00000007c50b8211 */ /* 0x000fc400028f14d7 */
[CC--:B------:R-:W-:Y:S02]  /*ac60*/  @!P2 LEA R12, P1, R196.reuse, R6.reuse, 0x2 ;  /* 0x00000006c40ca211 */ /* 0x0c0fe400078210ff */
[-C--:B------:R-:W-:Y:S01]  /*ac70*/  @!P3 LEA.HI.X R15, R195, R7.reuse, R213, 0x2, P6 ;  /* 0x00000007c30fb211 */ /* 0x080fe200030f14d5 */
[----:B------:R4:W-:Y:S01]  /*ac80*/  @!P0 ST.E.64 desc[UR50][R10.64], R58 ;  /* 0x0000003a0a008985 */ /* 0x0009e2000c101b32 */
[----:B------:R-:W-:Y:S02]  /*ac90*/  ISETP.GE.AND P0, PT, R193, UR4, PT ;  /* 0x00000004c1007c0c */ /* 0x000fe4000bf06270 */
[----:B------:R-:W-:Y:S02]  /*aca0*/  @!P2 LEA.HI.X R13, R196, R7, R214, 0x2, P1 ;  /* 0x00000007c40da211 */ /* 0x000fe400008f14d6 */
[----:B------:R-:W-:Y:S02]  /*acb0*/  ISETP.GE.AND P1, PT, R192, UR4, PT ;  /* 0x00000004c0007c0c */ /* 0x000fe4000bf26270 */
[----:B------:R-:W-:Y:S01]  /*acc0*/  @!P4 LEA R20, P5, R194, R6, 0x2 ;  /* 0x00000006c214c211 */ /* 0x000fe200078a10ff */
[----:B------:R5:W-:Y:S01]  /*acd0*/  @!P2 ST.E.64 desc[UR50][R12.64], R56 ;  /* 0x000000380c00a985 */ /* 0x000be2000c101b32 */
[----:B------:R-:W-:-:S02]  /*ace0*/  ISETP.GE.AND P2, PT, R171, UR4, PT ;  /* 0x00000004ab007c0c */ /* 0x000fc4000bf46270 */
[-C--:B------:R-:W-:Y:S01]  /*acf0*/  @!P4 LEA.HI.X R21, R194, R7.reuse, R212, 0x2, P5 ;  /* 0x00000007c215c211 */ /* 0x080fe200028f14d4 */
[----:B------:R0:W-:Y:S02]  /*ad00*/  @!P3 ST.E.64 desc[UR50][R14.64], R54 ;  /* 0x000000360e00b985 */ /* 0x0001e4000c101b32 */
[CC--:B-1----:R-:W-:Y:S02]  /*ad10*/  @!P0 LEA R4, P3, R193.reuse, R6.reuse, 0x2 ;  /* 0x00000006c1048211 */ /* 0x0c2fe400078610ff */
[----:B------:R-:W-:Y:S01]  /*ad20*/  @!P4 ST.E.64 desc[UR50][R20.64], R52 ;  /* 0x000000341400c985 */ /* 0x000fe2000c101b32 */
[----:B------:R-:W-:Y:S02]  /*ad30*/  ISETP.GE.AND P4, PT, R170, UR4, PT ;  /* 0x00000004aa007c0c */ /* 0x000fe4000bf86270 */
[----:B---3--:R-:W-:Y:S02]  /*ad40*/  @!P1 LEA R8, P5, R192, R6, 0x2 ;  /* 0x00000006c0089211 */ /* 0x008fe400078a10ff */
[----:B------:R-:W-:-:S02]  /*ad50*/  @!P0 LEA.HI.X R5, R193, R7, R211, 0x2, P3 ;  /* 0x00000007c1058211 */ /* 0x000fc400018f14d3 */
[----:B------:R-:W-:Y:S02]  /*ad60*/  ISETP.GE.AND P3, PT, R169, UR4, PT ;  /* 0x00000004a9007c0c */ /* 0x000fe4000bf66270 */
[CC--:B----4-:R-:W-:Y:S01]  /*ad70*/  @!P2 LEA R10, P6, R171.reuse, R6.reuse, 0x2 ;  /* 0x00000006ab0aa211 */ /* 0x0d0fe200078c10ff */
[----:B------:R1:W-:Y:S01]  /*ad80*/  @!P0 ST.E.64 desc[UR50][R4.64], R50 ;  /* 0x0000003204008985 */ /* 0x0003e2000c101b32 */
[-C--:B------:R-:W-:Y:S02]  /*ad90*/  @!P1 LEA.HI.X R9, R192, R7.reuse, R210, 0x2, P5 ;  /* 0x00000007c0099211 */ /* 0x080fe400028f14d2 */
[----:B------:R-:W-:Y:S02]  /*ada0*/  @!P2 LEA.HI.X R11, R171, R7, R209, 0x2, P6 ;  /* 0x00000007ab0ba211 */ /* 0x000fe400030f14d1 */
[----:B------:R-:W-:Y:S01]  /*adb0*/  ISETP.GE.AND P0, PT, R168, UR4, PT ;  /* 0x00000004a8007c0c */ /* 0x000fe2000bf06270 */
[----:B------:R3:W-:Y:S01]  /*adc0*/  @!P1 ST.E.64 desc[UR50][R8.64], R48 ;  /* 0x0000003008009985 */ /* 0x0007e2000c101b32 */
[----:B-----5:R-:W-:-:S02]  /*add0*/  @!P4 LEA R12, P1, R170, R6, 0x2 ;  /* 0x00000006aa0cc211 */ /* 0x020fc400078210ff */
[----:B------:R-:W-:Y:S01]  /*ade0*/  ISETP.GE.AND P5, PT, R23, UR4, PT ;  /* 0x0000000417007c0c */ /* 0x000fe2000bfa6270 */
[----:B------:R4:W-:Y:S01]  /*adf0*/  @!P2 ST.E.64 desc[UR50][R10.64], R46 ;  /* 0x0000002e0a00a985 */ /* 0x0009e2000c101b32 */
[----:B------:R-:W-:Y:S02]  /*ae00*/  @!P4 LEA.HI.X R13, R170, R7, R208, 0x2, P1 ;  /* 0x00000007aa0dc211 */ /* 0x000fe400008f14d0 */
[----:B------:R-:W-:Y:S02]  /*ae10*/  ISETP.GE.AND P2, PT, R22, UR4, PT ;  /* 0x0000000416007c0c */ /* 0x000fe4000bf46270 */
[----:B------:R-:W-:Y:S01]  /*ae20*/  ISETP.GE.AND P1, PT, R19, UR4, PT ;  /* 0x0000000413007c0c */ /* 0x000fe2000bf26270 */
[----:B------:R2:W-:Y:S01]  /*ae30*/  @!P4 ST.E.64 desc[UR50][R12.64], R44 ;  /* 0x0000002c0c00c985 */ /* 0x0005e2000c101b32 */
[-C--:B0-----:R-:W-:Y:S02]  /*ae40*/  @!P3 LEA R14, P6, R169, R6.reuse, 0x2 ;  /* 0x00000006a90eb211 */ /* 0x081fe400078c10ff */
[----:B-1----:R-:W-:-:S02]  /*ae50*/  @!P0 LEA R4, P4, R168, R6, 0x2 ;  /* 0x00000006a8048211 */ /* 0x002fc400078810ff */
[-C--:B------:R-:W-:Y:S02]  /*ae60*/  @!P3 LEA.HI.X R15, R169, R7.reuse, R207, 0x2, P6 ;  /* 0x00000007a90fb211 */ /* 0x080fe400030f14cf */
[----:B------:R-:W-:-:S03]  /*ae70*/  @!P0 LEA.HI.X R5, R168, R7, R206, 0x2, P4 ;  /* 0x00000007a8058211 */ /* 0x000fc600020f14ce */
[----:B------:R2:W-:Y:S01]  /*ae80*/  @!P3 ST.E.64 desc[UR50][R14.64], R42 ;  /* 0x0000002a0e00b985 */ /* 0x0005e2000c101b32 */
[-C--:B---3--:R-:W-:Y:S02]  /*ae90*/  @!P5 LEA R8, P3, R23, R6.reuse, 0x2 ;  /* 0x000000061708d211 */ /* 0x088fe400078610ff */
[CC--:B----4-:R-:W-:Y:S01]  /*aea0*/  @!P2 LEA R10, P4, R22.reuse, R6.reuse, 0x2 ;  /* 0x00000006160aa211 */ /* 0x0d0fe200078810ff */
[----:B------:R2:W-:Y:S01]  /*aeb0*/  @!P0 ST.E.64 desc[UR50][R4.64], R40 ;  /* 0x0000002804008985 */ /* 0x0005e2000c101b32 */
[----:B------:R-:W-:Y:S02]  /*aec0*/  @!P1 LEA R20, P6, R19, R6, 0x2 ;  /* 0x0000000613149211 */ /* 0x000fe400078c10ff */
[-C--:B------:R-:W-:Y:S02]  /*aed0*/  @!P5 LEA.HI.X R9, R23, R7.reuse, R205, 0x2, P3 ;  /* 0x000000071709d211 */ /* 0x080fe400018f14cd */
[-C--:B------:R-:W-:Y:S02]  /*aee0*/  @!P2 LEA.HI.X R11, R22, R7.reuse, R204, 0x2, P4 ;  /* 0x00000007160ba211 */ /* 0x080fe400020f14cc */
[----:B------:R-:W-:Y:S01]  /*aef0*/  @!P1 LEA.HI.X R21, R19, R7, R203, 0x2, P6 ;  /* 0x0000000713159211 */ /* 0x000fe200030f14cb */
[----:B------:R2:W-:Y:S01]  /*af00*/  @!P5 ST.E.64 desc[UR50][R8.64], R92 ;  /* 0x0000005c0800d985 */ /* 0x0005e2000c101b32 */
[----:B------:R-:W-:-:S03]  /*af10*/  ISETP.GE.AND P0, PT, R18, UR4, PT ;  /* 0x0000000412007c0c */ /* 0x000fc6000bf06270 */
[----:B------:R2:W-:Y:S04]  /*af20*/  @!P2 ST.E.64 desc[UR50][R10.64], R94 ;  /* 0x0000005e0a00a985 */ /* 0x0005e8000c101b32 */
[----:B------:R2:W-:Y:S06]  /*af30*/  @!P1 ST.E.64 desc[UR50][R20.64], R38 ;  /* 0x0000002614009985 */ /* 0x0005ec000c101b32 */
[----:B------:R-:W-:Y:S05]  /*af40*/  @P0 BRA `(.L_x_262) ;  /* 0x0000000c00280947 */ /* 0x000fea0003800000 */
[----:B--2---:R-:W-:-:S04]  /*af50*/  LEA R4, P0, R18, R6, 0x2 ;  /* 0x0000000612047211 */ /* 0x004fc800078010ff */
[----:B------:R-:W-:-:S05]  /*af60*/  LEA.HI.X R5, R18, R7, R202, 0x2, P0 ;  /* 0x0000000712057211 */ /* 0x000fca00000f14ca */
[----:B------:R4:W-:Y:S01]  /*af70*/  ST.E.64 desc[UR50][R4.64], R36 ;  /* 0x0000002404007985 */ /* 0x0009e2000c101b32 */
[----:B------:R-:W-:Y:S05]  /*af80*/  BRA `(.L_x_262) ;  /* 0x0000000c00187947 */ /* 0x000fea0003800000 */
.L_x_253:
[----:B------:R-:W-:Y:S02]  /*af90*/  ULDC.64 UR8, c[0x0][0xc00] ;  /* 0x0003000000087ab9 */ /* 0x000fe40000000a00 */
[----:B------:R-:W-:-:S04]  /*afa0*/  UISETP.NE.U32.AND UP0, UPT, UR8, URZ, UPT ;  /* 0x0000003f0800728c */ /* 0x000fc8000bf05070 */
[----:B------:R-:W-:-:S03]  /*afb0*/  UISETP.NE.AND.EX UP0, UPT, UR9, URZ, UPT, UP0 ;  /* 0x0000003f0900728c */ /* 0x000fc6000bf05300 */
[----:B------:R-:W-:Y:S02]  /*afc0*/  ULDC.64 UR8, c[0x0][0xc00] ;  /* 0x0003000000087ab9 */ /* 0x000fe40000000a00 */
[----:B------:R-:W-:Y:S01]  /*afd0*/  UIMAD.WIDE UR8, UR37, 0x4, UR8 ;  /* 0x00000004250878a5 */ /* 0x000fe2000f8e0208 */
[----:B------:R-:W-:-:S05]  /*afe0*/  PLOP3.LUT P1, PT, PT, PT, UP0, 0x80, 0x0 ;  /* 0x000000000000781c */ /* 0x000fca0003f2f008 */
[----:B------:R-:W-:Y:S02]  /*aff0*/  IMAD.U32 R4, RZ, RZ, UR8 ;  /* 0x00000008ff047e24 */ /* 0x000fe4000f8e00ff */
[----:B------:R-:W-:Y:S01]  /*b000*/  IMAD.U32 R5, RZ, RZ, UR9 ;  /* 0x00000009ff057e24 */ /* 0x000fe2000f8e00ff */
[----:B------:R-:W-:Y:S02]  /*b010*/  ULDC.64 UR8, c[0x0][0xc08] ;  /* 0x0003020000087ab9 */ /* 0x000fe40000000a00 */
[----:B------:R-:W-:-:S03]  /*b020*/  UISETP.NE.U32.AND UP1, UPT, UR8, URZ, UPT ;  /* 0x0000003f0800728c */ /* 0x000fc6000bf25070 */
[----:B------:R-:W2:Y:S01]  /*b030*/  @P1 LDG.E R3, desc[UR50][R4.64] ;  /* 0x0000003204031981 */ /* 0x000ea2000c1e1900 */
[----:B------:R-:W-:Y:S01]  /*b040*/  UISETP.NE.AND.EX UP1, UPT, UR9, URZ, UPT, UP1 ;  /* 0x0000003f0900728c */ /* 0x000fe2000bf25310 */
[----:B------:R-:W-:Y:S02]  /*b050*/  ULDC UR4, c[0x0][0xa88] ;  /* 0x0002a20000047ab9 */ /* 0x000fe40000000800 */
[----:B------:R-:W-:-:S03]  /*b060*/  IMAD.U32 R0, RZ, RZ, UR4 ;  /* 0x00000004ff007e24 */ /* 0x000fc6000f8e00ff */
[----:B------:R-:W-:-:S05]  /*b070*/  PLOP3.LUT P2, PT, PT, PT, UP1, 0x80, 0x0 ;  /* 0x000000000000781c */ /* 0x000fca0003f4f018 */
[----:B------:R-:W-:Y:S02]  /*b080*/  @UP1 ULDC.64 UR8, c[0x0][0xc08] ;  /* 0x0003020000081ab9 */ /* 0x000fe40000000a00 */
[----:B------:R-:W-:-:S06]  /*b090*/  @UP1 UIMAD.WIDE UR8, UR37, 0x4, UR8 ;  /* 0x00000004250818a5 */ /* 0x000fcc000f8e0208 */
[----:B------:R-:W-:Y:S02]  /*b0a0*/  IMAD.U32 R6, RZ, RZ, UR8 ;  /* 0x00000008ff067e24 */ /* 0x000fe4000f8e00ff */
[----:B------:R-:W-:-:S05]  /*b0b0*/  IMAD.U32 R7, RZ, RZ, UR9 ;  /* 0x00000009ff077e24 */ /* 0x000fca000f8e00ff */
[----:B------:R0:W5:Y:S01]  /*b0c0*/  @P2 LDG.E R0, desc[UR50][R6.64] ;  /* 0x0000003206002981 */ /* 0x000162000c1e1900 */
[----:B------:R-:W-:Y:S01]  /*b0d0*/  UMOV UR4, URZ ;  /* 0x0000003f00047c82 */ /* 0x000fe20008000000 */
[----:B------:R-:W-:Y:S02]  /*b0e0*/  ISETP.GT.AND P0, PT, R223, 0x7f, PT ;  /* 0x0000007fdf00780c */ /* 0x000fe40003f04270 */
[----:B--2---:R-:W-:-:S13]  /*b0f0*/  @P1 R2UR UR4, R3 ;  /* 0x00000000030412ca */ /* 0x004fda00000e0000 */
[----:B------:R-:W-:Y:S01]  /*b100*/  USHF.R.S32.HI UR16, URZ, 0x1f, UR4 ;  /* 0x0000001f3f107899 */ /* 0x000fe20008011404 */
[----:B0-----:R-:W-:Y:S11]  /*b110*/  @P2 BRA `(.L_x_265) ;  /* 0x0000000000102947 */ /* 0x001ff60003800000 */
[----:B------:R-:W-:Y:S05]  /*b120*/  @!P1 BRA `(.L_x_265) ;  /* 0x00000000000c9947 */ /* 0x000fea0003800000 */
[----:B------:R-:W2:Y:S04]  /*b130*/  LDG.E R3, desc[UR50][R4.64] ;  /* 0x0000003204037981 */ /* 0x000ea8000c1e1900 */
[----:B-----5:R-:W2:Y:S02]  /*b140*/  LDG.E R0, desc[UR50][R4.64+0x4] ;  /* 0x0000043204007981 */ /* 0x020ea4000c1e1900 */
[----:B--2---:R-:W-:-:S07]  /*b150*/  IMAD.IADD R0, R0, 0x1, -R3 ;  /* 0x0000000100007824 */ /* 0x004fce00078e0a03 */
.L_x_265:
[----:B------:R-:W-:Y:S01]  /*b160*/  USEL UR37, UR37, URZ, !UP0 ;  /* 0x0000003f25257287 */ /* 0x000fe2000c000000 */
[----:B------:R-:W-:Y:S01]  /*b170*/  BSSY B1, `(.L_x_266) ;  /* 0x0000039000017945 */ /* 0x000fe20003800000 */
[----:B------:R-:W-:-:S03]  /*b180*/  USEL UR38, UR38, URZ, !UP0 ;  /* 0x0000003f26267287 */ /* 0x000fc6000c000000 */
[----:B------:R-:W-:Y:S09]  /*b190*/  @P0 BRA `(.L_x_267) ;  /* 0x0000000000d80947 */ /* 0x000ff20003800000 */
[----:B------:R-:W0:Y:S01]  /*b1a0*/  S2R R4, SR_TID.X ;  /* 0x0000000000047919 */ /* 0x000e220000002100 */
[----:B------:R-:W1:Y:S01]  /*b1b0*/  LDC R9, c[0x0][0xbe8] ;  /* 0x0002fa00ff097b82 */ /* 0x000e620000000800 */
[----:B------:R-:W-:-:S04]  /*b1c0*/  IMAD.U32 R3, RZ, RZ, UR40 ;  /* 0x00000028ff037e24 */ /* 0x000fc8000f8e00ff */
[----:B0-----:R-:W-:Y:S02]  /*b1d0*/  IMAD R3, R3, 0x80, R4 ;  /* 0x0000008003037824 */ /* 0x001fe400078e0204 */
[----:B-1---5:R-:W-:Y:S02]  /*b1e0*/  IMAD R4, R0, R9, RZ ;  /* 0x0000000900047224 */ /* 0x022fe400078e02ff */
[----:B------:R-:W-:-:S05]  /*b1f0*/  VIADD R6, R3, 0xffffff80 ;  /* 0xffffff8003067836 */ /* 0x000fca0000000000 */
[----:B------:R-:W-:-:S13]  /*b200*/  ISETP.GE.AND P0, PT, R6, R4, PT ;  /* 0x000000040600720c */ /* 0x000fda0003f06270 */
[----:B------:R-:W-:Y:S05]  /*b210*/  @P0 BRA `(.L_x_267) ;  /* 0x0000000000b80947 */ /* 0x000fea0003800000 */
[----:B------:R-:W-:Y:S01]  /*b220*/  ISETP.NE.AND P0, PT, R9, 0x1, PT ;  /* 0x000000010900780c */ /* 0x000fe20003f05270 */
[----:B------:R-:W-:Y:S01]  /*b230*/  UISETP.GT.AND UP2, UPT, UR45, 0x1, UPT ;  /* 0x000000012d00788c */ /* 0x000fe2000bf44270 */
[----:B------:R-:W-:-:S03]  /*b240*/  UMOV UR7, 0x9b8 ;  /* 0x000009b800077882 */ /* 0x000fc60000000000 */
[----:B------:R-:W-:Y:S02]  /*b250*/  USEL UR17, UR7, 0x978, UP2 ;  /* 0x0000097807117887 */ /* 0x000fe40009000000 */
[----:B------:R-:W-:-:S06]  /*b260*/  USEL UR19, UR41, URZ, UP2 ;  /* 0x0000003f29137287 */ /* 0x000fcc0009000000 */
[----:B------:R-:W0:Y:S04]  /*b270*/  @P0 LDC R3, c[0x0][0xbec] ;  /* 0x0002fb00ff030b82 */ /* 0x000e280000000800 */
[----:B------:R-:W-:Y:S01]  /*b280*/  ULDC.64 UR10, c[0x0][UR17+0x220] ;  /* 0x00008800110a7abb */ /* 0x000fe20008000a00 */
[----:B------:R-:W-:Y:S01]  /*b290*/  ULDC.64 UR8, c[0x0][UR17+0x218] ;  /* 0x0000860011087abb */ /* 0x000fe20008000a00 */
[----:B------:R-:W-:Y:S01]  /*b2a0*/  ULDC.64 UR12, c[0x0][UR17+0x228] ;  /* 0x00008a00110c7abb */ /* 0x000fe20008000a00 */
[----:B------:R-:W-:Y:S01]  /*b2b0*/  UIMAD UR7, UR11, UR37, URZ ;  /* 0x000000250b0772a4 */ /* 0x000fe2000f8e023f */
[----:B------:R-:W1:Y:S01]  /*b2c0*/  @P0 LDC R5, c[0x0][0xbf0] ;  /* 0x0002fc00ff050b82 */ /* 0x000e620000000800 */
[----:B------:R-:W-:Y:S02]  /*b2d0*/  UIMAD.WIDE.U32 UR14, UR8, UR39, URZ ;  /* 0x00000027080e72a5 */ /* 0x000fe4000f8e003f */
[----:B------:R-:W-:-:S02]  /*b2e0*/  UIMAD UR18, UR9, UR39, URZ ;  /* 0x00000027091272a4 */ /* 0x000fc4000f8e023f */
[----:B------:R-:W-:Y:S02]  /*b2f0*/  UIMAD.WIDE.U32 UR8, UR10, UR37, URZ ;  /* 0x000000250a0872a5 */ /* 0x000fe4000f8e003f */
[----:B------:R-:W-:Y:S02]  /*b300*/  UIMAD.WIDE.U32 UR20, UR12, UR19, URZ ;  /* 0x000000130c1472a5 */ /* 0x000fe4000f8e003f */
[----:B------:R-:W-:Y:S02]  /*b310*/  UIMAD UR12, UR13, UR19, URZ ;  /* 0x000000130d0c72a4 */ /* 0x000fe4000f8e023f */
[----:B------:R-:W-:Y:S02]  /*b320*/  UIMAD UR7, UR10, UR38, UR7 ;  /* 0x000000260a0772a4 */ /* 0x000fe4000f8e0207 */
[----:B------:R-:W-:Y:S02]  /*b330*/  UIADD3 UR14, UP0, UP1, UR8, UR14, UR4 ;  /* 0x0000000e080e7290 */ /* 0x000fe4000f91e004 */
[----:B------:R-:W-:Y:S01]  /*b340*/  UIADD3 UR8, UR12, UR21, URZ ;  /* 0x000000150c087290 */ /* 0x000fe2000fffe03f */
[----:B0-----:R-:W-:Y:S01]  /*b350*/  @P0 IMAD.HI.U32 R4, R6, R3, RZ ;  /* 0x0000000306040227 */ /* 0x001fe200078e00ff */
[----:B------:R-:W-:-:S02]  /*b360*/  UIADD3 UR11, UR18, UR15, URZ ;  /* 0x0000000f120b7290 */ /* 0x000fc4000fffe03f */
[----:B------:R-:W-:Y:S01]  /*b370*/  UIADD3 UR7, UR9, UR7, URZ ;  /* 0x0000000709077290 */ /* 0x000fe2000fffe03f */
[----:B------:R-:W-:Y:S02]  /*b380*/  IMAD.MOV.U32 R3, RZ, RZ, R6 ;  /* 0x000000ffff037224 */ /* 0x000fe400078e0006 */
[----:B------:R-:W-:Y:S01]  /*b390*/  IMAD.U32 R8, RZ, RZ, UR8 ;  /* 0x00000008ff087e24 */ /* 0x000fe2000f8e00ff */
[----:B------:R-:W-:Y:S01]  /*b3a0*/  UIADD3.X UR7, UR7, UR11, UR16, UP0, UP1 ;  /* 0x0000000b07077290 */ /* 0x000fe200087e2410 */
[----:B-1----:R-:W-:Y:S01]  /*b3b0*/  @P0 SHF.R.U32.HI R3, RZ, R5, R4 ;  /* 0x00000005ff030219 */ /* 0x002fe20000011604 */
[----:B------:R-:W-:Y:S01]  /*b3c0*/  IMAD.U32 R4, RZ, RZ, UR20 ;  /* 0x00000014ff047e24 */ /* 0x000fe2000f8e00ff */
[----:B------:R-:W-:Y:S01]  /*b3d0*/  ULDC.64 UR8, c[0x0][UR17+0x210] ;  /* 0x0000840011087abb */ /* 0x000fe20008000a00 */
[----:B------:R-:W-:Y:S01]  /*b3e0*/  IMAD.U32 R5, RZ, RZ, UR21 ;  /* 0x00000015ff057e24 */ /* 0x000fe2000f8e00ff */
[--C-:B------:R-:W-:Y:S01]  /*b3f0*/  SHF.R.S32.HI R5, RZ, 0x1f, R3.reuse ;  /* 0x0000001fff057819 */ /* 0x100fe20000011403 */
[----:B------:R-:W-:Y:S01]  /*b400*/  IMAD.MOV R7, RZ, RZ, -R3 ;  /* 0x000000ffff077224 */ /* 0x000fe200078e0a03 */
[----:B------:R-:W-:Y:S01]  /*b410*/  IADD3 R4, P0, P1, R3, UR14, R4 ;  /* 0x0000000e03047c10 */ /* 0x000fe2000f91e004 */
[----:B------:R-:W-:Y:S01]  /*b420*/  ULDC.64 UR10, c[0x0][0xba8] ;  /* 0x0002ea00000a7ab9 */ /* 0x000fe20000000a00 */
[----:B------:R-:W-:Y:S01]  /*b430*/  @!UP2 ULDC UR10, c[0x0][0xb50] ;  /* 0x0002d400000aaab9 */ /* 0x000fe20000000800 */
[----:B------:R-:W-:Y:S01]  /*b440*/  IMAD R7, R9, R7, R6 ;  /* 0x0000000709077224 */ /* 0x000fe200078e0206 */
[----:B------:R-:W-:Y:S01]  /*b450*/  IADD3.X R5, R5, UR7, R8, P0, P1 ;  /* 0x0000000705057c10 */ /* 0x000fe200087e2408 */
[----:B------:R-:W-:-:S02]  /*b460*/  @!UP2 ULDC UR11, c[0x0][0xb54] ;  /* 0x0002d500000baab9 */ /* 0x000fc40000000800 */
[C---:B------:R-:W-:Y:S01]  /*b470*/  IMAD R6, R7.reuse, UR9, RZ ;  /* 0x0000000907067c24 */ /* 0x040fe2000f8e02ff */
[----:B------:R-:W-:Y:S01]  /*b480*/  SHF.R.S32.HI R3, RZ, 0x1f, R7 ;  /* 0x0000001fff037819 */ /* 0x000fe20000011407 */
[----:B------:R-:W-:-:S04]  /*b490*/  IMAD.WIDE.U32 R4, R7, UR8, R4 ;  /* 0x0000000807047c25 */ /* 0x000fc8000f8e0004 */
[----:B------:R-:W-:Y:S01]  /*b4a0*/  IMAD R3, R3, UR8, R6 ;  /* 0x0000000803037c24 */ /* 0x000fe2000f8e0206 */
[----:B------:R-:W-:-:S03]  /*b4b0*/  LEA R6, P0, R4, UR10, 0x2 ;  /* 0x0000000a04067c11 */ /* 0x000fc6000f8010ff */
[----:B------:R-:W-:-:S05]  /*b4c0*/  IMAD.IADD R3, R5, 0x1, R3 ;  /* 0x0000000105037824 */ /* 0x000fca00078e0203 */
[----:B------:R-:W-:Y:S01]  /*b4d0*/  LEA.HI.X R7, R4, UR11, R3, 0x2, P0 ;  /* 0x0000000b04077c11 */ /* 0x000fe200080f1403 */
[----:B------:R-:W-:-:S05]  /*b4e0*/  IMAD.MOV.U32 R3, RZ, RZ, -0x800000 ;  /* 0xff800000ff037424 */ /* 0x000fca00078e00ff */
[----:B------:R0:W-:Y:S02]  /*b4f0*/  STG.E desc[UR50][R6.64], R3 ;  /* 0x0000000306007986 */ /* 0x0001e4000c101932 */
.L_x_267:
[----:B------:R-:W-:Y:S05]  /*b500*/  BSYNC B1 ;  /* 0x0000000000017941 */ /* 0x000fea0003800000 */
.L_x_266:
[----:B------:R-:W-:-:S06]  /*b510*/  UISETP.GT.AND UP0, UPT, UR45, 0x1, UPT ;  /* 0x000000012d00788c */ /* 0x000fcc000bf04270 */
[----:B------:R-:W-:-:S13]  /*b520*/  PLOP3.LUT P0, PT, PT, PT, UP0, 0x80, 0x0 ;  /* 0x000000000000781c */ /* 0x000fda0003f0f008 */
[----:B------:R-:W-:Y:S05]  /*b530*/  @P0 BRA `(.L_x_262) ;  /* 0x0000000400ac0947 */ /* 0x000fea0003800000 */
[----:B------:R-:W1:Y:S01]  /*b540*/  LDC R11, c[0x0][0xbe8] ;  /* 0x0002fa00ff0b7b82 */ /* 0x000e620000000800 */
[----:B------:R-:W-:Y:S01]  /*b550*/  ULDC.64 UR10, c[0x0][0xaa0] ;  /* 0x0002a800000a7ab9 */ /* 0x000fe20000000a00 */
[----:B0-----:R-:W-:Y:S01]  /*b560*/  IMAD R3, R17, 0x20, R200 ;  /* 0x0000002011037824 */ /* 0x001fe200078e02c8 */
[----:B------:R-:W-:Y:S01]  /*b570*/  UIMAD UR7, UR16, UR10, URZ ;  /* 0x0000000a100772a4 */ /* 0x000fe2000f8e023f */
[----:B------:R-:W-:Y:S01]  /*b580*/  IMAD.U32 R8, RZ, RZ, UR40 ;  /* 0x00000028ff087e24 */ /* 0x000fe2000f8e00ff */
[----:B------:R-:W-:Y:S01]  /*b590*/  UIMAD.WIDE.U32 UR8, UR4, UR10, URZ ;  /* 0x0000000a040872a5 */ /* 0x000fe2000f8e003f */
[----:B------:R-:W-:Y:S01]  /*b5a0*/  IMAD.U32 R13, RZ, RZ, UR40 ;  /* 0x00000028ff0d7e24 */ /* 0x000fe2000f8e00ff */
[----:B------:R-:W-:Y:S01]  /*b5b0*/  UIMAD UR7, UR4, UR11, UR7 ;  /* 0x0000000b040772a4 */ /* 0x000fe2000f8e0207 */
[----:B------:R-:W-:Y:S01]  /*b5c0*/  IMAD R8, R8, 0x80, R3 ;  /* 0x0000008008087824 */ /* 0x000fe200078e0203 */
[----:B------:R-:W-:Y:S01]  /*b5d0*/  BSSY B1, `(.L_x_268) ;  /* 0x0000037000017945 */ /* 0x000fe20003800000 */
[----:B------:R-:W-:Y:S01]  /*b5e0*/  ULDC.64 UR10, c[0x0][0xae8] ;  /* 0x0002ba00000a7ab9 */ /* 0x000fe20000000a00 */
[----:B------:R-:W-:Y:S01]  /*b5f0*/  UIADD3 UR9, UR9, UR7, URZ ;  /* 0x0000000709097290 */ /* 0x000fe2000fffe03f */
[----:B------:R-:W-:-:S03]  /*b600*/  IMAD.MOV.U32 R3, RZ, RZ, R8 ;  /* 0x000000ffff037224 */ /* 0x000fc600078e0008 */
[----:B------:R-:W-:-:S04]  /*b610*/  UIMAD.WIDE.U32 UR8, UR39, UR10, UR8 ;  /* 0x0000000a270872a5 */ /* 0x000fc8000f8e0008 */
[----:B------:R-:W-:-:S03]  /*b620*/  UIMAD UR9, UR39, UR11, UR9 ;  /* 0x0000000b270972a4 */ /* 0x000fc6000f8e0209 */
[----:B------:R-:W-:Y:S01]  /*b630*/  ULDC.64 UR10, c[0x0][0xaf0] ;  /* 0x0002bc00000a7ab9 */ /* 0x000fe20000000a00 */
[----:B-1----:R-:W-:Y:S01]  /*b640*/  ISETP.NE.AND P0, PT, R11, 0x1, PT ;  /* 0x000000010b00780c */ /* 0x002fe20003f05270 */
[----:B------:R-:W-:Y:S02]  /*b650*/  UIMAD UR38, UR38, UR10, URZ ;  /* 0x0000000a262672a4 */ /* 0x000fe4000f8e023f */
[----:B------:R-:W-:Y:S02]  /*b660*/  UIMAD.WIDE.U32 UR8, UR37, UR10, UR8 ;  /* 0x0000000a250872a5 */ /* 0x000fe4000f8e0008 */
[----:B------:R-:W-:-:S03]  /*b670*/  UIMAD UR4, UR37, UR11, UR38 ;  /* 0x0000000b250472a4 */ /* 0x000fc6000f8e0226 */
[----:B------:R-:W-:Y:S01]  /*b680*/  ULDC.64 UR10, c[0x0][0xae0] ;  /* 0x0002b800000a7ab9 */ /* 0x000fe20000000a00 */
[----:B------:R-:W-:-:S04]  /*b690*/  UIADD3 UR4, UR9, UR4, URZ ;  /* 0x0000000409047290 */ /* 0x000fc8000fffe03f */
[----:B------:R-:W0:Y:S08]  /*b6a0*/  @P0 LDC R5, c[0x0][0xbec] ;  /* 0x0002fb00ff050b82 */ /* 0x000e300000000800 */
[----:B------:R-:W1:Y:S01]  /*b6b0*/  @P0 LDC R7, c[0x0][0xbf0] ;  /* 0x0002fc00ff070b82 */ /* 0x000e620000000800 */
[----:B0-----:R-:W-:-:S04]  /*b6c0*/  @P0 IMAD.HI.U32 R4, R8, R5, RZ ;  /* 0x0000000508040227 */ /* 0x001fc800078e00ff */
[----:B------:R-:W-:Y:S02]  /*b6d0*/  IMAD.U32 R5, RZ, RZ, UR9 ;  /* 0x00000009ff057e24 */ /* 0x000fe4000f8e00ff */
[----:B------:R-:W-:Y:S01]  /*b6e0*/  IMAD.U32 R5, RZ, RZ, UR4 ;  /* 0x00000004ff057e24 */ /* 0x000fe2000f8e00ff */
[----:B-1----:R-:W-:-:S04]  /*b6f0*/  @P0 SHF.R.U32.HI R3, RZ, R7, R4 ;  /* 0x00000007ff030219 */ /* 0x002fc80000011604 */
[--C-:B------:R-:W-:Y:S01]  /*b700*/  SHF.R.S32.HI R4, RZ, 0x1f, R3.reuse ;  /* 0x0000001fff047819 */ /* 0x100fe20000011403 */
[----:B------:R-:W-:-:S04]  /*b710*/  IMAD.MOV R7, RZ, RZ, -R3 ;  /* 0x000000ffff077224 */ /* 0x000fc800078e0a03 */
[----:B------:R-:W-:Y:S02]  /*b720*/  IMAD R6, R4, UR10, RZ ;  /* 0x0000000a04067c24 */ /* 0x000fe4000f8e02ff */
[----:B------:R-:W-:Y:S01]  /*b730*/  IMAD.U32 R4, RZ, RZ, UR8 ;  /* 0x00000008ff047e24 */ /* 0x000fe2000f8e00ff */
[----:B------:R-:W-:Y:S01]  /*b740*/  ULDC.64 UR8, c[0x0][0xad8] ;  /* 0x0002b60000087ab9 */ /* 0x000fe20000000a00 */
[----:B------:R-:W-:Y:S02]  /*b750*/  IMAD R7, R11, R7, R8 ;  /* 0x000000070b077224 */ /* 0x000fe400078e0208 */
[C---:B------:R-:W-:Y:S02]  /*b760*/  IMAD R9, R3.reuse, UR11, R6 ;  /* 0x0000000b03097c24 */ /* 0x040fe4000f8e0206 */
[----:B------:R-:W-:Y:S01]  /*b770*/  IMAD.WIDE.U32 R4, R3, UR10, R4 ;  /* 0x0000000a03047c25 */ /* 0x000fe2000f8e0004 */
[----:B------:R-:W-:-:S03]  /*b780*/  SHF.R.S32.HI R3, RZ, 0x1f, R7 ;  /* 0x0000001fff037819 */ /* 0x000fc60000011407 */
[----:B------:R-:W-:Y:S02]  /*b790*/  IMAD.IADD R5, R5, 0x1, R9 ;  /* 0x0000000105057824 */ /* 0x000fe400078e0209 */
[----:B------:R-:W-:Y:S02]  /*b7a0*/  IMAD R6, R3, UR8, RZ ;  /* 0x0000000803067c24 */ /* 0x000fe4000f8e02ff */
[----:B------:R-:W-:Y:S02]  /*b7b0*/  IMAD R8, R13, 0x80, R200 ;  /* 0x000000800d087824 */ /* 0x000fe400078e02c8 */
[----:B-----5:R-:W-:Y:S02]  /*b7c0*/  IMAD R11, R0, R11, RZ ;  /* 0x0000000b000b7224 */ /* 0x020fe400078e02ff */
[C---:B------:R-:W-:Y:S02]  /*b7d0*/  IMAD R3, R7.reuse, UR9, R6 ;  /* 0x0000000907037c24 */ /* 0x040fe4000f8e0206 */
[----:B------:R-:W-:Y:S01]  /*b7e0*/  IMAD.WIDE.U32 R4, R7, UR8, R4 ;  /* 0x0000000807047c25 */ /* 0x000fe2000f8e0004 */
[----:B------:R-:W-:Y:S01]  /*b7f0*/  ISETP.GE.AND P2, PT, R8, R11, PT ;  /* 0x0000000b0800720c */ /* 0x000fe20003f46270 */
[----:B------:R-:W-:-:S02]  /*b800*/  ULDC.64 UR8, c[0x0][0xa80] ;  /* 0x0002a00000087ab9 */ /* 0x000fc40000000a00 */
[----:B------:R-:W-:Y:S01]  /*b810*/  IMAD.IADD R3, R5, 0x1, R3 ;  /* 0x0000000105037824 */ /* 0x000fe200078e0203 */
[----:B------:R-:W-:Y:S01]  /*b820*/  LEA R6, P3, R4, UR8, 0x1 ;  /* 0x0000000804067c11 */ /* 0x000fe2000f8608ff */
[----:B------:R-:W-:-:S03]  /*b830*/  VIADD R0, R8, 0x20 ;  /* 0x0000002008007836 */ /* 0x000fc60000000000 */
[----:B------:R-:W-:Y:S01]  /*b840*/  LEA.HI.X R3, R4, UR9, R3, 0x1, P3 ;  /* 0x0000000904037c11 */ /* 0x000fe200098f0c03 */
[----:B------:R0:W1:Y:S01]  /*b850*/  SHFL.IDX PT, R7, R6, RZ, 0x181f ;  /* 0x00181fff06077589 */ /* 0x00006200000e0000 */
[-C--:B------:R-:W-:Y:S01]  /*b860*/  ISETP.GE.AND P1, PT, R0, R11.reuse, PT ;  /* 0x0000000b0000720c */ /* 0x080fe20003f26270 */
[----:B------:R-:W-:Y:S02]  /*b870*/  VIADD R0, R8, 0x40 ;  /* 0x0000004008007836 */ /* 0x000fe40000000000 */
[----:B------:R0:W2:Y:S03]  /*b880*/  SHFL.IDX PT, R5, R3, RZ, 0x181f ;  /* 0x00181fff03057589 */ /* 0x0000a600000e0000 */
[----:B------:R-:W-:Y:S01]  /*b890*/  ISETP.GE.AND P0, PT, R0, R11, PT ;  /* 0x0000000b0000720c */ /* 0x000fe20003f06270 */
[----:B------:R-:W-:-:S12]  /*b8a0*/  @P2 BRA `(.L_x_269) ;  /* 0x0000000000242947 */ /* 0x000fd80003800000 */
[----:B------:R-:W-:Y:S02]  /*b8b0*/  ULDC UR4, c[0x0][0xac8] ;  /* 0x0002b20000047ab9 */ /* 0x000fe40000000800 */
[----:B------:R-:W-:Y:S02]  /*b8c0*/  ISETP.GE.AND P4, PT, R2, UR4, PT ;  /* 0x0000000402007c0c */ /* 0x000fe4000bf86270 */
[----:B------:R-:W-:-:S11]  /*b8d0*/  ISETP.GE.AND P5, PT, R16, UR4, PT ;  /* 0x0000000410007c0c */ /* 0x000fd6000bfa6270 */
[-C--:B-1----:R-:W-:Y:S02]  /*b8e0*/  @!P4 LEA R12, P2, R2, R7.reuse, 0x1 ;  /* 0x00000007020cc211 */ /* 0x082fe400078408ff */
[----:B------:R-:W-:Y:S02]  /*b8f0*/  @!P5 LEA R4, P3, R16, R7, 0x1 ;  /* 0x000000071004d211 */ /* 0x000fe400078608ff */
[-C--:B--2---:R-:W-:Y:S02]  /*b900*/  @!P4 LEA.HI.X R13, R2, R5.reuse, R222, 0x1, P2 ;  /* 0x00000005020dc211 */ /* 0x084fe400010f0cde */
[----:B------:R-:W-:-:S03]  /*b910*/  @!P5 LEA.HI.X R5, R16, R5, R221, 0x1, P3 ;  /* 0x000000051005d211 */ /* 0x000fc600018f0cdd */
[----:B------:R3:W-:Y:S04]  /*b920*/  @!P4 ST.E.128 desc[UR50][R12.64], RZ ;  /* 0x000000ff0c00c985 */ /* 0x0007e8000c101d32 */
[----:B------:R3:W-:Y:S02]  /*b930*/  @!P5 ST.E.128 desc[UR50][R4.64], RZ ;  /* 0x000000ff0400d985 */ /* 0x0007e4000c101d32 */
.L_x_269:
[----:B------:R-:W-:Y:S05]  /*b940*/  BSYNC B1 ;  /* 0x0000000000017941 */ /* 0x000fea0003800000 */
.L_x_268:
[----:B--23--:R2:W3:Y:S01]  /*b950*/  SHFL.IDX PT, R5, R3, 0x1, 0x181f ;  /* 0x00381f0003057f89 */ /* 0x00c4e200000e0000 */
[----:B------:R-:W-:Y:S03]  /*b960*/  BSSY B1, `(.L_x_270) ;  /* 0x000000c000017945 */ /* 0x000fe60003800000 */
[----:B-1----:R2:W1:Y:S01]  /*b970*/  SHFL.IDX PT, R7, R6, 0x1, 0x181f ;  /* 0x00381f0006077f89 */ /* 0x00246200000e0000 */
[----:B------:R-:W-:Y:S05]  /*b980*/  @P1 BRA `(.L_x_271) ;  /* 0x0000000000241947 */ /* 0x000fea0003800000 */
[----:B------:R-:W-:Y:S02]  /*b990*/  ULDC UR4, c[0x0][0xac8] ;  /* 0x0002b20000047ab9 */ /* 0x000fe40000000800 */
[----:B------:R-:W-:Y:S02]  /*b9a0*/  ISETP.GE.AND P3, PT, R2, UR4, PT ;  /* 0x0000000402007c0c */ /* 0x000fe4000bf66270 */
[----:B------:R-:W-:-:S11]  /*b9b0*/  ISETP.GE.AND P4, PT, R16, UR4, PT ;  /* 0x0000000410007c0c */ /* 0x000fd6000bf86270 */
[-C--:B-1----:R-:W-:Y:S02]  /*b9c0*/  @!P3 LEA R12, P1, R2, R7.reuse, 0x1 ;  /* 0x00000007020cb211 */ /* 0x082fe400078208ff */
[----:B------:R-:W-:Y:S02]  /*b9d0*/  @!P4 LEA R4, P2, R16, R7, 0x1 ;  /* 0x000000071004c211 */ /* 0x000fe400078408ff */
[-C--:B---3--:R-:W-:Y:S02]  /*b9e0*/  @!P3 LEA.HI.X R13, R2, R5.reuse, R222, 0x1, P1 ;  /* 0x00000005020db211 */ /* 0x088fe400008f0cde */
[----:B------:R-:W-:-:S03]  /*b9f0*/  @!P4 LEA.HI.X R5, R16, R5, R221, 0x1, P2 ;  /* 0x000000051005c211 */ /* 0x000fc600010f0cdd */
[----:B------:R4:W-:Y:S04]  /*ba00*/  @!P3 ST.E.128 desc[UR50][R12.64], RZ ;  /* 0x000000ff0c00b985 */ /* 0x0009e8000c101d32 */
[----:B------:R4:W-:Y:S02]  /*ba10*/  @!P4 ST.E.128 desc[UR50][R4.64], RZ ;  /* 0x000000ff0400c985 */ /* 0x0009e4000c101d32 */
.L_x_271:
[----:B------:R-:W-:Y:S05]  /*ba20*/  BSYNC B1 ;  /* 0x0000000000017941 */ /* 0x000fea0003800000 */
.L_x_270:
[----:B---34-:R3:W4:Y:S01]  /*ba30*/  SHFL.IDX PT, R5, R3, 0x2, 0x181f ;  /* 0x00581f0003057f89 */ /* 0x01872200000e0000 */
        /* <DEDUP_REMOVED lines=8> */
[-C--:B----4-:R-:W-:Y:S02]  /*bac0*/  @!P2 LEA.HI.X R13, R2, R5.reuse, R222, 0x1, P0 ;  /* 0x00000005020da211 */ /* 0x090fe400000f0cde */
[----:B------:R-:W-:-:S03]  /*bad0*/  @!P3 LEA.HI.X R5, R16, R5, R221, 0x1, P1 ;  /* 0x000000051005b211 */ /* 0x000fc600008f0cdd */
[----:B------:R1:W-:Y:S04]  /*bae0*/  @!P2 ST.E.128 desc[UR50][R12.64], RZ ;  /* 0x000000ff0c00a985 */ /* 0x0003e8000c101d32 */
[----:B------:R1:W-:Y:S02]  /*baf0*/  @!P3 ST.E.128 desc[UR50][R4.64], RZ ;  /* 0x000000ff0400b985 */ /* 0x0003e4000c101d32 */
.L_x_273:
[----:B------:R-:W-:Y:S05]  /*bb00*/  BSYNC B1 ;  /* 0x0000000000017941 */ /* 0x000fea0003800000 */
.L_x_272:
[----:B------:R-:W-:Y:S01]  /*bb10*/  VIADD R0, R8, 0x60 ;  /* 0x0000006008007836 */ /* 0x000fe20000000000 */
[----:B0-23--:R-:W0:Y:S04]  /*bb20*/  SHFL.IDX PT, R3, R3, 0x3, 0x181f ;  /* 0x00781f0003037f89 */ /* 0x00de2800000e0000 */
[----:B------:R-:W-:Y:S01]  /*bb30*/  ISETP.GE.AND P0, PT, R0, R11, PT ;  /* 0x0000000b0000720c */ /* 0x000fe20003f06270 */
[----:B-1--4-:R1:W2:-:S12]  /*bb40*/  SHFL.IDX PT, R5, R6, 0x3, 0x181f ;  /* 0x00781f0006057f89 */ /* 0x01229800000e0000 */
[----:B-1----:R-:W-:Y:S05]  /*bb50*/  @P0 BRA `(.L_x_262) ;  /* 0x0000000000240947 */ /* 0x002fea0003800000 */
[----:B------:R-:W-:Y:S02]  /*bb60*/  ULDC UR4, c[0x0][0xac8] ;  /* 0x0002b20000047ab9 */ /* 0x000fe40000000800 */
[----:B------:R-:W-:Y:S02]  /*bb70*/  ISETP.GE.AND P2, PT, R2, UR4, PT ;  /* 0x0000000402007c0c */ /* 0x000fe4000bf46270 */
[----:B------:R-:W-:-:S11]  /*bb80*/  ISETP.GE.AND P3, PT, R16, UR4, PT ;  /* 0x0000000410007c0c */ /* 0x000fd6000bf66270 */
[-C--:B--2---:R-:W-:Y:S02]  /*bb90*/  @!P2 LEA R6, P0, R2, R5.reuse, 0x1 ;  /* 0x000000050206a211 */ /* 0x084fe400078008ff */
[----:B------:R-:W-:Y:S02]  /*bba0*/  @!P3 LEA R4, P1, R16, R5, 0x1 ;  /* 0x000000051004b211 */ /* 0x000fe400078208ff */
[-C--:B0-----:R-:W-:Y:S02]  /*bbb0*/  @!P2 LEA.HI.X R7, R2, R3.reuse, R222, 0x1, P0 ;  /* 0x000000030207a211 */ /* 0x081fe400000f0cde */
[----:B------:R-:W-:-:S03]  /*bbc0*/  @!P3 LEA.HI.X R5, R16, R3, R221, 0x1, P1 ;  /* 0x000000031005b211 */ /* 0x000fc600008f0cdd */
[----:B------:R0:W-:Y:S04]  /*bbd0*/  @!P2 ST.E.128 desc[UR50][R6.64], RZ ;  /* 0x000000ff0600a985 */ /* 0x0001e8000c101d32 */
[----:B------:R0:W-:Y:S02]  /*bbe0*/  @!P3 ST.E.128 desc[UR50][R4.64], RZ ;  /* 0x000000ff0400b985 */ /* 0x0001e4000c101d32 */
.L_x_262:
[----:B------:R-:W-:Y:S05]  /*bbf0*/  BSYNC B0 ;  /* 0x0000000000007941 */ /* 0x000fea0003800000 */
.L_x_252:
[----:B------:R-:W-:Y:S02]  /*bc00*/  ULDC UR4, c[0x0][0xc3c] ;  /* 0x00030f0000047ab9 */ /* 0x000fe40000000800 */
[----:B------:R-:W-:-:S13]  /*bc10*/  ISETP.GE.AND P0, PT, R35, UR4, PT ;  /* 0x0000000423007c0c */ /* 0x000fda000bf06270 */
[----:B------:R-:W-:Y:S05]  /*bc20*/  @!P0 BRA `(.L_x_274) ;  /* 0xffffff5000c08947 */ /* 0x000fea000383ffff */
[----:B------:R-:W-:Y:S05]  /*bc30*/  EXIT ;  /* 0x000000000000794d */ /* 0x000fea0003800000 */
.L_x_223:
[----:B------:R-:W-:-:S08]  /*bc40*/  NOP ;  /* 0x0000000000007918 */ /* 0x000fd00000000000 */
[----:B------:R-:W0:-:S00]  /*bc50*/  USETMAXREG.DEALLOC.CTAPOOL 0x28 ;  /* 0x00000028000079c8 */ /* 0x000e0000080e0500 */
[----:B0-----:R-:W-:Y:S02]  /*bc60*/  LOP3.LUT R0, R0, 0x3, RZ, 0xc0, !PT ;  /* 0x0000000300007812 */ /* 0x001fe400078ec0ff */
[----:B------:R-:W-:-:S04]  /*bc70*/  LOP3.LUT R28, R28, 0xfffffbff, RZ, 0xc0, !PT ;  /* 0xfffffbff1c1c7812 */ /* 0x000fc800078ec0ff */
[----:B------:R-:W0:Y:S02]  /*bc80*/  SHFL.IDX PT, R0, R0, RZ, 0x1f ;  /* 0x00001fff00007589 */ /* 0x000e2400000e0000 */
[----:B0-----:R-:W-:-:S13]  /*bc90*/  ISETP.NE.AND P0, PT, R0, RZ, PT ;  /* 0x000000ff0000720c */ /* 0x001fda0003f05270 */
[----:B------:R-:W-:Y:S01]  /*bca0*/  @P0 BAR.SYNC.DEFER_BLOCKING 0x5, 0x180 ;  /* 0x0146000000000b1d */ /* 0x000fe20000010000 */
[----:B------:R-:W-:Y:S02]  /*bcb0*/  @P0 MOV R3, 0x400 ;  /* 0x0000040000030802 */ /* 0x000fe40000000f00 */
[----:B------:R-:W-:Y:S02]  /*bcc0*/  @P0 LOP3.LUT R28, R28, 0x400, RZ, 0xfc, !PT ;  /* 0x000004001c1c0812 */ /* 0x000fe400078efcff */
[----:B------:R-:W-:-:S05]  /*bcd0*/  @P0 LEA R2, R2, R3, 0x18 ;  /* 0x0000000302020211 */ /* 0x000fca00078ec0ff */
[----:B------:R-:W0:Y:S04]  /*bce0*/  @P0 LDS.128 R4, [R2+0x228d0] ;  /* 0x0228d00002040984 */ /* 0x000e280000000c00 */
[----:B0-----:R0:W-:Y:S01]  /*bcf0*/  @P0 STL.64 [R1], R4 ;  /* 0x0000000401000387 */ /* 0x0011e20000100a00 */
[----:B------:R-:W-:-:S03]  /*bd00*/  IMAD.MOV.U32 R0, RZ, RZ, R7 ;  /* 0x000000ffff007224 */ /* 0x000fc600078e0007 */
[----:B------:R0:W-:Y:S02]  /*bd10*/  @P0 STL [R1+0x8], R6 ;  /* 0x0000080601000387 */ /* 0x0001e40000100800 */
[----:B------:R-:W-:Y:S01]  /*bd20*/  @P0 R2UR UR40, R0 ;  /* 0x00000000002802ca */ /* 0x000fe200000e0000 */
[----:B------:R-:W-:Y:S06]  /*bd30*/  @P0 BAR.ARV 0x4, 0x180 ;  /* 0x0106000000000b1d */ /* 0x000fec0000002000 */
[----:B------:R-:W-:Y:S08]  /*bd40*/  @P0 BRA `(.L_x_275) ;  /* 0x0000000800cc0947 */ /* 0x000ff00003800000 */
[----:B0-----:R-:W0:Y:S01]  /*bd50*/  S2R R4, SR_TID.X ;  /* 0x0000000000047919 */ /* 0x001e220000002100 */
[----:B------:R-:W-:Y:S01]  /*bd60*/  ULDC UR4, c[0x0][0xc3c] ;  /* 0x00030f0000047ab9 */ /* 0x000fe20000000800 */
[----:B------:R-:W-:Y:S01]  /*bd70*/  IMAD.MOV.U32 R0, RZ, RZ, RZ ;  /* 0x000000ffff007224 */ /* 0x000fe200078e00ff */
[----:B------:R-:W1:Y:S01]  /*bd80*/  LDC R12, c[0x0][0xc38] ;  /* 0x00030e00ff0c7b82 */ /* 0x000e620000000800 */
[----:B------:R-:W-:Y:S01]  /*bd90*/  IMAD.MOV.U32 R9, RZ, RZ, RZ ;  /* 0x000000ffff097224 */ /* 0x000fe200078e00ff */
[----:B0-----:R-:W-:-:S04]  /*bda0*/  LOP3.LUT R7, R4, 0x1f, RZ, 0xc0, !PT ;  /* 0x0000001f04077812 */ /* 0x001fc800078ec0ff */
[----:B------:R-:W-:-:S04]  /*bdb0*/  ISETP.NE.AND P0, PT, R7, 0x1f, PT ;  /* 0x0000001f0700780c */ /* 0x000fc80003f05270 */
[----:B------:R-:W-:-:S13]  /*bdc0*/  ISETP.GE.OR P1, PT, R7, UR4, !P0 ;  /* 0x0000000407007c0c */ /* 0x000fda000c726670 */
[----:B------:R-:W0:Y:S08]  /*bdd0*/  @!P1 LDC.64 R4, c[0x0][0xc80] ;  /* 0x00032000ff049b82 */ /* 0x000e300000000a00 */
[----:B------:R-:W2:Y:S01]  /*bde0*/  @!P1 LDC.64 R2, c[0x0][0xc78] ;  /* 0x00031e00ff029b82 */ /* 0x000ea20000000a00 */
[----:B0-----:R-:W-:-:S05]  /*bdf0*/  @!P1 IMAD.WIDE.U32 R4, R7, 0x4, R4 ;  /* 0x0000000407049825 */ /* 0x001fca00078e0004 */
[----:B------:R-:W3:Y:S01]  /*be00*/  @!P1 LDG.E R0, desc[UR50][R4.64] ;  /* 0x0000003204009981 */ /* 0x000ee2000c1e1900 */
[----:B--2---:R-:W-:-:S05]  /*be10*/  @!P1 IMAD.WIDE.U32 R2, R7, 0x4, R2 ;  /* 0x0000000407029825 */ /* 0x004fca00078e0002 */
[----:B------:R-:W3:Y:S01]  /*be20*/  @!P1 LDG.E R9, desc[UR50][R2.64] ;  /* 0x0000003202099981 */ /* 0x000ee2000c1e1900 */
[C---:B------:R-:W-:Y:S02]  /*be30*/  ISETP.NE.AND P1, PT, R7.reuse, RZ, PT ;  /* 0x000000ff0700720c */ /* 0x040fe40003f25270 */
[C---:B------:R-:W-:Y:S02]  /*be40*/  ISETP.GE.U32.AND P2, PT, R7.reuse, 0x2, PT ;  /* 0x000000020700780c */ /* 0x040fe40003f46070 */
[C---:B------:R-:W-:Y:S02]  /*be50*/  ISETP.GE.U32.AND P3, PT, R7.reuse, 0x4, PT ;  /* 0x000000040700780c */ /* 0x040fe40003f66070 */
[C---:B------:R-:W-:Y:S02]  /*be60*/  ISETP.GE.U32.AND P4, PT, R7.reuse, 0x8, PT ;  /* 0x000000080700780c */ /* 0x040fe40003f86070 */
[----:B------:R-:W-:Y:S01]  /*be70*/  ISETP.GE.U32.AND P5, PT, R7, 0x10, PT ;  /* 0x000000100700780c */ /* 0x000fe20003fa6070 */
[----:B------:R-:W-:Y:S01]  /*be80*/  UMOV UR4, URZ ;  /* 0x0000003f00047c82 */ /* 0x000fe20008000000 */
[----:B---3--:R-:W-:-:S05]  /*be90*/  IMAD R6, R0, R9, RZ ;  /* 0x0000000900067224 */ /* 0x008fca00078e02ff */
[----:B------:R-:W0:Y:S02]  /*bea0*/  SHFL.UP PT, R8, R6, 0x1, RZ ;  /* 0x0420000006087989 */ /* 0x000e2400000e00ff */
[----:B0-----:R-:W-:-:S05]  /*beb0*/  SEL R11, R8, RZ, P1 ;  /* 0x000000ff080b7207 */ /* 0x001fca0000800000 */
[----:B------:R-:W-:-:S05]  /*bec0*/  IMAD.IADD R11, R6, 0x1, R11 ;  /* 0x00000001060b7824 */ /* 0x000fca00078e020b */
        /* <DEDUP_REMOVED lines=9> */
[----:B------:R-:W0:Y:S01]  /*bf60*/  SHFL.UP PT, R4, R2, 0x10, RZ ;  /* 0x0600000002047989 */ /* 0x000e2200000e00ff */
[----:B------:R-:W2:Y:S01]  /*bf70*/  S2R R6, SR_CTAID.X ;  /* 0x0000000000067919 */ /* 0x000ea20000002500 */
[----:B0-----:R-:W-:-:S05]  /*bf80*/  SEL R5, R4, RZ, P5 ;  /* 0x000000ff04057207 */ /* 0x001fca0002800000 */
[----:B------:R-:W-:-:S05]  /*bf90*/  IMAD.IADD R5, R2, 0x1, R5 ;  /* 0x0000000102057824 */ /* 0x000fca00078e0205 */
[----:B------:R-:W1:Y:S02]  /*bfa0*/  SHFL.IDX PT, R11, R5, 0x1f, 0x1f ;  /* 0x03e01f00050b7f89 */ /* 0x000e6400000e0000 */
[----:B-1----:R-:W-:-:S05]  /*bfb0*/  IMAD R11, R11, R12, RZ ;  /* 0x0000000c0b0b7224 */ /* 0x002fca00078e02ff */
[----:B--2---:R-:W-:Y:S01]  /*bfc0*/  ISETP.GT.AND P6, PT, R11, R6, PT ;  /* 0x000000060b00720c */ /* 0x004fe20003fc4270 */
[----:B------:R-:W-:-:S12]  /*bfd0*/  IMAD.MOV.U32 R4, RZ, RZ, R11 ;  /* 0x000000ffff047224 */ /* 0x000fd800078e000b */
[----:B------:R-:W-:Y:S05]  /*bfe0*/  @P6 BRA `(.L_x_276) ;  /* 0x00000000009c6947 */ /* 0x000fea0003800000 */
[----:B------:R-:W-:Y:S01]  /*bff0*/  IMAD.MOV.U32 R11, RZ, RZ, R4 ;  /* 0x000000ffff0b7224 */ /* 0x000fe200078e0004 */
[----:B------:R-:W-:Y:S01]  /*c000*/  UMOV UR4, URZ ;  /* 0x0000003f00047c82 */ /* 0x000fe20008000000 */
[----:B------:R-:W-:-:S05]  /*c010*/  ULDC UR5, c[0x0][0xc3c] ;  /* 0x00030f0000057ab9 */ /* 0x000fca0000000800 */
.L_x_278:
[----:B------:R-:W-:-:S04]  /*c020*/  UIADD3 UR4, UR4, 0x1f, URZ ;  /* 0x0000001f04047890 */ /* 0x000fc8000fffe03f */
[----:B------:R-:W-:-:S06]  /*c030*/  UISETP.GE.AND UP0, UPT, UR4, UR5, UPT ;  /* 0x000000050400728c */ /* 0x000fcc000bf06270 */
[----:B------:R-:W-:-:S13]  /*c040*/  PLOP3.LUT P6, PT, PT, PT, UP0, 0x40, 0x0 ;  /* 0x000000000000781c */ /* 0x000fda0003fce808 */
[----:B------:R-:W-:Y:S05]  /*c050*/  @!P6 BRA `(.L_x_277) ;  /* 0x0000000400cce947 */ /* 0x000fea0003800000 */
[----:B------:R-:W-:Y:S01]  /*c060*/  VIADD R9, R7, UR4 ;  /* 0x0000000407097c36 */ /* 0x000fe20008000000 */
[----:B------:R-:W0:Y:S01]  /*c070*/  LDC R12, c[0x0][0xc38] ;  /* 0x00030e00ff0c7b82 */ /* 0x000e220000000800 */
[----:B------:R-:W-:-:S03]  /*c080*/  IMAD.MOV.U32 R0, RZ, RZ, RZ ;  /* 0x000000ffff007224 */ /* 0x000fc600078e00ff */
[----:B------:R-:W-:-:S13]  /*c090*/  ISETP.GE.OR P6, PT, R9, UR5, !P0 ;  /* 0x0000000509007c0c */ /* 0x000fda000c7c6670 */
[----:B------:R-:W1:Y:S08]  /*c0a0*/  @!P6 LDC.64 R4, c[0x0][0xc80] ;  /* 0x00032000ff04eb82 */ /* 0x000e700000000a00 */
[----:B------:R-:W2:Y:S01]  /*c0b0*/  @!P6 LDC.64 R2, c[0x0][0xc78] ;  /* 0x00031e00ff02eb82 */ /* 0x000ea20000000a00 */
[----:B-1----:R-:W-:-:S05]  /*c0c0*/  @!P6 IMAD.WIDE R4, R9, 0x4, R4 ;  /* 0x000000040904e825 */ /* 0x002fca00078e0204 */
[----:B------:R-:W3:Y:S01]  /*c0d0*/  @!P6 LDG.E R0, desc[UR50][R4.64] ;  /* 0x000000320400e981 */ /* 0x000ee2000c1e1900 */
[----:B--2---:R-:W-:-:S04]  /*c0e0*/  @!P6 IMAD.WIDE R2, R9, 0x4, R2 ;  /* 0x000000040902e825 */ /* 0x004fc800078e0202 */
[----:B------:R-:W-:-:S06]  /*c0f0*/  IMAD.MOV.U32 R9, RZ, RZ, RZ ;  /* 0x000000ffff097224 */ /* 0x000fcc00078e00ff */
[----:B------:R-:W3:Y:S02]  /*c100*/  @!P6 LDG.E R9, desc[UR50][R2.64] ;  /* 0x000000320209e981 */ /* 0x000ee4000c1e1900 */
[----:B---3--:R-:W-:-:S05]  /*c110*/  IMAD R15, R0, R9, RZ ;  /* 0x00000009000f7224 */ /* 0x008fca00078e02ff */
[----:B------:R-:W1:Y:S02]  /*c120*/  SHFL.UP PT, R8, R15, 0x1, RZ ;  /* 0x042000000f087989 */ /* 0x000e6400000e00ff */
[----:B-1----:R-:W-:-:S05]  /*c130*/  SEL R8, R8, RZ, P1 ;  /* 0x000000ff08087207 */ /* 0x002fca0000800000 */
[----:B------:R-:W-:-:S05]  /*c140*/  IMAD.IADD R8, R15, 0x1, R8 ;  /* 0x000000010f087824 */ /* 0x000fca00078e0208 */
        /* <DEDUP_REMOVED lines=12> */
[----:B------:R-:W0:Y:S02]  /*c210*/  SHFL.IDX PT, R2, R5, 0x1f, 0x1f ;  /* 0x03e01f0005027f89 */ /* 0x000e2400000e0000 */
[----:B0-----:R-:W-:-:S04]  /*c220*/  IMAD R4, R2, R12, RZ ;  /* 0x0000000c02047224 */ /* 0x001fc800078e02ff */
[----:B------:R-:W-:-:S05]  /*c230*/  IMAD.IADD R11, R4, 0x1, R11 ;  /* 0x00000001040b7824 */ /* 0x000fca00078e020b */
[----:B------:R-:W-:-:S13]  /*c240*/  ISETP.GT.AND P6, PT, R11, R6, PT ;  /* 0x000000060b00720c */ /* 0x000fda0003fc4270 */
[----:B------:R-:W-:Y:S05]  /*c250*/  @!P6 BRA `(.L_x_278) ;  /* 0xfffffffc0070e947 */ /* 0x000fea000383ffff */
.L_x_276:
[----:B------:R-:W-:Y:S02]  /*c260*/  IMAD.IADD R11, R11, 0x1, -R4 ;  /* 0x000000010b0b7824 */ /* 0x000fe400078e0a04 */
[----:B------:R-:W-:Y:S02]  /*c270*/  IMAD.MOV.U32 R8, RZ, RZ, RZ ;  /* 0x000000ffff087224 */ /* 0x000fe400078e00ff */
[----:B------:R-:W-:-:S05]  /*c280*/  IMAD R3, R5, R12, R11 ;  /* 0x0000000c05037224 */ /* 0x000fca00078e020b */
[----:B------:R-:W-:-:S13]  /*c290*/  ISETP.GT.AND P0, PT, R3, R6, PT ;  /* 0x000000060300720c */ /* 0x000fda0003f04270 */
[----:B------:R-:W-:Y:S02]  /*c2a0*/  VOTEU.ANY UR5, UPT, !P0 ;  /* 0x0000000000057886 */ /* 0x000fe400040e0100 */
[----:B------:R-:W-:Y:S02]  /*c2b0*/  UPOPC UR40, UR5 ;  /* 0x00000005002872bf */ /* 0x000fe40008000000 */
[----:B------:R-:W-:-:S04]  /*c2c0*/  ISETP.NE.AND P0, PT, RZ, UR5, PT ;  /* 0x00000005ff007c0c */ /* 0x000fc8000bf05270 */
[----:B------:R-:W-:Y:S02]  /*c2d0*/  IMAD.U32 R13, RZ, RZ, UR40 ;  /* 0x00000028ff0d7e24 */ /* 0x000fe4000f8e00ff */
[----:B------:R-:W-:-:S03]  /*c2e0*/  IMAD.U32 R14, RZ, RZ, UR40 ;  /* 0x00000028ff0e7e24 */ /* 0x000fc6000f8e00ff */
[----:B------:R-:W0:Y:S04]  /*c2f0*/  SHFL.IDX PT, R0, R0, R13, 0x1f ;  /* 0x00001f0d00007589 */ /* 0x000e2800000e0000 */
[----:B------:R1:W2:Y:S01]  /*c300*/  SHFL.IDX PT, R9, R9, R14, 0x1f ;  /* 0x00001f0e09097589 */ /* 0x0002a200000e0000 */
[----:B0-----:R-:W-:-:S04]  /*c310*/  IABS R4, R0 ;  /* 0x0000000000047213 */ /* 0x001fc80000000000 */
[----:B------:R-:W0:Y:S08]  /*c320*/  I2F.RP R10, R4 ;  /* 0x00000004000a7306 */ /* 0x000e300000209400 */
[----:B0-----:R-:W0:Y:S02]  /*c330*/  MUFU.RCP R10, R10 ;  /* 0x0000000a000a7308 */ /* 0x001e240000001000 */
[----:B0-----:R-:W-:-:S06]  /*c340*/  VIADD R2, R10, 0xffffffe ;  /* 0x0ffffffe0a027836 */ /* 0x001fcc0000000000 */
[----:B------:R-:W0:Y:S02]  /*c350*/  F2I.FTZ.U32.TRUNC.NTZ R3, R2 ;  /* 0x0000000200037305 */ /* 0x000e24000021f000 */
[----:B0-----:R-:W-:Y:S01]  /*c360*/  IMAD.MOV R15, RZ, RZ, -R3 ;  /* 0x000000ffff0f7224 */ /* 0x001fe200078e0a03 */
[----:B-12---:R-:W-:Y:S06]  /*c370*/  @!P0 BRA `(.L_x_279) ;  /* 0x00000000000c8947 */ /* 0x006fec0003800000 */
[----:B------:R-:W-:-:S06]  /*c380*/  UIADD3 UR5, UR40, -0x1, URZ ;  /* 0xffffffff28057890 */ /* 0x000fcc000fffe03f */
[----:B------:R-:W-:-:S06]  /*c390*/  IMAD.U32 R8, RZ, RZ, UR5 ;  /* 0x00000005ff087e24 */ /* 0x000fcc000f8e00ff */
[----:B------:R0:W1:Y:S02]  /*c3a0*/  SHFL.IDX PT, R8, R5, R8, 0x1f ;  /* 0x00001f0805087589 */ /* 0x00006400000e0000 */
.L_x_279:
[----:B01----:R-:W-:Y:S01]  /*c3b0*/  IMAD R5, R8, R12, R11 ;  /* 0x0000000c08057224 */ /* 0x003fe200078e020b */
[----:B------:R-:W-:Y:S01]  /*c3c0*/  IABS R2, R9 ;  /* 0x0000000900027213 */ /* 0x000fe20000000000 */
[----:B------:R-:W-:Y:S01]  /*c3d0*/  IMAD.MOV.U32 R11, RZ, RZ, R15 ;  /* 0x000000ffff0b7224 */ /* 0x000fe200078e000f */
[----:B------:R-:W-:Y:S01]  /*c3e0*/  IABS R12, R0 ;  /* 0x00000000000c7213 */ /* 0x000fe20000000000 */
[----:B------:R-:W-:Y:S01]  /*c3f0*/  UIADD3 UR40, UR40, UR4, URZ ;  /* 0x0000000428287290 */ /* 0x000fe2000fffe03f */
[----:B------:R0:W-:Y:S01]  /*c400*/  STL [R1], R5 ;  /* 0x0000000501007387 */ /* 0x0001e20000100800 */
[----:B------:R-:W-:Y:S02]  /*c410*/  IMAD R11, R11, R4, RZ ;  /* 0x000000040b0b7224 */ /* 0x000fe400078e02ff */
[----:B------:R-:W-:Y:S02]  /*c420*/  IMAD.MOV R12, RZ, RZ, -R12 ;  /* 0x000000ffff0c7224 */ /* 0x000fe400078e0a0c */
[----:B0-----:R-:W-:-:S02]  /*c430*/  IMAD.IADD R5, R6, 0x1, -R5 ;  /* 0x0000000106057824 */ /* 0x001fc400078e0a05 */
[----:B------:R-:W-:Y:S02]  /*c440*/  IMAD.MOV.U32 R6, RZ, RZ, R2 ;  /* 0x000000ffff067224 */ /* 0x000fe400078e0002 */
[----:B------:R-:W-:Y:S01]  /*c450*/  IMAD.MOV.U32 R2, RZ, RZ, RZ ;  /* 0x000000ffff027224 */ /* 0x000fe200078e00ff */
[----:B------:R-:W-:Y:S01]  /*c460*/  IABS R10, R5 ;  /* 0x00000005000a7213 */ /* 0x000fe20000000000 */
[----:B------:R-:W0:Y:S02]  /*c470*/  I2F.RP R8, R6 ;  /* 0x0000000600087306 */ /* 0x000e240000209400 */
[----:B------:R-:W-:-:S04]  /*c480*/  IMAD.HI.U32 R2, R3, R11, R2 ;  /* 0x0000000b03027227 */ /* 0x000fc800078e0002 */
[----:B------:R-:W-:Y:S02]  /*c490*/  IMAD.MOV.U32 R3, RZ, RZ, R10 ;  /* 0x000000ffff037224 */ /* 0x000fe400078e000a */
[----:B------:R-:W-:Y:S02]  /*c4a0*/  IMAD.MOV.U32 R10, RZ, RZ, R12 ;  /* 0x000000ffff0a7224 */ /* 0x000fe400078e000c */
[----:B------:R-:W-:-:S04]  /*c4b0*/  IMAD.HI.U32 R2, R2, R3, RZ ;  /* 0x0000000302027227 */ /* 0x000fc800078e00ff */
[----:B------:R-:W-:Y:S01]  /*c4c0*/  IMAD R3, R2, R10, R3 ;  /* 0x0000000a02037224 */ /* 0x000fe200078e0203 */
[----:B0-----:R-:W0:Y:S04]  /*c4d0*/  MUFU.RCP R8, R8 ;  /* 0x0000000800087308 */ /* 0x001e280000001000 */
[----:B------:R-:W-:-:S13]  /*c4e0*/  ISETP.GT.U32.AND P1, PT, R4, R3, PT ;  /* 0x000000030400720c */ /* 0x000fda0003f24070 */
[----:B------:R-:W-:Y:S02]  /*c4f0*/  @!P1 IMAD.IADD R3, R3, 0x1, -R4 ;  /* 0x0000000103039824 */ /* 0x000fe400078e0a04 */
[----:B0-----:R-:W-:Y:S02]  /*c500*/  VIADD R10, R8, 0xffffffe ;  /* 0x0ffffffe080a7836 */ /* 0x001fe40000000000 */
[----:B------:R-:W-:Y:S01]  /*c510*/  @!P1 VIADD R2, R2, 0x1 ;  /* 0x0000000102029836 */ /* 0x000fe20000000000 */
[----:B------:R-:W-:Y:S02]  /*c520*/  ISETP.GE.U32.AND P0, PT, R3, R4, PT ;  /* 0x000000040300720c */ /* 0x000fe40003f06070 */
[----:B------:R-:W-:Y:S01]  /*c530*/  LOP3.LUT R4, R5, R0, RZ, 0x3c, !PT ;  /* 0x0000000005047212 */ /* 0x000fe200078e3cff */
[----:B------:R-:W0:Y:S01]  /*c540*/  F2I.FTZ.U32.TRUNC.NTZ R3, R10 ;  /* 0x0000000a00037305 */ /* 0x000e22000021f000 */
[----:B------:R-:W-:Y:S02]  /*c550*/  ISETP.NE.AND P1, PT, R0, RZ, PT ;  /* 0x000000ff0000720c */ /* 0x000fe40003f25270 */
[----:B------:R-:W-:-:S07]  /*c560*/  ISETP.GE.AND P2, PT, R4, RZ, PT ;  /* 0x000000ff0400720c */ /* 0x000fce0003f46270 */
[----:B------:R-:W-:-:S04]  /*c570*/  @P0 VIADD R2, R2, 0x1 ;  /* 0x0000000102020836 */ /* 0x000fc80000000000 */
[----:B------:R-:W-:Y:S01]  /*c580*/  IMAD.MOV.U32 R8, RZ, RZ, R2 ;  /* 0x000000ffff087224 */ /* 0x000fe200078e0002 */
[----:B------:R-:W-:Y:S01]  /*c590*/  IABS R2, R9 ;  /* 0x0000000900027213 */ /* 0x000fe20000000000 */
[----:B0-----:R-:W-:Y:S02]  /*c5a0*/  IMAD.MOV R11, RZ, RZ, -R3 ;  /* 0x000000ffff0b7224 */ /* 0x001fe400078e0a03 */
[----:B------:R-:W-:Y:S01]  /*c5b0*/  @!P2 IMAD.MOV R8, RZ, RZ, -R8 ;  /* 0x000000ffff08a224 */ /* 0x000fe200078e0a08 */
[----:B------:R-:W-:Y:S01]  /*c5c0*/  @!P1 LOP3.LUT R8, RZ, R0, RZ, 0x33, !PT ;  /* 0x00000000ff089212 */ /* 0x000fe200078e33ff */
[----:B------:R-:W-:Y:S02]  /*c5d0*/  IMAD.MOV R10, RZ, RZ, -R2 ;  /* 0x000000ffff0a7224 */ /* 0x000fe400078e0a02 */
[----:B------:R-:W-:Y:S01]  /*c5e0*/  IMAD R11, R11, R6, RZ ;  /* 0x000000060b0b7224 */ /* 0x000fe200078e02ff */
[----:B------:R-:W-:Y:S01]  /*c5f0*/  IABS R4, R8 ;  /* 0x0000000800047213 */ /* 0x000fe20000000000 */
[----:B------:R-:W-:-:S04]  /*c600*/  IMAD.MOV.U32 R2, RZ, RZ, RZ ;  /* 0x000000ffff027224 */ /* 0x000fc800078e00ff */
[----:B------:R-:W-:-:S04]  /*c610*/  IMAD.HI.U32 R2, R3, R11, R2 ;  /* 0x0000000b03027227 */ /* 0x000fc800078e0002 */
[----:B------:R-:W-:Y:S02]  /*c620*/  IMAD.MOV.U32 R3, RZ, RZ, R4 ;  /* 0x000000ffff037224 */ /* 0x000fe400078e0004 */
[----:B------:R-:W-:Y:S02]  /*c630*/  IMAD.MOV.U32 R4, RZ, RZ, R10 ;  /* 0x000000ffff047224 */ /* 0x000fe400078e000a */
[----:B------:R-:W-:-:S04]  /*c640*/  IMAD.HI.U32 R2, R2, R3, RZ ;  /* 0x0000000302027227 */ /* 0x000fc800078e00ff */
[----:B------:R-:W-:-:S05]  /*c650*/  IMAD R3, R2, R4, R3 ;  /* 0x0000000402037224 */ /* 0x000fca00078e0203 */
[----:B------:R-:W-:-:S13]  /*c660*/  ISETP.GT.U32.AND P1, PT, R6, R3, PT ;  /* 0x000000030600720c */ /* 0x000fda0003f24070 */
[----:B------:R-:W-:Y:S02]  /*c670*/  @!P1 IMAD.IADD R3, R3, 0x1, -R6 ;  /* 0x0000000103039824 */ /* 0x000fe400078e0a06 */
[----:B------:R-:W-:Y:S01]  /*c680*/  @!P1 VIADD R2, R2, 0x1 ;  /* 0x0000000102029836 */ /* 0x000fe20000000000 */
[----:B------:R-:W-:Y:S02]  /*c690*/  ISETP.NE.AND P1, PT, R9, RZ, PT ;  /* 0x000000ff0900720c */ /* 0x000fe40003f25270 */
[----:B------:R-:W-:Y:S01]  /*c6a0*/  ISETP.GE.U32.AND P0, PT, R3, R6, PT ;  /* 0x000000060300720c */ /* 0x000fe20003f06070 */
[----:B------:R-:W-:Y:S01]  /*c6b0*/  IMAD R6, R0, R8, RZ ;  /* 0x0000000800067224 */ /* 0x000fe200078e02ff */
[----:B------:R-:W-:-:S04]  /*c6c0*/  LOP3.LUT R3, R8, R9, RZ, 0x3c, !PT ;  /* 0x0000000908037212 */ /* 0x000fc800078e3cff */
[----:B------:R-:W-:-:S07]  /*c6d0*/  ISETP.GE.AND P2, PT, R3, RZ, PT ;  /* 0x000000ff0300720c */ /* 0x000fce0003f46270 */
[----:B------:R-:W-:-:S06]  /*c6e0*/  @P0 VIADD R2, R2, 0x1 ;  /* 0x0000000102020836 */ /* 0x000fcc0000000000 */
[----:B------:R-:W-:Y:S01]  /*c6f0*/  @!P2 IMAD.MOV R2, RZ, RZ, -R2 ;  /* 0x000000ffff02a224 */ /* 0x000fe200078e0a02 */
[----:B------:R-:W-:-:S05]  /*c700*/  @!P1 LOP3.LUT R2, RZ, R9, RZ, 0x33, !PT ;  /* 0x00000009ff029212 */ /* 0x000fca00078e33ff */
[----:B------:R-:W-:-:S04]  /*c710*/  IMAD.MOV R4, RZ, RZ, -R2 ;  /* 0x000000ffff047224 */ /* 0x000fc800078e0a02 */
[C---:B------:R-:W-:Y:S02]  /*c720*/  IMAD R0, R9.reuse, R4, R8 ;  /* 0x0000000409007224 */ /* 0x040fe400078e0208 */
[----:B------:R-:W-:Y:S02]  /*c730*/  IMAD R9, R9, 0x1000000, R2 ;  /* 0x0100000009097824 */ /* 0x000fe400078e0202 */
[----:B------:R-:W-:Y:S02]  /*c740*/  IMAD.IADD R2, R5, 0x1, -R6 ;  /* 0x0000000105027824 */ /* 0x000fe400078e0a06 */
[----:B------:R-:W-:-:S05]  /*c750*/  IMAD R0, R0, 0x10000, R9 ;  /* 0x0001000000007824 */ /* 0x000fca00078e0209 */
[----:B------:R0:W-:Y:S04]  /*c760*/  STL [R1+0x8], R0 ;  /* 0x0000080001007387 */ /* 0x0001e80000100800 */
[----:B------:R0:W-:Y:S01]  /*c770*/  STL [R1+0x4], R2 ;  /* 0x0000040201007387 */ /* 0x0001e20000100800 */
[----:B------:R-:W-:Y:S05]  /*c780*/  BRA `(.L_x_280) ;  /* 0x0000000000107947 */ /* 0x000fea0003800000 */
.L_x_277:
[----:B------:R1:W-:Y:S01]  /*c790*/  STL [R1], R6 ;  /* 0x0000000601007387 */ /* 0x0003e20000100800 */
[----:B------:R-:W-:-:S03]  /*c7a0*/  ULDC UR40, c[0x0][0xc3c] ;  /* 0x00030f0000287ab9 */ /* 0x000fc60000000800 */
[----:B------:R1:W-:Y:S04]  /*c7b0*/  STL [R1+0x4], RZ ;  /* 0x000004ff01007387 */ /* 0x0003e80000100800 */
[----:B------:R1:W-:Y:S02]  /*c7c0*/  STL [R1+0x8], RZ ;  /* 0x000008ff01007387 */ /* 0x0003e40000100800 */
.L_x_280:
[----:B------:R-:W2:Y:S04]  /*c7d0*/  LDL R8, [R1] ;  /* 0x0000000001087983 */ /* 0x000ea80000100800 */
[----:B------:R-:W2:Y:S04]  /*c7e0*/  LDL R9, [R1+0x4] ;  /* 0x0000040001097983 */ /* 0x000ea80000100800 */
[----:B------:R-:W2:Y:S01]  /*c7f0*/  LDL R10, [R1+0x8] ;  /* 0x00000800010a7983 */ /* 0x000ea20000100800 */
[----:B------:R-:W-:Y:S01]  /*c800*/  ISETP.NE.AND P0, PT, R7, RZ, PT ;  /* 0x000000ff0700720c */ /* 0x000fe20003f05270 */
[----:B0-----:R-:W-:-:S12]  /*c810*/  IMAD.U32 R2, RZ, RZ, UR40 ;  /* 0x00000028ff027e24 */ /* 0x001fd8000f8e00ff */
[----:B------:R-:W0:Y:S01]  /*c820*/  @!P0 S2R R3, SR_CgaCtaId ;  /* 0x0000000000038919 */ /* 0x000e220000008800 */
[----:B------:R-:W-:Y:S01]  /*c830*/  @!P0 MOV R0, 0x400 ;  /* 0x0000040000008802 */ /* 0x000fe20000000f00 */
[----:B------:R-:W-:-:S03]  /*c840*/  @!P0 IMAD.MOV.U32 R11, RZ, RZ, R2 ;  /* 0x000000ffff0b8224 */ /* 0x000fc600078e0002 */
[----:B0-----:R-:W-:-:S05]  /*c850*/  @!P0 LEA R0, R3, R0, 0x18 ;  /* 0x0000000003008211 */ /* 0x001fca00078ec0ff */
[----:B--2---:R2:W-:Y:S01]  /*c860*/  @!P0 STS.128 [R0+0x228d0], R8 ;  /* 0x0228d00800008388 */ /* 0x0045e20000000c00 */
[----:B------:R-:W-:Y:S06]  /*c870*/  BAR.ARV 0x5, 0x180 ;  /* 0x0146000000007b1d */ /* 0x000fec0000002000 */
.L_x_275:
[----:B------:R-:W-:Y:S01]  /*c880*/  ULDC UR4, c[0x0][0xc3c] ;  /* 0x00030f0000047ab9 */ /* 0x000fe20000000800 */
[----:B------:R3:W-:Y:S01]  /*c890*/  STL [R1+0x24], RZ ;  /* 0x000024ff01007387 */ /* 0x0007e20000100800 */
[----:B------:R-:W-:Y:S01]  /*c8a0*/  UISETP.GE.AND UP0, UPT, UR40, UR4, UPT ;  /* 0x000000042800728c */ /* 0x000fe2000bf06270 */
[----:B------:R-:W-:Y:S02]  /*c8b0*/  IMAD.MOV.U32 R34, RZ, RZ, 0x1 ;  /* 0x00000001ff227424 */ /* 0x000fe400078e00ff */
[----:B------:R-:W-:-:S03]  /*c8c0*/  IMAD.MOV.U32 R30, RZ, RZ, RZ ;  /* 0x000000ffff1e7224 */ /* 0x000fc600078e00ff */
[----:B------:R-:W-:-:S13]  /*c8d0*/  PLOP3.LUT P0, PT, PT, PT, UP0, 0x80, 0x0 ;  /* 0x000000000000781c */ /* 0x000fda0003f0f008 */
[----:B---3--:R-:W-:Y:S05]  /*c8e0*/  @P0 BRA `(.L_x_281) ;  /* 0x0000006000080947 */ /* 0x008fea0003800000 */
[----:B--2---:R-:W0:Y:S01]  /*c8f0*/  S2R R10, SR_TID.X ;  /* 0x00000000000a7919 */ /* 0x004e220000002100 */
[----:B------:R-:W2:Y:S01]  /*c900*/  S2UR UR4, SR_CgaCtaId ;  /* 0x00000000000479c3 */ /* 0x000ea20000008800 */
[----:B------:R-:W-:Y:S01]  /*c910*/  MOV R16, 0x400 ;  /* 0x0000040000107802 */ /* 0x000fe20000000f00 */
[----:B------:R-:W-:Y:S01]  /*c920*/  IMAD.MOV.U32 R34, RZ, RZ, 0x1 ;  /* 0x00000001ff227424 */ /* 0x000fe200078e00ff */
[----:B------:R-:W-:Y:S01]  /*c930*/  ULOP3.LUT UR44, UR36, 0x2, URZ, 0xfc, !UPT ;  /* 0x00000002242c7892 */ /* 0x000fe2000f8efc3f */
[----:B------:R-:W-:Y:S01]  /*c940*/  IMAD.MOV.U32 R30, RZ, RZ, RZ ;  /* 0x000000ffff1e7224 */ /* 0x000fe200078e00ff */
[----:B------:R-:W-:Y:S01]  /*c950*/  ULOP3.LUT UR45, UR36, 0x1, URZ, 0xfc, !UPT ;  /* 0x00000001242d7892 */ /* 0x000fe2000f8efc3f */
[----:B------:R-:W-:Y:S01]  /*c960*/  ULDC UR46, c[0x0][0xc] ;  /* 0x00000300002e7ab9 */ /* 0x000fe20000000800 */
[C---:B0-----:R-:W-:Y:S01]  /*c970*/  IMAD.SHL.U32 R5, R10.reuse, 0x20, RZ ;  /* 0x000000200a057824 */ /* 0x041fe200078e00ff */
[C---:B------:R-:W-:Y:S01]  /*c980*/  LOP3.LUT R8, R10.reuse, 0x7f, RZ, 0xc0, !PT ;  /* 0x0000007f0a087812 */ /* 0x040fe200078ec0ff */
[C---:B------:R-:W-:Y:S01]  /*c990*/  IMAD.SHL.U32 R2, R10.reuse, 0x80, RZ ;  /* 0x000000800a027824 */ /* 0x040fe200078e00ff */
[C---:B------:R-:W-:Y:S01]  /*c9a0*/  LOP3.LUT P0, RZ, R10.reuse, 0x4, RZ, 0xc0, !PT ;  /* 0x000000040aff7812 */ /* 0x040fe2000780c0ff */
[----:B------:R-:W-:Y:S01]  /*c9b0*/  IMAD.SHL.U32 R9, R10, 0x4, RZ ;  /* 0x000000040a097824 */ /* 0x000fe200078e00ff */
[----:B------:R-:W-:-:S02]  /*c9c0*/  LOP3.LUT R4, R5, 0x80, RZ, 0xc0, !PT ;  /* 0x0000008005047812 */ /* 0x000fc400078ec0ff */
[----:B------:R-:W-:Y:S02]  /*c9d0*/  SHF.R.U32.HI R0, RZ, 0x5, R8 ;  /* 0x00000005ff007819 */ /* 0x000fe40000011608 */
[----:B------:R-:W-:Y:S02]  /*c9e0*/  LOP3.LUT R3, R2, 0x380, RZ, 0xc0, !PT ;  /* 0x0000038002037812 */ /* 0x000fe400078ec0ff */
[C---:B------:R-:W-:Y:S02]  /*c9f0*/  LOP3.LUT R7, R5.reuse, 0x60, RZ, 0xc0, !PT ;  /* 0x0000006005077812 */ /* 0x040fe400078ec0ff */
[----:B-1----:R-:W-:Y:S01]  /*ca00*/  LOP3.LUT R6, R4, 0x10, R10, 0xf8, !PT ;  /* 0x0000001004067812 */ /* 0x002fe200078ef80a */
[----:B------:R-:W-:Y:S01]  /*ca10*/  IMAD.SHL.U32 R4, R10, 0x10, RZ ;  /* 0x000000100a047824 */ /* 0x000fe200078e00ff */
[----:B------:R-:W-:Y:S01]  /*ca20*/  LOP3.LUT R5, R5, 0x100, RZ, 0xc0, !PT ;  /* 0x0000010005057812 */ /* 0x000fe200078ec0ff */
[----:B------:R-:W-:Y:S01]  /*ca30*/  IMAD R3, R0, 0x10, R3 ;  /* 0x0000001000037824 */ /* 0x000fe200078e0203 */
[----:B------:R-:W-:Y:S01]  /*ca40*/  LOP3.LUT R6, R6, 0x10, R9, 0x78, !PT ;  /* 0x0000001006067812 */ /* 0x000fe200078e7809 */
[----:B------:R-:W-:Y:S01]  /*ca50*/  IMAD R7, R0, 0x200, R7 ;  /* 0x0000020000077824 */ /* 0x000fe200078e0207 */
[----:B------:R-:W-:Y:S01]  /*ca60*/  LOP3.LUT R0, R4, 0x3f0, RZ, 0xc0, !PT ;  /* 0x000003f004007812 */ /* 0x000fe200078ec0ff */
[----:B------:R-:W-:Y:S01]  /*ca70*/  IMAD.SHL.U32 R9, R10, 0x2, RZ ;  /* 0x000000020a097824 */ /* 0x000fe200078e00ff */
[----:B------:R-:W-:-:S02]  /*ca80*/  LOP3.LUT R3, R3, 0x70, R4, 0x78, !PT ;  /* 0x0000007003037812 */ /* 0x000fc400078e7804 */
[----:B------:R-:W-:Y:S02]  /*ca90*/  IADD3 R5, R6, R7, R5 ;  /* 0x0000000706057210 */ /* 0x000fe40007ffe005 */
[----:B------:R-:W-:Y:S02]  /*caa0*/  LOP3.LUT R9, R0, 0x70, R9, 0x78, !PT ;  /* 0x0000007000097812 */ /* 0x000fe400078e7809 */
[----:B------:R-:W-:Y:S01]  /*cab0*/  LOP3.LUT R0, R3, 0xc00, R2, 0xf8, !PT ;  /* 0x00000c0003007812 */ /* 0x000fe200078ef802 */
[----:B------:R-:W-:Y:S01]  /*cac0*/  STL [R1+0x14], R5 ;  /* 0x0000140501007387 */ /* 0x000fe20000100800 */
[----:B--2---:R-:W-:Y:S01]  /*cad0*/  IMAD.U32 R3, RZ, RZ, UR4 ;  /* 0x00000004ff037e24 */ /* 0x004fe2000f8e00ff */
[----:B------:R-:W-:Y:S02]  /*cae0*/  SHF.R.U32.HI R2, RZ, 0x3, R8 ;  /* 0x00000003ff027819 */ /* 0x000fe40000011608 */
[----:B------:R0:W-:Y:S01]  /*caf0*/  STL [R1+0x18], R0 ;  /* 0x0000180001007387 */ /* 0x0001e20000100800 */
[----:B------:R-:W-:-:S02]  /*cb00*/  LOP3.LUT R29, R4, 0x70, RZ, 0xc0, !PT ;  /* 0x00000070041d7812 */ /* 0x000fc400078ec0ff */
[----:B------:R-:W-:Y:S01]  /*cb10*/  LEA R16, R3, R16, 0x18 ;  /* 0x0000001003107211 */ /* 0x000fe200078ec0ff */
[----:B------:R-:W-:Y:S04]  /*cb20*/  STL [R1+0x24], RZ ;  /* 0x000024ff01007387 */ /* 0x000fe80000100800 */
[----:B------:R1:W-:Y:S01]  /*cb30*/  STL [R1+0xc], R3 ;  /* 0x00000c0301007387 */ /* 0x0003e20000100800 */
[----:B0-----:R-:W-:-:S05]  /*cb40*/  IMAD.MOV.U32 R0, RZ, RZ, 0x40 ;  /* 0x00000040ff007424 */ /* 0x001fca00078e00ff */
[----:B------:R-:W-:Y:S02]  /*cb50*/  SEL R0, R0, 0xffffffc0, !P0 ;  /* 0xffffffc000007807 */ /* 0x000fe40004000000 */
[--C-:B-1----:R-:W-:Y:S02]  /*cb60*/  LOP3.LUT R3, R2, 0x70, R4.reuse, 0xf8, !PT ;  /* 0x0000007002037812 */ /* 0x102fe400078ef804 */
[----:B------:R-:W-:Y:S01]  /*cb70*/  LOP3.LUT R2, R9, 0x400, R4, 0xf8, !PT ;  /* 0x0000040009027812 */ /* 0x000fe200078ef804 */
[----:B------:R0:W-:Y:S01]  /*cb80*/  STL [R1+0x1c], R0 ;  /* 0x00001c0001007387 */ /* 0x0001e20000100800 */
[----:B------:R-:W-:-:S03]  /*cb90*/  LOP3.LUT R3, R3, 0x80, RZ, 0xfc, !PT ;  /* 0x0000008003037812 */ /* 0x000fc600078efcff */
[----:B------:R1:W-:Y:S01]  /*cba0*/  STL [R1+0x10], R2 ;  /* 0x0000100201007387 */ /* 0x0003e20000100800 */
[----:B0-----:R-:W-:-:S05]  /*cbb0*/  IMAD.IADD R0, R16, 0x1, R2 ;  /* 0x0000000110007824 */ /* 0x001fca00078e0202 */
[----:B------:R1:W-:Y:S02]  /*cbc0*/  STL [R1+0x20], R0 ;  /* 0x0000200001007387 */ /* 0x0003e40000100800 */
.L_x_353:
[----:B------:R-:W-:Y:S01]  /*cbd0*/  ULDC.64 UR4, c[0x0][0xc88] ;  /* 0x0003220000047ab9 */ /* 0x000fe20000000a00 */
[----:B------:R-:W-:Y:S01]  /*cbe0*/  ULDC.64 UR8, c[0x0][0xa18] ;  /* 0x0002860000087ab9 */ /* 0x000fe20000000a00 */
[----:B------:R-:W-:Y:S01]  /*cbf0*/  UIMAD.WIDE UR4, UR40, 0x4, UR4 ;  /* 0x00000004280478a5 */ /* 0x000fe2000f8e0204 */
[----:B------:R-:W-:Y:S01]  /*cc00*/  IMAD.MOV.U32 R35, RZ, RZ, RZ ;  /* 0x000000ffff237224 */ /* 0x000fe200078e00ff */
[----:B------:R-:W-:Y:S01]  /*cc10*/  ULDC.64 UR6, c[0x0][0xa00] ;  /* 0x0002800000067ab9 */ /* 0x000fe20000000a00 */
[----:B0-2---:R-:W0:Y:S03]  /*cc20*/  LDC.64 R4, c[0x0][0x418] ;  /* 0x00010600ff047b82 */ /* 0x005e260000000a00 */
[----:B-1----:R-:W-:Y:S02]  /*cc30*/  IMAD.U32 R2, RZ, RZ, UR4 ;  /* 0x00000004ff027e24 */ /* 0x002fe4000f8e00ff */
[----:B------:R-:W-:Y:S01]  /*cc40*/  IMAD.U32 R3, RZ, RZ, UR5 ;  /* 0x00000005ff037e24 */ /* 0x000fe2000f8e00ff */
[----:B------:R-:W-:-:S02]  /*cc50*/  ULDC.64 UR4, c[0x0][0xa28] ;  /* 0x00028a0000047ab9 */ /* 0x000fc40000000a00 */
[----:B------:R-:W1:Y:S02]  /*cc60*/  LDC R7, c[0x0][0x424] ;  /* 0x00010900ff077b82 */ /* 0x000e640000000800 */
[----:B------:R-:W2:Y:S01]  /*cc70*/  LDG.E R2, desc[UR50][R2.64] ;  /* 0x0000003202027981 */ /* 0x000ea2000c1e1900 */
[----:B------:R-:W-:-:S04]  /*cc80*/  UISETP.NE.U32.AND UP0, UPT, UR4, URZ, UPT ;  /* 0x0000003f0400728c */ /* 0x000fc8000bf05070 */
[----:B------:R-:W-:Y:S01]  /*cc90*/  UISETP.NE.AND.EX UP0, UPT, UR5, URZ, UPT, UP0 ;  /* 0x0000003f0500728c */ /* 0x000fe2000bf05300 */
[----:B------:R-:W3:Y:S05]  /*cca0*/  LDC R18, c[0x0][0x2f0] ;  /* 0x0000bc00ff127b82 */ /* 0x000eea0000000800 */
[----:B------:R-:W-:Y:S02]  /*ccb0*/  PLOP3.LUT P0, PT, PT, PT, UP0, 0x80, 0x0 ;  /* 0x000000000000781c */ /* 0x000fe40003f0f008 */
[----:B--2---:R-:W-:-:S13]  /*ccc0*/  R2UR UR43, R2 ;  /* 0x00000000022b72ca */ /* 0x004fda00000e0000 */
[----:B------:R-:W-:Y:S02]  /*ccd0*/  USHF.R.S32.HI UR42, URZ, 0x1f, UR43 ;  /* 0x0000001f3f2a7899 */ /* 0x000fe4000801142b */
[----:B------:R-:W-:-:S04]  /*cce0*/  @UP0 ULEA UR4, UP1, UR43, UR4, 0x2 ;  /* 0x000000042b040291 */ /* 0x000fc8000f82103f */
[----:B------:R-:W-:Y:S02]  /*ccf0*/  @UP0 ULEA.HI.X UR5, UR43, UR5, UR42, 0x2, UP1 ;  /* 0x000000052b050291 */ /* 0x000fe400088f142a */
[----:B------:R-:W-:Y:S01]  /*cd00*/  UISETP.NE.U32.AND UP0, UPT, UR8, URZ, UPT ;  /* 0x0000003f0800728c */ /* 0x000fe2000bf05070 */
[----:B------:R-:W-:-:S03]  /*cd10*/  IMAD.U32 R2, RZ, RZ, UR4 ;  /* 0x00000004ff027e24 */ /* 0x000fc6000f8e00ff */
[----:B------:R-:W-:Y:S01]  /*cd20*/  UISETP.NE.AND.EX UP0, UPT, UR9, URZ, UPT, UP0 ;  /* 0x0000003f0900728c */ /* 0x000fe2000bf05300 */
[----:B------:R-:W-:Y:S01]  /*cd30*/  IMAD.U32 R3, RZ, RZ, UR5 ;  /* 0x00000005ff037e24 */ /* 0x000fe2000f8e00ff */
[----:B------:R-:W-:Y:S02]  /*cd40*/  USHF.L.U32 UR39, UR43, 0x2, URZ ;  /* 0x000000022b277899 */ /* 0x000fe4000800063f */
[----:B------:R-:W-:Y:S02]  /*cd50*/  USHF.L.U64.HI UR38, UR43, 0x2, UR42 ;  /* 0x000000022b267899 */ /* 0x000fe4000801022a */
[----:B------:R-:W-:Y:S01]  /*cd60*/  PLOP3.LUT P1, PT, PT, PT, UP0, 0x80, 0x0 ;  /* 0x000000000000781c */ /* 0x000fe20003f2f008 */
[----:B------:R2:W5:Y:S01]  /*cd70*/  @P0 LDG.E R35, desc[UR50][R2.64] ;  /* 0x0000003202230981 */ /* 0x000562000c1e1900 */
[----:B------:R-:W-:-:S03]  /*cd80*/  UISETP.NE.U32.AND UP2, UPT, UR6, URZ, UPT ;  /* 0x0000003f0600728c */ /* 0x000fc6000bf45070 */
[----:B------:R-:W-:Y:S02]  /*cd90*/  @UP0 UIADD3 UR4, UP1, UR39, UR8, URZ ;  /* 0x0000000827040290 */ /* 0x000fe4000ff3e03f */
[----:B------:R-:W-:Y:S02]  /*cda0*/  UISETP.NE.AND.EX UP3, UPT, UR7, URZ, UPT, UP2 ;  /* 0x0000003f0700728c */ /* 0x000fe4000bf65320 */
[----:B------:R-:W-:Y:S02]  /*cdb0*/  @UP0 UIADD3.X UR5, UR38, UR9, URZ, UP1, !UPT ;  /* 0x0000000926050290 */ /* 0x000fe40008ffe43f */
[----:B--2---:R-:W-:Y:S01]  /*cdc0*/  IMAD.U32 R2, RZ, RZ, UR4 ;  /* 0x00000004ff027e24 */ /* 0x004fe2000f8e00ff */
[----:B------:R-:W-:Y:S01]  /*cdd0*/  UIADD3 UR6, UP0, UR39, UR6, URZ ;  /* 0x0000000627067290 */ /* 0x000fe2000ff1e03f */
[----:B------:R-:W-:Y:S01]  /*cde0*/  PLOP3.LUT P0, PT, PT, PT, UP3, 0x80, 0x0 ;  /* 0x000000000000781c */ /* 0x000fe20003f0f038 */
[----:B------:R-:W-:Y:S01]  /*cdf0*/  UP2UR UR48, UPR, URZ, 0x8 ;  /* 0x000000083f307883 */ /* 0x000fe20008000000 */
[----:B------:R-:W-:Y:S01]  /*ce00*/  IMAD.U32 R3, RZ, RZ, UR5 ;  /* 0x00000005ff037e24 */ /* 0x000fe2000f8e00ff */
[----:B------:R-:W-:-:S04]  /*ce10*/  UIADD3.X UR7, UR38, UR7, URZ, UP0, !UPT ;  /* 0x0000000726077290 */ /* 0x000fc800087fe43f */
[----:B------:R2:W4:Y:S01]  /*ce20*/  @P1 LDG.E R6, desc[UR50][R2.64] ;  /* 0x0000003202061981 */ /* 0x000522000c1e1900 */
[----:B------:R-:W-:Y:S01]  /*ce30*/  PLOP3.LUT P2, PT, PT, PT, UP3, 0x80, 0x0 ;  /* 0x000000000000781c */ /* 0x000fe20003f4f038 */
[----:B--2---:R-:W-:Y:S02]  /*ce40*/  IMAD.U32 R2, RZ, RZ, UR6 ;  /* 0x00000006ff027e24 */ /* 0x004fe4000f8e00ff */
[----:B------:R-:W-:-:S05]  /*ce50*/  IMAD.U32 R3, RZ, RZ, UR7 ;  /* 0x00000007ff037e24 */ /* 0x000fca000f8e00ff */
[----:B------:R2:W5:Y:S01]  /*ce60*/  @P0 LDG.E R0, desc[UR50][R2.64] ;  /* 0x0000003202000981 */ /* 0x000562000c1e1900 */
[----:B0-----:R-:W-:Y:S02]  /*ce70*/  ISETP.NE.U32.AND P0, PT, R4, RZ, PT ;  /* 0x000000ff0400720c */ /* 0x001fe40003f05070 */
[----:B----4-:R-:W-:Y:S01]  /*ce80*/  @P1 R2UR UR41, R6 ;  /* 0x00000000062912ca */ /* 0x010fe200000e0000 */
[----:B-123--:R-:W-:-:S14]  /*ce90*/  @P1 BRA `(.L_x_282) ;  /* 0x0000000000241947 */ /* 0x00efdc0003800000 */
[----:B------:R-:W-:Y:S01]  /*cea0*/  UISETP.NE.AND UP0, UPT, UR48, URZ, UPT ;  /* 0x0000003f3000728c */ /* 0x000fe2000bf05270 */
[----:B------:R-:W-:-:S05]  /*ceb0*/  ULDC UR41, c[0x0][0x288] ;  /* 0x0000a20000297ab9 */ /* 0x000fca0000000800 */
[----:B------:R-:W-:-:S13]  /*cec0*/  PLOP3.LUT P1, PT, PT, PT, UP0, 0x40, 0x0 ;  /* 0x000000000000781c */ /* 0x000fda0003f2e808 */
[----:B------:R-:W-:Y:S05]  /*ced0*/  @P1 BRA `(.L_x_282) ;  /* 0x0000000000141947 */ /* 0x000fea0003800000 */
[----:B------:R-:W2:Y:S04]  /*cee0*/  LDG.E R6, desc[UR50][R2.64] ;  /* 0x0000003202067981 */ /* 0x000ea8000c1e1900 */
[----:B------:R-:W3:Y:S01]  /*cef0*/  LDG.E R4, desc[UR50][R2.64+0x4] ;  /* 0x0000043202047981 */ /* 0x000ee2000c1e1900 */
[----:B--2---:R-:W-:Y:S02]  /*cf00*/  R2UR UR4, R6 ;  /* 0x00000000060472ca */ /* 0x004fe400000e0000 */
[----:B---3--:R-:W-:-:S13]  /*cf10*/  R2UR UR41, R4 ;  /* 0x00000000042972ca */ /* 0x008fda00000e0000 */
[----:B------:R-:W-:-:S12]  /*cf20*/  UIADD3 UR41, -UR4, UR41, URZ ;  /* 0x0000002904297290 */ /* 0x000fd8000fffe13f */
.L_x_282:
[----:B------:R-:W-:Y:S01]  /*cf30*/  ULDC.64 UR4, c[0x0][0xa20] ;  /* 0x0002880000047ab9 */ /* 0x000fe20000000a00 */
[----:B------:R-:W-:Y:S01]  /*cf40*/  ISETP.NE.AND.EX P0, PT, R5, RZ, PT, P0 ;  /* 0x000000ff0500720c */ /* 0x000fe20003f05300 */
[----:B------:R-:W-:Y:S01]  /*cf50*/  UMOV UR37, URZ ;  /* 0x0000003f00257c82 */ /* 0x000fe20008000000 */
[----:B------:R-:W-:Y:S01]  /*cf60*/  ISETP.NE.U32.AND P1, PT, RZ, UR4, PT ;  /* 0x00000004ff007c0c */ /* 0x000fe2000bf25070 */
[----:B------:R-:W-:Y:S01]  /*cf70*/  IMAD.U32 R32, RZ, RZ, UR43 ;  /* 0x0000002bff207e24 */ /* 0x000fe2000f8e00ff */
[----:B------:R-:W-:Y:S02]  /*cf80*/  SEL R7, R7, 0x1, P0 ;  /* 0x0000000107077807 */ /* 0x000fe40000000000 */
[----:B------:R-:W-:Y:S02]  /*cf90*/  ISETP.NE.AND.EX P1, PT, RZ, UR5, PT, P1 ;  /* 0x00000005ff007c0c */ /* 0x000fe4000bf25310 */
[----:B-----5:R-:W-:Y:S01]  /*cfa0*/  @P2 R2UR UR37, R0 ;  /* 0x00000000002522ca */ /* 0x020fe200000e0000 */
[----:B------:R-:W-:-:S10]  /*cfb0*/  IMAD R18, R7, R18, RZ ;  /* 0x0000001207127224 */ /* 0x000fd400078e02ff */
[----:B------:R-:W-:Y:S05]  /*cfc0*/  @!P1 BRA `(.L_x_283) ;  /* 0x0000000000189947 */ /* 0x000fea0003800000 */
[----:B------:R-:W-:-:S04]  /*cfd0*/  UIADD3 UR4, UP0, UR39, UR4, URZ ;  /* 0x0000000427047290 */ /* 0x000fc8000ff1e03f */
[----:B------:R-:W-:Y:S02]  /*cfe0*/  UIADD3.X UR5, UR38, UR5, URZ, UP0, !UPT ;  /* 0x0000000526057290 */ /* 0x000fe400087fe43f */
[----:B------:R-:W-:-:S04]  /*cff0*/  IMAD.U32 R2, RZ, RZ, UR4 ;  /* 0x00000004ff027e24 */ /* 0x000fc8000f8e00ff */
[----:B------:R-:W-:-:S05]  /*d000*/  IMAD.U32 R3, RZ, RZ, UR5 ;  /* 0x00000005ff037e24 */ /* 0x000fca000f8e00ff */
[----:B------:R0:W5:Y:S01]  /*d010*/  LDG.E R18, desc[UR50][R2.64] ;  /* 0x0000003202127981 */ /* 0x000162000c1e1900 */
[----:B------:R-:W-:Y:S05]  /*d020*/  BRA `(.L_x_284) ;  /* 0x0000000000247947 */ /* 0x000fea0003800000 */
.L_x_283:
[----:B------:R-:W-:Y:S02]  /*d030*/  ULDC.64 UR4, c[0x0][0xa08] ;  /* 0x0002820000047ab9 */ /* 0x000fe40000000a00 */
[----:B------:R-:W-:-:S04]  /*d040*/  ISETP.NE.U32.AND P0, PT, RZ, UR4, PT ;  /* 0x00000004ff007c0c */ /* 0x000fc8000bf05070 */
[----:B------:R-:W-:-:S13]  /*d050*/  ISETP.NE.AND.EX P0, PT, RZ, UR5, PT, P0 ;  /* 0x00000005ff007c0c */ /* 0x000fda000bf05300 */
[----:B------:R-:W-:Y:S05]  /*d060*/  @!P0 BRA `(.L_x_284) ;  /* 0x0000000000148947 */ /* 0x000fea0003800000 */
[----:B------:R-:W0:Y:S02]  /*d070*/  LDC.64 R2, c[0x0][0xa08] ;  /* 0x00028200ff027b82 */ /* 0x000e240000000a00 */
[----:B0-----:R-:W-:-:S05]  /*d080*/  IMAD.WIDE R2, R32, 0x4, R2 ;  /* 0x0000000420027825 */ /* 0x001fca00078e0202 */
[----:B------:R-:W2:Y:S04]  /*d090*/  LDG.E R18, desc[UR50][R2.64] ;  /* 0x0000003202127981 */ /* 0x000ea8000c1e1900 */
[----:B------:R-:W2:Y:S02]  /*d0a0*/  LDG.E R5, desc[UR50][R2.64+0x4] ;  /* 0x0000043202057981 */ /* 0x000ea4000c1e1900 */
[----:B--2---:R-:W-:-:S07]  /*d0b0*/  IMAD.IADD R18, R5, 0x1, -R18 ;  /* 0x0000000105127824 */ /* 0x004fce00078e0a12 */
.L_x_284:
[----:B------:R-:W2:Y:S01]  /*d0c0*/  LDL R17, [R1+0x8] ;  /* 0x0000080001117983 */ /* 0x000ea20000100800 */
[----:B-----5:R-:W-:-:S04]  /*d0d0*/  IMAD.IADD R18, R18, 0x1, -R35 ;  /* 0x0000000112127824 */ /* 0x020fc800078e0a23 */
[C---:B0-----:R-:W-:Y:S01]  /*d0e0*/  VIADD R2, R18.reuse, 0x9f ;  /* 0x0000009f12027836 */ /* 0x041fe20000000000 */
[----:B------:R-:W-:-:S03]  /*d0f0*/  ISETP.GE.AND P0, PT, R18, 0x1, PT ;  /* 0x000000011200780c */ /* 0x000fc60003f06270 */
[----:B------:R-:W-:Y:S01]  /*d100*/  IMAD.HI R2, R2, 0x66666667, RZ ;  /* 0x6666666702027827 */ /* 0x000fe200078e02ff */
[----:B--2---:R-:W-:-:S04]  /*d110*/  LOP3.LUT R0, R17, 0xff000000, RZ, 0xc0, !PT ;  /* 0xff00000011007812 */ /* 0x004fc800078ec0ff */
[----:B------:R-:W-:Y:S02]  /*d120*/  SHF.R.U32.HI R3, RZ, 0x8, R0 ;  /* 0x00000008ff037819 */ /* 0x000fe40000011600 */
[----:B------:R-:W-:-:S04]  /*d130*/  LOP3.LUT R0, R17, 0xff0000, RZ, 0xc0, !PT ;  /* 0x00ff000011007812 */ /* 0x000fc800078ec0ff */
[----:B------:R-:W-:Y:S02]  /*d140*/  LEA.HI R5, R0, R3, RZ, 0x10 ;  /* 0x0000000300057211 */ /* 0x000fe400078f80ff */
[----:B------:R-:W-:Y:S02]  /*d150*/  SHF.R.U32.HI R3, RZ, 0x1f, R2 ;  /* 0x0000001fff037819 */ /* 0x000fe40000011602 */
[----:B------:R-:W-:Y:S02]  /*d160*/  LOP3.LUT R37, R5, 0xff, RZ, 0xc0, !PT ;  /* 0x000000ff05257812 */ /* 0x000fe400078ec0ff */
[----:B------:R-:W-:Y:S01]  /*d170*/  LEA.HI.SX32 R0, R2, R3, 0x1a ;  /* 0x0000000302007211 */ /* 0x000fe200078fd2ff */
[----:B------:R-:W-:Y:S01]  /*d180*/  IMAD.MOV.U32 R2, RZ, RZ, RZ ;  /* 0x000000ffff027224 */ /* 0x000fe200078e00ff */
[----:B------:R-:W-:Y:S06]  /*d190*/  @!P0 BRA `(.L_x_285) ;  /* 0x0000000000748947 */ /* 0x000fec0003800000 */
[----:B------:R-:W-:Y:S01]  /*d1a0*/  SHF.R.U32.HI R5, RZ, 0x10, R5 ;  /* 0x00000010ff057819 */ /* 0x000fe20000011605 */
[----:B------:R-:W-:-:S03]  /*d1b0*/  IMAD.MOV.U32 R2, RZ, RZ, RZ ;  /* 0x000000ffff027224 */ /* 0x000fc600078e00ff */
[----:B------:R-:W-:-:S13]  /*d1c0*/  ISETP.NE.AND P0, PT, R5, RZ, PT ;  /* 0x000000ff0500720c */ /* 0x000fda0003f05270 */
[----:B------:R-:W0:Y:S02]  /*d1d0*/  @!P0 LDC R5, c[0x0][0x9f0] ;  /* 0x00027c00ff058b82 */ /* 0x000e240000000800 */
[-C--:B0-----:R-:W-:Y:S02]  /*d1e0*/  IABS R4, R5.reuse ;  /* 0x0000000500047213 */ /* 0x081fe40000000000 */
[----:B------:R-:W-:Y:S02]  /*d1f0*/  IABS R8, R5 ;  /* 0x0000000500087213 */ /* 0x000fe40000000000 */
[----:B------:R-:W0:Y:S08]  /*d200*/  I2F.RP R6, R4 ;  /* 0x0000000400067306 */ /* 0x000e300000209400 */
[----:B0-----:R-:W0:Y:S02]  /*d210*/  MUFU.RCP R6, R6 ;  /* 0x0000000600067308 */ /* 0x001e240000001000 */
[----:B0-----:R-:W-:-:S06]  /*d220*/  VIADD R3, R6, 0xffffffe ;  /* 0x0ffffffe06037836 */ /* 0x001fcc0000000000 */
[----:B------:R-:W0:Y:S02]  /*d230*/  F2I.FTZ.U32.TRUNC.NTZ R3, R3 ;  /* 0x0000000300037305 */ /* 0x000e24000021f000 */
[----:B0-----:R-:W-:-:S04]  /*d240*/  IMAD.MOV R7, RZ, RZ, -R3 ;  /* 0x000000ffff077224 */ /* 0x001fc800078e0a03 */
[----:B------:R-:W-:-:S04]  /*d250*/  IMAD R7, R7, R4, RZ ;  /* 0x0000000407077224 */ /* 0x000fc800078e02ff */
[----:B------:R-:W-:Y:S01]  /*d260*/  IMAD.HI.U32 R7, R3, R7, R2 ;  /* 0x0000000703077227 */ /* 0x000fe200078e0002 */
[----:B------:R-:W-:-:S03]  /*d270*/  IADD3 R2, R5, -0x1, R0 ;  /* 0xffffffff05027810 */ /* 0x000fc60007ffe000 */
[----:B------:R-:W-:Y:S01]  /*d280*/  IMAD.MOV R3, RZ, RZ, -R8 ;  /* 0x000000ffff037224 */ /* 0x000fe200078e0a08 */
[----:B------:R-:W-:Y:S02]  /*d290*/  IABS R6, R2 ;  /* 0x0000000200067213 */ /* 0x000fe40000000000 */
[----:B------:R-:W-:-:S03]  /*d2a0*/  LOP3.LUT R2, R2, R5, RZ, 0x3c, !PT ;  /* 0x0000000502027212 */ /* 0x000fc600078e3cff */
[----:B------:R-:W-:Y:S01]  /*d2b0*/  IMAD.HI.U32 R7, R7, R6, RZ ;  /* 0x0000000607077227 */ /* 0x000fe200078e00ff */
[----:B------:R-:W-:-:S03]  /*d2c0*/  ISETP.GE.AND P2, PT, R2, RZ, PT ;  /* 0x000000ff0200720c */ /* 0x000fc60003f46270 */
[----:B------:R-:W-:-:S05]  /*d2d0*/  IMAD R3, R7, R3, R6 ;  /* 0x0000000307037224 */ /* 0x000fca00078e0206 */
[----:B------:R-:W-:-:S13]  /*d2e0*/  ISETP.GT.U32.AND P1, PT, R4, R3, PT ;  /* 0x000000030400720c */ /* 0x000fda0003f24070 */
[----:B------:R-:W-:Y:S02]  /*d2f0*/  @!P1 IMAD.IADD R3, R3, 0x1, -R4 ;  /* 0x0000000103039824 */ /* 0x000fe400078e0a04 */
[----:B------:R-:W-:Y:S01]  /*d300*/  @!P1 VIADD R7, R7, 0x1 ;  /* 0x0000000107079836 */ /* 0x000fe20000000000 */
[----:B------:R-:W-:Y:S02]  /*d310*/  ISETP.NE.AND P1, PT, R5, RZ, PT ;  /* 0x000000ff0500720c */ /* 0x000fe40003f25270 */
[----:B------:R-:W-:-:S13]  /*d320*/  ISETP.GE.U32.AND P0, PT, R3, R4, PT ;  /* 0x000000040300720c */ /* 0x000fda0003f06070 */
[----:B------:R-:W-:-:S04]  /*d330*/  @P0 VIADD R7, R7, 0x1 ;  /* 0x0000000107070836 */ /* 0x000fc80000000000 */
[----:B------:R-:W-:-:S04]  /*d340*/  IMAD.MOV.U32 R2, RZ, RZ, R7 ;  /* 0x000000ffff027224 */ /* 0x000fc800078e0007 */
[----:B------:R-:W-:Y:S01]  /*d350*/  @!P2 IMAD.MOV R2, RZ, RZ, -R2 ;  /* 0x000000ffff02a224 */ /* 0x000fe200078e0a02 */
[----:B------:R-:W-:-:S07]  /*d360*/  @!P1 LOP3.LUT R2, RZ, R5, RZ, 0x33, !PT ;  /* 0x00000005ff029212 */ /* 0x000fce00078e33ff */
.L_x_285:
[-C--:B------:R-:W-:Y:S01]  /*d370*/  IMAD R37, R37, R2.reuse, RZ ;  /* 0x0000000225257224 */ /* 0x080fe200078e02ff */
[----:B------:R-:W-:Y:S04]  /*d380*/  BSSY B7, `(.L_x_286) ;  /* 0x000048c000077945 */ /* 0x000fe80003800000 */
[----:B------:R-:W-:-:S04]  /*d390*/  VIADDMNMX R0, R37, R2, R0, PT ;  /* 0x0000000225007246 */ /* 0x000fc80003800100 */
[----:B------:R-:W-:-:S13]  /*d3a0*/  R2UR UR47, R0 ;  /* 0x00000000002f72ca */ /* 0x000fda00000e0000 */
[----:B------:R-:W-:-:S13]  /*d3b0*/  ISETP.LT.AND P0, PT, R37, UR47, PT ;  /* 0x0000002f25007c0c */ /* 0x000fda000bf01270 */
[----:B------:R-:W-:Y:S05]  /*d3c0*/  @P0 BRA `(.L_x_287) ;  /* 0x0000000000480947 */ /* 0x000fea0003800000 */
[----:B------:R-:W0:Y:S02]  /*d3d0*/  S2R R3, SR_TID.X ;  /* 0x0000000000037919 */ /* 0x000e240000002100 */
[----:B0-----:R-:W-:-:S04]  /*d3e0*/  LOP3.LUT R3, R3, 0x7f, RZ, 0xc0, !PT ;  /* 0x0000007f03037812 */ /* 0x001fc800078ec0ff */
[----:B------:R-:W-:-:S13]  /*d3f0*/  ISETP.NE.AND P0, PT, R3, RZ, PT ;  /* 0x000000ff0300720c */ /* 0x000fda0003f05270 */
[----:B------:R-:W-:Y:S05]  /*d400*/  @P0 BRA `(.L_x_288) ;  /* 0x00000048000c0947 */ /* 0x000fea0003800000 */
[----:B------:R-:W0:Y:S01]  /*d410*/  S2R R5, SR_LANEID ;  /* 0x0000000000057919 */ /* 0x000e220000000000 */
[----:B------:R-:W-:Y:S01]  /*d420*/  VOTEU.ANY UR4, UPT, PT ;  /* 0x0000000000047886 */ /* 0x000fe200038e0100 */
[----:B------:R-:W1:Y:S01]  /*d430*/  LDC.64 R2, c[0x0][0xc60] ;  /* 0x00031800ff027b82 */ /* 0x000e620000000a00 */
[----:B------:R-:W0:Y:S02]  /*d440*/  FLO.U32 R0, UR4 ;  /* 0x0000000400007d00 */ /* 0x000e2400080e0000 */
[----:B0-----:R-:W-:-:S06]  /*d450*/  ISETP.EQ.U32.AND P0, PT, R0, R5, PT ;  /* 0x000000050000720c */ /* 0x001fcc0003f02070 */
[----:B------:R-:W1:Y:S07]  /*d460*/  POPC R5, UR4 ;  /* 0x0000000400057d09 */ /* 0x000e6e0008000000 */
[----:B-1----:R-:W2:Y:S01]  /*d470*/  @P0 ATOMG.E.ADD.STRONG.GPU PT, R3, desc[UR50][R2.64], R5 ;  /* 0x00000005020309a8 */ /* 0x002ea200081ee1f2 */
[----:B------:R-:W0:Y:S02]  /*d480*/  S2R R4, SR_LTMASK ;  /* 0x0000000000047919 */ /* 0x000e240000003900 */
[----:B0-----:R-:W-:-:S04]  /*d490*/  LOP3.LUT R4, R4, UR4, RZ, 0xc0, !PT ;  /* 0x0000000404047c12 */ /* 0x001fc8000f8ec0ff */
[----:B------:R-:W0:Y:S01]  /*d4a0*/  POPC R7, R4 ;  /* 0x0000000400077309 */ /* 0x000e220000000000 */
[----:B--2---:R-:W0:Y:S02]  /*d4b0*/  SHFL.IDX PT, R0, R3, R0, 0x1f ;  /* 0x00001f0003007589 */ /* 0x004e2400000e0000 */
[----:B0-----:R-:W-:-:S05]  /*d4c0*/  IADD3 R0, R0, UR46, R7 ;  /* 0x0000002e00007c10 */ /* 0x001fca000fffe007 */
[----:B------:R0:W-:Y:S01]  /*d4d0*/  STL [R1], R0 ;  /* 0x0000000001007387 */ /* 0x0001e20000100800 */
[----:B------:R-:W-:Y:S05]  /*d4e0*/  BRA `(.L_x_288) ;  /* 0x0000004400d47947 */ /* 0x000fea0003800000 */
.L_x_287:
[----:B------:R-:W-:Y:S01]  /*d4f0*/  VIADD R0, R16, 0x18400 ;  /* 0x0001840010007836 */ /* 0x000fe20000000000 */
[----:B------:R-:W-:Y:S04]  /*d500*/  BSSY B6, `(.L_x_289) ;  /* 0x0000013000067945 */ /* 0x000fe80003800000 */
[----:B------:R-:W-:-:S13]  /*d510*/  LOP3.LUT P0, RZ, R0, 0x3ff, RZ, 0xc0, !PT ;  /* 0x000003ff00ff7812 */ /* 0x000fda000780c0ff */
[----:B------:R-:W-:Y:S05]  /*d520*/  @!P0 BRA `(.L_x_290) ;  /* 0x0000000000408947 */ /* 0x000fea0003800000 */
[----:B------:R-:W-:Y:S01]  /*d530*/  MOV R2, 0x0 ;  /* 0x0000000000027802 */ /* 0x000fe20000000f00 */
[----:B------:R-:W-:Y:S01]  /*d540*/  ULDC.64 UR6, c[0x4][0x98] ;  /* 0x0100260000067ab9 */ /* 0x000fe20000000a00 */
[----:B------:R-:W-:Y:S01]  /*d550*/  ULDC.64 UR8, c[0x4][0xa0] ;  /* 0x0100280000087ab9 */ /* 0x000fe20000000a00 */
[----:B------:R-:W-:Y:S01]  /*d560*/  ULDC.64 UR4, c[0x4][0x8] ;  /* 0x0100020000047ab9 */ /* 0x000fe20000000a00 */
[----:B------:R-:W-:Y:S02]  /*d570*/  IMAD.U32 R4, RZ, RZ, UR6 ;  /* 0x00000006ff047e24 */ /* 0x000fe4000f8e00ff */
[----:B------:R-:W0:Y:S01]  /*d580*/  LDC.64 R2, c[0x4][R2] ;  /* 0x0100000002027b82 */ /* 0x000e220000000a00 */
[----:B------:R-:W-:Y:S02]  /*d590*/  IMAD.U32 R5, RZ, RZ, UR7 ;  /* 0x00000007ff057e24 */ /* 0x000fe4000f8e00ff */
[----:B------:R-:W-:Y:S02]  /*d5a0*/  IMAD.U32 R6, RZ, RZ, UR8 ;  /* 0x00000008ff067e24 */ /* 0x000fe4000f8e00ff */
[----:B------:R-:W-:-:S02]  /*d5b0*/  IMAD.U32 R7, RZ, RZ, UR9 ;  /* 0x00000009ff077e24 */ /* 0x000fc4000f8e00ff */
[----:B------:R-:W-:Y:S02]  /*d5c0*/  IMAD.U32 R10, RZ, RZ, UR4 ;  /* 0x00000004ff0a7e24 */ /* 0x000fe4000f8e00ff */
[----:B------:R-:W-:Y:S02]  /*d5d0*/  IMAD.U32 R11, RZ, RZ, UR5 ;  /* 0x00000005ff0b7e24 */ /* 0x000fe4000f8e00ff */
[----:B------:R-:W-:Y:S02]  /*d5e0*/  IMAD.MOV.U32 R8, RZ, RZ, 0x70 ;  /* 0x00000070ff087424 */ /* 0x000fe400078e00ff */
[----:B------:R-:W-:Y:S02]  /*d5f0*/  IMAD.MOV.U32 R12, RZ, RZ, 0x1 ;  /* 0x00000001ff0c7424 */ /* 0x000fe400078e00ff */
[----:B------:R-:W-:-:S07]  /*d600*/  IMAD.MOV.U32 R13, RZ, RZ, RZ ;  /* 0x000000ffff0d7224 */ /* 0x000fce00078e00ff */
[----:B------:R-:W-:-:S07]  /*d610*/  LEPC R20, `(.L_x_290) ;  /* 0x000000001014794e */ /* 0x000fce0000000000 */
[----:B0-----:R-:W-:Y:S05]  /*d620*/  CALL.ABS.NOINC R2 ;  /* 0x0000000002007343 */ /* 0x001fea0003c00000 */
.L_x_290:
[----:B------:R-:W-:Y:S05]  /*d630*/  BSYNC B6 ;  /* 0x0000000000067941 */ /* 0x000fea0003800000 */
.L_x_289:
[----:B------:R-:W-:Y:S01]  /*d640*/  VIADD R0, R16, 0xa400 ;  /* 0x0000a40010007836 */ /* 0x000fe20000000000 */
[----:B------:R-:W-:Y:S01]  /*d650*/  LOP3.LUT R28, R28, 0xfffffffe, RZ, 0xc0, !PT ;  /* 0xfffffffe1c1c7812 */ /* 0x000fe200078ec0ff */
[----:B------:R-:W-:Y:S03]  /*d660*/  BSSY B6, `(.L_x_291) ;  /* 0x0000014000067945 */ /* 0x000fe60003800000 */
[----:B------:R-:W-:-:S13]  /*d670*/  LOP3.LUT P0, RZ, R0, 0x3ff, RZ, 0xc0, !PT ;  /* 0x000003ff00ff7812 */ /* 0x000fda000780c0ff */
[----:B------:R-:W-:Y:S01]  /*d680*/  @P0 LOP3.LUT R28, R28, 0x1, RZ, 0xfc, !PT ;  /* 0x000000011c1c0812 */ /* 0x000fe200078efcff */
[----:B------:R-:W-:Y:S06]  /*d690*/  @!P0 BRA `(.L_x_292) ;  /* 0x0000000000408947 */ /* 0x000fec0003800000 */
        /* <DEDUP_REMOVED lines=16> */
.L_x_292:
[----:B------:R-:W-:Y:S05]  /*d7a0*/  BSYNC B6 ;  /* 0x0000000000067941 */ /* 0x000fea0003800000 */
.L_x_291:
        /* <DEDUP_REMOVED lines=20> */
.L_x_294:
[----:B------:R-:W-:Y:S05]  /*d8f0*/  BSYNC B6 ;  /* 0x0000000000067941 */ /* 0x000fea0003800000 */
.L_x_293:
[----:B------:R-:W-:Y:S01]  /*d900*/  LOP3.LUT P6, RZ, R28, 0x1, RZ, 0xc0, !PT ;  /* 0x000000011cff7812 */ /* 0x000fe200078cc0ff */
[----:B------:R-:W-:-:S12]  /*d910*/  BSSY B6, `(.L_x_295) ;  /* 0x0000012000067945 */ /* 0x000fd80003800000 */
        /* <DEDUP_REMOVED lines=17> */
.L_x_296:
[----:B------:R-:W-:Y:S05]  /*da30*/  BSYNC B6 ;  /* 0x0000000000067941 */ /* 0x000fea0003800000 */
.L_x_295:
[----:B------:R-:W-:Y:S01]  /*da40*/  ULDC.64 UR4, c[0x0][0x9f8] ;  /* 0x00027e0000047ab9 */ /* 0x000fe20000000a00 */
[----:B------:R-:W0:Y:S01]  /*da50*/  LDC R19, c[0x0][0x430] ;  /* 0x00010c00ff137b82 */ /* 0x000e220000000800 */
[----:B------:R-:W-:-:S04]  /*da60*/  UISETP.NE.U32.AND UP0, UPT, UR4, URZ, UPT ;  /* 0x0000003f0400728c */ /* 0x000fc8000bf05070 */
[----:B------:R-:W-:-:S06]  /*da70*/  UISETP.NE.AND.EX UP0, UPT, UR5, URZ, UPT, UP0 ;  /* 0x0000003f0500728c */ /* 0x000fcc000bf05300 */
[----:B------:R-:W-:-:S05]  /*da80*/  PLOP3.LUT P0, PT, PT, PT, UP0, 0x80, 0x0 ;  /* 0x000000000000781c */ /* 0x000fca0003f0f008 */
[----:B------:R-:W-:-:S04]  /*da90*/  @UP0 UIADD3 UR4, UP1, UR39, UR4, URZ ;  /* 0x0000000427040290 */ /* 0x000fc8000ff3e03f */
[----:B------:R-:W-:Y:S02]  /*daa0*/  @UP0 UIADD3.X UR5, UR38, UR5, URZ, UP1, !UPT ;  /* 0x0000000526050290 */ /* 0x000fe40008ffe43f */
[----:B------:R-:W-:-:S04]  /*dab0*/  IMAD.U32 R2, RZ, RZ, UR4 ;  /* 0x00000004ff027e24 */ /* 0x000fc8000f8e00ff */
[----:B------:R-:W-:-:S05]  /*dac0*/  IMAD.U32 R3, RZ, RZ, UR5 ;  /* 0x00000005ff037e24 */ /* 0x000fca000f8e00ff */
[----:B------:R1:W5:Y:S01]  /*dad0*/  @P0 LDG.E R32, desc[UR50][R2.64] ;  /* 0x0000003202200981 */ /* 0x000362000c1e1900 */
[----:B0-----:R-:W-:Y:S01]  /*dae0*/  ISETP.NE.AND P2, PT, R19, 0x1, PT ;  /* 0x000000011300780c */ /* 0x001fe20003f45270 */
[----:B------:R-:W-:Y:S01]  /*daf0*/  UMOV UR4, 0xffffffff ;  /* 0xffffffff00047882 */ /* 0x000fe20000000000 */
[----:B------:R-:W-:-:S11]  /*db00*/  LOP3.LUT R28, R28, 0xfffffff7, RZ, 0xc0, !PT ;  /* 0xfffffff71c1c7812 */ /* 0x000fd600078ec0ff */
[----:B------:R-:W-:Y:S01]  /*db10*/  @P2 LOP3.LUT R28, R28, 0x8, RZ, 0xfc, !PT ;  /* 0x000000081c1c2812 */ /* 0x000fe200078efcff */
[----:B-1----:R-:W-:Y:S06]  /*db20*/  BRA.DIV UR4, `(.L_x_297) ;  /* 0x0000005204f47947 */ /* 0x002fec000b800000 */
.L_x_373:
[----:B------:R-:W0:Y:S01]  /*db30*/  S2R R0, SR_TID.X ;  /* 0x0000000000007919 */ /* 0x000e220000002100 */
[----:B------:R-:W-:Y:S01]  /*db40*/  UMOV UR4, 0xa0 ;  /* 0x000000a000047882 */ /* 0x000fe20000000000 */
[----:B------:R-:W1:Y:S01]  /*db50*/  @P2 LDC R5, c[0x0][0x434] ;  /* 0x00010d00ff052b82 */ /* 0x000e620000000800 */
[----:B------:R-:W-:Y:S01]  /*db60*/  UIMAD UR4, UR47, UR4, -0xa0 ;  /* 0xffffff602f0474a4 */ /* 0x000fe2000f8e0204 */
[----:B------:R-:W2:Y:S01]  /*db70*/  S2R R10, SR_TID.X ;  /* 0x00000000000a7919 */ /* 0x000ea20000002100 */
[----:B-----5:R-:W-:Y:S01]  /*db80*/  SHF.R.S32.HI R36, RZ, 0x1f, R32 ;  /* 0x0000001fff247819 */ /* 0x020fe20000011420 */
[----:B------:R-:W3:Y:S04]  /*db90*/  S2R R11, SR_TID.X ;  /* 0x00000000000b7919 */ /* 0x000ee80000002100 */
[----:B------:R-:W4:Y:S01]  /*dba0*/  @P2 LDC R7, c[0x0][0x438] ;  /* 0x00010e00ff072b82 */ /* 0x000f220000000800 */
[C---:B0-----:R-:W-:Y:S01]  /*dbb0*/  LOP3.LUT R2, R0.reuse, 0x7f, RZ, 0xc0, !PT ;  /* 0x0000007f00027812 */ /* 0x041fe200078ec0ff */
[----:B------:R-:W-:-:S03]  /*dbc0*/  IMAD.SHL.U32 R0, R0, 0x10, RZ ;  /* 0x0000001000007824 */ /* 0x000fc600078e00ff */
[----:B------:R-:W-:Y:S02]  /*dbd0*/  SHF.R.U32.HI R2, RZ, 0x3, R2 ;  /* 0x00000003ff027819 */ /* 0x000fe40000011602 */
[----:B--2---:R-:W-:Y:S02]  /*dbe0*/  LOP3.LUT R10, R10, 0x7f, RZ, 0xc0, !PT ;  /* 0x0000007f0a0a7812 */ /* 0x004fe400078ec0ff */
[----:B------:R-:W-:Y:S01]  /*dbf0*/  LOP3.LUT R0, R2, 0x70, R0, 0xf8, !PT ;  /* 0x0000007002007812 */ /* 0x000fe200078ef800 */
[----:B---3--:R-:W-:Y:S01]  /*dc00*/  IMAD.SHL.U32 R12, R11, 0x10, RZ ;  /* 0x000000100b0c7824 */ /* 0x008fe200078e00ff */
[----:B------:R-:W-:-:S03]  /*dc10*/  SHF.R.U32.HI R10, RZ, 0x3, R10 ;  /* 0x00000003ff0a7819 */ /* 0x000fc6000001160a */
[----:B------:R-:W-:Y:S01]  /*dc20*/  VIADD R8, R0, UR4 ;  /* 0x0000000400087c36 */ /* 0x000fe20008000000 */
[----:B------:R-:W-:-:S04]  /*dc30*/  LOP3.LUT R12, R10, 0x70, R12, 0xf8, !PT ;  /* 0x000000700a0c7812 */ /* 0x000fc800078ef80c */
[C---:B------:R-:W-:Y:S01]  /*dc40*/  ISETP.GE.AND P0, PT, R8.reuse, R18, PT ;  /* 0x000000120800720c */ /* 0x040fe20003f06270 */
[----:B------:R-:W-:Y:S01]  /*dc50*/  IMAD.IADD R8, R8, 0x1, R35 ;  /* 0x0000000108087824 */ /* 0x000fe200078e0223 */
[----:B------:R-:W-:-:S03]  /*dc60*/  LOP3.LUT R12, R12, 0x80, RZ, 0xfc, !PT ;  /* 0x000000800c0c7812 */ /* 0x000fc600078efcff */
[----:B-1----:R-:W-:-:S04]  /*dc70*/  @P2 IMAD.HI.U32 R4, R8, R5, RZ ;  /* 0x0000000508042227 */ /* 0x002fc800078e00ff */
[----:B------:R-:W-:Y:S01]  /*dc80*/  IMAD.MOV.U32 R0, RZ, RZ, R8 ;  /* 0x000000ffff007224 */ /* 0x000fe200078e0008 */
[----:B----4-:R-:W-:-:S03]  /*dc90*/  @P2 SHF.R.U32.HI R0, RZ, R7, R4 ;  /* 0x00000007ff002219 */ /* 0x010fc60000011604 */
[----:B------:R-:W0:Y:S01]  /*dca0*/  @!P0 LDC.64 R2, c[0x0][0x428] ;  /* 0x00010a00ff028b82 */ /* 0x000e220000000a00 */
[----:B------:R-:W-:-:S07]  /*dcb0*/  @!P0 SHF.R.S32.HI R7, RZ, 0x1f, R0 ;  /* 0x0000001fff078819 */ /* 0x000fce0000011400 */
[----:B------:R-:W1:Y:S01]  /*dcc0*/  @!P0 LDC.64 R4, c[0x0][0x418] ;  /* 0x00010600ff048b82 */ /* 0x000e620000000a00 */
[----:B0-----:R-:W-:-:S04]  /*dcd0*/  @!P0 IMAD R6, R36, R2, RZ ;  /* 0x0000000224068224 */ /* 0x001fc800078e02ff */
[----:B------:R-:W-:Y:S02]  /*dce0*/  @!P0 IMAD R9, R32, R3, R6 ;  /* 0x0000000320098224 */ /* 0x000fe400078e0206 */
[----:B------:R-:W-:-:S04]  /*dcf0*/  @!P0 IMAD.MOV.U32 R6, RZ, RZ, R0 ;  /* 0x000000ffff068224 */ /* 0x000fc800078e0000 */
[----:B------:R-:W-:-:S04]  /*dd00*/  @!P0 IMAD.WIDE.U32 R2, R32, R2, R6 ;  /* 0x0000000220028225 */ /* 0x000fc800078e0006 */
[----:B------:R-:W-:Y:S01]  /*dd10*/  @!P0 IMAD.IADD R3, R3, 0x1, R9 ;  /* 0x0000000103038824 */ /* 0x000fe200078e0209 */
[----:B-1----:R-:W-:Y:S01]  /*dd20*/  @!P0 LEA R4, P1, R2, R4, 0x2 ;  /* 0x0000000402048211 */ /* 0x002fe200078210ff */
[----:B------:R-:W-:-:S03]  /*dd30*/  IMAD.MOV.U32 R7, RZ, RZ, RZ ;  /* 0x000000ffff077224 */ /* 0x000fc600078e00ff */
[----:B------:R-:W-:Y:S02]  /*dd40*/  @!P0 LEA.HI.X R5, R2, R5, R3, 0x2, P1 ;  /* 0x0000000502058211 */ /* 0x000fe400008f1403 */
[----:B------:R-:W0:Y:S01]  /*dd50*/  @P2 LDC R3, c[0x0][0x434] ;  /* 0x00010d00ff032b82 */ /* 0x000e220000000800 */
[----:B------:R-:W-:Y:S02]  /*dd60*/  VIADD R6, R12, UR4 ;  /* 0x000000040c067c36 */ /* 0x000fe40008000000 */
[----:B------:R1:W5:Y:S05]  /*dd70*/  @!P0 LDG.E R7, desc[UR50][R4.64] ;  /* 0x0000003204078981 */ /* 0x00036a000c1e1900 */
[----:B------:R-:W2:Y:S01]  /*dd80*/  @P2 LDC R2, c[0x0][0x438] ;  /* 0x00010e00ff022b82 */ /* 0x000ea20000000800 */
[C---:B------:R-:W-:Y:S01]  /*dd90*/  ISETP.GE.AND P0, PT, R6.reuse, R18, PT ;  /* 0x000000120600720c */ /* 0x040fe20003f06270 */
[----:B------:R-:W-:-:S03]  /*dda0*/  IMAD.IADD R6, R6, 0x1, R35 ;  /* 0x0000000106067824 */ /* 0x000fc600078e0223 */
[----:B------:R-:W-:Y:S01]  /*ddb0*/  ISETP.GT.U32.OR P0, PT, R12, 0x9f, P0 ;  /* 0x0000009f0c00780c */ /* 0x000fe20000704470 */
[----:B------:R-:W-:Y:S02]  /*ddc0*/  IMAD.MOV.U32 R10, RZ, RZ, R6 ;  /* 0x000000ffff0a7224 */ /* 0x000fe400078e0006 */
[----:B0-----:R-:W-:-:S05]  /*ddd0*/  @P2 IMAD.HI.U32 R3, R6, R3, RZ ;  /* 0x0000000306032227 */ /* 0x001fca00078e00ff */
[----:B--2---:R-:W-:Y:S01]  /*dde0*/  @P2 SHF.R.U32.HI R10, RZ, R2, R3 ;  /* 0x00000002ff0a2219 */ /* 0x004fe20000011603 */
[----:B------:R-:W-:-:S04]  /*ddf0*/  IMAD.MOV R3, RZ, RZ, -R0 ;  /* 0x000000ffff037224 */ /* 0x000fc800078e0a00 */
[----:B------:R-:W-:Y:S02]  /*de00*/  IMAD R8, R19, R3, R8 ;  /* 0x0000000313087224 */ /* 0x000fe400078e0208 */
[----:B------:R-:W0:Y:S01]  /*de10*/  @!P0 LDC.64 R2, c[0x0][0x428] ;  /* 0x00010a00ff028b82 */ /* 0x000e220000000a00 */
[----:B-1----:R-:W-:-:S04]  /*de20*/  IMAD.MOV R5, RZ, RZ, -R10 ;  /* 0x000000ffff057224 */ /* 0x002fc800078e0a0a */
[----:B------:R-:W-:-:S03]  /*de30*/  IMAD R6, R19, R5, R6 ;  /* 0x0000000513067224 */ /* 0x000fc600078e0206 */
[----:B------:R-:W1:Y:S01]  /*de40*/  @!P0 LDC.64 R4, c[0x0][0x418] ;  /* 0x00010600ff048b82 */ /* 0x000e620000000a00 */
[----:B------:R-:W-:-:S03]  /*de50*/  @!P0 SHF.R.S32.HI R11, RZ, 0x1f, R10 ;  /* 0x0000001fff0b8819 */ /* 0x000fc6000001140a */
[----:B0-----:R-:W-:-:S04]  /*de60*/  @!P0 IMAD.WIDE.U32 R10, R32, R2, R10 ;  /* 0x00000002200a8225 */ /* 0x001fc800078e000a */
[----:B------:R-:W-:-:S04]  /*de70*/  @!P0 IMAD R2, R36, R2, RZ ;  /* 0x0000000224028224 */ /* 0x000fc800078e02ff */
[----:B------:R-:W-:Y:S01]  /*de80*/  @!P0 IMAD R3, R32, R3, R2 ;  /* 0x0000000320038224 */ /* 0x000fe200078e0202 */
[----:B-1----:R-:W-:-:S03]  /*de90*/  @!P0 LEA R2, P1, R10, R4, 0x2 ;  /* 0x000000040a028211 */ /* 0x002fc600078210ff */
[----:B------:R-:W-:-:S05]  /*dea0*/  @!P0 IMAD.IADD R0, R3, 0x1, R11 ;  /* 0x0000000103008824 */ /* 0x000fca00078e020b */
[----:B------:R-:W-:Y:S01]  /*deb0*/  @!P0 LEA.HI.X R3, R10, R5, R0, 0x2, P1 ;  /* 0x000000050a038211 */ /* 0x000fe200008f1400 */
[----:B------:R-:W-:Y:S02]  /*dec0*/  IMAD.MOV.U32 R5, RZ, RZ, RZ ;  /* 0x000000ffff057224 */ /* 0x000fe400078e00ff */
[----:B------:R-:W-:-:S04]  /*ded0*/  IMAD.U32 R9, RZ, RZ, UR44 ;  /* 0x0000002cff097e24 */ /* 0x000fc8000f8e00ff */
[----:B------:R0:W5:Y:S01]  /*dee0*/  @!P0 LDG.E R5, desc[UR50][R2.64] ;  /* 0x0000003202058981 */ /* 0x000162000c1e1900 */
[----:B------:R-:W-:Y:S02]  /*def0*/  ISETP.GT.U32.AND P0, PT, R12, 0x9f, PT ;  /* 0x0000009f0c00780c */ /* 0x000fe40003f04070 */
[----:B------:R-:W-:Y:S02]  /*df00*/  ISETP.NE.AND P2, PT, R9, 0x3, PT ;  /* 0x000000030900780c */ /* 0x000fe40003f45270 */
[----:B------:R-:W-:Y:S01]  /*df10*/  LOP3.LUT R28, R28, 0xfffffffd, RZ, 0xc0, !PT ;  /* 0xfffffffd1c1c7812 */ /* 0x000fe200078ec0ff */
[----:B------:R-:W-:-:S08]  /*df20*/  IMAD.U32 R19, RZ, RZ, UR47 ;  /* 0x0000002fff137e24 */ /* 0x000fd0000f8e00ff */
[----:B------:R-:W-:-:S04]  /*df30*/  @P0 LOP3.LUT R28, R28, 0x2, RZ, 0xfc, !PT ;  /* 0x000000021c1c0812 */ /* 0x000fc800078efcff */
[----:B------:R-:W-:Y:S01]  /*df40*/  LOP3.LUT R28, R28, 0xfffffffb, RZ, 0xc0, !PT ;  /* 0xfffffffb1c1c7812 */ /* 0x000fe200078ec0ff */
[----:B------:R-:W-:Y:S01]  /*df50*/  VIADD R19, R19, 0xffffffff ;  /* 0xffffffff13137836 */ /* 0x000fe20000000000 */
[----:B------:R-:W-:Y:S02]  /*df60*/  LOP3.LUT R17, R17, 0xffff, RZ, 0xc0, !PT ;  /* 0x0000ffff11117812 */ /* 0x000fe400078ec0ff */
[----:B------:R-:W-:Y:S01]  /*df70*/  @P2 LOP3.LUT R28, R28, 0x4, RZ, 0xfc, !PT ;  /* 0x000000041c1c2812 */ /* 0x000fe200078efcff */
[----:B0-----:R-:W-:Y:S06]  /*df80*/  @!P2 BRA `(.L_x_298) ;  /* 0x000000000004a947 */ /* 0x001fec0003800000 */
[----:B------:R-:W-:Y:S01]  /*df90*/  BPT.TRAP 0x1 ;  /* 0x000000040000795c */ /* 0x000fe20000300000 */
.L_x_298:
[----:B------:R-:W-:Y:S01]  /*dfa0*/  IMAD R0, R30, 0x8, R16 ;  /* 0x000000081e007824 */ /* 0x000fe200078e0210 */
[----:B------:R-:W-:Y:S01]  /*dfb0*/  SHF.L.U32 R24, R34, 0x1f, RZ ;  /* 0x0000001f22187819 */ /* 0x000fe200000006ff */
[----:B------:R-:W-:Y:S01]  /*dfc0*/  BSSY B0, `(.L_x_299) ;  /* 0x0000004000007945 */ /* 0x000fe20003800000 */
[----:B------:R-:W-:Y:S02]  /*dfd0*/  SHF.R.S32.HI R21, RZ, 0x1f, R8 ;  /* 0x0000001fff157819 */ /* 0x000fe40000011408 */
[----:B------:R-:W0:Y:S02]  /*dfe0*/  SYNCS.PHASECHK.TRANS64.TRYWAIT P0, [R0+URZ+0x22880], R24 ;  /* 0x02288018000075a7 */ /* 0x000e24000800017f */
[----:B0-----:R-:W-:Y:S05]  /*dff0*/  @!P0 BRA `(.L_x_300) ;  /* 0x0000004c00ec8947 */ /* 0x001fea0003800000 */
.L_x_374:
[----:B------:R-:W-:Y:S05]  /*e000*/  BSYNC B0 ;  /* 0x0000000000007941 */ /* 0x000fea0003800000 */
.L_x_299:
[----:B------:R-:W2:Y:S01]  /*e010*/  LDL R12, [R1+0x10] ;  /* 0x00001000010c7983 */ /* 0x000ea20000100800 */
[----:B------:R-:W1:Y:S01]  /*e020*/  LDC R9, c[0x0][0x2f4] ;  /* 0x0000bd00ff097b82 */ /* 0x000e620000000800 */
[----:B------:R-:W-:Y:S01]  /*e030*/  ULDC.64 UR4, c[0x0][0x328] ;  /* 0x0000ca0000047ab9 */ /* 0x000fe20000000a00 */
[----:B-----5:R-:W-:Y:S01]  /*e040*/  SHF.R.S32.HI R22, RZ, 0x1f, R7 ;  /* 0x0000001fff167819 */ /* 0x020fe20000011407 */
[----:B------:R-:W-:Y:S01]  /*e050*/  IMAD R3, R21, UR4, RZ ;  /* 0x0000000415037c24 */ /* 0x000fe2000f8e02ff */
[----:B------:R-:W-:Y:S01]  /*e060*/  ULDC.64 UR6, c[0x0][0x338] ;  /* 0x0000ce0000067ab9 */ /* 0x000fe20000000a00 */
[----:B------:R-:W-:Y:S01]  /*e070*/  SHF.R.S32.HI R23, RZ, 0x1f, R6 ;  /* 0x0000001fff177819 */ /* 0x000fe20000011406 */
[----:B------:R-:W-:Y:S01]  /*e080*/  IMAD R19, R19, -0xa0, R18 ;  /* 0xffffff6013137824 */ /* 0x000fe200078e0212 */
[----:B------:R-:W-:Y:S01]  /*e090*/  SHF.R.S32.HI R25, RZ, 0x1f, R5 ;  /* 0x0000001fff197819 */ /* 0x000fe20000011405 */
[----:B------:R-:W-:Y:S01]  /*e0a0*/  IMAD R4, R8, UR5, R3 ;  /* 0x0000000508047c24 */ /* 0x000fe2000f8e0203 */
[----:B------:R-:W-:Y:S01]  /*e0b0*/  LOP3.LUT R28, R28, 0xfffffffe, RZ, 0xc0, !PT ;  /* 0xfffffffe1c1c7812 */ /* 0x000fe200078ec0ff */
[----:B------:R-:W-:-:S04]  /*e0c0*/  IMAD.WIDE.U32 R2, R8, UR4, RZ ;  /* 0x0000000408027c25 */ /* 0x000fc8000f8e00ff */
[----:B------:R-:W-:Y:S02]  /*e0d0*/  IMAD.IADD R3, R3, 0x1, R4 ;  /* 0x0000000103037824 */ /* 0x000fe400078e0204 */
[----:B------:R-:W-:Y:S02]  /*e0e0*/  IMAD R10, R22, UR6, RZ ;  /* 0x00000006160a7c24 */ /* 0x000fe4000f8e02ff */
[----:B------:R-:W-:-:S04]  /*e0f0*/  IMAD.WIDE.U32 R2, R7, UR6, R2 ;  /* 0x0000000607027c25 */ /* 0x000fc8000f8e0002 */
[----:B------:R-:W-:Y:S01]  /*e100*/  IMAD R10, R7, UR7, R10 ;  /* 0x00000007070a7c24 */ /* 0x000fe2000f8e020a */
[-C--:B-1----:R-:W-:Y:S01]  /*e110*/  ISETP.GE.AND P1, PT, R29, R9.reuse, PT ;  /* 0x000000091d00720c */ /* 0x082fe20003f26270 */
[----:B------:R-:W-:Y:S01]  /*e120*/  IMAD R4, R23, UR4, RZ ;  /* 0x0000000417047c24 */ /* 0x000fe2000f8e02ff */
[----:B------:R-:W-:Y:S01]  /*e130*/  ISETP.GE.AND P0, PT, R29, R9, PT ;  /* 0x000000091d00720c */ /* 0x000fe20003f06270 */
[----:B------:R-:W-:Y:S01]  /*e140*/  IMAD.IADD R11, R3, 0x1, R10 ;  /* 0x00000001030b7824 */ /* 0x000fe200078e020a */
[----:B------:R-:W1:Y:S01]  /*e150*/  S2R R9, SR_TID.X ;  /* 0x0000000000097919 */ /* 0x000e620000002100 */
[----:B------:R-:W-:Y:S02]  /*e160*/  IMAD.MOV.U32 R10, RZ, RZ, R2 ;  /* 0x000000ffff0a7224 */ /* 0x000fe400078e0002 */
[C---:B------:R-:W-:Y:S02]  /*e170*/  IMAD R4, R6.reuse, UR5, R4 ;  /* 0x0000000506047c24 */ /* 0x040fe4000f8e0204 */
[----:B------:R-:W-:Y:S01]  /*e180*/  IMAD.WIDE.U32 R2, R6, UR4, RZ ;  /* 0x0000000406027c25 */ /* 0x000fe2000f8e00ff */
[----:B------:R-:W-:-:S03]  /*e190*/  ULDC.64 UR4, c[0x0][0x330] ;  /* 0x0000cc0000047ab9 */ /* 0x000fc60000000a00 */
[----:B------:R-:W-:Y:S01]  /*e1a0*/  IMAD.IADD R3, R3, 0x1, R4 ;  /* 0x0000000103037824 */ /* 0x000fe200078e0204 */
[----:B------:R-:W-:Y:S01]  /*e1b0*/  @P1 LOP3.LUT R28, R28, 0x1, RZ, 0xfc, !PT ;  /* 0x000000011c1c1812 */ /* 0x000fe200078efcff */
[----:B------:R-:W-:Y:S02]  /*e1c0*/  IMAD R4, R25, UR6, RZ ;  /* 0x0000000619047c24 */ /* 0x000fe4000f8e02ff */
[----:B------:R-:W-:Y:S01]  /*e1d0*/  IMAD.WIDE.U32 R2, R5, UR6, R2 ;  /* 0x0000000605027c25 */ /* 0x000fe2000f8e0002 */
[----:B------:R-:W-:-:S03]  /*e1e0*/  LOP3.LUT R28, R28, 0xffffff7f, RZ, 0xc0, !PT ;  /* 0xffffff7f1c1c7812 */ /* 0x000fc600078ec0ff */
[----:B------:R-:W-:Y:S01]  /*e1f0*/  IMAD R4, R5, UR7, R4 ;  /* 0x0000000705047c24 */ /* 0x000fe2000f8e0204 */
[----:B------:R-:W-:Y:S01]  /*e200*/  ULDC.64 UR6, c[0x0][0x318] ;  /* 0x0000c60000067ab9 */ /* 0x000fe20000000a00 */
[----:B------:R-:W-:-:S04]  /*e210*/  IMAD.WIDE.U32 R10, R17, UR4, R10 ;  /* 0x00000004110a7c25 */ /* 0x000fc8000f8e000a */
[----:B------:R-:W-:Y:S02]  /*e220*/  IMAD.IADD R3, R3, 0x1, R4 ;  /* 0x0000000103037824 */ /* 0x000fe400078e0204 */
[C---:B------:R-:W-:Y:S02]  /*e230*/  IMAD R20, R17.reuse, UR5, RZ ;  /* 0x0000000511147c24 */ /* 0x040fe4000f8e02ff */
[----:B------:R-:W-:Y:S01]  /*e240*/  IMAD.WIDE.U32 R2, R17, UR4, R2 ;  /* 0x0000000411027c25 */ /* 0x000fe2000f8e0002 */
[----:B------:R-:W-:Y:S01]  /*e250*/  UMOV UR4, 0xffffffff ;  /* 0xffffffff00047882 */ /* 0x000fe20000000000 */
[----:B-1----:R-:W-:Y:S02]  /*e260*/  LOP3.LUT R13, R9, 0x7f, RZ, 0xc0, !PT ;  /* 0x0000007f090d7812 */ /* 0x002fe400078ec0ff */
[----:B------:R-:W-:Y:S02]  /*e270*/  IADD3 R9, P1, R10, UR6, RZ ;  /* 0x000000060a097c10 */ /* 0x000fe4000ff3e0ff */
[----:B------:R-:W-:-:S02]  /*e280*/  SHF.R.U32.HI R13, RZ, 0x3, R13 ;  /* 0x00000003ff0d7819 */ /* 0x000fc4000001160d */
[----:B------:R-:W-:Y:S02]  /*e290*/  IADD3.X R18, R11, UR7, R20, P1, !PT ;  /* 0x000000070b127c10 */ /* 0x000fe40008ffe414 */
[----:B------:R-:W-:Y:S01]  /*e2a0*/  IADD3 R10, P1, R2, UR6, RZ ;  /* 0x00000006020a7c10 */ /* 0x000fe2000ff3e0ff */
[----:B------:R-:W-:-:S03]  /*e2b0*/  IMAD.IADD R19, R19, 0x1, -R13 ;  /* 0x0000000113137824 */ /* 0x000fc600078e0a0d */
[----:B------:R-:W-:Y:S02]  /*e2c0*/  IADD3.X R20, R20, UR7, R3, P1, !PT ;  /* 0x0000000714147c10 */ /* 0x000fe40008ffe403 */
[----:B------:R-:W-:-:S13]  /*e2d0*/  ISETP.GE.AND P1, PT, R19, 0x1, PT ;  /* 0x000000011300780c */ /* 0x000fda0003f26270 */
[----:B------:R-:W-:Y:S01]  /*e2e0*/  @P1 LOP3.LUT R28, R28, 0x80, RZ, 0xfc, !PT ;  /* 0x000000801c1c1812 */ /* 0x000fe200078efcff */
[----:B--2---:R-:W-:Y:S01]  /*e2f0*/  IMAD R4, R30, 0x5000, R12 ;  /* 0x000050001e047824 */ /* 0x004fe200078e020c */
[----:B------:R-:W-:Y:S06]  /*e300*/  BRA.DIV UR4, `(.L_x_301) ;  /* 0x0000004e043c7947 */ /* 0x000fec000b800000 */
[----:B------:R-:W1:Y:S01]  /*e310*/  SHFL.IDX PT, R2, R9, RZ, 0x181f ;  /* 0x00181fff09027589 */ /* 0x000e6200000e0000 */
[----:B------:R-:W-:Y:S01]  /*e320*/  IMAD.IADD R4, R16, 0x1, R4 ;  /* 0x0000000110047824 */ /* 0x000fe200078e0204 */
[C---:B------:R-:W-:Y:S02]  /*e330*/  ISETP.GE.AND P3, PT, R19.reuse, 0x41, PT ;  /* 0x000000411300780c */ /* 0x040fe40003f66270 */
[----:B------:R-:W2:Y:S01]  /*e340*/  SHFL.IDX PT, R3, R18, RZ, 0x181f ;  /* 0x00181fff12037589 */ /* 0x000ea200000e0000 */
[----:B------:R-:W-:Y:S02]  /*e350*/  LOP3.LUT R28, R28, 0xffffffef, RZ, 0xc0, !PT ;  /* 0xffffffef1c1c7812 */ /* 0x000fe400078ec0ff */
[C---:B------:R-:W-:Y:S02]  /*e360*/  ISETP.GE.AND P2, PT, R19.reuse, 0x61, PT ;  /* 0x000000611300780c */ /* 0x040fe40003f46270 */
[C---:B------:R-:W-:Y:S02]  /*e370*/  ISETP.GE.AND P5, PT, R19.reuse, 0x21, PT ;  /* 0x000000211300780c */ /* 0x040fe40003fa6270 */
[----:B------:R-:W-:-:S02]  /*e380*/  ISETP.GE.AND P4, PT, R19, 0x31, PT ;  /* 0x000000311300780c */ /* 0x000fc40003f86270 */
[----:B-1----:R-:W-:-:S05]  /*e390*/  IADD3 R2, P1, R29, R2, RZ ;  /* 0x000000021d027210 */ /* 0x002fca0007f3e0ff */
[----:B--2---:R-:W-:Y:S01]  /*e3a0*/  IMAD.X R3, RZ, RZ, R3, P1 ;  /* 0x000000ffff037224 */ /* 0x004fe200008e0603 */
[----:B------:R-:W-:-:S13]  /*e3b0*/  ISETP.LT.OR P1, PT, R19, 0x1, P0 ;  /* 0x000000011300780c */ /* 0x000fda0000721670 */
[----:B------:R-:W-:Y:S01]  /*e3c0*/  @!PT LDS RZ, [RZ] ;  /* 0x00000000fffff984 */ /* 0x000fe20000000800 */
[----:B------:R1:W-:Y:S04]  /*e3d0*/  LDGSTS.E.BYPASS.LTC128B.128 [R4+0xa400], desc[UR50][R2.64], !P1 ;  /* 0x0a40000002047fae */ /* 0x0003e8000c901d72 */
[----:B-1----:R-:W1:Y:S04]  /*e3e0*/  SHFL.IDX PT, R2, R9, 0x1, 0x181f ;  /* 0x00381f0009027f89 */ /* 0x002e6800000e0000 */
[----:B------:R-:W2:Y:S01]  /*e3f0*/  SHFL.IDX PT, R3, R18, 0x1, 0x181f ;  /* 0x00381f0012037f89 */ /* 0x000ea200000e0000 */
[----:B-1----:R-:W-:-:S05]  /*e400*/  IADD3 R2, P1, R29, R2, RZ ;  /* 0x000000021d027210 */ /* 0x002fca0007f3e0ff */
[----:B--2---:R-:W-:Y:S01]  /*e410*/  IMAD.X R3, RZ, RZ, R3, P1 ;  /* 0x000000ffff037224 */ /* 0x004fe200008e0603 */
[----:B------:R-:W-:-:S13]  /*e420*/  ISETP.LT.OR P1, PT, R19, 0x11, P0 ;  /* 0x000000111300780c */ /* 0x000fda0000721670 */
        /* <DEDUP_REMOVED lines=26> */
[----:B------:R-:W2:Y:S04]  /*e5d0*/  SHFL.IDX PT, R3, R18, 0x6, 0x181f ;  /* 0x00d81f0012037f89 */ /* 0x000ea800000e0000 */
[----:B------:R-:W-:Y:S01]  /*e5e0*/  SHFL.IDX PT, R18, R18, 0x7, 0x181f ;  /* 0x00f81f0012127f89 */ /* 0x000fe200000e0000 */
[----:B-1----:R-:W-:-:S05]  /*e5f0*/  IADD3 R2, P1, R29, R2, RZ ;  /* 0x000000021d027210 */ /* 0x002fca0007f3e0ff */
[----:B--2---:R-:W-:Y:S01]  /*e600*/  IMAD.X R3, RZ, RZ, R3, P1 ;  /* 0x000000ffff037224 */ /* 0x004fe200008e0603 */
[----:B------:R-:W-:-:S13]  /*e610*/  ISETP.LT.OR P1, PT, R19, 0x61, P0 ;  /* 0x000000611300780c */ /* 0x000fda0000721670 */
[----:B------:R1:W-:Y:S04]  /*e620*/  LDGSTS.E.BYPASS.LTC128B.128 [R4+0xd400], desc[UR50][R2.64], !P1 ;  /* 0x0d40000002047fae */ /* 0x0003e8000c901d72 */
[----:B-1----:R-:W1:Y:S02]  /*e630*/  SHFL.IDX PT, R2, R9, 0x7, 0x181f ;  /* 0x00f81f0009027f89 */ /* 0x002e6400000e0000 */
[----:B-1----:R-:W-:-:S05]  /*e640*/  IADD3 R2, P1, R29, R2, RZ ;  /* 0x000000021d027210 */ /* 0x002fca0007f3e0ff */
[----:B------:R-:W-:Y:S01]  /*e650*/  IMAD.X R3, RZ, RZ, R18, P1 ;  /* 0x000000ffff037224 */ /* 0x000fe200008e0612 */
[----:B------:R-:W-:-:S13]  /*e660*/  ISETP.LT.OR P1, PT, R19, 0x71, P0 ;  /* 0x000000711300780c */ /* 0x000fda0000721670 */
[----:B------:R1:W-:Y:S04]  /*e670*/  LDGSTS.E.BYPASS.LTC128B.128 [R4+0xdc00], desc[UR50][R2.64], !P1 ;  /* 0x0dc0000002047fae */ /* 0x0003e8000c901d72 */
[----:B-1----:R-:W1:Y:S04]  /*e680*/  SHFL.IDX PT, R2, R10, RZ, 0x181f ;  /* 0x00181fff0a027589 */ /* 0x002e6800000e0000 */
[----:B------:R-:W2:Y:S04]  /*e690*/  SHFL.IDX PT, R3, R20, RZ, 0x181f ;  /* 0x00181fff14037589 */ /* 0x000ea800000e0000 */
[----:B------:R-:W3:Y:S01]  /*e6a0*/  SHFL.IDX PT, R20, R20, 0x1, 0x181f ;  /* 0x00381f0014147f89 */ /* 0x000ee200000e0000 */
[----:B-1----:R-:W-:-:S05]  /*e6b0*/  IADD3 R2, P1, R29, R2, RZ ;  /* 0x000000021d027210 */ /* 0x002fca0007f3e0ff */
[----:B--2---:R-:W-:Y:S01]  /*e6c0*/  IMAD.X R3, RZ, RZ, R3, P1 ;  /* 0x000000ffff037224 */ /* 0x004fe200008e0603 */
[----:B------:R-:W-:-:S13]  /*e6d0*/  ISETP.LT.OR P1, PT, R19, 0x81, P0 ;  /* 0x000000811300780c */ /* 0x000fda0000721670 */
[----:B------:R1:W-:Y:S01]  /*e6e0*/  LDGSTS.E.BYPASS.LTC128B.128 [R4+0xe400], desc[UR50][R2.64], !P1 ;  /* 0x0e40000002047fae */ /* 0x0003e2000c901d72 */
[----:B------:R-:W-:-:S03]  /*e6f0*/  ISETP.GE.AND P1, PT, R19, 0x11, PT ;  /* 0x000000111300780c */ /* 0x000fc60003f26270 */
[----:B-1----:R1:W2:Y:S10]  /*e700*/  SHFL.IDX PT, R2, R10, 0x1, 0x181f ;  /* 0x00381f000a027f89 */ /* 0x0022b400000e0000 */
[----:B------:R-:W-:-:S02]  /*e710*/  @P1 LOP3.LUT R28, R28, 0x10, RZ, 0xfc, !PT ;  /* 0x000000101c1c1812 */ /* 0x000fc400078efcff */
[----:B------:R-:W-:Y:S02]  /*e720*/  ISETP.GE.AND P1, PT, R19, 0x51, PT ;  /* 0x000000511300780c */ /* 0x000fe40003f26270 */
[----:B------:R-:W-:-:S04]  /*e730*/  LOP3.LUT R28, R28, 0xffffffdf, RZ, 0xc0, !PT ;  /* 0xffffffdf1c1c7812 */ /* 0x000fc800078ec0ff */
        /* <DEDUP_REMOVED lines=9> */
[----:B-123--:R-:W-:-:S07]  /*e7d0*/  @P2 LOP3.LUT R28, R28, 0x200, RZ, 0xfc, !PT ;  /* 0x000002001c1c2812 */ /* 0x00efce00078efcff */
.L_x_396:
[----:B------:R-:W-:Y:S02]  /*e7e0*/  ISETP.LT.OR P0, PT, R19, 0x91, P0 ;  /* 0x000000911300780c */ /* 0x000fe40000701670 */
[----:B------:R-:W-:-:S05]  /*e7f0*/  IADD3 R2, P2, R29, R2, RZ ;  /* 0x000000021d027210 */ /* 0x000fca0007f5e0ff */
[----:B------:R-:W-:-:S06]  /*e800*/  IMAD.X R3, RZ, RZ, R20, P2 ;  /* 0x000000ffff037224 */ /* 0x000fcc00010e0614 */
[----:B------:R-:W-:Y:S01]  /*e810*/  @!PT LDS RZ, [RZ] ;  /* 0x00000000fffff984 */ /* 0x000fe20000000800 */
[----:B------:R-:W-:Y:S01]  /*e820*/  @!PT LDS RZ, [RZ] ;  /* 0x00000000fffff984 */ /* 0x000fe20000000800 */
[----:B------:R-:W-:Y:S01]  /*e830*/  @!PT LDS RZ, [RZ] ;  /* 0x00000000fffff984 */ /* 0x000fe20000000800 */
[----:B------:R1:W-:Y:S01]  /*e840*/  LDGSTS.E.BYPASS.LTC128B.128 [R4+0xec00], desc[UR50][R2.64], !P0 ;  /* 0x0ec0000002047fae */ /* 0x0003e2000c101d72 */
[----:B------:R-:W-:Y:S01]  /*e850*/  PLOP3.LUT P0, PT, PT, PT, PT, 0x80, 0x0 ;  /* 0x000000000000781c */ /* 0x000fe20003f0f070 */
[----:B------:R-:W-:-:S12]  /*e860*/  NOP ;  /* 0x0000000000007918 */ /* 0x000fd80000000000 */
.L_x_302:
[----:B------:R-:W-:Y:S02]  /*e870*/  PLOP3.LUT P2, PT, P2, P0, PT, 0xa2, 0x0 ;  /* 0x000000000000781c */ /* 0x000fe40001741472 */
[----:B------:R-:W-:-:S08]  /*e880*/  @P0 R2UR P2, UR4, R0 ;  /* 0x00000000000402ca */ /* 0x000fd00000040000 */
[----:B------:R-:W-:-:S05]  /*e890*/  @P0 PLOP3.LUT P0, PT, P2, PT, PT, 0x80, 0x0 ;  /* 0x000000000000081c */ /* 0x000fca000170f070 */
[----:B------:R-:W-:Y:S01]  /*e8a0*/  @!P2 SYNCS.ARRIVE.TRANS64.RED.A0T1 RZ, [UR4+0x22870], RZ ;  /* 0x022870ffffffa9a7 */ /* 0x000fe20008200404 */
[----:B------:R-:W-:Y:S07]  /*e8b0*/  @!P2 ARRIVES.LDGSTSBAR.64.TRANSCNT [UR4+0x22870] ;  /* 0x02287000ff00a9b0 */ /* 0x000fee0008000a84 */
[----:B------:R-:W-:Y:S05]  /*e8c0*/  @P0 BRA.U.ANY `(.L_x_302) ;  /* 0xfffffffd00e80947 */ /* 0x000fea000393ffff */
[----:B------:R-:W-:Y:S01]  /*e8d0*/  NOP ;  /* 0x0000000000007918 */ /* 0x000fe20000000000 */
[----:B-1----:R-:W-:-:S05]  /*e8e0*/  IMAD.U32 R2, RZ, RZ, UR44 ;  /* 0x0000002cff027e24 */ /* 0x002fca000f8e00ff */
[----:B------:R-:W-:-:S13]  /*e8f0*/  ISETP.NE.AND P6, PT, R2, 0x3, PT ;  /* 0x000000030200780c */ /* 0x000fda0003fc5270 */
[----:B------:R-:W-:Y:S05]  /*e900*/  @!P6 BRA `(.L_x_303) ;  /* 0x000000000004e947 */ /* 0x000fea0003800000 */
[----:B------:R-:W-:Y:S01]  /*e910*/  BPT.TRAP 0x1 ;  /* 0x000000040000795c */ /* 0x000fe20000300000 */
.L_x_303:
[----:B------:R1:W-:Y:S01]  /*e920*/  SYNCS.ARRIVE.TRANS64.A1T0 RZ, [R0+URZ+0x22870], RZ ;  /* 0x022870ff00ff79a7 */ /* 0x0003e2000810003f */
[----:B------:R-:W-:Y:S05]  /*e930*/  @!P6 BRA `(.L_x_304) ;  /* 0x000000000004e947 */ /* 0x000fea0003800000 */
[----:B------:R-:W-:Y:S01]  /*e940*/  BPT.TRAP 0x1 ;  /* 0x000000040000795c */ /* 0x000fe20000300000 */
.L_x_304:
[----:B------:R-:W2:Y:S01]  /*e950*/  SYNCS.PHASECHK.TRANS64.TRYWAIT P0, [R0+URZ+0x22840], R24 ;  /* 0x02284018000075a7 */ /* 0x000ea2000800017f */
[----:B------:R-:W-:Y:S04]  /*e960*/  BSSY B0, `(.L_x_305) ;  /* 0x0000002000007945 */ /* 0x000fe80003800000 */
[----:B--2---:R-:W-:Y:S05]  /*e970*/  @!P0 BRA `(.L_x_306) ;  /* 0x0000005000c48947 */ /* 0x004fea0003800000 */
.L_x_397:
[----:B------:R-:W-:Y:S05]  /*e980*/  BSYNC B0 ;  /* 0x0000000000007941 */ /* 0x000fea0003800000 */
.L_x_305:
[----:B------:R-:W-:Y:S01]  /*e990*/  ULDC.64 UR4, c[0x0][0x300] ;  /* 0x0000c00000047ab9 */ /* 0x000fe20000000a00 */
[----:B------:R-:W-:Y:S01]  /*e9a0*/  ULDC.64 UR6, c[0x0][0x310] ;  /* 0x0000c40000067ab9 */ /* 0x000fe20000000a00 */
[----:B------:R-:W-:Y:S01]  /*e9b0*/  IMAD R9, R21, UR4, RZ ;  /* 0x0000000415097c24 */ /* 0x000fe2000f8e02ff */
[----:B------:R-:W-:Y:S01]  /*e9c0*/  ULDC.64 UR8, c[0x0][0x308] ;  /* 0x0000c20000087ab9 */ /* 0x000fe20000000a00 */
[C---:B------:R-:W-:Y:S01]  /*e9d0*/  IMAD.WIDE.U32 R2, R8.reuse, UR4, RZ ;  /* 0x0000000408027c25 */ /* 0x040fe2000f8e00ff */
[----:B------:R-:W-:Y:S01]  /*e9e0*/  ULDC.64 UR10, c[0x0][0x2e8] ;  /* 0x0000ba00000a7ab9 */ /* 0x000fe20000000a00 */
[----:B------:R-:W3:Y:S02]  /*e9f0*/  LDC R11, c[0x0][0x2f4] ;  /* 0x0000bd00ff0b7b82 */ /* 0x000ee40000000800 */
[----:B------:R-:W-:Y:S02]  /*ea00*/  IMAD R9, R8, UR5, R9 ;  /* 0x0000000508097c24 */ /* 0x000fe4000f8e0209 */
[----:B------:R-:W-:-:S02]  /*ea10*/  IMAD R22, R22, UR6, RZ ;  /* 0x0000000616167c24 */ /* 0x000fc4000f8e02ff */
[----:B------:R-:W-:Y:S02]  /*ea20*/  IMAD.IADD R3, R3, 0x1, R9 ;  /* 0x0000000103037824 */ /* 0x000fe400078e0209 */
[C---:B------:R-:W-:Y:S02]  /*ea30*/  IMAD R22, R7.reuse, UR7, R22 ;  /* 0x0000000707167c24 */ /* 0x040fe4000f8e0216 */
[----:B------:R-:W-:-:S04]  /*ea40*/  IMAD.WIDE.U32 R2, R7, UR6, R2 ;  /* 0x0000000607027c25 */ /* 0x000fc8000f8e0002 */
[----:B------:R-:W-:Y:S02]  /*ea50*/  IMAD.IADD R3, R3, 0x1, R22 ;  /* 0x0000000103037824 */ /* 0x000fe400078e0216 */
[C---:B------:R-:W-:Y:S02]  /*ea60*/  IMAD R9, R17.reuse, UR9, RZ ;  /* 0x0000000911097c24 */ /* 0x040fe4000f8e02ff */
[----:B------:R-:W-:-:S04]  /*ea70*/  IMAD.WIDE.U32 R2, R17, UR8, R2 ;  /* 0x0000000811027c25 */ /* 0x000fc8000f8e0002 */
[----:B------:R-:W-:Y:S01]  /*ea80*/  IMAD R23, R23, UR4, RZ ;  /* 0x0000000417177c24 */ /* 0x000fe2000f8e02ff */
[----:B------:R-:W-:Y:S02]  /*ea90*/  IADD3 R8, P0, R2, UR10, RZ ;  /* 0x0000000a02087c10 */ /* 0x000fe4000ff1e0ff */
[----:B---3--:R-:W-:Y:S01]  /*eaa0*/  ISETP.GE.AND P2, PT, R29, R11, PT ;  /* 0x0000000b1d00720c */ /* 0x008fe20003f46270 */
[C---:B------:R-:W-:Y:S01]  /*eab0*/  IMAD R10, R6.reuse, UR5, R23 ;  /* 0x00000005060a7c24 */ /* 0x040fe2000f8e0217 */
[----:B------:R-:W-:Y:S01]  /*eac0*/  IADD3.X R7, R3, UR11, R9, P0, !PT ;  /* 0x0000000b03077c10 */ /* 0x000fe200087fe409 */
[----:B------:R-:W-:Y:S01]  /*ead0*/  IMAD.WIDE.U32 R2, R6, UR4, RZ ;  /* 0x0000000406027c25 */ /* 0x000fe2000f8e00ff */
[----:B------:R-:W-:-:S03]  /*eae0*/  UMOV UR4, 0xffffffff ;  /* 0xffffffff00047882 */ /* 0x000fc60000000000 */
[----:B------:R-:W-:Y:S02]  /*eaf0*/  IMAD.IADD R3, R3, 0x1, R10 ;  /* 0x0000000103037824 */ /* 0x000fe400078e020a */
[----:B------:R-:W-:Y:S02]  /*eb00*/  IMAD R6, R25, UR6, RZ ;  /* 0x0000000619067c24 */ /* 0x000fe4000f8e02ff */
[----:B------:R-:W-:-:S04]  /*eb10*/  IMAD.WIDE.U32 R2, R5, UR6, R2 ;  /* 0x0000000605027c25 */ /* 0x000fc8000f8e0002 */
[----:B------:R-:W-:-:S04]  /*eb20*/  IMAD R6, R5, UR7, R6 ;  /* 0x0000000705067c24 */ /* 0x000fc8000f8e0206 */
[----:B------:R-:W-:Y:S02]  /*eb30*/  IMAD.IADD R3, R3, 0x1, R6 ;  /* 0x0000000103037824 */ /* 0x000fe400078e0206 */
[----:B------:R-:W-:-:S03]  /*eb40*/  IMAD.WIDE.U32 R2, R17, UR8, R2 ;  /* 0x0000000811027c25 */ /* 0x000fc6000f8e0002 */
[----:B------:R-:W-:-:S04]  /*eb50*/  IADD3 R6, P0, R2, UR10, RZ ;  /* 0x0000000a02067c10 */ /* 0x000fc8000ff1e0ff */
[----:B------:R-:W-:Y:S01]  /*eb60*/  IADD3.X R5, R9, UR11, R3, P0, !PT ;  /* 0x0000000b09057c10 */ /* 0x000fe200087fe403 */
[----:B------:R-:W-:Y:S08]  /*eb70*/  BRA.DIV UR4, `(.L_x_307) ;  /* 0x0000005204587947 */ /* 0x000ff0000b800000 */
[----:B------:R-:W3:Y:S01]  /*eb80*/  SHFL.IDX PT, R14, R8, RZ, 0x181f ;  /* 0x00181fff080e7589 */ /* 0x000ee200000e0000 */
[C---:B------:R-:W-:Y:S02]  /*eb90*/  LOP3.LUT P6, RZ, R28.reuse, 0x80, RZ, 0xc0, !PT ;  /* 0x000000801cff7812 */ /* 0x040fe400078cc0ff */
[----:B------:R-:W-:Y:S01]  /*eba0*/  P2R R9, PR, RZ, 0x2 ;  /* 0x00000002ff097803 */ /* 0x000fe20000000000 */
[----:B------:R-:W4:Y:S01]  /*ebb0*/  SHFL.IDX PT, R2, R7, RZ, 0x181f ;  /* 0x00181fff07027589 */ /* 0x000f2200000e0000 */
[----:B------:R-:W-:-:S09]  /*ebc0*/  LOP3.LUT P1, RZ, R28, 0x10, RZ, 0xc0, !PT ;  /* 0x000000101cff7812 */ /* 0x000fd2000782c0ff */
[----:B---3--:R-:W-:Y:S02]  /*ebd0*/  @P6 IADD3 R10, P0, R29, R14, RZ ;  /* 0x0000000e1d0a6210 */ /* 0x008fe40007f1e0ff */
[----:B------:R-:W3:Y:S03]  /*ebe0*/  SHFL.IDX PT, R14, R8, 0x1, 0x181f ;  /* 0x00381f00080e7f89 */ /* 0x000ee600000e0000 */
[----:B----4-:R-:W-:Y:S02]  /*ebf0*/  @P6 IMAD.X R3, RZ, RZ, R2, P0 ;  /* 0x000000ffff036224 */ /* 0x010fe400000e0602 */
[----:B------:R-:W-:-:S05]  /*ec00*/  @P6 IMAD.MOV.U32 R2, RZ, RZ, R10 ;  /* 0x000000ffff026224 */ /* 0x000fca00078e000a */
[----:B------:R4:W-:Y:S01]  /*ec10*/  @P6 LDGSTS.E.BYPASS.LTC128B.128 [R4+0x18400], desc[UR50][R2.64], !P2 ;  /* 0x1840000002046fae */ /* 0x0009e2000d101d72 */
[----:B------:R-:W-:-:S03]  /*ec20*/  LOP3.LUT P6, RZ, R28, 0x100, RZ, 0xc0, !PT ;  /* 0x000001001cff7812 */ /* 0x000fc600078cc0ff */
[----:B----4-:R-:W4:Y:S01]  /*ec30*/  SHFL.IDX PT, R2, R7, 0x1, 0x181f ;  /* 0x00381f0007027f89 */ /* 0x010f2200000e0000 */
[----:B---3--:R-:W-:-:S03]  /*ec40*/  @P1 IADD3 R10, P0, R29, R14, RZ ;  /* 0x0000000e1d0a1210 */ /* 0x008fc60007f1e0ff */
[----:B------:R-:W3:Y:S02]  /*ec50*/  SHFL.IDX PT, R14, R8, 0x2, 0x181f ;  /* 0x00581f00080e7f89 */ /* 0x000ee400000e0000 */
[----:B----4-:R-:W-:Y:S02]  /*ec60*/  @P1 IMAD.X R3, RZ, RZ, R2, P0 ;  /* 0x000000ffff031224 */ /* 0x010fe400000e0602 */
[----:B------:R-:W-:Y:S01]  /*ec70*/  @P1 IMAD.MOV.U32 R2, RZ, RZ, R10 ;  /* 0x000000ffff021224 */ /* 0x000fe200078e000a */
[----:B---3--:R-:W-:-:S04]  /*ec80*/  @P5 IADD3 R14, P0, R29, R14, RZ ;  /* 0x0000000e1d0e5210 */ /* 0x008fc80007f1e0ff */
[----:B------:R3:W-:Y:S01]  /*ec90*/  @P1 LDGSTS.E.BYPASS.LTC128B.128 [R4+0x18c00], desc[UR50][R2.64], !P2 ;  /* 0x18c0000002041fae */ /* 0x0007e2000d101d72 */
[----:B------:R-:W-:-:S03]  /*eca0*/  ISETP.NE.AND P1, PT, R9, RZ, PT ;  /* 0x000000ff0900720c */ /* 0x000fc60003f25270 */
[----:B---3--:R-:W3:Y:S02]  /*ecb0*/  SHFL.IDX PT, R2, R7, 0x2, 0x181f ;  /* 0x00581f0007027f89 */ /* 0x008ee400000e0000 */
[----:B---3--:R-:W-:Y:S02]  /*ecc0*/  @P5 IMAD.X R9, RZ, RZ, R2, P0 ;  /* 0x000000ffff095224 */ /* 0x008fe400000e0602 */
[----:B------:R-:W-:Y:S02]  /*ecd0*/  @P5 IMAD.MOV.U32 R2, RZ, RZ, R14 ;  /* 0x000000ffff025224 */ /* 0x000fe400078e000e */
[----:B------:R-:W-:Y:S01]  /*ece0*/  @P5 IMAD.MOV.U32 R3, RZ, RZ, R9 ;  /* 0x000000ffff035224 */ /* 0x000fe200078e0009 */
[----:B------:R-:W3:Y:S04]  /*ecf0*/  SHFL.IDX PT, R14, R8, 0x3, 0x181f ;  /* 0x00781f00080e7f89 */ /* 0x000ee800000e0000 */
[----:B------:R4:W-:Y:S01]  /*ed00*/  @P5 LDGSTS.E.BYPASS.LTC128B.128 [R4+0x19400], desc[UR50][R2.64], !P2 ;  /* 0x1940000002045fae */ /* 0x0009e2000d101d72 */
[----:B------:R-:W-:-:S03]  /*ed10*/  LOP3.LUT P5, RZ, R28, 0x40, RZ, 0xc0, !PT ;  /* 0x000000401cff7812 */ /* 0x000fc600078ac0ff */
[----:B----4-:R-:W4:Y:S01]  /*ed20*/  SHFL.IDX PT, R2, R7, 0x3, 0x181f ;  /* 0x00781f0007027f89 */ /* 0x010f2200000e0000 */
[----:B---3--:R-:W-:-:S05]  /*ed30*/  @P4 IADD3 R14, P0, R29, R14, RZ ;  /* 0x0000000e1d0e4210 */ /* 0x008fca0007f1e0ff */
[----:B----4-:R-:W-:Y:S02]  /*ed40*/  @P4 IMAD.X R9, RZ, RZ, R2, P0 ;  /* 0x000000ffff094224 */ /* 0x010fe400000e0602 */
[----:B------:R-:W-:Y:S02]  /*ed50*/  @P4 IMAD.MOV.U32 R2, RZ, RZ, R14 ;  /* 0x000000ffff024224 */ /* 0x000fe400078e000e */
[----:B------:R-:W-:Y:S01]  /*ed60*/  @P4 IMAD.MOV.U32 R3, RZ, RZ, R9 ;  /* 0x000000ffff034224 */ /* 0x000fe200078e0009 */
[----:B------:R-:W3:Y:S04]  /*ed70*/  SHFL.IDX PT, R14, R8, 0x4, 0x181f ;  /* 0x00981f00080e7f89 */ /* 0x000ee800000e0000 */
[----:B------:R4:W-:Y:S01]  /*ed80*/  @P4 LDGSTS.E.BYPASS.LTC128B.128 [R4+0x19c00], desc[UR50][R2.64], !P2 ;  /* 0x19c0000002044fae */ /* 0x0009e2000d101d72 */
[----:B------:R-:W-:-:S03]  /*ed90*/  LOP3.LUT P4, RZ, R28, 0x20, RZ, 0xc0, !PT ;  /* 0x000000201cff7812 */ /* 0x000fc6000788c0ff */
[----:B----4-:R-:W4:Y:S10]  /*eda0*/  SHFL.IDX PT, R2, R7, 0x4, 0x181f ;  /* 0x00981f0007027f89 */ /* 0x010f3400000e0000 */
[----:B---3--:R-:W-:-:S05]  /*edb0*/  @P4 IADD3 R14, P0, R29, R14, RZ ;  /* 0x0000000e1d0e4210 */ /* 0x008fca0007f1e0ff */
[----:B----4-:R-:W-:Y:S02]  /*edc0*/  @P4 IMAD.X R9, RZ, RZ, R2, P0 ;  /* 0x000000ffff094224 */ /* 0x010fe400000e0602 */
[----:B------:R-:W-:Y:S02]  /*edd0*/  @P4 IMAD.MOV.U32 R2, RZ, RZ, R14 ;  /* 0x000000ffff024224 */ /* 0x000fe400078e000e */
[----:B------:R-:W-:Y:S01]  /*ede0*/  @P4 IMAD.MOV.U32 R3, RZ, RZ, R9 ;  /* 0x000000ffff034224 */ /* 0x000fe200078e0009 */
[----:B------:R-:W3:Y:S04]  /*edf0*/  SHFL.IDX PT, R14, R8, 0x5, 0x181f ;  /* 0x00b81f00080e7f89 */ /* 0x000ee800000e0000 */
[----:B------:R4:W-:Y:S04]  /*ee00*/  @P4 LDGSTS.E.BYPASS.LTC128B.128 [R4+0x1a400], desc[UR50][R2.64], !P2 ;  /* 0x1a40000002044fae */ /* 0x0009e8000d101d72 */
[----:B----4-:R-:W4:Y:S01]  /*ee10*/  SHFL.IDX PT, R2, R7, 0x5, 0x181f ;  /* 0x00b81f0007027f89 */ /* 0x010f2200000e0000 */
[----:B---3--:R-:W-:-:S05]  /*ee20*/  @P5 IADD3 R14, P0, R29, R14, RZ ;  /* 0x0000000e1d0e5210 */ /* 0x008fca0007f1e0ff */
[----:B----4-:R-:W-:Y:S02]  /*ee30*/  @P5 IMAD.X R9, RZ, RZ, R2, P0 ;  /* 0x000000ffff095224 */ /* 0x010fe400000e0602 */
[----:B------:R-:W-:Y:S02]  /*ee40*/  @P5 IMAD.MOV.U32 R2, RZ, RZ, R14 ;  /* 0x000000ffff025224 */ /* 0x000fe400078e000e */
[----:B------:R-:W-:Y:S01]  /*ee50*/  @P5 IMAD.MOV.U32 R3, RZ, RZ, R9 ;  /* 0x000000ffff035224 */ /* 0x000fe200078e0009 */
[----:B------:R-:W3:Y:S04]  /*ee60*/  SHFL.IDX PT, R14, R8, 0x6, 0x181f ;  /* 0x00d81f00080e7f89 */ /* 0x000ee800000e0000 */
[----:B------:R4:W-:Y:S04]  /*ee70*/  @P5 LDGSTS.E.BYPASS.LTC128B.128 [R4+0x1ac00], desc[UR50][R2.64], !P2 ;  /* 0x1ac0000002045fae */ /* 0x0009e8000d101d72 */
[----:B----4-:R-:W4:Y:S04]  /*ee80*/  SHFL.IDX PT, R2, R7, 0x6, 0x181f ;  /* 0x00d81f0007027f89 */ /* 0x010f2800000e0000 */
[----:B------:R-:W-:Y:S01]  /*ee90*/  SHFL.IDX PT, R7, R7, 0x7, 0x181f ;  /* 0x00f81f0007077f89 */ /* 0x000fe200000e0000 */
[----:B---3--:R-:W-:-:S05]  /*eea0*/  @P6 IADD3 R14, P0, R29, R14, RZ ;  /* 0x0000000e1d0e6210 */ /* 0x008fca0007f1e0ff */
[----:B----4-:R-:W-:Y:S02]  /*eeb0*/  @P6 IMAD.X R9, RZ, RZ, R2, P0 ;  /* 0x000000ffff096224 */ /* 0x010fe400000e0602 */
[----:B------:R-:W-:Y:S02]  /*eec0*/  @P6 IMAD.MOV.U32 R2, RZ, RZ, R14 ;  /* 0x000000ffff026224 */ /* 0x000fe400078e000e */
[----:B------:R-:W3:Y:S01]  /*eed0*/  SHFL.IDX PT, R14, R8, 0x7, 0x181f ;  /* 0x00f81f00080e7f89 */ /* 0x000ee200000e0000 */
[----:B------:R-:W-:-:S05]  /*eee0*/  @P6 IMAD.MOV.U32 R3, RZ, RZ, R9 ;  /* 0x000000ffff036224 */ /* 0x000fca00078e0009 */
[----:B------:R4:W-:Y:S01]  /*eef0*/  @P6 LDGSTS.E.BYPASS.LTC128B.128 [R4+0x1b400], desc[UR50][R2.64], !P2 ;  /* 0x1b40000002046fae */ /* 0x0009e2000d101d72 */
[----:B---3--:R-:W-:-:S05]  /*ef00*/  @P3 IADD3 R14, P0, R29, R14, RZ ;  /* 0x0000000e1d0e3210 */ /* 0x008fca0007f1e0ff */
[----:B------:R-:W-:Y:S02]  /*ef10*/  @P3 IMAD.X R9, RZ, RZ, R7, P0 ;  /* 0x000000ffff093224 */ /* 0x000fe400000e0607 */
[----:B----4-:R-:W-:Y:S01]  /*ef20*/  @P3 IMAD.MOV.U32 R2, RZ, RZ, R14 ;  /* 0x000000ffff023224 */ /* 0x010fe200078e000e */
[----:B------:R-:W-:Y:S01]  /*ef30*/  SHFL.IDX PT, R7, R5, 0x1, 0x181f ;  /* 0x00381f0005077f89 */ /* 0x000fe200000e0000 */
[----:B------:R-:W-:-:S03]  /*ef40*/  @P3 IMAD.MOV.U32 R3, RZ, RZ, R9 ;  /* 0x000000ffff033224 */ /* 0x000fc600078e0009 */
[----:B------:R-:W3:Y:S04]  /*ef50*/  SHFL.IDX PT, R14, R6, RZ, 0x181f ;  /* 0x00181fff060e7589 */ /* 0x000ee800000e0000 */
[----:B------:R4:W-:Y:S04]  /*ef60*/  @P3 LDGSTS.E.BYPASS.LTC128B.128 [R4+0x1bc00], desc[UR50][R2.64], !P2 ;  /* 0x1bc0000002043fae */ /* 0x0009e8000d101d72 */
[----:B----4-:R-:W4:Y:S01]  /*ef70*/  SHFL.IDX PT, R2, R5, RZ, 0x181f ;  /* 0x00181fff05027589 */ /* 0x010f2200000e0000 */
[----:B---3--:R-:W-:-:S05]  /*ef80*/  @P1 IADD3 R14, P0, R29, R14, RZ ;  /* 0x0000000e1d0e1210 */ /* 0x008fca0007f1e0ff */
[----:B----4-:R-:W-:Y:S02]  /*ef90*/  @P1 IMAD.X R9, RZ, RZ, R2, P0 ;  /* 0x000000ffff091224 */ /* 0x010fe400000e0602 */
[----:B------:R-:W-:Y:S02]  /*efa0*/  @P1 IMAD.MOV.U32 R2, RZ, RZ, R14 ;  /* 0x000000ffff021224 */ /* 0x000fe400078e000e */
[----:B------:R-:W-:Y:S01]  /*efb0*/  @P1 IMAD.MOV.U32 R3, RZ, RZ, R9 ;  /* 0x000000ffff031224 */ /* 0x000fe200078e0009 */
[----:B------:R3:W4:Y:S04]  /*efc0*/  SHFL.IDX PT, R14, R6, 0x1, 0x181f ;  /* 0x00381f00060e7f89 */ /* 0x00072800000e0000 */
[----:B------:R3:W-:Y:S02]  /*efd0*/  @P1 LDGSTS.E.BYPASS.LTC128B.128 [R4+0x1c400], desc[UR50][R2.64], !P2 ;  /* 0x1c40000002041fae */ /* 0x0007e4000d101d72 */
.L_x_419:
[----:B------:R-:W-:-:S13]  /*efe0*/  LOP3.LUT P1, RZ, R28, 0x200, RZ, 0xc0, !PT ;  /* 0x000002001cff7812 */ /* 0x000fda000782c0ff */
[----:B---34-:R-:W-:-:S05]  /*eff0*/  @P1 IADD3 R2, P0, R29, R14, RZ ;  /* 0x0000000e1d021210 */ /* 0x018fca0007f1e0ff */
[----:B------:R-:W-:Y:S01]  /*f000*/  @P1 IMAD.X R3, RZ, RZ, R7, P0 ;  /* 0x000000ffff031224 */ /* 0x000fe200000e0607 */
[----:B------:R-:W-:-:S04]  /*f010*/  PLOP3.LUT P0, PT, PT, PT, PT, 0x80, 0x0 ;  /* 0x000000000000781c */ /* 0x000fc80003f0f070 */
[----:B------:R-:W-:Y:S01]  /*f020*/  @!PT LDS RZ, [RZ] ;  /* 0x00000000fffff984 */ /* 0x000fe20000000800 */
[----:B------:R-:W-:Y:S01]  /*f030*/  @!PT LDS RZ, [RZ] ;  /* 0x00000000fffff984 */ /* 0x000fe20000000800 */
[----:B------:R-:W-:Y:S01]  /*f040*/  @!PT LDS RZ, [RZ] ;  /* 0x00000000fffff984 */ /* 0x000fe20000000800 */
[----:B------:R3:W-:Y:S01]  /*f050*/  @P1 LDGSTS.E.BYPASS.LTC128B.128 [R4+0x1cc00], desc[UR50][R2.64], !P2 ;  /* 0x1cc0000002041fae */ /* 0x0007e2000d101d72 */
[----:B------:R-:W-:-:S08]  /*f060*/  NOP ;  /* 0x0000000000007918 */ /* 0x000fd00000000000 */
.L_x_308:
[----:B------:R-:W-:Y:S02]  /*f070*/  PLOP3.LUT P1, PT, P1, P0, PT, 0xa2, 0x0 ;  /* 0x000000000000781c */ /* 0x000fe40000f21472 */
[----:B------:R-:W-:-:S08]  /*f080*/  @P0 R2UR P1, UR4, R0 ;  /* 0x00000000000402ca */ /* 0x000fd00000020000 */
[----:B------:R-:W-:-:S05]  /*f090*/  @P0 PLOP3.LUT P0, PT, P1, PT, PT, 0x80, 0x0 ;  /* 0x000000000000081c */ /* 0x000fca0000f0f070 */
[----:B------:R-:W-:Y:S01]  /*f0a0*/  @!P1 SYNCS.ARRIVE.TRANS64.RED.A0T1 RZ, [UR4+0x22830], RZ ;  /* 0x022830ffffff99a7 */ /* 0x000fe20008200404 */
[----:B------:R-:W-:Y:S07]  /*f0b0*/  @!P1 ARRIVES.LDGSTSBAR.64.TRANSCNT [UR4+0x22830] ;  /* 0x02283000ff0099b0 */ /* 0x000fee0008000a84 */
[----:B------:R-:W-:Y:S05]  /*f0c0*/  @P0 BRA.U.ANY `(.L_x_308) ;  /* 0xfffffffd00e80947 */ /* 0x000fea000393ffff */
[----:B------:R-:W-:Y:S01]  /*f0d0*/  NOP ;  /* 0x0000000000007918 */ /* 0x000fe20000000000 */
[----:B---3--:R-:W-:-:S05]  /*f0e0*/  IMAD.U32 R2, RZ, RZ, UR44 ;  /* 0x0000002cff027e24 */ /* 0x008fca000f8e00ff */
[----:B------:R-:W-:-:S13]  /*f0f0*/  ISETP.NE.AND P2, PT, R2, 0x3, PT ;  /* 0x000000030200780c */ /* 0x000fda0003f45270 */
[----:B------:R-:W-:Y:S05]  /*f100*/  @!P2 BRA `(.L_x_309) ;  /* 0x000000000004a947 */ /* 0x000fea0003800000 */
[----:B------:R-:W-:Y:S01]  /*f110*/  BPT.TRAP 0x1 ;  /* 0x000000040000795c */ /* 0x000fe20000300000 */
.L_x_309:
[----:B------:R3:W-:Y:S02]  /*f120*/  SYNCS.ARRIVE.TRANS64.A1T0 RZ, [R0+URZ+0x22830], RZ ;  /* 0x022830ff00ff79a7 */ /* 0x0007e4000810003f */
[----:B------:R-:W-:Y:S05]  /*f130*/  WARPSYNC.ALL ;  /* 0x0000000000007948 */ /* 0x000fea0003800000 */
[----:B0123--:R-:W-:Y:S01]  /*f140*/  VIADD R0, R16, 0x14400 ;  /* 0x0001440010007836 */ /* 0x00ffe20000000000 */
[----:B------:R-:W-:Y:S01]  /*f150*/  USHF.R.S32.HI UR4, URZ, 0x1f, UR37 ;  /* 0x0000001f3f047899 */ /* 0x000fe20008011425 */
[----:B------:R-:W-:Y:S01]  /*f160*/  BAR.SYNC.DEFER_BLOCKING 0x8, 0x180 ;  /* 0x0206000000007b1d */ /* 0x000fe20000010000 */
[----:B------:R-:W-:Y:S02]  /*f170*/  UISETP.NE.AND UP0, UPT, UR48, URZ, UPT ;  /* 0x0000003f3000728c */ /* 0x000fe4000bf05270 */
[----:B------:R-:W-:-:S02]  /*f180*/  LOP3.LUT P0, RZ, R0, 0x3ff, RZ, 0xc0, !PT ;  /* 0x000003ff00ff7812 */ /* 0x000fc4000780c0ff */
[----:B------:R-:W-:Y:S01]  /*f190*/  USEL UR43, UR43, URZ, !UP0 ;  /* 0x0000003f2b2b7287 */ /* 0x000fe2000c000000 */
[----:B------:R-:W-:Y:S01]  /*f1a0*/  BSSY B6, `(.L_x_310) ;  /* 0x0000018000067945 */ /* 0x000fe20003800000 */
[----:B------:R-:W-:Y:S01]  /*f1b0*/  ULDC.64 UR6, c[0x0][0x298] ;  /* 0x0000a60000067ab9 */ /* 0x000fe20000000a00 */
[----:B------:R-:W-:Y:S02]  /*f1c0*/  USEL UR42, UR42, URZ, !UP0 ;  /* 0x0000003f2a2a7287 */ /* 0x000fe4000c000000 */
[----:B------:R-:W-:Y:S02]  /*f1d0*/  UIMAD UR4, UR4, UR6, URZ ;  /* 0x00000006040472a4 */ /* 0x000fe4000f8e023f */
[----:B------:R-:W-:Y:S02]  /*f1e0*/  UIMAD.WIDE.U32 UR38, UR37, UR6, URZ ;  /* 0x00000006252672a5 */ /* 0x000fe4000f8e003f */
[----:B------:R-:W-:-:S04]  /*f1f0*/  UIMAD UR37, UR37, UR7, UR4 ;  /* 0x00000007252572a4 */ /* 0x000fc8000f8e0204 */
[----:B------:R-:W-:Y:S01]  /*f200*/  UIADD3 UR37, UR39, UR37, URZ ;  /* 0x0000002527257290 */ /* 0x000fe2000fffe03f */
[----:B------:R-:W-:Y:S11]  /*f210*/  @!P0 BRA `(.L_x_311) ;  /* 0x0000000000408947 */ /* 0x000ff60003800000 */
        /* <DEDUP_REMOVED lines=16> */
.L_x_311:
[----:B------:R-:W-:Y:S05]  /*f320*/  BSYNC B6 ;  /* 0x0000000000067941 */ /* 0x000fea0003800000 */
.L_x_310:
[----:B------:R-:W2:Y:S01]  /*f330*/  LDL.LU R18, [R1+0x4] ;  /* 0x0000040001127983 */ /* 0x000ea20000300800 */
[----:B------:R-:W0:Y:S01]  /*f340*/  LDC R5, c[0x0][0x448] ;  /* 0x00011200ff057b82 */ /* 0x000e220000000800 */
[----:B------:R-:W1:Y:S01]  /*f350*/  S2R R2, SR_TID.X ;  /* 0x0000000000027919 */ /* 0x000e620000002100 */
[----:B------:R-:W-:Y:S01]  /*f360*/  R2UR UR8, R17 ;  /* 0x00000000110872ca */ /* 0x000fe200000e0000 */
[----:B------:R-:W-:Y:S01]  /*f370*/  ULDC.64 UR6, c[0x0][0x2d8] ;  /* 0x0000b60000067ab9 */ /* 0x000fe20000000a00 */
[----:B------:R3:W5:Y:S01]  /*f380*/  LDL R10, [R1+0x20] ;  /* 0x00002000010a7983 */ /* 0x0007620000100800 */
[----:B0-----:R-:W-:Y:S02]  /*f390*/  ISETP.NE.AND P0, PT, R5, 0x1, PT ;  /* 0x000000010500780c */ /* 0x001fe40003f05270 */
[----:B------:R-:W-:Y:S02]  /*f3a0*/  R2UR UR10, R17 ;  /* 0x00000000110a72ca */ /* 0x000fe400000e0000 */
[----:B-1----:R-:W-:-:S09]  /*f3b0*/  LOP3.LUT R19, R2, 0x7f, RZ, 0xc0, !PT ;  /* 0x0000007f02137812 */ /* 0x002fd200078ec0ff */
[----:B------:R-:W0:Y:S01]  /*f3c0*/  @P0 LDC R3, c[0x0][0x44c] ;  /* 0x00011300ff030b82 */ /* 0x000e220000000800 */
[----:B------:R-:W-:Y:S01]  /*f3d0*/  IMAD.SHL.U32 R2, R2, 0x10, RZ ;  /* 0x0000001002027824 */ /* 0x000fe200078e00ff */
[----:B------:R-:W-:-:S06]  /*f3e0*/  SHF.R.U32.HI R19, RZ, 0x3, R19 ;  /* 0x00000003ff137819 */ /* 0x000fcc0000011613 */
[----:B------:R-:W1:Y:S01]  /*f3f0*/  @P0 LDC R6, c[0x0][0x450] ;  /* 0x00011400ff060b82 */ /* 0x000e620000000800 */
[----:B------:R-:W-:Y:S01]  /*f400*/  LOP3.LUT R2, R19, 0x70, R2, 0xf8, !PT ;  /* 0x0000007013027812 */ /* 0x000fe200078ef802 */
[----:B------:R-:W-:Y:S01]  /*f410*/  UMOV UR4, UR38 ;  /* 0x0000002600047c82 */ /* 0x000fe20008000000 */
[----:B------:R-:W-:Y:S02]  /*f420*/  UMOV UR5, UR37 ;  /* 0x0000002500057c82 */ /* 0x000fe40008000000 */
[----:B------:R-:W-:-:S03]  /*f430*/  UIMAD.WIDE.U32 UR4, UR8, UR6, UR4 ;  /* 0x00000006080472a5 */ /* 0x000fc6000f8e0004 */
[----:B------:R-:W-:Y:S02]  /*f440*/  ULDC.64 UR8, c[0x0][0x2e0] ;  /* 0x0000b80000087ab9 */ /* 0x000fe40000000a00 */
[----:B------:R-:W-:Y:S02]  /*f450*/  UIMAD UR6, UR42, UR8, URZ ;  /* 0x000000082a0672a4 */ /* 0x000fe4000f8e023f */
[----:B------:R-:W-:Y:S02]  /*f460*/  UIMAD UR5, UR10, UR7, UR5 ;  /* 0x000000070a0572a4 */ /* 0x000fe4000f8e0205 */
[----:B------:R-:W-:Y:S02]  /*f470*/  UIMAD UR6, UR43, UR9, UR6 ;  /* 0x000000092b0672a4 */ /* 0x000fe4000f8e0206 */
[----:B------:R-:W-:-:S04]  /*f480*/  UIMAD.WIDE.U32 UR4, UR43, UR8, UR4 ;  /* 0x000000082b0472a5 */ /* 0x000fc8000f8e0004 */
[----:B------:R-:W-:-:S03]  /*f490*/  UIADD3 UR5, UR5, UR6, URZ ;  /* 0x0000000605057290 */ /* 0x000fc6000fffe03f */
[----:B------:R-:W-:Y:S02]  /*f4a0*/  ULDC.64 UR6, c[0x0][0x2d0] ;  /* 0x0000b40000067ab9 */ /* 0x000fe40000000a00 */
[----:B------:R-:W-:Y:S02]  /*f4b0*/  IMAD.U32 R11, RZ, RZ, UR6 ;  /* 0x00000006ff0b7e24 */ /* 0x000fe4000f8e00ff */
[----:B--2---:R-:W-:-:S05]  /*f4c0*/  IMAD.SHL.U32 R4, R18, 0x80, RZ ;  /* 0x0000008012047824 */ /* 0x004fca00078e00ff */
[----:B------:R-:W-:-:S05]  /*f4d0*/  LOP3.LUT R0, R2, R4, RZ, 0xfc, !PT ;  /* 0x0000000402007212 */ /* 0x000fca00078efcff */
[----:B0-----:R-:W-:Y:S01]  /*f4e0*/  @P0 IMAD.HI.U32 R3, R0, R3, RZ ;  /* 0x0000000300030227 */ /* 0x001fe200078e00ff */
[----:B------:R-:W0:Y:S03]  /*f4f0*/  S2R R18, SR_TID.X ;  /* 0x0000000000127919 */ /* 0x000e260000002100 */
[----:B------:R-:W-:Y:S01]  /*f500*/  IMAD.MOV.U32 R2, RZ, RZ, R0 ;  /* 0x000000ffff027224 */ /* 0x000fe200078e0000 */
[----:B-1----:R-:W-:-:S04]  /*f510*/  @P0 SHF.R.U32.HI R2, RZ, R6, R3 ;  /* 0x00000006ff020219 */ /* 0x002fc80000011603 */
[--C-:B------:R-:W-:Y:S01]  /*f520*/  SHF.R.S32.HI R3, RZ, 0x1f, R2.reuse ;  /* 0x0000001fff037819 */ /* 0x100fe20000011402 */
[----:B------:R-:W-:-:S04]  /*f530*/  IMAD.MOV R7, RZ, RZ, -R2 ;  /* 0x000000ffff077224 */ /* 0x000fc800078e0a02 */
[----:B------:R-:W-:Y:S02]  /*f540*/  IMAD R3, R3, UR6, RZ ;  /* 0x0000000603037c24 */ /* 0x000fe4000f8e02ff */
[----:B------:R-:W-:Y:S02]  /*f550*/  IMAD R7, R5, R7, R0 ;  /* 0x0000000705077224 */ /* 0x000fe400078e0200 */
[C---:B------:R-:W-:Y:S02]  /*f560*/  IMAD R9, R2.reuse, UR7, R3 ;  /* 0x0000000702097c24 */ /* 0x040fe4000f8e0203 */
[----:B------:R-:W-:Y:S01]  /*f570*/  IMAD.WIDE.U32 R2, R2, R11, UR4 ;  /* 0x0000000402027e25 */ /* 0x000fe2000f8e000b */
[----:B------:R-:W-:Y:S01]  /*f580*/  SHF.R.S32.HI R0, RZ, 0x1f, R7 ;  /* 0x0000001fff007819 */ /* 0x000fe20000011407 */
[----:B------:R-:W-:Y:S02]  /*f590*/  ULDC.64 UR4, c[0x0][0x2c8] ;  /* 0x0000b20000047ab9 */ /* 0x000fe40000000a00 */
[----:B------:R-:W-:-:S02]  /*f5a0*/  IMAD.IADD R3, R3, 0x1, R9 ;  /* 0x0000000103037824 */ /* 0x000fc400078e0209 */
[----:B------:R-:W-:Y:S02]  /*f5b0*/  IMAD R0, R0, UR4, RZ ;  /* 0x0000000400007c24 */ /* 0x000fe4000f8e02ff */
[----:B------:R-:W-:-:S04]  /*f5c0*/  IMAD.WIDE.U32 R2, R7, UR4, R2 ;  /* 0x0000000407027c25 */ /* 0x000fc8000f8e0002 */
[----:B------:R-:W-:Y:S01]  /*f5d0*/  IMAD R7, R7, UR5, R0 ;  /* 0x0000000507077c24 */ /* 0x000fe2000f8e0200 */
[----:B------:R-:W-:Y:S02]  /*f5e0*/  ULDC.64 UR4, c[0x0][0x280] ;  /* 0x0000a00000047ab9 */ /* 0x000fe40000000a00 */
[----:B------:R-:W-:Y:S01]  /*f5f0*/  IADD3 R0, P0, R2, UR4, RZ ;  /* 0x0000000402007c10 */ /* 0x000fe2000ff1e0ff */
[----:B------:R-:W-:-:S03]  /*f600*/  ULDC UR4, c[0x0][0x2b8] ;  /* 0x0000ae0000047ab9 */ /* 0x000fc60000000800 */
[----:B------:R-:W-:Y:S02]  /*f610*/  IADD3.X R6, R3, UR5, R7, P0, !PT ;  /* 0x0000000503067c10 */ /* 0x000fe400087fe407 */
[----:B------:R-:W-:Y:S01]  /*f620*/  ISETP.GE.AND P0, PT, R29, UR4, PT ;  /* 0x000000041d007c0c */ /* 0x000fe2000bf06270 */
[----:B------:R-:W-:Y:S01]  /*f630*/  UMOV UR4, 0xffffffff ;  /* 0xffffffff00047882 */ /* 0x000fe20000000000 */
[----:B0-----:R-:W-:-:S04]  /*f640*/  LOP3.LUT R18, R18, 0x7f, RZ, 0xc0, !PT ;  /* 0x0000007f12127812 */ /* 0x001fc800078ec0ff */
[----:B------:R-:W-:Y:S01]  /*f650*/  SHF.R.U32.HI R18, RZ, 0x3, R18 ;  /* 0x00000003ff127819 */ /* 0x000fe20000011612 */
[----:B---3--:R-:W-:Y:S06]  /*f660*/  BRA.DIV UR4, `(.L_x_312) ;  /* 0x0000005204787947 */ /* 0x008fec000b800000 */
[----:B------:R-:W0:Y:S01]  /*f670*/  SHFL.IDX PT, R14, R0, RZ, 0x181f ;  /* 0x00181fff000e7589 */ /* 0x000e2200000e0000 */
[----:B------:R-:W-:Y:S02]  /*f680*/  IMAD R5, R5, UR41, RZ ;  /* 0x0000002905057c24 */ /* 0x000fe4000f8e02ff */
[----:B------:R-:W-:Y:S01]  /*f690*/  IMAD.IADD R4, R18, 0x1, R4 ;  /* 0x0000000112047824 */ /* 0x000fe200078e0204 */
[----:B------:R-:W1:Y:S03]  /*f6a0*/  SHFL.IDX PT, R2, R6, RZ, 0x181f ;  /* 0x00181fff06027589 */ /* 0x000e6600000e0000 */
[C---:B------:R-:W-:Y:S01]  /*f6b0*/  VIADD R8, R4.reuse, 0x10 ;  /* 0x0000001004087836 */ /* 0x040fe20000000000 */
[----:B------:R-:W-:Y:S01]  /*f6c0*/  ISETP.GE.AND P2, PT, R4, R5, PT ;  /* 0x000000050400720c */ /* 0x000fe20003f46270 */
[----:B------:R-:W-:-:S12]  /*f6d0*/  SHFL.IDX PT, R7, R6, 0x1, 0x181f ;  /* 0x00381f0006077f89 */ /* 0x000fd800000e0000 */
[----:B0-----:R-:W-:-:S05]  /*f6e0*/  @!P2 IADD3 R14, P1, R29, R14, RZ ;  /* 0x0000000e1d0ea210 */ /* 0x001fca0007f3e0ff */
[----:B-1----:R-:W-:Y:S02]  /*f6f0*/  @!P2 IMAD.X R3, RZ, RZ, R2, P1 ;  /* 0x000000ffff03a224 */ /* 0x002fe400008e0602 */
[----:B------:R-:W-:Y:S02]  /*f700*/  @!P2 IMAD.MOV.U32 R2, RZ, RZ, R14 ;  /* 0x000000ffff02a224 */ /* 0x000fe400078e000e */
[----:B------:R-:W0:Y:S04]  /*f710*/  SHFL.IDX PT, R14, R0, 0x1, 0x181f ;  /* 0x00381f00000e7f89 */ /* 0x000e2800000e0000 */
[----:B-----5:R0:W-:Y:S01]  /*f720*/  @!P2 LDGSTS.E.BYPASS.LTC128B.128 [R10+0x14400], desc[UR50][R2.64], !P0 ;  /* 0x14400000020aafae */ /* 0x0201e2000c101d72 */
[----:B------:R-:W-:Y:S01]  /*f730*/  ISETP.GE.AND P2, PT, R8, R5, PT ;  /* 0x000000050800720c */ /* 0x000fe20003f46270 */
[----:B------:R-:W-:-:S12]  /*f740*/  VIADD R8, R4, 0x20 ;  /* 0x0000002004087836 */ /* 0x000fd80000000000 */
[----:B0-----:R-:W-:Y:S02]  /*f750*/  @!P2 IADD3 R2, P1, R29, R14, RZ ;  /* 0x0000000e1d02a210 */ /* 0x001fe40007f3e0ff */
[----:B------:R-:W0:Y:S03]  /*f760*/  SHFL.IDX PT, R14, R0, 0x2, 0x181f ;  /* 0x00581f00000e7f89 */ /* 0x000e2600000e0000 */
[----:B------:R-:W-:Y:S02]  /*f770*/  @!P2 IMAD.X R3, RZ, RZ, R7, P1 ;  /* 0x000000ffff03a224 */ /* 0x000fe400008e0607 */
[----:B------:R-:W1:Y:S04]  /*f780*/  SHFL.IDX PT, R7, R6, 0x2, 0x181f ;  /* 0x00581f0006077f89 */ /* 0x000e6800000e0000 */
[----:B------:R0:W-:Y:S01]  /*f790*/  @!P2 LDGSTS.E.BYPASS.LTC128B.128 [R10+0x14c00], desc[UR50][R2.64], !P0 ;  /* 0x14c00000020aafae */ /* 0x0001e2000c101d72 */
[----:B------:R-:W-:Y:S01]  /*f7a0*/  ISETP.GE.AND P2, PT, R8, R5, PT ;  /* 0x000000050800720c */ /* 0x000fe20003f46270 */
[----:B------:R-:W-:-:S12]  /*f7b0*/  VIADD R8, R4, 0x30 ;  /* 0x0000003004087836 */ /* 0x000fd80000000000 */
[----:B0-----:R-:W-:Y:S02]  /*f7c0*/  @!P2 IADD3 R2, P1, R29, R14, RZ ;  /* 0x0000000e1d02a210 */ /* 0x001fe40007f3e0ff */
[----:B------:R-:W0:Y:S03]  /*f7d0*/  SHFL.IDX PT, R14, R0, 0x3, 0x181f ;  /* 0x00781f00000e7f89 */ /* 0x000e2600000e0000 */
[----:B-1----:R-:W-:Y:S02]  /*f7e0*/  @!P2 IMAD.X R3, RZ, RZ, R7, P1 ;  /* 0x000000ffff03a224 */ /* 0x002fe400008e0607 */
        /* <DEDUP_REMOVED lines=23> */
[----:B------:R-:W-:-:S03]  /*f960*/  ISETP.GE.AND P2, PT, R8, R5, PT ;  /* 0x000000050800720c */ /* 0x000fc60003f46270 */
[----:B------:R-:W2:Y:S10]  /*f970*/  SHFL.IDX PT, R6, R6, 0x7, 0x181f ;  /* 0x00f81f0006067f89 */ /* 0x000eb400000e0000 */
[----:B0-----:R-:W-:-:S02]  /*f980*/  @!P2 IADD3 R2, P1, R29, R14, RZ ;  /* 0x0000000e1d02a210 */ /* 0x001fc40007f3e0ff */
[----:B------:R0:W3:Y:S03]  /*f990*/  SHFL.IDX PT, R14, R0, 0x7, 0x181f ;  /* 0x00f81f00000e7f89 */ /* 0x0000e600000e0000 */
[----:B-1----:R-:W-:-:S05]  /*f9a0*/  @!P2 IMAD.X R3, RZ, RZ, R7, P1 ;  /* 0x000000ffff03a224 */ /* 0x002fca00008e0607 */
[----:B------:R0:W-:Y:S03]  /*f9b0*/  @!P2 LDGSTS.E.BYPASS.LTC128B.128 [R10+0x17400], desc[UR50][R2.64], !P0 ;  /* 0x17400000020aafae */ /* 0x0001e6000c101d72 */
.L_x_436:
[----:B------:R-:W-:-:S05]  /*f9c0*/  VIADD R4, R4, 0x70 ;  /* 0x0000007004047836 */ /* 0x000fca0000000000 */
[----:B------:R-:W-:-:S13]  /*f9d0*/  ISETP.GE.AND P1, PT, R4, R5, PT ;  /* 0x000000050400720c */ /* 0x000fda0003f26270 */
[----:B0--3--:R-:W-:-:S05]  /*f9e0*/  @!P1 IADD3 R2, P2, R29, R14, RZ ;  /* 0x0000000e1d029210 */ /* 0x009fca0007f5e0ff */
[----:B--2---:R-:W-:-:S05]  /*f9f0*/  @!P1 IMAD.X R3, RZ, RZ, R6, P2 ;  /* 0x000000ffff039224 */ /* 0x004fca00010e0606 */
[----:B------:R-:W-:Y:S01]  /*fa00*/  @!PT LDS RZ, [RZ] ;  /* 0x00000000fffff984 */ /* 0x000fe20000000800 */
[----:B------:R-:W-:Y:S01]  /*fa10*/  @!PT LDS RZ, [RZ] ;  /* 0x00000000fffff984 */ /* 0x000fe20000000800 */
[----:B------:R-:W-:Y:S01]  /*fa20*/  @!PT LDS RZ, [RZ] ;  /* 0x00000000fffff984 */ /* 0x000fe20000000800 */
[----:B------:R0:W-:Y:S01]  /*fa30*/  @!P1 LDGSTS.E.BYPASS.LTC128B.128 [R10+0x17c00], desc[UR50][R2.64], !P0 ;  /* 0x17c00000020a9fae */ /* 0x0001e2000c101d72 */
[----:B------:R-:W-:Y:S01]  /*fa40*/  PLOP3.LUT P0, PT, PT, PT, PT, 0x80, 0x0 ;  /* 0x000000000000781c */ /* 0x000fe20003f0f070 */
[----:B------:R-:W-:-:S12]  /*fa50*/  NOP ;  /* 0x0000000000007918 */ /* 0x000fd80000000000 */
.L_x_313:
[----:B------:R-:W-:Y:S02]  /*fa60*/  PLOP3.LUT P1, PT, P1, P0, PT, 0xa2, 0x0 ;  /* 0x000000000000781c */ /* 0x000fe40000f21472 */
[----:B------:R-:W-:-:S08]  /*fa70*/  @P0 R2UR P1, UR4, R16 ;  /* 0x00000000100402ca */ /* 0x000fd00000020000 */
[----:B------:R-:W-:-:S05]  /*fa80*/  @P0 PLOP3.LUT P0, PT, P1, PT, PT, 0x80, 0x0 ;  /* 0x000000000000081c */ /* 0x000fca0000f0f070 */
[----:B------:R-:W-:Y:S01]  /*fa90*/  @!P1 SYNCS.ARRIVE.TRANS64.RED.A0T1 RZ, [UR4+0x22800], RZ ;  /* 0x022800ffffff99a7 */ /* 0x000fe20008200404 */
[----:B------:R-:W-:Y:S07]  /*faa0*/  @!P1 ARRIVES.LDGSTSBAR.64.TRANSCNT [UR4+0x22800] ;  /* 0x02280000ff0099b0 */ /* 0x000fee0008000a84 */
[----:B------:R-:W-:Y:S05]  /*fab0*/  @P0 BRA.U.ANY `(.L_x_313) ;  /* 0xfffffffd00e80947 */ /* 0x000fea000393ffff */
[----:B0-----:R-:W2:Y:S02]  /*fac0*/  LDL.LU R2, [R1+0x24] ;  /* 0x0000240001027983 */ /* 0x001ea40000300800 */
[----:B--2---:R-:W-:-:S05]  /*fad0*/  VIADD R2, R2, 0x1 ;  /* 0x0000000102027836 */ /* 0x004fca0000000000 */
[----:B------:R0:W-:Y:S01]  /*fae0*/  STL [R1+0x24], R2 ;  /* 0x0000240201007387 */ /* 0x0001e20000100800 */
[----:B------:R-:W-:-:S04]  /*faf0*/  LEA.HI R0, R2, R2, RZ, 0x1 ;  /* 0x0000000202007211 */ /* 0x000fc800078f08ff */
[----:B------:R-:W-:-:S05]  /*fb00*/  LOP3.LUT R0, R0, 0xfffffffe, RZ, 0xc0, !PT ;  /* 0xfffffffe00007812 */ /* 0x000fca00078ec0ff */
[----:B------:R-:W-:-:S05]  /*fb10*/  IMAD.IADD R0, R2, 0x1, -R0 ;  /* 0x0000000102007824 */ /* 0x000fca00078e0a00 */
[----:B------:R-:W-:Y:S01]  /*fb20*/  SHF.L.U32 R3, R0, 0x1f, RZ ;  /* 0x0000001f00037819 */ /* 0x000fe200000006ff */
[----:B------:R-:W-:Y:S01]  /*fb30*/  NOP ;  /* 0x0000000000007918 */ /* 0x000fe20000000000 */
[----:B------:R0:W-:Y:S01]  /*fb40*/  SYNCS.ARRIVE.TRANS64.A1T0 RZ, [R16+URZ+0x22800], RZ ;  /* 0x022800ff10ff79a7 */ /* 0x0001e2000810003f */
[----:B------:R-:W-:Y:S01]  /*fb50*/  BSSY B0, `(.L_x_314) ;  /* 0x0000003000007945 */ /* 0x000fe20003800000 */
[----:B------:R-:W1:Y:S03]  /*fb60*/  SYNCS.PHASECHK.TRANS64.TRYWAIT P0, [R16+URZ+0x22820], R3 ;  /* 0x02282003100075a7 */ /* 0x000e66000800017f */
[----:B01----:R-:W-:Y:S05]  /*fb70*/  @!P0 BRA `(.L_x_315) ;  /* 0x0000005400688947 */ /* 0x003fea0003800000 */
.L_x_437:
[----:B------:R-:W-:Y:S05]  /*fb80*/  BSYNC B0 ;  /* 0x0000000000007941 */ /* 0x000fea0003800000 */
.L_x_314:
[----:B------:R-:W-:-:S06]  /*fb90*/  UIADD3 UR4, UR47, -0x2, URZ ;  /* 0xfffffffe2f047890 */ /* 0x000fcc000fffe03f */
[----:B------:R-:W-:-:S13]  /*fba0*/  ISETP.LE.AND P0, PT, R37, UR4, PT ;  /* 0x0000000425007c0c */ /* 0x000fda000bf03270 */
[----:B------:R-:W-:Y:S05]  /*fbb0*/  @!P0 BRA `(.L_x_316) ;  /* 0x00000018001c8947 */ /* 0x000fea0003800000 */
[----:B------:R-:W-:Y:S02]  /*fbc0*/  IMAD.MOV.U32 R22, RZ, RZ, R34 ;  /* 0x000000ffff167224 */ /* 0x000fe400078e0022 */
[----:B------:R-:W-:Y:S02]  /*fbd0*/  IMAD.MOV.U32 R21, RZ, RZ, R30 ;  /* 0x000000ffff157224 */ /* 0x000fe400078e001e */
[----:B------:R-:W-:-:S07]  /*fbe0*/  IMAD.U32 R31, RZ, RZ, UR4 ;  /* 0x00000004ff1f7e24 */ /* 0x000fce000f8e00ff */
.L_x_336:
[----:B01----:R-:W1:Y:S01]  /*fbf0*/  LDC R2, c[0x0][0x430] ;  /* 0x00010c00ff027b82 */ /* 0x003e620000000800 */
[----:B------:R-:W2:Y:S01]  /*fc00*/  S2R R0, SR_TID.X ;  /* 0x0000000000007919 */ /* 0x000ea20000002100 */
[----:B------:R-:W-:Y:S01]  /*fc10*/  IMAD R9, R31, 0xa0, R35 ;  /* 0x000000a01f097824 */ /* 0x000fe200078e0223 */
[----:B------:R-:W-:Y:S05]  /*fc20*/  YIELD ;  /* 0x0000000000007946 */ /* 0x000fea0003800000 */
[----:B------:R-:W3:Y:S01]  /*fc30*/  S2R R5, SR_TID.X ;  /* 0x0000000000057919 */ /* 0x000ee20000002100 */
[----:B------:R-:W-:Y:S01]  /*fc40*/  ULDC.64 UR4, c[0x0][0x428] ;  /* 0x00010a0000047ab9 */ /* 0x000fe20000000a00 */
[----:B------:R-:W-:Y:S01]  /*fc50*/  ULDC.64 UR6, c[0x0][0x418] ;  /* 0x0001060000067ab9 */ /* 0x000fe20000000a00 */
[----:B-1----:R-:W-:-:S02]  /*fc60*/  ISETP.NE.AND P0, PT, R2, 0x1, PT ;  /* 0x000000010200780c */ /* 0x002fc40003f05270 */
[----:B--2---:R-:W-:-:S11]  /*fc70*/  LOP3.LUT R0, R0, 0x7f, RZ, 0xc0, !PT ;  /* 0x0000007f00007812 */ /* 0x004fd600078ec0ff */
[----:B0-----:R-:W0:Y:S01]  /*fc80*/  @P0 LDC R3, c[0x0][0x434] ;  /* 0x00010d00ff030b82 */ /* 0x001e220000000800 */
[----:B------:R-:W-:Y:S01]  /*fc90*/  SHF.R.U32.HI R2, RZ, 0x3, R0 ;  /* 0x00000003ff027819 */ /* 0x000fe20000011600 */
[C---:B---3--:R-:W-:Y:S01]  /*fca0*/  IMAD.SHL.U32 R7, R5.reuse, 0x10, RZ ;  /* 0x0000001005077824 */ /* 0x048fe200078e00ff */
[----:B------:R-:W-:-:S05]  /*fcb0*/  LOP3.LUT R0, R5, 0x7f, RZ, 0xc0, !PT ;  /* 0x0000007f05007812 */ /* 0x000fca00078ec0ff */
[----:B------:R-:W1:Y:S01]  /*fcc0*/  @P0 LDC R4, c[0x0][0x438] ;  /* 0x00010e00ff040b82 */ /* 0x000e620000000800 */
[----:B------:R-:W-:Y:S02]  /*fcd0*/  LOP3.LUT R7, R2, 0x70, R7, 0xf8, !PT ;  /* 0x0000007002077812 */ /* 0x000fe400078ef807 */
[----:B------:R-:W-:-:S03]  /*fce0*/  SHF.R.U32.HI R0, RZ, 0x3, R0 ;  /* 0x00000003ff007819 */ /* 0x000fc60000011600 */
[----:B------:R-:W-:Y:S02]  /*fcf0*/  IMAD.IADD R10, R7, 0x1, R9 ;  /* 0x00000001070a7824 */ /* 0x000fe400078e0209 */
[----:B------:R-:W2:Y:S01]  /*fd00*/  @P0 LDC R6, c[0x0][0x434] ;  /* 0x00010d00ff060b82 */ /* 0x000ea20000000800 */
[----:B------:R-:W-:Y:S02]  /*fd10*/  IMAD.SHL.U32 R7, R5, 0x10, RZ ;  /* 0x0000001005077824 */ /* 0x000fe400078e00ff */
[----:B------:R-:W-:-:S03]  /*fd20*/  IMAD R5, R36, UR4, RZ ;  /* 0x0000000424057c24 */ /* 0x000fc6000f8e02ff */
[----:B------:R-:W-:Y:S01]  /*fd30*/  LOP3.LUT R7, R0, 0x70, R7, 0xf8, !PT ;  /* 0x0000007000077812 */ /* 0x000fe200078ef807 */
[----:B------:R-:W-:Y:S01]  /*fd40*/  IMAD.MOV.U32 R0, RZ, RZ, R10 ;  /* 0x000000ffff007224 */ /* 0x000fe200078e000a */
[----:B------:R-:W3:Y:S01]  /*fd50*/  @P0 LDC R2, c[0x0][0x438] ;  /* 0x00010e00ff020b82 */ /* 0x000ee20000000800 */
[----:B0-----:R-:W-:Y:S01]  /*fd60*/  @P0 IMAD.HI.U32 R3, R10, R3, RZ ;  /* 0x000000030a030227 */ /* 0x001fe200078e00ff */
[----:B------:R-:W-:-:S04]  /*fd70*/  LOP3.LUT R7, R7, 0x80, RZ, 0xfc, !PT ;  /* 0x0000008007077812 */ /* 0x000fc800078efcff */
[C---:B------:R-:W-:Y:S01]  /*fd80*/  ISETP.GT.U32.AND P1, PT, R7.reuse, 0x9f, PT ;  /* 0x0000009f0700780c */ /* 0x040fe20003f24070 */
[----:B------:R-:W-:Y:S01]  /*fd90*/  IMAD.IADD R9, R7, 0x1, R9 ;  /* 0x0000000107097824 */ /* 0x000fe200078e0209 */
[----:B-1----:R-:W-:Y:S01]  /*fda0*/  @P0 SHF.R.U32.HI R0, RZ, R4, R3 ;  /* 0x00000004ff000219 */ /* 0x002fe20000011603 */
[----:B------:R-:W-:Y:S02]  /*fdb0*/  IMAD R4, R32, UR5, R5 ;  /* 0x0000000520047c24 */ /* 0x000fe4000f8e0205 */
[----:B------:R-:W-:Y:S02]  /*fdc0*/  IMAD.MOV.U32 R11, RZ, RZ, R9 ;  /* 0x000000ffff0b7224 */ /* 0x000fe400078e0009 */
[----:B--2---:R-:W-:-:S05]  /*fdd0*/  @P0 IMAD.HI.U32 R3, R9, R6, RZ ;  /* 0x0000000609030227 */ /* 0x004fca00078e00ff */
[----:B---3--:R-:W-:Y:S01]  /*fde0*/  @P0 SHF.R.U32.HI R11, RZ, R2, R3 ;  /* 0x00000002ff0b0219 */ /* 0x008fe20000011603 */
[--C-:B------:R-:W-:Y:S01]  /*fdf0*/  IMAD.MOV.U32 R2, RZ, RZ, R0.reuse ;  /* 0x000000ffff027224 */ /* 0x100fe200078e0000 */
[----:B------:R-:W-:-:S03]  /*fe00*/  SHF.R.S32.HI R3, RZ, 0x1f, R0 ;  /* 0x0000001fff037819 */ /* 0x000fc60000011400 */
[----:B------:R-:W-:-:S04]  /*fe10*/  IMAD.WIDE.U32 R2, R32, UR4, R2 ;  /* 0x0000000420027c25 */ /* 0x000fc8000f8e0002 */
[----:B------:R-:W-:Y:S01]  /*fe20*/  IMAD.IADD R3, R4, 0x1, R3 ;  /* 0x0000000104037824 */ /* 0x000fe200078e0203 */
[----:B------:R-:W-:-:S04]  /*fe30*/  LEA R6, P0, R2, UR6, 0x2 ;  /* 0x0000000602067c11 */ /* 0x000fc8000f8010ff */
[----:B------:R-:W-:Y:S01]  /*fe40*/  LEA.HI.X R7, R2, UR7, R3, 0x2, P0 ;  /* 0x0000000702077c11 */ /* 0x000fe200080f1403 */
[--C-:B------:R-:W-:Y:S01]  /*fe50*/  @!P1 IMAD.MOV.U32 R2, RZ, RZ, R11.reuse ;  /* 0x000000ffff029224 */ /* 0x100fe200078e000b */
[----:B------:R-:W-:-:S03]  /*fe60*/  @!P1 SHF.R.S32.HI R3, RZ, 0x1f, R11 ;  /* 0x0000001fff039819 */ /* 0x000fc6000001140b */
[----:B------:R0:W2:Y:S01]  /*fe70*/  LDG.E R8, desc[UR50][R6.64] ;  /* 0x0000003206087981 */ /* 0x0000a2000c1e1900 */
[----:B------:R-:W-:Y:S02]  /*fe80*/  IMAD.U32 R12, RZ, RZ, UR44 ;  /* 0x0000002cff0c7e24 */ /* 0x000fe4000f8e00ff */
[----:B------:R-:W-:Y:S01]  /*fe90*/  @!P1 IMAD.WIDE.U32 R2, R32, UR4, R2 ;  /* 0x0000000420029c25 */ /* 0x000fe2000f8e0002 */
[----:B------:R-:W-:Y:S02]  /*fea0*/  ULDC UR4, c[0x0][0x430] ;  /* 0x00010c0000047ab9 */ /* 0x000fe40000000800 */
[----:B------:R-:W-:Y:S01]  /*feb0*/  ISETP.NE.AND P2, PT, R12, 0x3, PT ;  /* 0x000000030c00780c */ /* 0x000fe20003f45270 */
[----:B------:R-:W-:Y:S01]  /*fec0*/  @!P1 IMAD.IADD R3, R4, 0x1, R3 ;  /* 0x0000000104039824 */ /* 0x000fe200078e0203 */
[----:B------:R-:W-:Y:S01]  /*fed0*/  @!P1 LEA R4, P0, R2, UR6, 0x2 ;  /* 0x0000000602049c11 */ /* 0x000fe2000f8010ff */
[----:B------:R-:W-:-:S03]  /*fee0*/  VIADD R30, R21, 0x1 ;  /* 0x00000001151e7836 */ /* 0x000fc60000000000 */
[----:B------:R-:W-:Y:S01]  /*fef0*/  @!P1 LEA.HI.X R5, R2, UR7, R3, 0x2, P0 ;  /* 0x0000000702059c11 */ /* 0x000fe200080f1403 */
[----:B------:R-:W-:Y:S01]  /*ff00*/  IMAD.MOV R3, RZ, RZ, -R0 ;  /* 0x000000ffff037224 */ /* 0x000fe200078e0a00 */
[----:B------:R-:W-:Y:S01]  /*ff10*/  ISETP.NE.AND P0, PT, R30, 0x2, PT ;  /* 0x000000021e00780c */ /* 0x000fe20003f05270 */
[----:B0-----:R-:W-:Y:S02]  /*ff20*/  IMAD.MOV.U32 R7, RZ, RZ, RZ ;  /* 0x000000ffff077224 */ /* 0x001fe400078e00ff */
[----:B------:R-:W-:Y:S02]  /*ff30*/  IMAD.MOV R0, RZ, RZ, -R11 ;  /* 0x000000ffff007224 */ /* 0x000fe400078e0a0b */
[----:B------:R-:W-:Y:S01]  /*ff40*/  IMAD R10, R3, UR4, R10 ;  /* 0x00000004030a7c24 */ /* 0x000fe2000f8e020a */
[----:B------:R-:W-:Y:S01]  /*ff50*/  SEL R3, RZ, 0x1, P0 ;  /* 0x00000001ff037807 */ /* 0x000fe20000000000 */
[----:B------:R-:W-:Y:S01]  /*ff60*/  IMAD R9, R0, UR4, R9 ;  /* 0x0000000400097c24 */ /* 0x000fe2000f8e0209 */
[----:B------:R0:W5:Y:S01]  /*ff70*/  @!P1 LDG.E R7, desc[UR50][R4.64] ;  /* 0x0000003204079981 */ /* 0x000162000c1e1900 */
[C---:B------:R-:W-:Y:S01]  /*ff80*/  ISETP.GT.AND P1, PT, R31.reuse, R37, PT ;  /* 0x000000251f00720c */ /* 0x040fe20003f24270 */
[----:B------:R-:W-:Y:S01]  /*ff90*/  VIADD R31, R31, 0xffffffff ;  /* 0xffffffff1f1f7836 */ /* 0x000fe20000000000 */
[----:B------:R-:W-:-:S02]  /*ffa0*/  SEL R30, R30, RZ, P0 ;  /* 0x000000ff1e1e7207 */ /* 0x000fc40000000000 */
[----:B------:R-:W-:Y:S02]  /*ffb0*/  LOP3.LUT R34, R22, R3, RZ, 0x3c, !PT ;  /* 0x0000000316227212 */ /* 0x000fe400078e3cff */
[----:B--2---:R-:W-:Y:S01]  /*ffc0*/  SHF.R.S32.HI R26, RZ, 0x1f, R8 ;  /* 0x0000001fff1a7819 */ /* 0x004fe20000011408 */
[----:B0-----:R-:W-:Y:S06]  /*ffd0*/  @!P2 BRA `(.L_x_317) ;  /* 0x000000000004a947 */ /* 0x001fec0003800000 */
[----:B------:R-:W-:Y:S01]  /*ffe0*/  BPT.TRAP 0x1 ;  /* 0x000000040000795c */ /* 0x000fe20000300000 */
.L_x_317:
[----:B------:R-:W-:Y:S01]  /*fff0*/  IMAD R0, R30, 0x8, R16 ;  /* 0x000000081e007824 */ /* 0x000fe200078e0210 */
[----:B------:R-:W-:Y:S01]  /*10000*/  SHF.L.U32 R27, R34, 0x1f, RZ ;  /* 0x0000001f221b7819 */ /* 0x000fe200000006ff */
[----:B------:R-:W-:Y:S01]  /*10010*/  BSSY B0, `(.L_x_318) ;  /* 0x0000004000007945 */ /* 0x000fe20003800000 */
[----:B------:R-:W-:Y:S02]  /*10020*/  SHF.R.S32.HI R23, RZ, 0x1f, R10 ;  /* 0x0000001fff177819 */ /* 0x000fe4000001140a */
[----:B------:R-:W0:Y:S02]  /*10030*/  SYNCS.PHASECHK.TRANS64.TRYWAIT P0, [R0+URZ+0x22880], R27 ;  /* 0x0228801b000075a7 */ /* 0x000e24000800017f */
[----:B0-----:R-:W-:Y:S05]  /*10040*/  @!P0 BRA `(.L_x_319) ;  /* 0x0000005000488947 */ /* 0x001fea0003800000 */
.L_x_438:
[----:B------:R-:W-:Y:S05]  /*10050*/  BSYNC B0 ;  /* 0x0000000000007941 */ /* 0x000fea0003800000 */
.L_x_318:
[----:B------:R-:W2:Y:S01]  /*10060*/  LDL R12, [R1+0x10] ;  /* 0x00001000010c7983 */ /* 0x000ea20000100800 */
[----:B------:R-:W-:Y:S01]  /*10070*/  ULDC.64 UR4, c[0x0][0x328] ;  /* 0x0000ca0000047ab9 */ /* 0x000fe20000000a00 */
[----:B------:R-:W-:Y:S01]  /*10080*/  ULDC.64 UR6, c[0x0][0x338] ;  /* 0x0000ce0000067ab9 */ /* 0x000fe20000000a00 */
[----:B------:R-:W-:Y:S01]  /*10090*/  IMAD R4, R23, UR4, RZ ;  /* 0x0000000417047c24 */ /* 0x000fe2000f8e02ff */
[----:B------:R-:W-:Y:S01]  /*100a0*/  SHF.R.S32.HI R24, RZ, 0x1f, R9 ;  /* 0x0000001fff187819 */ /* 0x000fe20000011409 */
[C---:B------:R-:W-:Y:S01]  /*100b0*/  IMAD.WIDE.U32 R2, R10.reuse, UR4, RZ ;  /* 0x000000040a027c25 */ /* 0x040fe2000f8e00ff */
[----:B-----5:R-:W-:Y:S01]  /*100c0*/  SHF.R.S32.HI R25, RZ, 0x1f, R7 ;  /* 0x0000001fff197819 */ /* 0x020fe20000011407 */
[----:B------:R-:W1:Y:S02]  /*100d0*/  LDC R11, c[0x0][0x2f4] ;  /* 0x0000bd00ff0b7b82 */ /* 0x000e640000000800 */
[----:B------:R-:W-:Y:S02]  /*100e0*/  IMAD R4, R10, UR5, R4 ;  /* 0x000000050a047c24 */ /* 0x000fe4000f8e0204 */
[----:B------:R-:W-:-:S02]  /*100f0*/  IMAD R6, R24, UR4, RZ ;  /* 0x0000000418067c24 */ /* 0x000fc4000f8e02ff */
[----:B------:R-:W-:Y:S02]  /*10100*/  IMAD.IADD R3, R3, 0x1, R4 ;  /* 0x0000000103037824 */ /* 0x000fe400078e0204 */
[----:B------:R-:W-:Y:S02]  /*10110*/  IMAD R4, R26, UR6, RZ ;  /* 0x000000061a047c24 */ /* 0x000fe4000f8e02ff */
[----:B------:R-:W-:-:S04]  /*10120*/  IMAD.WIDE.U32 R2, R8, UR6, R2 ;  /* 0x0000000608027c25 */ /* 0x000fc8000f8e0002 */
[----:B------:R-:W-:Y:S02]  /*10130*/  IMAD R4, R8, UR7, R4 ;  /* 0x0000000708047c24 */ /* 0x000fe4000f8e0204 */
[----:B------:R-:W-:Y:S02]  /*10140*/  IMAD R6, R9, UR5, R6 ;  /* 0x0000000509067c24 */ /* 0x000fe4000f8e0206 */
[----:B------:R-:W-:Y:S02]  /*10150*/  IMAD.IADD R5, R3, 0x1, R4 ;  /* 0x0000000103057824 */ /* 0x000fe400078e0204 */
[----:B------:R-:W-:Y:S02]  /*10160*/  IMAD.MOV.U32 R4, RZ, RZ, R2 ;  /* 0x000000ffff047224 */ /* 0x000fe400078e0002 */
[----:B------:R-:W-:Y:S01]  /*10170*/  IMAD.WIDE.U32 R2, R9, UR4, RZ ;  /* 0x0000000409027c25 */ /* 0x000fe2000f8e00ff */
[----:B------:R-:W-:Y:S01]  /*10180*/  ULDC.64 UR4, c[0x0][0x330] ;  /* 0x0000cc0000047ab9 */ /* 0x000fe20000000a00 */
[----:B-1----:R-:W-:-:S02]  /*10190*/  ISETP.GE.AND P2, PT, R29, R11, PT ;  /* 0x0000000b1d00720c */ /* 0x002fc40003f46270 */
[----:B------:R-:W-:Y:S02]  /*101a0*/  IMAD.IADD R3, R3, 0x1, R6 ;  /* 0x0000000103037824 */ /* 0x000fe400078e0206 */
[----:B------:R-:W-:Y:S02]  /*101b0*/  IMAD R6, R25, UR6, RZ ;  /* 0x0000000619067c24 */ /* 0x000fe4000f8e02ff */
[----:B------:R-:W-:-:S04]  /*101c0*/  IMAD.WIDE.U32 R2, R7, UR6, R2 ;  /* 0x0000000607027c25 */ /* 0x000fc8000f8e0002 */
[----:B------:R-:W-:Y:S01]  /*101d0*/  IMAD R6, R7, UR7, R6 ;  /* 0x0000000707067c24 */ /* 0x000fe2000f8e0206 */
[----:B------:R-:W-:Y:S01]  /*101e0*/  ULDC.64 UR6, c[0x0][0x318] ;  /* 0x0000c60000067ab9 */ /* 0x000fe20000000a00 */
[----:B------:R-:W-:-:S04]  /*101f0*/  IMAD.WIDE.U32 R4, R17, UR4, R4 ;  /* 0x0000000411047c25 */ /* 0x000fc8000f8e0004 */
[----:B------:R-:W-:Y:S01]  /*10200*/  IMAD.IADD R3, R3, 0x1, R6 ;  /* 0x0000000103037824 */ /* 0x000fe200078e0206 */
[----:B------:R-:W-:Y:S01]  /*10210*/  IADD3 R20, P0, R4, UR6, RZ ;  /* 0x0000000604147c10 */ /* 0x000fe2000ff1e0ff */
[C---:B------:R-:W-:Y:S02]  /*10220*/  IMAD R19, R17.reuse, UR5, RZ ;  /* 0x0000000511137c24 */ /* 0x040fe4000f8e02ff */
[----:B------:R-:W-:Y:S01]  /*10230*/  IMAD.WIDE.U32 R2, R17, UR4, R2 ;  /* 0x0000000411027c25 */ /* 0x000fe2000f8e0002 */
[----:B------:R-:W-:Y:S02]  /*10240*/  UMOV UR4, 0xffffffff ;  /* 0xffffffff00047882 */ /* 0x000fe40000000000 */
[----:B------:R-:W-:Y:S02]  /*10250*/  IADD3.X R4, R19, UR7, R5, P0, !PT ;  /* 0x0000000713047c10 */ /* 0x000fe400087fe405 */
[----:B------:R-:W-:-:S04]  /*10260*/  IADD3 R18, P0, R2, UR6, RZ ;  /* 0x0000000602127c10 */ /* 0x000fc8000ff1e0ff */
[----:B------:R-:W-:Y:S01]  /*10270*/  IADD3.X R19, R19, UR7, R3, P0, !PT ;  /* 0x0000000713137c10 */ /* 0x000fe200087fe403 */
[----:B--2---:R-:W-:Y:S01]  /*10280*/  IMAD R6, R30, 0x5000, R12 ;  /* 0x000050001e067824 */ /* 0x004fe200078e020c */
[----:B------:R-:W-:Y:S07]  /*10290*/  BRA.DIV UR4, `(.L_x_320) ;  /* 0x0000004e04c87947 */ /* 0x000fee000b800000 */
[----:B------:R-:W1:Y:S01]  /*102a0*/  SHFL.IDX PT, R2, R20, RZ, 0x181f ;  /* 0x00181fff14027589 */ /* 0x000e6200000e0000 */
[----:B------:R-:W-:-:S03]  /*102b0*/  IMAD.IADD R6, R16, 0x1, R6 ;  /* 0x0000000110067824 */ /* 0x000fc600078e0206 */
[----:B------:R-:W2:Y:S04]  /*102c0*/  SHFL.IDX PT, R3, R4, RZ, 0x181f ;  /* 0x00181fff04037589 */ /* 0x000ea800000e0000 */
[----:B------:R-:W3:Y:S04]  /*102d0*/  SHFL.IDX PT, R12, R20, 0x1, 0x181f ;  /* 0x00381f00140c7f89 */ /* 0x000ee800000e0000 */
[----:B------:R-:W4:Y:S04]  /*102e0*/  SHFL.IDX PT, R33, R4, 0x1, 0x181f ;  /* 0x00381f0004217f89 */ /* 0x000f2800000e0000 */
[----:B------:R-:W5:Y:S04]  /*102f0*/  SHFL.IDX PT, R11, R20, 0x2, 0x181f ;  /* 0x00581f00140b7f89 */ /* 0x000f6800000e0000 */
[----:B------:R-:W0:Y:S01]  /*10300*/  SHFL.IDX PT, R5, R4, 0x2, 0x181f ;  /* 0x00581f0004057f89 */ /* 0x000e2200000e0000 */
[----:B-1----:R-:W-:-:S05]  /*10310*/  IADD3 R2, P0, R29, R2, RZ ;  /* 0x000000021d027210 */ /* 0x002fca0007f1e0ff */
[----:B--2---:R-:W-:-:S05]  /*10320*/  IMAD.X R3, RZ, RZ, R3, P0 ;  /* 0x000000ffff037224 */ /* 0x004fca00000e0603 */
[----:B------:R3:W-:Y:S02]  /*10330*/  LDGSTS.E.BYPASS.LTC128B.128 [R6+0xa400], desc[UR50][R2.64], !P2 ;  /* 0x0a40000002067fae */ /* 0x0007e4000d101d72 */
[----:B---3--:R-:W-:-:S05]  /*10340*/  IADD3 R2, P0, R29, R12, RZ ;  /* 0x0000000c1d027210 */ /* 0x008fca0007f1e0ff */
[----:B----4-:R-:W-:Y:S02]  /*10350*/  IMAD.X R3, RZ, RZ, R33, P0 ;  /* 0x000000ffff037224 */ /* 0x010fe400000e0621 */
[----:B------:R-:W-:Y:S04]  /*10360*/  SHFL.IDX PT, R33, R4, 0x7, 0x181f ;  /* 0x00f81f0004217f89 */ /* 0x000fe800000e0000 */
[----:B------:R5:W-:Y:S02]  /*10370*/  LDGSTS.E.BYPASS.LTC128B.128 [R6+0xac00], desc[UR50][R2.64], !P2 ;  /* 0x0ac0000002067fae */ /* 0x000be4000d101d72 */
[----:B-----5:R-:W-:-:S05]  /*10380*/  IADD3 R2, P0, R29, R11, RZ ;  /* 0x0000000b1d027210 */ /* 0x020fca0007f1e0ff */
[----:B0-----:R-:W-:Y:S02]  /*10390*/  IMAD.X R3, RZ, RZ, R5, P0 ;  /* 0x000000ffff037224 */ /* 0x001fe400000e0605 */
[----:B------:R-:W-:Y:S04]  /*103a0*/  SHFL.IDX PT, R5, R18, RZ, 0x181f ;  /* 0x00181fff12057589 */ /* 0x000fe800000e0000 */
[----:B------:R0:W-:Y:S04]  /*103b0*/  LDGSTS.E.BYPASS.LTC128B.128 [R6+0xb400], desc[UR50][R2.64], !P2 ;  /* 0x0b40000002067fae */ /* 0x0001e8000d101d72 */
[----:B0-----:R-:W0:Y:S04]  /*103c0*/  SHFL.IDX PT, R2, R20, 0x3, 0x181f ;  /* 0x00781f0014027f89 */ /* 0x001e2800000e0000 */
[----:B------:R-:W1:Y:S01]  /*103d0*/  SHFL.IDX PT, R3, R4, 0x3, 0x181f ;  /* 0x00781f0004037f89 */ /* 0x000e6200000e0000 */
[----:B0-----:R-:W-:-:S05]  /*103e0*/  IADD3 R2, P0, R29, R2, RZ ;  /* 0x000000021d027210 */ /* 0x001fca0007f1e0ff */
[----:B-1----:R-:W-:-:S05]  /*103f0*/  IMAD.X R3, RZ, RZ, R3, P0 ;  /* 0x000000ffff037224 */ /* 0x002fca00000e0603 */
        /* <DEDUP_REMOVED lines=12> */
[----:B------:R-:W1:Y:S04]  /*104c0*/  SHFL.IDX PT, R3, R4, 0x6, 0x181f ;  /* 0x00d81f0004037f89 */ /* 0x000e6800000e0000 */
[----:B------:R-:W2:Y:S04]  /*104d0*/  SHFL.IDX PT, R20, R20, 0x7, 0x181f ;  /* 0x00f81f0014147f89 */ /* 0x000ea800000e0000 */
[----:B------:R-:W3:Y:S04]  /*104e0*/  SHFL.IDX PT, R4, R19, RZ, 0x181f ;  /* 0x00181fff13047589 */ /* 0x000ee800000e0000 */
[----:B------:R-:W4:Y:S01]  /*104f0*/  SHFL.IDX PT, R19, R19, 0x1, 0x181f ;  /* 0x00381f0013137f89 */ /* 0x000f2200000e0000 */
[----:B0-----:R-:W-:-:S05]  /*10500*/  IADD3 R2, P0, R29, R2, RZ ;  /* 0x000000021d027210 */ /* 0x001fca0007f1e0ff */
[----:B-1----:R-:W-:-:S05]  /*10510*/  IMAD.X R3, RZ, RZ, R3, P0 ;  /* 0x000000ffff037224 */ /* 0x002fca00000e0603 */
[----:B------:R2:W-:Y:S02]  /*10520*/  LDGSTS.E.BYPASS.LTC128B.128 [R6+0xd400], desc[UR50][R2.64], !P2 ;  /* 0x0d40000002067fae */ /* 0x0005e4000d101d72 */
[----:B--2---:R-:W-:-:S05]  /*10530*/  IADD3 R2, P0, R29, R20, RZ ;  /* 0x000000141d027210 */ /* 0x004fca0007f1e0ff */
[----:B------:R-:W-:-:S05]  /*10540*/  IMAD.X R3, RZ, RZ, R33, P0 ;  /* 0x000000ffff037224 */ /* 0x000fca00000e0621 */
[----:B------:R0:W-:Y:S02]  /*10550*/  LDGSTS.E.BYPASS.LTC128B.128 [R6+0xdc00], desc[UR50][R2.64], !P2 ;  /* 0x0dc0000002067fae */ /* 0x0001e4000d101d72 */
[----:B0-----:R-:W-:-:S05]  /*10560*/  IADD3 R2, P0, R29, R5, RZ ;  /* 0x000000051d027210 */ /* 0x001fca0007f1e0ff */
[----:B---3--:R-:W-:-:S05]  /*10570*/  IMAD.X R3, RZ, RZ, R4, P0 ;  /* 0x000000ffff037224 */ /* 0x008fca00000e0604 */
[----:B------:R0:W-:Y:S04]  /*10580*/  LDGSTS.E.BYPASS.LTC128B.128 [R6+0xe400], desc[UR50][R2.64], !P2 ;  /* 0x0e40000002067fae */ /* 0x0001e8000d101d72 */
[----:B0---4-:R0:W1:Y:S02]  /*10590*/  SHFL.IDX PT, R2, R18, 0x1, 0x181f ;  /* 0x00381f0012027f89 */ /* 0x01106400000e0000 */
.L_x_460:
[----:B-1----:R-:W-:-:S05]  /*105a0*/  IADD3 R2, P0, R29, R2, RZ ;  /* 0x000000021d027210 */ /* 0x002fca0007f1e0ff */
[----:B------:R-:W-:Y:S01]  /*105b0*/  IMAD.X R3, RZ, RZ, R19, P0 ;  /* 0x000000ffff037224 */ /* 0x000fe200000e0613 */
[----:B------:R-:W-:-:S04]  /*105c0*/  PLOP3.LUT P0, PT, PT, PT, PT, 0x80, 0x0 ;  /* 0x000000000000781c */ /* 0x000fc80003f0f070 */
[----:B------:R-:W-:Y:S01]  /*105d0*/  @!PT LDS RZ, [RZ] ;  /* 0x00000000fffff984 */ /* 0x000fe20000000800 */
[----:B------:R-:W-:Y:S01]  /*105e0*/  @!PT LDS RZ, [RZ] ;  /* 0x00000000fffff984 */ /* 0x000fe20000000800 */
[----:B------:R-:W-:Y:S01]  /*105f0*/  @!PT LDS RZ, [RZ] ;  /* 0x00000000fffff984 */ /* 0x000fe20000000800 */
[----:B------:R1:W-:Y:S01]  /*10600*/  LDGSTS.E.BYPASS.LTC128B.128 [R6+0xec00], desc[UR50][R2.64], !P2 ;  /* 0x0ec0000002067fae */ /* 0x0003e2000d101d72 */
[----:B------:R-:W-:-:S08]  /*10610*/  NOP ;  /* 0x0000000000007918 */ /* 0x000fd00000000000 */
.L_x_321:
        /* <DEDUP_REMOVED lines=11> */
.L_x_322:
[----:B------:R1:W-:Y:S01]  /*106d0*/  SYNCS.ARRIVE.TRANS64.A1T0 RZ, [R0+URZ+0x22870], RZ ;  /* 0x022870ff00ff79a7 */ /* 0x0003e2000810003f */
[----:B------:R-:W-:Y:S05]  /*106e0*/  @!P3 BRA `(.L_x_323) ;  /* 0x000000000004b947 */ /* 0x000fea0003800000 */
[----:B------:R-:W-:Y:S01]  /*106f0*/  BPT.TRAP 0x1 ;  /* 0x000000040000795c */ /* 0x000fe20000300000 */
.L_x_323:
[----:B------:R-:W2:Y:S01]  /*10700*/  SYNCS.PHASECHK.TRANS64.TRYWAIT P0, [R0+URZ+0x22840], R27 ;  /* 0x0228401b000075a7 */ /* 0x000ea2000800017f */
[----:B------:R-:W-:Y:S04]  /*10710*/  BSSY B0, `(.L_x_324) ;  /* 0x0000002000007945 */ /* 0x000fe80003800000 */
[----:B--2---:R-:W-:Y:S05]  /*10720*/  @!P0 BRA `(.L_x_325) ;  /* 0x00000054005c8947 */ /* 0x004fea0003800000 */
.L_x_461:
[----:B------:R-:W-:Y:S05]  /*10730*/  BSYNC B0 ;  /* 0x0000000000007941 */ /* 0x000fea0003800000 */
.L_x_324:
[----:B------:R-:W-:Y:S01]  /*10740*/  ULDC.64 UR4, c[0x0][0x300] ;  /* 0x0000c00000047ab9 */ /* 0x000fe20000000a00 */
[----:B------:R-:W-:Y:S01]  /*10750*/  ULDC.64 UR6, c[0x0][0x310] ;  /* 0x0000c40000067ab9 */ /* 0x000fe20000000a00 */
[----:B------:R-:W-:Y:S01]  /*10760*/  IMAD R4, R23, UR4, RZ ;  /* 0x0000000417047c24 */ /* 0x000fe2000f8e02ff */
[----:B------:R-:W3:Y:S01]  /*10770*/  LDC R11, c[0x0][0x2f4] ;  /* 0x0000bd00ff0b7b82 */ /* 0x000ee20000000800 */
[----:B------:R-:W-:-:S04]  /*10780*/  IMAD.WIDE.U32 R2, R10, UR4, RZ ;  /* 0x000000040a027c25 */ /* 0x000fc8000f8e00ff */
[----:B------:R-:W-:Y:S02]  /*10790*/  IMAD R4, R10, UR5, R4 ;  /* 0x000000050a047c24 */ /* 0x000fe4000f8e0204 */
[----:B------:R-:W-:Y:S02]  /*107a0*/  IMAD R26, R26, UR6, RZ ;  /* 0x000000061a1a7c24 */ /* 0x000fe4000f8e02ff */
[----:B------:R-:W-:Y:S02]  /*107b0*/  IMAD.IADD R3, R3, 0x1, R4 ;  /* 0x0000000103037824 */ /* 0x000fe400078e0204 */
[C---:B------:R-:W-:Y:S02]  /*107c0*/  IMAD R26, R8.reuse, UR7, R26 ;  /* 0x00000007081a7c24 */ /* 0x040fe4000f8e021a */
[----:B------:R-:W-:-:S04]  /*107d0*/  IMAD.WIDE.U32 R2, R8, UR6, R2 ;  /* 0x0000000608027c25 */ /* 0x000fc8000f8e0002 */
[----:B------:R-:W-:Y:S02]  /*107e0*/  IMAD R8, R24, UR4, RZ ;  /* 0x0000000418087c24 */ /* 0x000fe4000f8e02ff */
[----:B------:R-:W-:Y:S02]  /*107f0*/  IMAD.IADD R5, R3, 0x1, R26 ;  /* 0x0000000103057824 */ /* 0x000fe400078e021a */
[----:B------:R-:W-:Y:S02]  /*10800*/  IMAD.MOV.U32 R4, RZ, RZ, R2 ;  /* 0x000000ffff047224 */ /* 0x000fe400078e0002 */
[----:B------:R-:W-:Y:S01]  /*10810*/  IMAD R8, R9, UR5, R8 ;  /* 0x0000000509087c24 */ /* 0x000fe2000f8e0208 */
[----:B---3--:R-:W-:Y:S01]  /*10820*/  ISETP.GE.AND P2, PT, R29, R11, PT ;  /* 0x0000000b1d00720c */ /* 0x008fe20003f46270 */
[----:B------:R-:W-:Y:S01]  /*10830*/  IMAD.WIDE.U32 R2, R9, UR4, RZ ;  /* 0x0000000409027c25 */ /* 0x000fe2000f8e00ff */
[----:B------:R-:W-:-:S03]  /*10840*/  ULDC.64 UR4, c[0x0][0x308] ;  /* 0x0000c20000047ab9 */ /* 0x000fc60000000a00 */
        /* <DEDUP_REMOVED lines=14> */
[----:B------:R-:W-:Y:S08]  /*10930*/  BRA.DIV UR4, `(.L_x_326) ;  /* 0x0000005204ec7947 */ /* 0x000ff0000b800000 */
[----:B------:R-:W3:Y:S04]  /*10940*/  SHFL.IDX PT, R2, R9, RZ, 0x181f ;  /* 0x00181fff09027589 */ /* 0x000ee800000e0000 */
[----:B------:R-:W4:Y:S04]  /*10950*/  SHFL.IDX PT, R3, R4, RZ, 0x181f ;  /* 0x00181fff04037589 */ /* 0x000f2800000e0000 */
[----:B------:R-:W5:Y:S04]  /*10960*/  SHFL.IDX PT, R12, R9, 0x1, 0x181f ;  /* 0x00381f00090c7f89 */ /* 0x000f6800000e0000 */
[----:B------:R-:W0:Y:S04]  /*10970*/  SHFL.IDX PT, R10, R4, 0x1, 0x181f ;  /* 0x00381f00040a7f89 */ /* 0x000e2800000e0000 */
[----:B------:R-:W1:Y:S04]  /*10980*/  SHFL.IDX PT, R11, R9, 0x2, 0x181f ;  /* 0x00581f00090b7f89 */ /* 0x000e6800000e0000 */
[----:B------:R-:W2:Y:S01]  /*10990*/  SHFL.IDX PT, R5, R4, 0x2, 0x181f ;  /* 0x00581f0004057f89 */ /* 0x000ea200000e0000 */
[----:B---3--:R-:W-:-:S03]  /*109a0*/  IADD3 R2, P0, R29, R2, RZ ;  /* 0x000000021d027210 */ /* 0x008fc60007f1e0ff */
[----:B------:R-:W-:Y:S02]  /*109b0*/  SHFL.IDX PT, R14, R7, 0x1, 0x181f ;  /* 0x00381f00070e7f89 */ /* 0x000fe400000e0000 */
[----:B----4-:R-:W-:-:S05]  /*109c0*/  IMAD.X R3, RZ, RZ, R3, P0 ;  /* 0x000000ffff037224 */ /* 0x010fca00000e0603 */
[----:B------:R5:W-:Y:S02]  /*109d0*/  LDGSTS.E.BYPASS.LTC128B.128 [R6+0x18400], desc[UR50][R2.64], !P2 ;  /* 0x1840000002067fae */ /* 0x000be4000d101d72 */
[----:B-----5:R-:W-:-:S05]  /*109e0*/  IADD3 R2, P0, R29, R12, RZ ;  /* 0x0000000c1d027210 */ /* 0x020fca0007f1e0ff */
[----:B0-----:R-:W-:Y:S02]  /*109f0*/  IMAD.X R3, RZ, RZ, R10, P0 ;  /* 0x000000ffff037224 */ /* 0x001fe400000e060a */
[----:B------:R-:W-:Y:S04]  /*10a00*/  SHFL.IDX PT, R10, R4, 0x7, 0x181f ;  /* 0x00f81f00040a7f89 */ /* 0x000fe800000e0000 */
[----:B------:R1:W-:Y:S02]  /*10a10*/  LDGSTS.E.BYPASS.LTC128B.128 [R6+0x18c00], desc[UR50][R2.64], !P2 ;  /* 0x18c0000002067fae */ /* 0x0003e4000d101d72 */
[----:B-1----:R-:W-:-:S05]  /*10a20*/  IADD3 R2, P0, R29, R11, RZ ;  /* 0x0000000b1d027210 */ /* 0x002fca0007f1e0ff */
[----:B--2---:R-:W-:Y:S02]  /*10a30*/  IMAD.X R3, RZ, RZ, R5, P0 ;  /* 0x000000ffff037224 */ /* 0x004fe400000e0605 */
        /* <DEDUP_REMOVED lines=30> */
[----:B----4-:R0:W-:Y:S03]  /*10c20*/  LDGSTS.E.BYPASS.LTC128B.128 [R6+0x1c400], desc[UR50][R2.64], !P2 ;  /* 0x1c40000002067fae */ /* 0x0101e6000d101d72 */
.L_x_483:
[----:B0-----:R-:W-:-:S05]  /*10c30*/  IADD3 R2, P0, R29, R14, RZ ;  /* 0x0000000e1d027210 */ /* 0x001fca0007f1e0ff */
[----:B------:R-:W-:Y:S01]  /*10c40*/  IMAD.X R3, RZ, RZ, R8, P0 ;  /* 0x000000ffff037224 */ /* 0x000fe200000e0608 */
[----:B------:R-:W-:-:S04]  /*10c50*/  PLOP3.LUT P0, PT, PT, PT, PT, 0x80, 0x0 ;  /* 0x000000000000781c */ /* 0x000fc80003f0f070 */
[----:B------:R-:W-:Y:S01]  /*10c60*/  @!PT LDS RZ, [RZ] ;  /* 0x00000000fffff984 */ /* 0x000fe20000000800 */
[----:B------:R-:W-:Y:S01]  /*10c70*/  @!PT LDS RZ, [RZ] ;  /* 0x00000000fffff984 */ /* 0x000fe20000000800 */
[----:B------:R-:W-:Y:S01]  /*10c80*/  @!PT LDS RZ, [RZ] ;  /* 0x00000000fffff984 */ /* 0x000fe20000000800 */
[----:B------:R0:W-:Y:S01]  /*10c90*/  LDGSTS.E.BYPASS.LTC128B.128 [R6+0x1cc00], desc[UR50][R2.64], !P2 ;  /* 0x1cc0000002067fae */ /* 0x0001e2000d101d72 */
[----:B------:R-:W-:-:S08]  /*10ca0*/  NOP ;  /* 0x0000000000007918 */ /* 0x000fd00000000000 */
.L_x_327:
[----:B------:R-:W-:Y:S02]  /*10cb0*/  PLOP3.LUT P2, PT, P2, P0, PT, 0xa2, 0x0 ;  /* 0x000000000000781c */ /* 0x000fe40001741472 */
[----:B------:R-:W-:-:S08]  /*10cc0*/  @P0 R2UR P2, UR4, R0 ;  /* 0x00000000000402ca */ /* 0x000fd00000040000 */
[----:B------:R-:W-:-:S05]  /*10cd0*/  @P0 PLOP3.LUT P0, PT, P2, PT, PT, 0x80, 0x0 ;  /* 0x000000000000081c */ /* 0x000fca000170f070 */
[----:B------:R-:W-:Y:S01]  /*10ce0*/  @!P2 SYNCS.ARRIVE.TRANS64.RED.A0T1 RZ, [UR4+0x22830], RZ ;  /* 0x022830ffffffa9a7 */ /* 0x000fe20008200404 */
[----:B------:R-:W-:Y:S07]  /*10cf0*/  @!P2 ARRIVES.LDGSTSBAR.64.TRANSCNT [UR4+0x22830] ;  /* 0x02283000ff00a9b0 */ /* 0x000fee0008000a84 */
[----:B------:R-:W-:Y:S05]  /*10d00*/  @P0 BRA.U.ANY `(.L_x_327) ;  /* 0xfffffffd00e80947 */ /* 0x000fea000393ffff */
[----:B------:R-:W-:Y:S01]  /*10d10*/  NOP ;  /* 0x0000000000007918 */ /* 0x000fe20000000000 */
[----:B0-----:R-:W-:-:S05]  /*10d20*/  IMAD.U32 R2, RZ, RZ, UR44 ;  /* 0x0000002cff027e24 */ /* 0x001fca000f8e00ff */
[----:B------:R-:W-:-:S13]  /*10d30*/  ISETP.NE.AND P3, PT, R2, 0x3, PT ;  /* 0x000000030200780c */ /* 0x000fda0003f65270 */
[----:B------:R-:W-:Y:S05]  /*10d40*/  @!P3 BRA `(.L_x_328) ;  /* 0x000000000004b947 */ /* 0x000fea0003800000 */
[----:B------:R-:W-:Y:S01]  /*10d50*/  BPT.TRAP 0x1 ;  /* 0x000000040000795c */ /* 0x000fe20000300000 */
.L_x_328:
[----:B------:R0:W-:Y:S02]  /*10d60*/  SYNCS.ARRIVE.TRANS64.A1T0 RZ, [R0+URZ+0x22830], RZ ;  /* 0x022830ff00ff79a7 */ /* 0x0001e4000810003f */
[----:B0-----:R-:W-:-:S05]  /*10d70*/  IMAD.U32 R0, RZ, RZ, UR45 ;  /* 0x0000002dff007e24 */ /* 0x001fca000f8e00ff */
[----:B------:R-:W-:-:S13]  /*10d80*/  ISETP.NE.AND P0, PT, R0, 0x3, PT ;  /* 0x000000030000780c */ /* 0x000fda0003f05270 */
[----:B------:R-:W-:Y:S05]  /*10d90*/  @!P0 BRA `(.L_x_329) ;  /* 0x0000000000048947 */ /* 0x000fea0003800000 */
[----:B------:R-:W-:Y:S01]  /*10da0*/  BPT.TRAP 0x1 ;  /* 0x000000040000795c */ /* 0x000fe20000300000 */
.L_x_329:
[----:B------:R-:W-:Y:S01]  /*10db0*/  LOP3.LUT R3, R22, 0x1, RZ, 0x3c, !PT ;  /* 0x0000000116037812 */ /* 0x000fe200078e3cff */
[----:B------:R-:W-:Y:S01]  /*10dc0*/  IMAD R18, R21, 0x8, R16 ;  /* 0x0000000815127824 */ /* 0x000fe200078e0210 */
[----:B------:R-:W-:Y:S02]  /*10dd0*/  BSSY B0, `(.L_x_330) ;  /* 0x0000004000007945 */ /* 0x000fe40003800000 */
[----:B------:R-:W-:-:S04]  /*10de0*/  SHF.L.U32 R3, R3, 0x1f, RZ ;  /* 0x0000001f03037819 */ /* 0x000fc800000006ff */
[----:B------:R-:W0:Y:S02]  /*10df0*/  SYNCS.PHASECHK.TRANS64.TRYWAIT P2, [R18+URZ+0x22870], R3 ;  /* 0x02287003120075a7 */ /* 0x000e24000804017f */
[----:B0-----:R-:W-:Y:S05]  /*10e00*/  @!P2 BRA `(.L_x_331) ;  /* 0x000000580068a947 */ /* 0x001fea0003800000 */
.L_x_484:
[----:B------:R-:W-:Y:S05]  /*10e10*/  BSYNC B0 ;  /* 0x0000000000007941 */ /* 0x000fea0003800000 */
.L_x_330:
[----:B------:R-:W-:-:S05]  /*10e20*/  IMAD.U32 R0, RZ, RZ, UR44 ;  /* 0x0000002cff007e24 */ /* 0x000fca000f8e00ff */
[----:B------:R-:W-:-:S13]  /*10e30*/  ISETP.NE.AND P2, PT, R0, 0x3, PT ;  /* 0x000000030000780c */ /* 0x000fda0003f45270 */
[----:B------:R-:W-:Y:S05]  /*10e40*/  @!P2 BRA `(.L_x_332) ;  /* 0x000000000004a947 */ /* 0x000fea0003800000 */
[----:B------:R-:W-:Y:S01]  /*10e50*/  BPT.TRAP 0x1 ;  /* 0x000000040000795c */ /* 0x000fe20000300000 */
.L_x_332:
[----:B0-----:R-:W-:Y:S01]  /*10e60*/  SHF.L.U32 R3, R22, 0x1f, RZ ;  /* 0x0000001f16037819 */ /* 0x001fe200000006ff */
[----:B------:R-:W-:-:S03]  /*10e70*/  IMAD R2, R21, 0x5000, RZ ;  /* 0x0000500015027824 */ /* 0x000fc600078e02ff */
[----:B------:R-:W0:Y:S02]  /*10e80*/  SYNCS.PHASECHK.TRANS64.TRYWAIT P2, [R18+URZ+0x22860], R3 ;  /* 0x02286003120075a7 */ /* 0x000e24000804017f */
[----:B0-----:R-:W-:Y:S05]  /*10e90*/  @!P2 BRA `(.L_x_333) ;  /* 0x000000580058a947 */ /* 0x001fea0003800000 */
.L_x_485:
[----:B------:R-:W0:Y:S04]  /*10ea0*/  LDL R4, [R1+0x18] ;  /* 0x0000180001047983 */ /* 0x000e280000100800 */
[----:B------:R-:W2:Y:S04]  /*10eb0*/  LDL R0, [R1+0x1c] ;  /* 0x00001c0001007983 */ /* 0x000ea80000100800 */
[----:B------:R-:W3:Y:S01]  /*10ec0*/  LDL R12, [R1+0x14] ;  /* 0x00001400010c7983 */ /* 0x000ee20000100800 */
[----:B------:R-:W-:Y:S05]  /*10ed0*/  WARPSYNC.ALL ;  /* 0x0000000000007948 */ /* 0x000fea0003800000 */
[----:B------:R-:W-:-:S05]  /*10ee0*/  IMAD.U32 R19, RZ, RZ, UR44 ;  /* 0x0000002cff137e24 */ /* 0x000fca000f8e00ff */
[----:B------:R-:W-:Y:S02]  /*10ef0*/  ISETP.NE.AND P2, PT, R19, 0x3, PT ;  /* 0x000000031300780c */ /* 0x000fe40003f45270 */
[----:B0-----:R-:W-:-:S05]  /*10f00*/  LOP3.LUT R3, R2, R4, RZ, 0xfc, !PT ;  /* 0x0000000402037212 */ /* 0x001fca00078efcff */
[C---:B------:R-:W-:Y:S01]  /*10f10*/  IMAD.IADD R3, R16.reuse, 0x1, R3 ;  /* 0x0000000110037824 */ /* 0x040fe200078e0203 */
[----:B---3--:R-:W-:-:S03]  /*10f20*/  IADD3 R2, R16, R2, R12 ;  /* 0x0000000210027210 */ /* 0x008fc60007ffe00c */
[----:B--2---:R-:W-:Y:S01]  /*10f30*/  IMAD.IADD R0, R0, 0x1, R3 ;  /* 0x0000000100007824 */ /* 0x004fe200078e0203 */
[----:B------:R-:W0:Y:S02]  /*10f40*/  LDSM.16.MT88.4 R4, [R3+0xa400] ;  /* 0x00a400000304783b */ /* 0x000e240000004200 */
[C-C-:B0-----:R-:W-:Y:S02]  /*10f50*/  PRMT R8, R4.reuse, 0x6420, R5.reuse ;  /* 0x0000642004087816 */ /* 0x141fe40000000005 */
[----:B------:R-:W-:Y:S02]  /*10f60*/  PRMT R9, R4, 0x7531, R5 ;  /* 0x0000753104097816 */ /* 0x000fe40000000005 */
[C-C-:B------:R-:W-:Y:S02]  /*10f70*/  PRMT R10, R6.reuse, 0x6420, R7.reuse ;  /* 0x00006420060a7816 */ /* 0x140fe40000000007 */
[----:B------:R-:W-:Y:S02]  /*10f80*/  PRMT R11, R6, 0x7531, R7 ;  /* 0x00007531060b7816 */ /* 0x000fe40000000007 */
[----:B------:R-:W0:Y:S04]  /*10f90*/  LDSM.16.MT88.4 R4, [R0+0xa400] ;  /* 0x00a400000004783b */ /* 0x000e280000004200 */
[----:B------:R-:W-:Y:S01]  /*10fa0*/  STSM.16.M88.4 [R2+0x400], R8 ;  /* 0x0004000802007844 */ /* 0x000fe20000000200 */
[----:B0-----:R-:W-:-:S02]  /*10fb0*/  PRMT R12, R4, 0x6420, R5 ;  /* 0x00006420040c7816 */ /* 0x001fc40000000005 */
[----:B------:R-:W-:Y:S02]  /*10fc0*/  PRMT R13, R4, 0x7531, R5 ;  /* 0x00007531040d7816 */ /* 0x000fe40000000005 */
[C-C-:B------:R-:W-:Y:S02]  /*10fd0*/  PRMT R14, R6.reuse, 0x6420, R7.reuse ;  /* 0x00006420060e7816 */ /* 0x140fe40000000007 */
[----:B------:R-:W-:-:S05]  /*10fe0*/  PRMT R15, R6, 0x7531, R7 ;  /* 0x00007531060f7816 */ /* 0x000fca0000000007 */
[----:B------:R-:W-:Y:S04]  /*10ff0*/  STSM.16.M88.4 [R2+0xc00], R12 ;  /* 0x000c000c02007844 */ /* 0x000fe80000000200 */
[----:B------:R-:W0:Y:S02]  /*11000*/  LDSM.16.MT88.4 R8, [R3+0xb400] ;  /* 0x00b400000308783b */ /* 0x000e240000004200 */
[C-C-:B0-----:R-:W-:Y:S02]  /*11010*/  PRMT R4, R8.reuse, 0x6420, R9.reuse ;  /* 0x0000642008047816 */ /* 0x141fe40000000009 */
[----:B------:R-:W-:Y:S02]  /*11020*/  PRMT R5, R8, 0x7531, R9 ;  /* 0x0000753108057816 */ /* 0x000fe40000000009 */
[----:B------:R-:W-:-:S02]  /*11030*/  PRMT R6, R10, 0x6420, R11 ;  /* 0x000064200a067816 */ /* 0x000fc4000000000b */
[----:B------:R-:W-:Y:S02]  /*11040*/  PRMT R7, R10, 0x7531, R11 ;  /* 0x000075310a077816 */ /* 0x000fe4000000000b */
[----:B------:R-:W0:Y:S04]  /*11050*/  LDSM.16.MT88.4 R8, [R0+0xb400] ;  /* 0x00b400000008783b */ /* 0x000e280000004200 */
[----:B------:R-:W-:Y:S01]  /*11060*/  STSM.16.M88.4 [R2+0x1400], R4 ;  /* 0x0014000402007844 */ /* 0x000fe20000000200 */
[C-C-:B0-----:R-:W-:Y:S02]  /*11070*/  PRMT R20, R8.reuse, 0x6420, R9.reuse ;  /* 0x0000642008147816 */ /* 0x141fe40000000009 */
[----:B------:R-:W-:Y:S02]  /*11080*/  PRMT R21, R8, 0x7531, R9 ;  /* 0x0000753108157816 */ /* 0x000fe40000000009 */
[----:B------:R-:W-:-:S02]  /*11090*/  PRMT R22, R10, 0x6420, R11 ;  /* 0x000064200a167816 */ /* 0x000fc4000000000b */
        /* <DEDUP_REMOVED lines=20> */
[----:B------:R0:W-:Y:S02]  /*111e0*/  STSM.16.M88.4 [R2+0x3400], R4 ;  /* 0x0034000402007844 */ /* 0x0001e40000000200 */
[C-C-:B0-----:R-:W-:Y:S02]  /*111f0*/  PRMT R4, R8.reuse, 0x6420, R9.reuse ;  /* 0x0000642008047816 */ /* 0x141fe40000000009 */
[----:B------:R-:W-:-:S02]  /*11200*/  PRMT R5, R8, 0x7531, R9 ;  /* 0x0000753108057816 */ /* 0x000fc40000000009 */
[C-C-:B------:R-:W-:Y:S02]  /*11210*/  PRMT R6, R10.reuse, 0x6420, R11.reuse ;  /* 0x000064200a067816 */ /* 0x140fe4000000000b */
[----:B------:R-:W-:-:S05]  /*11220*/  PRMT R7, R10, 0x7531, R11 ;  /* 0x000075310a077816 */ /* 0x000fca000000000b */
[----:B------:R-:W-:Y:S04]  /*11230*/  STSM.16.M88.4 [R2+0x3c00], R4 ;  /* 0x003c000402007844 */ /* 0x000fe80000000200 */
[----:B------:R-:W0:Y:S04]  /*11240*/  LDSM.16.MT88.4 R8, [R3+0xe400] ;  /* 0x00e400000308783b */ /* 0x000e280000004200 */
        /* <DEDUP_REMOVED lines=19> */
.L_x_334:
[----:B-1----:R1:W-:Y:S01]  /*11380*/  SYNCS.ARRIVE.TRANS64.A1T0 RZ, [R18+URZ+0x22850], RZ ;  /* 0x022850ff12ff79a7 */ /* 0x0023e2000810003f */
[----:B------:R-:W-:Y:S06]  /*11390*/  BAR.SYNC.DEFER_BLOCKING 0x2, 0x80 ;  /* 0x0082000000007b1d */ /* 0x000fec0000010000 */
[----:B------:R-:W-:Y:S05]  /*113a0*/  @!P0 BRA `(.L_x_335) ;  /* 0x0000000000048947 */ /* 0x000fea0003800000 */
[----:B------:R-:W-:Y:S01]  /*113b0*/  BPT.TRAP 0x1 ;  /* 0x000000040000795c */ /* 0x000fe20000300000 */
.L_x_335:
[----:B------:R-:W2:Y:S01]  /*113c0*/  LDL R0, [R1+0xc] ;  /* 0x00000c0001007983 */ /* 0x000ea20000100800 */
[----:B-1----:R-:W-:Y:S02]  /*113d0*/  VIADD R18, R18, 0x22880 ;  /* 0x0002288012127836 */ /* 0x002fe40000000000 */
[----:B------:R-:W-:Y:S02]  /*113e0*/  IMAD.MOV.U32 R22, RZ, RZ, R34 ;  /* 0x000000ffff167224 */ /* 0x000fe400078e0022 */
[----:B------:R-:W-:Y:S01]  /*113f0*/  IMAD.MOV.U32 R21, RZ, RZ, R30 ;  /* 0x000000ffff157224 */ /* 0x000fe200078e001e */
[----:B--2---:R-:W-:-:S04]  /*11400*/  PRMT R18, R0, 0x654, R18 ;  /* 0x0000065400127816 */ /* 0x004fc80000000012 */
[----:B------:R1:W-:Y:S01]  /*11410*/  SYNCS.ARRIVE.TRANS64.RED.A1T0 RZ, [R18+URZ], RZ ;  /* 0x000000ff12ff79a7 */ /* 0x0003e2000810043f */
[----:B------:R-:W-:Y:S05]  /*11420*/  @P1 BRA `(.L_x_336) ;  /* 0xffffffe400f01947 */ /* 0x000fea000383ffff */
.L_x_316:
[----:B------:R-:W0:Y:S01]  /*11430*/  S2R R0, SR_TID.X ;  /* 0x0000000000007919 */ /* 0x000e220000002100 */
[----:B------:R-:W-:Y:S01]  /*11440*/  BSSY B0, `(.L_x_337) ;  /* 0x0000013000007945 */ /* 0x000fe20003800000 */
[----:B0-----:R-:W-:Y:S01]  /*11450*/  LOP3.LUT R2, R0, 0x7f, RZ, 0xc0, !PT ;  /* 0x0000007f00027812 */ /* 0x001fe200078ec0ff */
[----:B------:R-:W-:-:S03]  /*11460*/  IMAD.U32 R0, RZ, RZ, UR45 ;  /* 0x0000002dff007e24 */ /* 0x000fc6000f8e00ff */
[----:B------:R-:W-:Y:S02]  /*11470*/  ISETP.NE.AND P1, PT, R2, RZ, PT ;  /* 0x000000ff0200720c */ /* 0x000fe40003f25270 */
[----:B------:R-:W-:-:S11]  /*11480*/  ISETP.NE.AND P0, PT, R0, 0x3, PT ;  /* 0x000000030000780c */ /* 0x000fd60003f05270 */
[----:B------:R-:W-:Y:S05]  /*11490*/  @P1 BRA `(.L_x_338) ;  /* 0x0000000000341947 */ /* 0x000fea0003800000 */
[----:B------:R-:W0:Y:S01]  /*114a0*/  S2R R5, SR_LANEID ;  /* 0x0000000000057919 */ /* 0x000e220000000000 */
[----:B------:R-:W-:Y:S01]  /*114b0*/  VOTEU.ANY UR4, UPT, PT ;  /* 0x0000000000047886 */ /* 0x000fe200038e0100 */
[----:B------:R-:W2:Y:S01]  /*114c0*/  LDC.64 R2, c[0x0][0xc60] ;  /* 0x00031800ff027b82 */ /* 0x000ea20000000a00 */
[----:B------:R-:W0:Y:S02]  /*114d0*/  FLO.U32 R0, UR4 ;  /* 0x0000000400007d00 */ /* 0x000e2400080e0000 */
[----:B0-----:R-:W-:-:S06]  /*114e0*/  ISETP.EQ.U32.AND P1, PT, R0, R5, PT ;  /* 0x000000050000720c */ /* 0x001fcc0003f22070 */
[----:B------:R-:W2:Y:S07]  /*114f0*/  POPC R5, UR4 ;  /* 0x0000000400057d09 */ /* 0x000eae0008000000 */
[----:B--2---:R-:W2:Y:S01]  /*11500*/  @P1 ATOMG.E.ADD.STRONG.GPU PT, R3, desc[UR50][R2.64], R5 ;  /* 0x00000005020319a8 */ /* 0x004ea200081ee1f2 */
[----:B------:R-:W0:Y:S02]  /*11510*/  S2R R4, SR_LTMASK ;  /* 0x0000000000047919 */ /* 0x000e240000003900 */
[----:B0-----:R-:W-:-:S04]  /*11520*/  LOP3.LUT R4, R4, UR4, RZ, 0xc0, !PT ;  /* 0x0000000404047c12 */ /* 0x001fc8000f8ec0ff */
[----:B------:R-:W0:Y:S01]  /*11530*/  POPC R7, R4 ;  /* 0x0000000400077309 */ /* 0x000e220000000000 */
[----:B--2---:R-:W0:Y:S02]  /*11540*/  SHFL.IDX PT, R0, R3, R0, 0x1f ;  /* 0x00001f0003007589 */ /* 0x004e2400000e0000 */
[----:B0-----:R-:W-:-:S05]  /*11550*/  IADD3 R0, R0, UR46, R7 ;  /* 0x0000002e00007c10 */ /* 0x001fca000fffe007 */
[----:B------:R0:W-:Y:S02]  /*11560*/  STL [R1], R0 ;  /* 0x0000000001007387 */ /* 0x0001e40000100800 */
.L_x_338:
[----:B------:R-:W-:Y:S05]  /*11570*/  BSYNC B0 ;  /* 0x0000000000007941 */ /* 0x000fea0003800000 */
.L_x_337:
[----:B------:R-:W-:Y:S05]  /*11580*/  @!P0 BRA `(.L_x_339) ;  /* 0x0000000000048947 */ /* 0x000fea0003800000 */
[----:B------:R-:W-:Y:S01]  /*11590*/  BPT.TRAP 0x1 ;  /* 0x000000040000795c */ /* 0x000fe20000300000 */
.L_x_339:
[----:B0-----:R-:W-:Y:S01]  /*115a0*/  LOP3.LUT R0, R34, 0x1, RZ, 0x3c, !PT ;  /* 0x0000000122007812 */ /* 0x001fe200078e3cff */
[----:B------:R-:W-:Y:S01]  /*115b0*/  IMAD R17, R30, 0x8, R16 ;  /* 0x000000081e117824 */ /* 0x000fe200078e0210 */
[----:B------:R-:W-:Y:S02]  /*115c0*/  BSSY B0, `(.L_x_340) ;  /* 0x0000004000007945 */ /* 0x000fe40003800000 */
[----:B------:R-:W-:-:S04]  /*115d0*/  SHF.L.U32 R0, R0, 0x1f, RZ ;  /* 0x0000001f00007819 */ /* 0x000fc800000006ff */
[----:B------:R-:W0:Y:S02]  /*115e0*/  SYNCS.PHASECHK.TRANS64.TRYWAIT P1, [R17+URZ+0x22870], R0 ;  /* 0x02287000110075a7 */ /* 0x000e24000802017f */
[----:B0-----:R-:W-:Y:S05]  /*115f0*/  @!P1 BRA `(.L_x_341) ;  /* 0x0000005000949947 */ /* 0x001fea0003800000 */
.L_x_486:
[----:B------:R-:W-:Y:S05]  /*11600*/  BSYNC B0 ;  /* 0x0000000000007941 */ /* 0x000fea0003800000 */
.L_x_340:
[----:B------:R-:W-:-:S05]  /*11610*/  IMAD.U32 R2, RZ, RZ, UR44 ;  /* 0x0000002cff027e24 */ /* 0x000fca000f8e00ff */
[----:B------:R-:W-:-:S13]  /*11620*/  ISETP.NE.AND P1, PT, R2, 0x3, PT ;  /* 0x000000030200780c */ /* 0x000fda0003f25270 */
[----:B------:R-:W-:Y:S05]  /*11630*/  @!P1 BRA `(.L_x_342) ;  /* 0x0000000000049947 */ /* 0x000fea0003800000 */
[----:B------:R-:W-:Y:S01]  /*11640*/  BPT.TRAP 0x1 ;  /* 0x000000040000795c */ /* 0x000fe20000300000 */
.L_x_342:
[----:B0-----:R-:W-:Y:S01]  /*11650*/  SHF.L.U32 R0, R34, 0x1f, RZ ;  /* 0x0000001f22007819 */ /* 0x001fe200000006ff */
[----:B------:R-:W-:-:S03]  /*11660*/  IMAD R19, R30, 0x5000, RZ ;  /* 0x000050001e137824 */ /* 0x000fc600078e02ff */
[----:B------:R-:W0:Y:S02]  /*11670*/  SYNCS.PHASECHK.TRANS64.TRYWAIT P1, [R17+URZ+0x22860], R0 ;  /* 0x02286000110075a7 */ /* 0x000e24000802017f */
[----:B0-----:R-:W-:Y:S05]  /*11680*/  @!P1 BRA `(.L_x_343) ;  /* 0x0000005000849947 */ /* 0x001fea0003800000 */
.L_x_487:
[----:B------:R-:W2:Y:S04]  /*11690*/  LDL R2, [R1+0x18] ;  /* 0x0000180001027983 */ /* 0x000ea80000100800 */
[----:B------:R-:W3:Y:S04]  /*116a0*/  LDL R4, [R1+0x1c] ;  /* 0x00001c0001047983 */ /* 0x000ee80000100800 */
[----:B-1----:R-:W0:Y:S01]  /*116b0*/  LDL R18, [R1+0x14] ;  /* 0x0000140001127983 */ /* 0x002e220000100800 */
[----:B------:R-:W-:Y:S05]  /*116c0*/  WARPSYNC.ALL ;  /* 0x0000000000007948 */ /* 0x000fea0003800000 */
[----:B--2---:R-:W-:-:S05]  /*116d0*/  LOP3.LUT R3, R19, R2, RZ, 0xfc, !PT ;  /* 0x0000000213037212 */ /* 0x004fca00078efcff */
[C---:B------:R-:W-:Y:S01]  /*116e0*/  IMAD.IADD R2, R16.reuse, 0x1, R3 ;  /* 0x0000000110027824 */ /* 0x040fe200078e0203 */
[----:B0-----:R-:W-:-:S03]  /*116f0*/  IADD3 R0, R16, R19, R18 ;  /* 0x0000001310007210 */ /* 0x001fc60007ffe012 */
[----:B---3--:R-:W-:Y:S01]  /*11700*/  IMAD.IADD R3, R4, 0x1, R2 ;  /* 0x0000000104037824 */ /* 0x008fe200078e0202 */
[----:B------:R-:W0:Y:S01]  /*11710*/  LDSM.16.MT88.4 R8, [R2+0xa400] ;  /* 0x00a400000208783b */ /* 0x000e220000004200 */
[----:B------:R-:W-:-:S03]  /*11720*/  IMAD.U32 R18, RZ, RZ, UR44 ;  /* 0x0000002cff127e24 */ /* 0x000fc6000f8e00ff */
[----:B------:R-:W1:Y:S02]  /*11730*/  LDSM.16.MT88.4 R4, [R3+0xa400] ;  /* 0x00a400000304783b */ /* 0x000e640000004200 */
[----:B------:R-:W-:Y:S02]  /*11740*/  ISETP.NE.AND P1, PT, R18, 0x3, PT ;  /* 0x000000031200780c */ /* 0x000fe40003f25270 */
[C-C-:B0-----:R-:W-:Y:S02]  /*11750*/  PRMT R12, R8.reuse, 0x6420, R9.reuse ;  /* 0x00006420080c7816 */ /* 0x141fe40000000009 */
[----:B------:R-:W-:Y:S02]  /*11760*/  PRMT R13, R8, 0x7531, R9 ;  /* 0x00007531080d7816 */ /* 0x000fe40000000009 */
[C-C-:B------:R-:W-:Y:S02]  /*11770*/  PRMT R14, R10.reuse, 0x6420, R11.reuse ;  /* 0x000064200a0e7816 */ /* 0x140fe4000000000b */
[----:B------:R-:W-:-:S02]  /*11780*/  PRMT R15, R10, 0x7531, R11 ;  /* 0x000075310a0f7816 */ /* 0x000fc4000000000b */
[C-C-:B-1----:R-:W-:Y:S02]  /*11790*/  PRMT R20, R4.reuse, 0x6420, R5.reuse ;  /* 0x0000642004147816 */ /* 0x142fe40000000005 */
[----:B------:R-:W-:Y:S01]  /*117a0*/  PRMT R21, R4, 0x7531, R5 ;  /* 0x0000753104157816 */ /* 0x000fe20000000005 */
[----:B------:R-:W-:Y:S01]  /*117b0*/  STSM.16.M88.4 [R0+0x400], R12 ;  /* 0x0004000c00007844 */ /* 0x000fe20000000200 */
        /* <DEDUP_REMOVED lines=59> */
.L_x_344:
[----:B-1----:R1:W-:Y:S01]  /*11b70*/  SYNCS.ARRIVE.TRANS64.A1T0 RZ, [R17+URZ+0x22850], RZ ;  /* 0x022850ff11ff79a7 */ /* 0x0023e2000810003f */
[----:B------:R-:W-:Y:S06]  /*11b80*/  BAR.SYNC.DEFER_BLOCKING 0x2, 0x80 ;  /* 0x0082000000007b1d */ /* 0x000fec0000010000 */
[----:B------:R-:W-:Y:S05]  /*11b90*/  @!P0 BRA `(.L_x_345) ;  /* 0x0000000000048947 */ /* 0x000fea0003800000 */
[----:B------:R-:W-:Y:S01]  /*11ba0*/  BPT.TRAP 0x1 ;  /* 0x000000040000795c */ /* 0x000fe20000300000 */
.L_x_345:
[----:B0-----:R-:W2:Y:S01]  /*11bb0*/  LDL R0, [R1+0xc] ;  /* 0x00000c0001007983 */ /* 0x001ea20000100800 */
[----:B-1----:R-:W-:Y:S02]  /*11bc0*/  VIADD R17, R17, 0x22880 ;  /* 0x0002288011117836 */ /* 0x002fe40000000000 */
[----:B------:R-:W-:-:S05]  /*11bd0*/  VIADD R30, R30, 0x1 ;  /* 0x000000011e1e7836 */ /* 0x000fca0000000000 */
[----:B------:R-:W-:-:S04]  /*11be0*/  ISETP.NE.AND P0, PT, R30, 0x2, PT ;  /* 0x000000021e00780c */ /* 0x000fc80003f05270 */
[----:B------:R-:W-:Y:S02]  /*11bf0*/  SEL R3, RZ, 0x1, P0 ;  /* 0x00000001ff037807 */ /* 0x000fe40000000000 */
[----:B------:R-:W-:Y:S02]  /*11c00*/  SEL R30, R30, RZ, P0 ;  /* 0x000000ff1e1e7207 */ /* 0x000fe40000000000 */
[----:B------:R-:W-:Y:S02]  /*11c10*/  LOP3.LUT R34, R34, R3, RZ, 0x3c, !PT ;  /* 0x0000000322227212 */ /* 0x000fe400078e3cff */
[----:B--2---:R-:W-:-:S04]  /*11c20*/  PRMT R17, R0, 0x654, R17 ;  /* 0x0000065400117816 */ /* 0x004fc80000000011 */
[----:B------:R1:W-:Y:S03]  /*11c30*/  SYNCS.ARRIVE.TRANS64.RED.A1T0 RZ, [R17+URZ], RZ ;  /* 0x000000ff11ff79a7 */ /* 0x0003e6000810043f */
.L_x_288:
[----:B------:R-:W-:Y:S05]  /*11c40*/  BSYNC B7 ;  /* 0x0000000000077941 */ /* 0x000fea0003800000 */
.L_x_286:
[----:B------:R-:W-:-:S13]  /*11c50*/  LOP3.LUT P0, RZ, R28, 0x400, RZ, 0xc0, !PT ;  /* 0x000004001cff7812 */ /* 0x000fda000780c0ff */
[----:B------:R-:W-:Y:S05]  /*11c60*/  @!P0 BRA `(.L_x_346) ;  /* 0x0000000000348947 */ /* 0x000fea0003800000 */
[----:B------:R-:W0:Y:S08]  /*11c70*/  S2UR UR4, SR_CgaCtaId ;  /* 0x00000000000479c3 */ /* 0x000e300000008800 */
[----:B------:R-:W-:Y:S01]  /*11c80*/  BAR.SYNC.DEFER_BLOCKING 0x5, 0x180 ;  /* 0x0146000000007b1d */ /* 0x000fe20000010000 */
[----:B------:R-:W-:Y:S01]  /*11c90*/  MOV R16, 0x400 ;  /* 0x0000040000107802 */ /* 0x000fe20000000f00 */
[----:B0-----:R-:W-:-:S05]  /*11ca0*/  IMAD.U32 R0, RZ, RZ, UR4 ;  /* 0x00000004ff007e24 */ /* 0x001fca000f8e00ff */
[----:B------:R-:W-:Y:S01]  /*11cb0*/  LEA R16, R0, R16, 0x18 ;  /* 0x0000001000107211 */ /* 0x000fe200078ec0ff */
[----:B------:R-:W-:Y:S04]  /*11cc0*/  STL [R1+0xc], R0 ;  /* 0x00000c0001007387 */ /* 0x000fe80000100800 */
[----:B------:R-:W0:Y:S04]  /*11cd0*/  LDS.128 R4, [R16+0x228d0] ;  /* 0x0228d00010047984 */ /* 0x000e280000000c00 */
[----:B0-----:R0:W-:Y:S01]  /*11ce0*/  STL.64 [R1], R4 ;  /* 0x0000000401007387 */ /* 0x0011e20000100a00 */
[----:B------:R-:W-:-:S03]  /*11cf0*/  IMAD.MOV.U32 R0, RZ, RZ, R7 ;  /* 0x000000ffff007224 */ /* 0x000fc600078e0007 */
[----:B------:R0:W-:Y:S02]  /*11d00*/  STL [R1+0x8], R6 ;  /* 0x0000080601007387 */ /* 0x0001e40000100800 */
[----:B------:R-:W-:Y:S01]  /*11d10*/  R2UR UR40, R0 ;  /* 0x00000000002872ca */ /* 0x000fe200000e0000 */
[----:B------:R-:W-:Y:S06]  /*11d20*/  BAR.ARV 0x4, 0x180 ;  /* 0x0106000000007b1d */ /* 0x000fec0000002000 */
[----:B------:R-:W-:Y:S08]  /*11d30*/  BRA `(.L_x_347) ;  /* 0x0000000800e47947 */ /* 0x000ff00003800000 */
.L_x_346:
[----:B------:R-:W2:Y:S01]  /*11d40*/  S2R R2, SR_TID.X ;  /* 0x0000000000027919 */ /* 0x000ea20000002100 */
[----:B------:R-:W-:Y:S01]  /*11d50*/  ULDC UR4, c[0x0][0xc3c] ;  /* 0x00030f0000047ab9 */ /* 0x000fe20000000800 */
[----:B0-----:R-:W3:Y:S01]  /*11d60*/  LDL.LU R0, [R1] ;  /* 0x0000000001007983 */ /* 0x001ee20000300800 */
[----:B------:R-:W-:Y:S01]  /*11d70*/  IMAD.MOV.U32 R6, RZ, RZ, RZ ;  /* 0x000000ffff067224 */ /* 0x000fe200078e00ff */
[----:B--2---:R-:W-:-:S04]  /*11d80*/  LOP3.LUT R9, R2, 0x1f, RZ, 0xc0, !PT ;  /* 0x0000001f02097812 */ /* 0x004fc800078ec0ff */
[C---:B------:R-:W-:Y:S01]  /*11d90*/  ISETP.NE.AND P0, PT, R9.reuse, 0x1f, PT ;  /* 0x0000001f0900780c */ /* 0x040fe20003f05270 */
[----:B------:R-:W-:-:S05]  /*11da0*/  VIADD R7, R9, UR40 ;  /* 0x0000002809077c36 */ /* 0x000fca0008000000 */
[----:B------:R-:W-:Y:S01]  /*11db0*/  ISETP.GE.OR P1, PT, R7, UR4, !P0 ;  /* 0x0000000407007c0c */ /* 0x000fe2000c726670 */
[----:B------:R-:W-:-:S12]  /*11dc0*/  ULDC UR4, c[0x0][0xc3c] ;  /* 0x00030f0000047ab9 */ /* 0x000fd80000000800 */
[----:B------:R-:W0:Y:S08]  /*11dd0*/  @!P1 LDC.64 R2, c[0x0][0xc80] ;  /* 0x00032000ff029b82 */ /* 0x000e300000000a00 */
[----:B------:R-:W2:Y:S01]  /*11de0*/  @!P1 LDC.64 R4, c[0x0][0xc78] ;  /* 0x00031e00ff049b82 */ /* 0x000ea20000000a00 */
[----:B0-----:R-:W-:-:S05]  /*11df0*/  @!P1 IMAD.WIDE R2, R7, 0x4, R2 ;  /* 0x0000000407029825 */ /* 0x001fca00078e0202 */
[----:B------:R2:W4:Y:S02]  /*11e00*/  @!P1 LDG.E R6, desc[UR50][R2.64] ;  /* 0x0000003202069981 */ /* 0x000524000c1e1900 */
[----:B--2---:R-:W-:-:S04]  /*11e10*/  @!P1 IMAD.WIDE R2, R7, 0x4, R4 ;  /* 0x0000000407029825 */ /* 0x004fc800078e0204 */
[----:B------:R-:W-:-:S06]  /*11e20*/  IMAD.MOV.U32 R5, RZ, RZ, RZ ;  /* 0x000000ffff057224 */ /* 0x000fcc00078e00ff */
[----:B------:R-:W4:Y:S01]  /*11e30*/  @!P1 LDG.E R5, desc[UR50][R2.64] ;  /* 0x0000003202059981 */ /* 0x000f22000c1e1900 */
[C---:B------:R-:W-:Y:S02]  /*11e40*/  ISETP.NE.AND P1, PT, R9.reuse, RZ, PT ;  /* 0x000000ff0900720c */ /* 0x040fe40003f25270 */
[C---:B------:R-:W-:Y:S02]  /*11e50*/  ISETP.GE.U32.AND P2, PT, R9.reuse, 0x2, PT ;  /* 0x000000020900780c */ /* 0x040fe40003f46070 */
[C---:B------:R-:W-:Y:S02]  /*11e60*/  ISETP.GE.U32.AND P3, PT, R9.reuse, 0x4, PT ;  /* 0x000000040900780c */ /* 0x040fe40003f66070 */
[C---:B------:R-:W-:Y:S02]  /*11e70*/  ISETP.GE.U32.AND P4, PT, R9.reuse, 0x8, PT ;  /* 0x000000080900780c */ /* 0x040fe40003f86070 */
[----:B------:R-:W-:Y:S01]  /*11e80*/  ISETP.GE.U32.AND P5, PT, R9, 0x10, PT ;  /* 0x000000100900780c */ /* 0x000fe20003fa6070 */
[----:B---3--:R-:W-:-:S02]  /*11e90*/  IMAD.MOV.U32 R10, RZ, RZ, R0 ;  /* 0x000000ffff0a7224 */ /* 0x008fc400078e0000 */
[----:B----4-:R-:W-:-:S05]  /*11ea0*/  IMAD R0, R5, R6, RZ ;  /* 0x0000000605007224 */ /* 0x010fca00078e02ff */
        /* <DEDUP_REMOVED lines=12> */
[----:B------:R-:W0:Y:S04]  /*11f70*/  SHFL.UP PT, R2, R7, 0x10, RZ ;  /* 0x0600000007027989 */ /* 0x000e2800000e00ff */
[----:B------:R-:W-:Y:S01]  /*11f80*/  SHFL.IDX PT, R11, R10, 0x1, 0x1f ;  /* 0x00201f000a0b7f89 */ /* 0x000fe200000e0000 */
[----:B0-----:R-:W-:-:S05]  /*11f90*/  SEL R2, R2, RZ, P5 ;  /* 0x000000ff02027207 */ /* 0x001fca0002800000 */
[----:B------:R-:W-:Y:S02]  /*11fa0*/  IMAD.IADD R3, R7, 0x1, R2 ;  /* 0x0000000107037824 */ /* 0x000fe400078e0202 */
[----:B------:R-:W0:Y:S03]  /*11fb0*/  LDC R2, c[0x0][0xc38] ;  /* 0x00030e00ff027b82 */ /* 0x000e260000000800 */
[----:B------:R-:W0:Y:S04]  /*11fc0*/  SHFL.IDX PT, R9, R3, 0x1f, 0x1f ;  /* 0x03e01f0003097f89 */ /* 0x000e2800000e0000 */
[----:B------:R-:W2:Y:S01]  /*11fd0*/  SHFL.IDX PT, R0, R10, RZ, 0x1f ;  /* 0x00001fff0a007589 */ /* 0x000ea200000e0000 */
[----:B0-----:R-:W-:-:S04]  /*11fe0*/  IMAD R4, R9, R2, RZ ;  /* 0x0000000209047224 */ /* 0x001fc800078e02ff */
[----:B------:R-:W-:-:S05]  /*11ff0*/  IMAD.IADD R9, R11, 0x1, R4 ;  /* 0x000000010b097824 */ /* 0x000fca00078e0204 */
[----:B--2---:R-:W-:Y:S01]  /*12000*/  ISETP.GT.AND P6, PT, R9, R0, PT ;  /* 0x000000000900720c */ /* 0x004fe20003fc4270 */
[----:B------:R-:W-:-:S12]  /*12010*/  IMAD.MOV.U32 R7, RZ, RZ, RZ ;  /* 0x000000ffff077224 */ /* 0x000fd800078e00ff */
[----:B------:R-:W-:Y:S05]  /*12020*/  @P6 BRA `(.L_x_348) ;  /* 0x0000000000986947 */ /* 0x000fea0003800000 */
.L_x_350:
[----:B------:R-:W-:-:S04]  /*12030*/  UIADD3 UR40, UR40, 0x1f, URZ ;  /* 0x0000001f28287890 */ /* 0x000fc8000fffe03f */
[----:B------:R-:W-:-:S06]  /*12040*/  UISETP.GE.AND UP0, UPT, UR40, UR4, UPT ;  /* 0x000000042800728c */ /* 0x000fcc000bf06270 */
[----:B------:R-:W-:-:S13]  /*12050*/  PLOP3.LUT P6, PT, PT, PT, UP0, 0x40, 0x0 ;  /* 0x000000000000781c */ /* 0x000fda0003fce808 */
[----:B------:R-:W-:Y:S05]  /*12060*/  @!P6 BRA `(.L_x_349) ;  /* 0x0000000400bce947 */ /* 0x000fea0003800000 */
[----:B------:R-:W0:Y:S01]  /*12070*/  S2R R2, SR_TID.X ;  /* 0x0000000000027919 */ /* 0x000e220000002100 */
[----:B------:R-:W-:Y:S01]  /*12080*/  IMAD.MOV.U32 R6, RZ, RZ, RZ ;  /* 0x000000ffff067224 */ /* 0x000fe200078e00ff */
[----:B0-----:R-:W-:-:S05]  /*12090*/  LOP3.LUT R2, R2, 0x1f, RZ, 0xc0, !PT ;  /* 0x0000001f02027812 */ /* 0x001fca00078ec0ff */
[----:B------:R-:W-:-:S05]  /*120a0*/  VIADD R11, R2, UR40 ;  /* 0x00000028020b7c36 */ /* 0x000fca0008000000 */
[----:B------:R-:W-:-:S13]  /*120b0*/  ISETP.GE.OR P6, PT, R11, UR4, !P0 ;  /* 0x000000040b007c0c */ /* 0x000fda000c7c6670 */
[----:B------:R-:W0:Y:S08]  /*120c0*/  @!P6 LDC.64 R2, c[0x0][0xc80] ;  /* 0x00032000ff02eb82 */ /* 0x000e300000000a00 */
[----:B------:R-:W2:Y:S01]  /*120d0*/  @!P6 LDC.64 R4, c[0x0][0xc78] ;  /* 0x00031e00ff04eb82 */ /* 0x000ea20000000a00 */
[----:B0-----:R-:W-:-:S05]  /*120e0*/  @!P6 IMAD.WIDE R2, R11, 0x4, R2 ;  /* 0x000000040b02e825 */ /* 0x001fca00078e0202 */
[----:B------:R2:W3:Y:S02]  /*120f0*/  @!P6 LDG.E R6, desc[UR50][R2.64] ;  /* 0x000000320206e981 */ /* 0x0004e4000c1e1900 */
[----:B--2---:R-:W-:-:S04]  /*12100*/  @!P6 IMAD.WIDE R2, R11, 0x4, R4 ;  /* 0x000000040b02e825 */ /* 0x004fc800078e0204 */
[----:B------:R-:W-:-:S06]  /*12110*/  IMAD.MOV.U32 R5, RZ, RZ, RZ ;  /* 0x000000ffff057224 */ /* 0x000fcc00078e00ff */
[----:B------:R-:W3:Y:S02]  /*12120*/  @!P6 LDG.E R5, desc[UR50][R2.64] ;  /* 0x000000320205e981 */ /* 0x000ee4000c1e1900 */
        /* <DEDUP_REMOVED lines=15> */
[----:B------:R-:W-:Y:S02]  /*12220*/  IMAD.IADD R3, R3, 0x1, R2 ;  /* 0x0000000103037824 */ /* 0x000fe400078e0202 */
[----:B------:R-:W0:Y:S03]  /*12230*/  LDC R2, c[0x0][0xc38] ;  /* 0x00030e00ff027b82 */ /* 0x000e260000000800 */
[----:B------:R-:W0:Y:S02]  /*12240*/  SHFL.IDX PT, R13, R3, 0x1f, 0x1f ;  /* 0x03e01f00030d7f89 */ /* 0x000e2400000e0000 */
[----:B0-----:R-:W-:-:S04]  /*12250*/  IMAD R4, R13, R2, RZ ;  /* 0x000000020d047224 */ /* 0x001fc800078e02ff */
[----:B------:R-:W-:-:S05]  /*12260*/  IMAD.IADD R9, R4, 0x1, R9 ;  /* 0x0000000104097824 */ /* 0x000fca00078e0209 */
[----:B------:R-:W-:-:S13]  /*12270*/  ISETP.GT.AND P6, PT, R9, R0, PT ;  /* 0x000000000900720c */ /* 0x000fda0003fc4270 */
[----:B------:R-:W-:Y:S05]  /*12280*/  @!P6 BRA `(.L_x_350) ;  /* 0xfffffffc0068e947 */ /* 0x000fea000383ffff */
.L_x_348:
[----:B------:R-:W-:-:S04]  /*12290*/  IMAD.IADD R10, R9, 0x1, -R4 ;  /* 0x00000001090a7824 */ /* 0x000fc800078e0a04 */
        /* <DEDUP_REMOVED lines=8> */
[----:B------:R2:W3:Y:S01]  /*12320*/  SHFL.IDX PT, R5, R5, R12, 0x1f ;  /* 0x00001f0c05057589 */ /* 0x0004e200000e0000 */
[----:B0-----:R-:W-:-:S04]  /*12330*/  IABS R4, R6 ;  /* 0x0000000600047213 */ /* 0x001fc80000000000 */
[----:B------:R-:W0:Y:S08]  /*12340*/  I2F.RP R8, R4 ;  /* 0x0000000400087306 */ /* 0x000e300000209400 */
[----:B0-----:R-:W0:Y:S02]  /*12350*/  MUFU.RCP R8, R8 ;  /* 0x0000000800087308 */ /* 0x001e240000001000 */
[----:B0-----:R-:W-:-:S06]  /*12360*/  VIADD R9, R8, 0xffffffe ;  /* 0x0ffffffe08097836 */ /* 0x001fcc0000000000 */
[----:B------:R-:W0:Y:S01]  /*12370*/  F2I.FTZ.U32.TRUNC.NTZ R9, R9 ;  /* 0x0000000900097305 */ /* 0x000e22000021f000 */
[----:B--23--:R-:W-:Y:S05]  /*12380*/  @!P0 BRA `(.L_x_351) ;  /* 0x00000000000c8947 */ /* 0x00cfea0003800000 */
[----:B------:R-:W-:-:S06]  /*12390*/  UIADD3 UR5, UR4, -0x1, URZ ;  /* 0xffffffff04057890 */ /* 0x000fcc000fffe03f */
[----:B------:R-:W-:-:S05]  /*123a0*/  IMAD.U32 R8, RZ, RZ, UR5 ;  /* 0x00000005ff087e24 */ /* 0x000fca000f8e00ff */
[----:B------:R2:W3:Y:S02]  /*123b0*/  SHFL.IDX PT, R7, R3, R8, 0x1f ;  /* 0x00001f0803077589 */ /* 0x0004e400000e0000 */
.L_x_351:
[----:B---3--:R-:W-:Y:S01]  /*123c0*/  IMAD R11, R7, R2, R10 ;  /* 0x00000002070b7224 */ /* 0x008fe200078e020a */
[----:B------:R-:W-:Y:S01]  /*123d0*/  IABS R7, R5 ;  /* 0x0000000500077213 */ /* 0x000fe20000000000 */
[--C-:B0-2---:R-:W-:Y:S01]  /*123e0*/  IMAD.MOV R3, RZ, RZ, -R9.reuse ;  /* 0x000000ffff037224 */ /* 0x105fe200078e0a09 */
[----:B------:R-:W-:Y:S01]  /*123f0*/  UIADD3 UR40, UR4, UR40, URZ ;  /* 0x0000002804287290 */ /* 0x000fe2000fffe03f */
[----:B------:R-:W-:Y:S01]  /*12400*/  IMAD.MOV.U32 R2, RZ, RZ, RZ ;  /* 0x000000ffff027224 */ /* 0x000fe200078e00ff */
[----:B------:R-:W0:Y:S01]  /*12410*/  I2F.RP R8, R7 ;  /* 0x0000000700087306 */ /* 0x000e220000209400 */
[----:B------:R-:W-:Y:S01]  /*12420*/  IMAD R10, R3, R4, RZ ;  /* 0x00000004030a7224 */ /* 0x000fe200078e02ff */
[----:B------:R2:W-:Y:S01]  /*12430*/  STL [R1], R11 ;  /* 0x0000000b01007387 */ /* 0x0005e20000100800 */
[----:B------:R-:W-:Y:S02]  /*12440*/  IMAD.MOV.U32 R3, RZ, RZ, R9 ;  /* 0x000000ffff037224 */ /* 0x000fe400078e0009 */
[----:B------:R-:W-:-:S04]  /*12450*/  IMAD.HI.U32 R2, R9, R10, R2 ;  /* 0x0000000a09027227 */ /* 0x000fc800078e0002 */
[----:B------:R-:W-:Y:S01]  /*12460*/  IMAD.IADD R9, R0, 0x1, -R11 ;  /* 0x0000000100097824 */ /* 0x000fe200078e0a0b */
[----:B------:R-:W-:Y:S01]  /*12470*/  IABS R0, R6 ;  /* 0x0000000600007213 */ /* 0x000fe20000000000 */
[----:B0-----:R-:W0:Y:S03]  /*12480*/  MUFU.RCP R8, R8 ;  /* 0x0000000800087308 */ /* 0x001e260000001000 */
[----:B--2---:R-:W-:Y:S01]  /*12490*/  IABS R11, R9 ;  /* 0x00000009000b7213 */ /* 0x004fe20000000000 */
[----:B------:R-:W-:-:S04]  /*124a0*/  IMAD.MOV R3, RZ, RZ, -R0 ;  /* 0x000000ffff037224 */ /* 0x000fc800078e0a00 */
[----:B------:R-:W-:-:S04]  /*124b0*/  IMAD.HI.U32 R0, R2, R11, RZ ;  /* 0x0000000b02007227 */ /* 0x000fc800078e00ff */
[----:B------:R-:W-:-:S05]  /*124c0*/  IMAD R11, R0, R3, R11 ;  /* 0x00000003000b7224 */ /* 0x000fca00078e020b */
[----:B------:R-:W-:Y:S01]  /*124d0*/  ISETP.GT.U32.AND P1, PT, R4, R11, PT ;  /* 0x0000000b0400720c */ /* 0x000fe20003f24070 */
[----:B0-----:R-:W-:-:S06]  /*124e0*/  VIADD R3, R8, 0xffffffe ;  /* 0x0ffffffe08037836 */ /* 0x001fcc0000000000 */
[----:B------:R-:W0:Y:S06]  /*124f0*/  F2I.FTZ.U32.TRUNC.NTZ R3, R3 ;  /* 0x0000000300037305 */ /* 0x000e2c000021f000 */
[----:B------:R-:W-:Y:S02]  /*12500*/  @!P1 IMAD.IADD R11, R11, 0x1, -R4 ;  /* 0x000000010b0b9824 */ /* 0x000fe400078e0a04 */
[----:B------:R-:W-:Y:S01]  /*12510*/  @!P1 VIADD R0, R0, 0x1 ;  /* 0x0000000100009836 */ /* 0x000fe20000000000 */
[----:B------:R-:W-:Y:S02]  /*12520*/  ISETP.NE.AND P1, PT, R6, RZ, PT ;  /* 0x000000ff0600720c */ /* 0x000fe40003f25270 */
[----:B------:R-:W-:Y:S01]  /*12530*/  ISETP.GE.U32.AND P0, PT, R11, R4, PT ;  /* 0x000000040b00720c */ /* 0x000fe20003f06070 */
[----:B0-----:R-:W-:-:S04]  /*12540*/  IMAD.MOV R2, RZ, RZ, -R3 ;  /* 0x000000ffff027224 */ /* 0x001fc800078e0a03 */
[----:B------:R-:W-:Y:S02]  /*12550*/  IMAD R11, R2, R7, RZ ;  /* 0x00000007020b7224 */ /* 0x000fe400078e02ff */
[----:B------:R-:W-:-:S06]  /*12560*/  IMAD.MOV.U32 R2, RZ, RZ, RZ ;  /* 0x000000ffff027224 */ /* 0x000fcc00078e00ff */
[----:B------:R-:W-:Y:S02]  /*12570*/  @P0 VIADD R0, R0, 0x1 ;  /* 0x0000000100000836 */ /* 0x000fe40000000000 */
[----:B------:R-:W-:Y:S01]  /*12580*/  IMAD.HI.U32 R4, R3, R11, R2 ;  /* 0x0000000b03047227 */ /* 0x000fe200078e0002 */
[----:B------:R-:W-:-:S04]  /*12590*/  LOP3.LUT R2, R9, R6, RZ, 0x3c, !PT ;  /* 0x0000000609027212 */ /* 0x000fc800078e3cff */
[----:B------:R-:W-:Y:S01]  /*125a0*/  ISETP.GE.AND P2, PT, R2, RZ, PT ;  /* 0x000000ff0200720c */ /* 0x000fe20003f46270 */
[----:B------:R-:W-:Y:S01]  /*125b0*/  IMAD.MOV.U32 R2, RZ, RZ, R0 ;  /* 0x000000ffff027224 */ /* 0x000fe200078e0000 */
[----:B------:R-:W-:-:S05]  /*125c0*/  IABS R0, R5 ;  /* 0x0000000500007213 */ /* 0x000fca0000000000 */
[----:B------:R-:W-:-:S06]  /*125d0*/  IMAD.MOV R0, RZ, RZ, -R0 ;  /* 0x000000ffff007224 */ /* 0x000fcc00078e0a00 */
[----:B------:R-:W-:Y:S01]  /*125e0*/  @!P2 IMAD.MOV R2, RZ, RZ, -R2 ;  /* 0x000000ffff02a224 */ /* 0x000fe200078e0a02 */
[----:B------:R-:W-:-:S04]  /*125f0*/  @!P1 LOP3.LUT R2, RZ, R6, RZ, 0x33, !PT ;  /* 0x00000006ff029212 */ /* 0x000fc800078e33ff */
[-C--:B------:R-:W-:Y:S01]  /*12600*/  IABS R3, R2.reuse ;  /* 0x0000000200037213 */ /* 0x080fe20000000000 */
[----:B------:R-:W-:-:S04]  /*12610*/  IMAD R6, R6, R2, RZ ;  /* 0x0000000206067224 */ /* 0x000fc800078e02ff */
[----:B------:R-:W-:-:S04]  /*12620*/  IMAD.HI.U32 R4, R4, R3, RZ ;  /* 0x0000000304047227 */ /* 0x000fc800078e00ff */
[----:B------:R-:W-:-:S05]  /*12630*/  IMAD R0, R4, R0, R3 ;  /* 0x0000000004007224 */ /* 0x000fca00078e0203 */
[----:B------:R-:W-:-:S13]  /*12640*/  ISETP.GT.U32.AND P1, PT, R7, R0, PT ;  /* 0x000000000700720c */ /* 0x000fda0003f24070 */
[----:B------:R-:W-:Y:S02]  /*12650*/  @!P1 IMAD.IADD R0, R0, 0x1, -R7 ;  /* 0x0000000100009824 */ /* 0x000fe400078e0a07 */
[----:B------:R-:W-:Y:S01]  /*12660*/  @!P1 VIADD R4, R4, 0x1 ;  /* 0x0000000104049836 */ /* 0x000fe20000000000 */
[----:B------:R-:W-:Y:S02]  /*12670*/  ISETP.NE.AND P1, PT, R5, RZ, PT ;  /* 0x000000ff0500720c */ /* 0x000fe40003f25270 */
[----:B------:R-:W-:Y:S02]  /*12680*/  ISETP.GE.U32.AND P0, PT, R0, R7, PT ;  /* 0x000000070000720c */ /* 0x000fe40003f06070 */
        /* <DEDUP_REMOVED lines=13> */
.L_x_349:
[----:B------:R0:W-:Y:S01]  /*12760*/  STL [R1], R0 ;  /* 0x0000000001007387 */ /* 0x0001e20000100800 */
[----:B------:R-:W-:-:S03]  /*12770*/  ULDC UR40, c[0x0][0xc3c] ;  /* 0x00030f0000287ab9 */ /* 0x000fc60000000800 */
[----:B------:R0:W-:Y:S04]  /*12780*/  STL [R1+0x4], RZ ;  /* 0x000004ff01007387 */ /* 0x0001e80000100800 */
[----:B------:R0:W-:Y:S02]  /*12790*/  STL [R1+0x8], RZ ;  /* 0x000008ff01007387 */ /* 0x0001e40000100800 */
.L_x_352:
[----:B------:R-:W3:Y:S04]  /*127a0*/  LDL R3, [R1+0x4] ;  /* 0x0000040001037983 */ /* 0x000ee80000100800 */
[----:B--2---:R-:W2:Y:S04]  /*127b0*/  LDL R2, [R1+0x8] ;  /* 0x0000080001027983 */ /* 0x004ea80000100800 */
[----:B------:R-:W4:Y:S01]  /*127c0*/  LDL R4, [R1] ;  /* 0x0000000001047983 */ /* 0x000f220000100800 */
[----:B0-----:R-:W0:Y:S01]  /*127d0*/  S2R R0, SR_TID.X ;  /* 0x0000000000007919 */ /* 0x001e220000002100 */
[----:B------:R-:W-:Y:S01]  /*127e0*/  BAR.SYNC.DEFER_BLOCKING 0x4, 0x180 ;  /* 0x0106000000007b1d */ /* 0x000fe20000010000 */
[----:B---3--:R-:W-:-:S02]  /*127f0*/  IMAD.MOV.U32 R5, RZ, RZ, R3 ;  /* 0x000000ffff057224 */ /* 0x008fc400078e0003 */
[----:B--2---:R-:W-:-:S03]  /*12800*/  IMAD.MOV.U32 R3, RZ, RZ, R2 ;  /* 0x000000ffff037224 */ /* 0x004fc600078e0002 */
[----:B------:R2:W3:Y:S01]  /*12810*/  LDL R2, [R1+0xc] ;  /* 0x00000c0001027983 */ /* 0x0004e20000100800 */
[----:B0-----:R-:W-:Y:S01]  /*12820*/  LOP3.LUT R0, R0, 0x1f, RZ, 0xc0, !PT ;  /* 0x0000001f00007812 */ /* 0x001fe200078ec0ff */
[----:B------:R-:W-:-:S03]  /*12830*/  IMAD.MOV.U32 R6, RZ, RZ, R3 ;  /* 0x000000ffff067224 */ /* 0x000fc600078e0003 */
[----:B------:R-:W-:-:S13]  /*12840*/  ISETP.NE.AND P0, PT, R0, RZ, PT ;  /* 0x000000ff0000720c */ /* 0x000fda0003f05270 */
[----:B------:R-:W-:Y:S01]  /*12850*/  @!P0 MOV R0, 0x400 ;  /* 0x0000040000008802 */ /* 0x000fe20000000f00 */
[----:B---3--:R-:W0:Y:S03]  /*12860*/  @!P0 S2R R2, SR_CgaCtaId ;  /* 0x0000000000028919 */ /* 0x008e260000008800 */
[----:B0-----:R-:W-:Y:S01]  /*12870*/  @!P0 LEA R16, R2, R0, 0x18 ;  /* 0x0000000002108211 */ /* 0x001fe200078ec0ff */
[----:B------:R-:W-:Y:S01]  /*12880*/  IMAD.U32 R0, RZ, RZ, UR40 ;  /* 0x00000028ff007e24 */ /* 0x000fe2000f8e00ff */
[----:B------:R2:W-:Y:S03]  /*12890*/  @!P0 STL [R1+0xc], R2 ;  /* 0x00000c0201008387 */ /* 0x0005e60000100800 */
[----:B------:R-:W-:-:S05]  /*128a0*/  @!P0 IMAD.MOV.U32 R7, RZ, RZ, R0 ;  /* 0x000000ffff078224 */ /* 0x000fca00078e0000 */
[----:B----4-:R2:W-:Y:S01]  /*128b0*/  @!P0 STS.128 [R16+0x228d0], R4 ;  /* 0x0228d00410008388 */ /* 0x0105e20000000c00 */
[----:B------:R-:W-:Y:S06]  /*128c0*/  BAR.ARV 0x5, 0x180 ;  /* 0x0146000000007b1d */ /* 0x000fec0000002000 */
.L_x_347:
[----:B------:R-:W-:Y:S02]  /*128d0*/  ULDC UR4, c[0x0][0xc3c] ;  /* 0x00030f0000047ab9 */ /* 0x000fe40000000800 */
[----:B------:R-:W-:-:S06]  /*128e0*/  UISETP.GE.AND UP0, UPT, UR40, UR4, UPT ;  /* 0x000000042800728c */ /* 0x000fcc000bf06270 */
[----:B------:R-:W-:-:S13]  /*128f0*/  PLOP3.LUT P0, PT, PT, PT, UP0, 0x80, 0x0 ;  /* 0x000000000000781c */ /* 0x000fda0003f0f008 */
[----:B------:R-:W-:Y:S05]  /*12900*/  @!P0 BRA `(.L_x_353) ;  /* 0xffffffa000b08947 */ /* 0x000fea000383ffff */
.L_x_281:
[----:B--2---:R-:W2:Y:S01]  /*12910*/  LDL.LU R0, [R1+0x24] ;  /* 0x0000240001007983 */ /* 0x004ea20000300800 */
[----:B------:R-:W-:Y:S01]  /*12920*/  BSSY B0, `(.L_x_354) ;  /* 0x000000b000007945 */ /* 0x000fe20003800000 */
[----:B0-----:R-:W0:Y:S01]  /*12930*/  S2R R5, SR_CgaCtaId ;  /* 0x0000000000057919 */ /* 0x001e220000008800 */
[----:B--2---:R-:W-:-:S05]  /*12940*/  VIADD R0, R0, 0x1 ;  /* 0x0000000100007836 */ /* 0x004fca0000000000 */
[----:B------:R-:W-:-:S04]  /*12950*/  LEA.HI R2, R0, R0, RZ, 0x1 ;  /* 0x0000000000027211 */ /* 0x000fc800078f08ff */
[----:B------:R-:W-:Y:S02]  /*12960*/  LOP3.LUT R3, R2, 0xfffffffe, RZ, 0xc0, !PT ;  /* 0xfffffffe02037812 */ /* 0x000fe400078ec0ff */
[----:B------:R-:W-:-:S03]  /*12970*/  MOV R2, 0x400 ;  /* 0x0000040000027802 */ /* 0x000fc60000000f00 */
[----:B------:R-:W-:Y:S01]  /*12980*/  IMAD.IADD R0, R0, 0x1, -R3 ;  /* 0x0000000100007824 */ /* 0x000fe200078e0a03 */
[----:B0-----:R-:W-:-:S04]  /*12990*/  LEA R7, R5, R2, 0x18 ;  /* 0x0000000205077211 */ /* 0x001fc800078ec0ff */
[----:B------:R-:W-:-:S04]  /*129a0*/  SHF.L.U32 R0, R0, 0x1f, RZ ;  /* 0x0000001f00007819 */ /* 0x000fc800000006ff */
[----:B------:R-:W0:Y:S02]  /*129b0*/  SYNCS.PHASECHK.TRANS64.TRYWAIT P0, [R7+URZ+0x22820], R0 ;  /* 0x02282000070075a7 */ /* 0x000e24000800017f */
[----:B0-----:R-:W-:Y:S05]  /*129c0*/  @!P0 BRA `(.L_x_355) ;  /* 0x0000003c00c88947 */ /* 0x001fea0003800000 */
.L_x_488:
[----:B------:R-:W-:Y:S05]  /*129d0*/  BSYNC B0 ;  /* 0x0000000000007941 */ /* 0x000fea0003800000 */
.L_x_354:
[----:B------:R-:W-:-:S03]  /*129e0*/  UMOV UR4, 0xffffffff ;  /* 0xffffffff00047882 */ /* 0x000fc60000000000 */
[----:B------:R-:W-:Y:S05]  /*129f0*/  BRA.DIV UR4, `(.L_x_356) ;  /* 0x0000003e04d07947 */ /* 0x000fea000b800000 */
[----:B0-----:R-:W0:Y:S02]  /*12a00*/  S2R R0, SR_TID.X ;  /* 0x0000000000007919 */ /* 0x001e240000002100 */
[----:B0-----:R-:W-:-:S04]  /*12a10*/  SHF.R.U32.HI R0, RZ, 0x5, R0 ;  /* 0x00000005ff007819 */ /* 0x001fc80000011600 */
[----:B------:R-:W-:-:S05]  /*12a20*/  LOP3.LUT R0, R0, 0x3, RZ, 0xc0, !PT ;  /* 0x0000000300007812 */ /* 0x000fca00078ec0ff */
[----:B------:R0:W2:Y:S02]  /*12a30*/  SHFL.IDX PT, R14, R0, RZ, 0x1f ;  /* 0x00001fff000e7589 */ /* 0x0000a400000e0000 */
.L_x_491:
[----:B--2---:R-:W-:Y:S01]  /*12a40*/  ISETP.NE.AND P0, PT, R14, RZ, PT ;  /* 0x000000ff0e00720c */ /* 0x004fe20003f05270 */
[----:B------:R-:W-:-:S12]  /*12a50*/  BSSY B0, `(.L_x_357) ;  /* 0x000002c000007945 */ /* 0x000fd80003800000 */
[----:B------:R-:W-:Y:S05]  /*12a60*/  @P0 BRA `(.L_x_358) ;  /* 0x0000000000a80947 */ /* 0x000fea0003800000 */
[----:B------:R-:W-:-:S03]  /*12a70*/  UMOV UR4, 0xffffffff ;  /* 0xffffffff00047882 */ /* 0x000fc60000000000 */
[----:B------:R-:W-:Y:S05]  /*12a80*/  BRA.DIV UR4, `(.L_x_359) ;  /* 0x0000003e04e07947 */ /* 0x000fea000b800000 */
[----:B------:R-:W-:-:S13]  /*12a90*/  ELECT P6, URZ, PT ;  /* 0x00000000003f782f */ /* 0x000fda00038c0000 */
.L_x_494:
[----:B------:R-:W-:Y:S05]  /*12aa0*/  @!P6 BRA `(.L_x_358) ;  /* 0x000000000098e947 */ /* 0x000fea0003800000 */
[----:B------:R-:W-:-:S06]  /*12ab0*/  ULOP3.LUT UR4, UR36, 0x2, URZ, 0xfc, !UPT ;  /* 0x0000000224047892 */ /* 0x000fcc000f8efc3f */
[----:B0-----:R-:W-:-:S05]  /*12ac0*/  IMAD.U32 R0, RZ, RZ, UR4 ;  /* 0x00000004ff007e24 */ /* 0x001fca000f8e00ff */
[----:B------:R-:W-:-:S13]  /*12ad0*/  ISETP.NE.AND P0, PT, R0, 0x3, PT ;  /* 0x000000030000780c */ /* 0x000fda0003f05270 */
[----:B------:R-:W-:Y:S05]  /*12ae0*/  @!P0 BRA `(.L_x_360) ;  /* 0x0000000000048947 */ /* 0x000fea0003800000 */
[----:B------:R-:W-:Y:S01]  /*12af0*/  BPT.TRAP 0x1 ;  /* 0x000000040000795c */ /* 0x000fe20000300000 */
.L_x_360:
[----:B------:R-:W-:Y:S01]  /*12b00*/  IMAD R5, R30, 0x8, R7 ;  /* 0x000000081e057824 */ /* 0x000fe200078e0207 */
[----:B------:R-:W-:Y:S01]  /*12b10*/  SHF.L.U32 R0, R34, 0x1f, RZ ;  /* 0x0000001f22007819 */ /* 0x000fe200000006ff */
[----:B------:R-:W-:-:S03]  /*12b20*/  VIADD R30, R30, 0x1 ;  /* 0x000000011e1e7836 */ /* 0x000fc60000000000 */
[----:B------:R-:W0:Y:S02]  /*12b30*/  SYNCS.PHASECHK.TRANS64.TRYWAIT P1, [R5+URZ+0x22840], R0 ;  /* 0x02284000050075a7 */ /* 0x000e24000802017f */
[----:B------:R-:W-:-:S04]  /*12b40*/  ISETP.NE.AND P2, PT, R30, 0x2, PT ;  /* 0x000000021e00780c */ /* 0x000fc80003f45270 */
[----:B------:R-:W-:Y:S01]  /*12b50*/  SEL R3, RZ, 0x1, P2 ;  /* 0x00000001ff037807 */ /* 0x000fe20001000000 */
[----:B0-----:R-:W-:Y:S08]  /*12b60*/  @!P1 BRA `(.L_x_361) ;  /* 0x0000003c00c89947 */ /* 0x001ff00003800000 */
.L_x_495:
[----:B------:R-:W-:Y:S02]  /*12b70*/  SEL R30, R30, RZ, P2 ;  /* 0x000000ff1e1e7207 */ /* 0x000fe40001000000 */
[----:B------:R-:W-:Y:S01]  /*12b80*/  LOP3.LUT R2, R34, R3, RZ, 0x3c, !PT ;  /* 0x0000000322027212 */ /* 0x000fe200078e3cff */
[----:B------:R-:W-:Y:S06]  /*12b90*/  @!P0 BRA `(.L_x_362) ;  /* 0x0000000000048947 */ /* 0x000fec0003800000 */
[----:B------:R-:W-:Y:S01]  /*12ba0*/  BPT.TRAP 0x1 ;  /* 0x000000040000795c */ /* 0x000fe20000300000 */
.L_x_362:
[----:B------:R-:W-:Y:S01]  /*12bb0*/  IMAD R3, R30, 0x8, R7 ;  /* 0x000000081e037824 */ /* 0x000fe200078e0207 */
[----:B------:R-:W-:-:S04]  /*12bc0*/  SHF.L.U32 R2, R2, 0x1f, RZ ;  /* 0x0000001f02027819 */ /* 0x000fc800000006ff */
[----:B------:R-:W2:Y:S02]  /*12bd0*/  SYNCS.PHASECHK.TRANS64.TRYWAIT P1, [R3+URZ+0x22840], R2 ;  /* 0x02284002030075a7 */ /* 0x000ea4000802017f */
[----:B--2---:R-:W-:Y:S05]  /*12be0*/  @!P1 BRA `(.L_x_363) ;  /* 0x0000003c00bc9947 */ /* 0x004fea0003800000 */
.L_x_496:
[----:B------:R-:W-:Y:S05]  /*12bf0*/  @!P0 BRA `(.L_x_364) ;  /* 0x0000000000048947 */ /* 0x000fea0003800000 */
[----:B------:R-:W-:Y:S01]  /*12c00*/  BPT.TRAP 0x1 ;  /* 0x000000040000795c */ /* 0x000fe20000300000 */
.L_x_364:
[----:B------:R-:W3:Y:S02]  /*12c10*/  SYNCS.PHASECHK.TRANS64.TRYWAIT P1, [R5+URZ+0x22860], R0 ;  /* 0x02286000050075a7 */ /* 0x000ee4000802017f */
[----:B---3--:R-:W-:Y:S05]  /*12c20*/  @!P1 BRA `(.L_x_365) ;  /* 0x0000003c00c09947 */ /* 0x008fea0003800000 */
.L_x_497:
[----:B------:R-:W-:Y:S05]  /*12c30*/  @!P0 BRA `(.L_x_366) ;  /* 0x0000000000048947 */ /* 0x000fea0003800000 */
[----:B------:R-:W-:Y:S01]  /*12c40*/  BPT.TRAP 0x1 ;  /* 0x000000040000795c */ /* 0x000fe20000300000 */
.L_x_366:
[----:B------:R-:W4:Y:S02]  /*12c50*/  SYNCS.PHASECHK.TRANS64.TRYWAIT P1, [R3+URZ+0x22860], R2 ;  /* 0x02286002030075a7 */ /* 0x000f24000802017f */
[----:B----4-:R-:W-:Y:S05]  /*12c60*/  @!P1 BRA `(.L_x_367) ;  /* 0x0000003c00c49947 */ /* 0x010fea0003800000 */
.L_x_498:
[----:B------:R-:W-:Y:S05]  /*12c70*/  @!P0 BRA `(.L_x_368) ;  /* 0x0000000000048947 */ /* 0x000fea0003800000 */
[----:B------:R-:W-:Y:S01]  /*12c80*/  BPT.TRAP 0x1 ;  /* 0x000000040000795c */ /* 0x000fe20000300000 */
.L_x_368:
[----:B------:R-:W5:Y:S02]  /*12c90*/  SYNCS.PHASECHK.TRANS64.TRYWAIT P1, [R5+URZ+0x22880], R0 ;  /* 0x02288000050075a7 */ /* 0x000f64000802017f */
[----:B-----5:R-:W-:Y:S05]  /*12ca0*/  @!P1 BRA `(.L_x_369) ;  /* 0x0000003c00c89947 */ /* 0x020fea0003800000 */
.L_x_499:
[----:B------:R-:W-:Y:S05]  /*12cb0*/  @!P0 BRA `(.L_x_370) ;  /* 0x0000000000048947 */ /* 0x000fea0003800000 */
[----:B------:R-:W-:Y:S01]  /*12cc0*/  BPT.TRAP 0x1 ;  /* 0x000000040000795c */ /* 0x000fe20000300000 */
.L_x_370:
[----:B------:R0:W0:Y:S02]  /*12cd0*/  SYNCS.PHASECHK.TRANS64.TRYWAIT P0, [R3+URZ+0x22880], R2 ;  /* 0x02288002030075a7 */ /* 0x000024000800017f */
[----:B0-----:R-:W-:Y:S05]  /*12ce0*/  @!P0 NANOSLEEP.SYNCS 0x989680 ;  /* 0x009896800000895d */ /* 0x001fea0003900000 */
[----:B------:R-:W0:Y:S02]  /*12cf0*/  @!P0 SYNCS.PHASECHK.TRANS64 P0, [R3+URZ+0x22880], R2 ;  /* 0x02288002030085a7 */ /* 0x000e24000800007f */
[----:B0-----:R-:W-:Y:S05]  /*12d00*/  @!P0 BRA `(.L_x_370) ;  /* 0xfffffffc00f08947 */ /* 0x001fea000383ffff */
.L_x_358:
[----:B------:R-:W-:Y:S05]  /*12d10*/  BSYNC B0 ;  /* 0x0000000000007941 */ /* 0x000fea0003800000 */
.L_x_357:
[----:B------:R-:W-:Y:S05]  /*12d20*/  EXIT ;  /* 0x000000000000794d */ /* 0x000fea0003800000 */
.L_x_229:
[----:B0-----:R-:W-:-:S04]  /*12d30*/  IMAD.U32 R3, RZ, RZ, UR55 ;  /* 0x00000037ff037e24 */ /* 0x001fc8000f8e00ff */
[----:B------:R0:W1:Y:S03]  /*12d40*/  SYNCS.PHASECHK.TRANS64.TRYWAIT P1, [R3+URZ+0x22800], R0 ;  /* 0x02280000030075a7 */ /* 0x000066000802017f */
[----:B-1----:R-:W-:Y:S05]  /*12d50*/  @!P1 NANOSLEEP.SYNCS 0x989680 ;  /* 0x009896800000995d */ /* 0x002fea0003900000 */
[----:B------:R-:W1:Y:S02]  /*12d60*/  @!P1 SYNCS.PHASECHK.TRANS64 P1, [R3+URZ+0x22800], R0 ;  /* 0x02280000030095a7 */ /* 0x000e64000802007f */
[----:B-1----:R-:W-:Y:S05]  /*12d70*/  @!P1 BRA `(.L_x_229) ;  /* 0xfffffffc00ec9947 */ /* 0x002fea000383ffff */
[----:B------:R-:W-:Y:S05]  /*12d80*/  BRA `(.L_x_371) ;  /* 0xfffffeec00d07947 */ /* 0x000fea000383ffff */
.L_x_233:
[----:B-1----:R1:W2:Y:S02]  /*12d90*/  SYNCS.PHASECHK.TRANS64.TRYWAIT P1, [R4+URZ+0x22830], R3 ;  /* 0x02283003040075a7 */ /* 0x0022a4000802017f */
[----:B--2---:R-:W-:Y:S05]  /*12da0*/  @!P1 NANOSLEEP.SYNCS 0x989680 ;  /* 0x009896800000995d */ /* 0x004fea0003900000 */
[----:B------:R-:W2:Y:S02]  /*12db0*/  @!P1 SYNCS.PHASECHK.TRANS64 P1, [R4+URZ+0x22830], R3 ;  /* 0x02283003040095a7 */ /* 0x000ea4000802007f */
[----:B--2---:R-:W-:Y:S05]  /*12dc0*/  @!P1 BRA `(.L_x_233) ;  /* 0xfffffffc00f09947 */ /* 0x004fea000383ffff */
[----:B------:R-:W-:Y:S05]  /*12dd0*/  BRA `(.L_x_232) ;  /* 0xfffffeec00ec7947 */ /* 0x000fea000383ffff */
.L_x_239:
[----:B-1----:R-:W-:-:S04]  /*12de0*/  IMAD.U32 R6, RZ, RZ, UR6 ;  /* 0x00000006ff067e24 */ /* 0x002fc8000f8e00ff */
[----:B------:R1:W2:Y:S03]  /*12df0*/  SYNCS.PHASECHK.TRANS64.TRYWAIT P1, [R6+URZ+0x22830], R3 ;  /* 0x02283003060075a7 */ /* 0x0002a6000802017f */
[----:B--2---:R-:W-:Y:S05]  /*12e00*/  @!P1 NANOSLEEP.SYNCS 0x989680 ;  /* 0x009896800000995d */ /* 0x004fea0003900000 */
[----:B------:R-:W2:Y:S02]  /*12e10*/  @!P1 SYNCS.PHASECHK.TRANS64 P1, [R6+URZ+0x22830], R3 ;  /* 0x02283003060095a7 */ /* 0x000ea4000802007f */
[----:B--2---:R-:W-:Y:S05]  /*12e20*/  @!P1 BRA `(.L_x_239) ;  /* 0xfffffffc00ec9947 */ /* 0x004fea000383ffff */
[----:B------:R-:W-:Y:S05]  /*12e30*/  BRA `(.L_x_236) ;  /* 0xffffff1c00ec7947 */ /* 0x000fea000383ffff */
.L_x_243:
[----:B-1----:R-:W-:-:S04]  /*12e40*/  IMAD.U32 R6, RZ, RZ, UR6 ;  /* 0x00000006ff067e24 */ /* 0x002fc8000f8e00ff */
[----:B------:R1:W2:Y:S03]  /*12e50*/  SYNCS.PHASECHK.TRANS64.TRYWAIT P1, [R6+URZ+0x22850], R3 ;  /* 0x02285003060075a7 */ /* 0x0002a6000802017f */
[----:B--2---:R-:W-:Y:S05]  /*12e60*/  @!P1 NANOSLEEP.SYNCS 0x989680 ;  /* 0x009896800000995d */ /* 0x004fea0003900000 */
[----:B------:R-:W2:Y:S02]  /*12e70*/  @!P1 SYNCS.PHASECHK.TRANS64 P1, [R6+URZ+0x22850], R3 ;  /* 0x02285003060095a7 */ /* 0x000ea4000802007f */
[----:B--2---:R-:W-:Y:S05]  /*12e80*/  @!P1 BRA `(.L_x_243) ;  /* 0xfffffffc00ec9947 */ /* 0x004fea000383ffff */
[----:B------:R-:W-:Y:S05]  /*12e90*/  BRA `(.L_x_240) ;  /* 0xffffff2800147947 */ /* 0x000fea000383ffff */
.L_x_250:
[----:B-1----:R-:W-:-:S04]  /*12ea0*/  IMAD.U32 R7, RZ, RZ, UR5 ;  /* 0x00000005ff077e24 */ /* 0x002fc8000f8e00ff */
[----:B------:R1:W2:Y:S03]  /*12eb0*/  SYNCS.PHASECHK.TRANS64.TRYWAIT P1, [R7+URZ+0x22850], R0 ;  /* 0x02285000070075a7 */ /* 0x0002a6000802017f */
[----:B--2---:R-:W-:Y:S05]  /*12ec0*/  @!P1 NANOSLEEP.SYNCS 0x989680 ;  /* 0x009896800000995d */ /* 0x004fea0003900000 */
[----:B------:R-:W2:Y:S02]  /*12ed0*/  @!P1 SYNCS.PHASECHK.TRANS64 P1, [R7+URZ+0x22850], R0 ;  /* 0x02285000070095a7 */ /* 0x000ea4000802007f */
[----:B--2---:R-:W-:Y:S05]  /*12ee0*/  @!P1 BRA `(.L_x_250) ;  /* 0xfffffffc00ec9947 */ /* 0x004fea000383ffff */
[----:B------:R-:W-:Y:S05]  /*12ef0*/  BRA `(.L_x_249) ;  /* 0xffffff4800047947 */ /* 0x000fea000383ffff */
.L_x_297:
[----:B------:R-:W0:Y:S01]  /*12f00*/  S2R R20, SR_TID.X ;  /* 0x0000000000147919 */ /* 0x000e220000002100 */
[----:B------:R-:W-:Y:S02]  /*12f10*/  IMAD.MOV.U32 R12, RZ, RZ, RZ ;  /* 0x000000ffff0c7224 */ /* 0x000fe400078e00ff */
[----:B------:R-:W-:Y:S02]  /*12f20*/  IMAD.MOV.U32 R11, RZ, RZ, 0x1f ;  /* 0x0000001fff0b7424 */ /* 0x000fe400078e00ff */
[----:B------:R-:W-:Y:S01]  /*12f30*/  IMAD.MOV.U32 R15, RZ, RZ, -0x1 ;  /* 0xffffffffff0f7424 */ /* 0x000fe200078e00ff */
[----:B0-----:R-:W-:-:S04]  /*12f40*/  SHF.R.U32.HI R20, RZ, 0x5, R20 ;  /* 0x00000005ff147819 */ /* 0x001fc80000011614 */
[----:B------:R-:W-:-:S05]  /*12f50*/  LOP3.LUT R20, R20, 0x3, RZ, 0xc0, !PT ;  /* 0x0000000314147812 */ /* 0x000fca00078ec0ff */
[----:B------:R-:W-:-:S07]  /*12f60*/  IMAD.MOV.U32 R13, RZ, RZ, R20 ;  /* 0x000000ffff0d7224 */ /* 0x000fce00078e0014 */
[----:B-----5:R-:W-:Y:S05]  /*12f70*/  WARPSYNC.COLLECTIVE R15, `(.L_x_372) ;  /* 0x000000000f087348 */ /* 0x020fea0003c00000 */
[----:B------:R0:W1:Y:S02]  /*12f80*/  SHFL.IDX P6, R14, R13, R12, R11 ;  /* 0x0000000c0d0e7389 */ /* 0x00006400000c000b */
[----:B01---5:R-:W-:Y:S01]  /*12f90*/  ENDCOLLECTIVE ;  /* 0x000000000000791b */ /* 0x023fe20003800000 */
.L_x_372:
[----:B------:R-:W-:Y:S05]  /*12fa0*/  BRA `(.L_x_373) ;  /* 0xffffffa800e07947 */ /* 0x000fea000383ffff */
.L_x_300:
[----:B0-----:R0:W1:Y:S02]  /*12fb0*/  SYNCS.PHASECHK.TRANS64.TRYWAIT P0, [R0+URZ+0x22880], R24 ;  /* 0x02288018000075a7 */ /* 0x001064000800017f */
[----:B-1----:R-:W-:Y:S05]  /*12fc0*/  @!P0 NANOSLEEP.SYNCS 0x989680 ;  /* 0x009896800000895d */ /* 0x002fea0003900000 */
[----:B------:R-:W1:Y:S02]  /*12fd0*/  @!P0 SYNCS.PHASECHK.TRANS64 P0, [R0+URZ+0x22880], R24 ;  /* 0x02288018000085a7 */ /* 0x000e64000800007f */
[----:B-1----:R-:W-:Y:S05]  /*12fe0*/  @!P0 BRA `(.L_x_300) ;  /* 0xfffffffc00f08947 */ /* 0x002fea000383ffff */
[----:B------:R-:W-:Y:S05]  /*12ff0*/  BRA `(.L_x_374) ;  /* 0xffffffb000007947 */ /* 0x000fea000383ffff */
.L_x_301:
        /* <DEDUP_REMOVED lines=8> */
.L_x_376:
[----:B------:R-:W-:Y:S05]  /*13080*/  BSYNC B0 ;  /* 0x0000000000007941 */ /* 0x000fea0003800000 */
.L_x_375:
[----:B------:R-:W-:Y:S01]  /*13090*/  IMAD.MOV.U32 R13, RZ, RZ, R9 ;  /* 0x000000ffff0d7224 */ /* 0x000fe200078e0009 */
[C---:B------:R-:W-:Y:S01]  /*130a0*/  ISETP.GE.AND P3, PT, R19.reuse, 0x41, PT ;  /* 0x000000411300780c */ /* 0x040fe20003f66270 */
[----:B------:R-:W-:Y:S01]  /*130b0*/  IMAD.MOV.U32 R12, RZ, RZ, RZ ;  /* 0x000000ffff0c7224 */ /* 0x000fe200078e00ff */
[----:B------:R-:W-:Y:S01]  /*130c0*/  LOP3.LUT R28, R28, 0xffffffef, RZ, 0xc0, !PT ;  /* 0xffffffef1c1c7812 */ /* 0x000fe200078ec0ff */
[----:B------:R-:W-:Y:S01]  /*130d0*/  IMAD.MOV.U32 R11, RZ, RZ, 0x181f ;  /* 0x0000181fff0b7424 */ /* 0x000fe200078e00ff */
[C---:B------:R-:W-:Y:S01]  /*130e0*/  ISETP.GE.AND P2, PT, R19.reuse, 0x61, PT ;  /* 0x000000611300780c */ /* 0x040fe20003f46270 */
[----:B------:R-:W-:Y:S01]  /*130f0*/  IMAD.MOV.U32 R15, RZ, RZ, -0x1 ;  /* 0xffffffffff0f7424 */ /* 0x000fe200078e00ff */
[C---:B------:R-:W-:Y:S01]  /*13100*/  ISETP.GE.AND P5, PT, R19.reuse, 0x21, PT ;  /* 0x000000211300780c */ /* 0x040fe20003fa6270 */
[----:B------:R-:W-:Y:S01]  /*13110*/  IMAD.MOV.U32 R3, RZ, RZ, R14 ;  /* 0x000000ffff037224 */ /* 0x000fe200078e000e */
[----:B------:R-:W-:Y:S01]  /*13120*/  ISETP.GE.AND P4, PT, R19, 0x31, PT ;  /* 0x000000311300780c */ /* 0x000fe20003f86270 */
[----:B------:R-:W-:-:S12]  /*13130*/  IMAD.IADD R4, R16, 0x1, R4 ;  /* 0x0000000110047824 */ /* 0x000fd800078e0204 */
[----:B------:R-:W-:Y:S05]  /*13140*/  WARPSYNC.COLLECTIVE R15, `(.L_x_377) ;  /* 0x000000000f087348 */ /* 0x000fea0003c00000 */
[----:B------:R0:W1:Y:S02]  /*13150*/  SHFL.IDX P6, R14, R13, R12, R11 ;  /* 0x0000000c0d0e7389 */ /* 0x00006400000c000b */
[----:B01----:R-:W-:Y:S01]  /*13160*/  ENDCOLLECTIVE ;  /* 0x000000000000791b */ /* 0x003fe20003800000 */
.L_x_377:
[----:B------:R-:W-:Y:S02]  /*13170*/  IMAD.MOV.U32 R13, RZ, RZ, R18 ;  /* 0x000000ffff0d7224 */ /* 0x000fe400078e0012 */
[----:B------:R-:W-:Y:S02]  /*13180*/  IMAD.MOV.U32 R12, RZ, RZ, 0x1 ;  /* 0x00000001ff0c7424 */ /* 0x000fe400078e00ff */
[----:B------:R-:W-:-:S07]  /*13190*/  IMAD.MOV.U32 R2, RZ, RZ, R14 ;  /* 0x000000ffff027224 */ /* 0x000fce00078e000e */
[----:B------:R-:W-:Y:S05]  /*131a0*/  WARPSYNC.COLLECTIVE R15, `(.L_x_378) ;  /* 0x000000000f087348 */ /* 0x000fea0003c00000 */
[----:B------:R0:W1:Y:S02]  /*131b0*/  SHFL.IDX P6, R14, R13, R12, R11 ;  /* 0x0000000c0d0e7389 */ /* 0x00006400000c000b */
[----:B01----:R-:W-:Y:S01]  /*131c0*/  ENDCOLLECTIVE ;  /* 0x000000000000791b */ /* 0x003fe20003800000 */
.L_x_378:
[----:B------:R-:W-:-:S05]  /*131d0*/  IADD3 R2, P1, R29, R2, RZ ;  /* 0x000000021d027210 */ /* 0x000fca0007f3e0ff */
[----:B------:R-:W-:Y:S01]  /*131e0*/  IMAD.X R3, RZ, RZ, R3, P1 ;  /* 0x000000ffff037224 */ /* 0x000fe200008e0603 */
[----:B------:R-:W-:Y:S01]  /*131f0*/  ISETP.LT.OR P1, PT, R19, 0x1, P0 ;  /* 0x000000011300780c */ /* 0x000fe20000721670 */
[----:B------:R-:W-:-:S12]  /*13200*/  IMAD.MOV.U32 R13, RZ, RZ, R9 ;  /* 0x000000ffff0d7224 */ /* 0x000fd800078e0009 */
[----:B------:R-:W-:Y:S01]  /*13210*/  @!PT LDS RZ, [RZ] ;  /* 0x00000000fffff984 */ /* 0x000fe20000000800 */
[----:B------:R-:W-:Y:S01]  /*13220*/  @!PT LDS RZ, [RZ] ;  /* 0x00000000fffff984 */ /* 0x000fe20000000800 */
[----:B------:R-:W-:Y:S01]  /*13230*/  @!PT LDS RZ, [RZ] ;  /* 0x00000000fffff984 */ /* 0x000fe20000000800 */
[----:B------:R0:W-:Y:S02]  /*13240*/  LDGSTS.E.BYPASS.LTC128B.128 [R4+0xa400], desc[UR50][R2.64], !P1 ;  /* 0x0a40000002047fae */ /* 0x0001e4000c901d72 */
[----:B0-----:R-:W-:-:S07]  /*13250*/  IMAD.MOV.U32 R3, RZ, RZ, R14 ;  /* 0x000000ffff037224 */ /* 0x001fce00078e000e */
[----:B------:R-:W-:Y:S05]  /*13260*/  WARPSYNC.COLLECTIVE R15, `(.L_x_379) ;  /* 0x000000000f087348 */ /* 0x000fea0003c00000 */
[----:B------:R0:W1:Y:S02]  /*13270*/  SHFL.IDX P6, R14, R13, R12, R11 ;  /* 0x0000000c0d0e7389 */ /* 0x00006400000c000b */
[----:B01----:R-:W-:Y:S01]  /*13280*/  ENDCOLLECTIVE ;  /* 0x000000000000791b */ /* 0x003fe20003800000 */
.L_x_379:
[----:B------:R-:W-:Y:S02]  /*13290*/  IMAD.MOV.U32 R13, RZ, RZ, R18 ;  /* 0x000000ffff0d7224 */ /* 0x000fe400078e0012 */
[----:B------:R-:W-:Y:S02]  /*132a0*/  IMAD.MOV.U32 R12, RZ, RZ, 0x2 ;  /* 0x00000002ff0c7424 */ /* 0x000fe400078e00ff */
[----:B------:R-:W-:-:S07]  /*132b0*/  IMAD.MOV.U32 R2, RZ, RZ, R14 ;  /* 0x000000ffff027224 */ /* 0x000fce00078e000e */
[----:B------:R-:W-:Y:S05]  /*132c0*/  WARPSYNC.COLLECTIVE R15, `(.L_x_380) ;  /* 0x000000000f087348 */ /* 0x000fea0003c00000 */
[----:B------:R0:W1:Y:S02]  /*132d0*/  SHFL.IDX P6, R14, R13, R12, R11 ;  /* 0x0000000c0d0e7389 */ /* 0x00006400000c000b */
[----:B01----:R-:W-:Y:S01]  /*132e0*/  ENDCOLLECTIVE ;  /* 0x000000000000791b */ /* 0x003fe20003800000 */
.L_x_380:
        /* <DEDUP_REMOVED lines=12> */
.L_x_381:
[----:B------:R-:W-:Y:S02]  /*133b0*/  IMAD.MOV.U32 R13, RZ, RZ, R18 ;  /* 0x000000ffff0d7224 */ /* 0x000fe400078e0012 */
[----:B------:R-:W-:Y:S02]  /*133c0*/  IMAD.MOV.U32 R12, RZ, RZ, 0x3 ;  /* 0x00000003ff0c7424 */ /* 0x000fe400078e00ff */
[----:B------:R-:W-:-:S07]  /*133d0*/  IMAD.MOV.U32 R2, RZ, RZ, R14 ;  /* 0x000000ffff027224 */ /* 0x000fce00078e000e */
[----:B------:R-:W-:Y:S05]  /*133e0*/  WARPSYNC.COLLECTIVE R15, `(.L_x_382) ;  /* 0x000000000f087348 */ /* 0x000fea0003c00000 */
[----:B------:R0:W1:Y:S02]  /*133f0*/  SHFL.IDX P6, R14, R13, R12, R11 ;  /* 0x0000000c0d0e7389 */ /* 0x00006400000c000b */
[----:B01----:R-:W-:Y:S01]  /*13400*/  ENDCOLLECTIVE ;  /* 0x000000000000791b */ /* 0x003fe20003800000 */
.L_x_382:
        /* <DEDUP_REMOVED lines=12> */
.L_x_383:
[----:B------:R-:W-:Y:S02]  /*134d0*/  IMAD.MOV.U32 R13, RZ, RZ, R18 ;  /* 0x000000ffff0d7224 */ /* 0x000fe400078e0012 */
[----:B------:R-:W-:Y:S02]  /*134e0*/  IMAD.MOV.U32 R12, RZ, RZ, 0x4 ;  /* 0x00000004ff0c7424 */ /* 0x000fe400078e00ff */
[----:B------:R-:W-:-:S07]  /*134f0*/  IMAD.MOV.U32 R2, RZ, RZ, R14 ;  /* 0x000000ffff027224 */ /* 0x000fce00078e000e */
[----:B------:R-:W-:Y:S05]  /*13500*/  WARPSYNC.COLLECTIVE R15, `(.L_x_384) ;  /* 0x000000000f087348 */ /* 0x000fea0003c00000 */
[----:B------:R0:W1:Y:S02]  /*13510*/  SHFL.IDX P6, R14, R13, R12, R11 ;  /* 0x0000000c0d0e7389 */ /* 0x00006400000c000b */
[----:B01----:R-:W-:Y:S01]  /*13520*/  ENDCOLLECTIVE ;  /* 0x000000000000791b */ /* 0x003fe20003800000 */
.L_x_384:
        /* <DEDUP_REMOVED lines=12> */
.L_x_385:
[----:B------:R-:W-:Y:S02]  /*135f0*/  IMAD.MOV.U32 R13, RZ, RZ, R18 ;  /* 0x000000ffff0d7224 */ /* 0x000fe400078e0012 */
[----:B------:R-:W-:Y:S02]  /*13600*/  IMAD.MOV.U32 R12, RZ, RZ, 0x5 ;  /* 0x00000005ff0c7424 */ /* 0x000fe400078e00ff */
[----:B------:R-:W-:-:S07]  /*13610*/  IMAD.MOV.U32 R2, RZ, RZ, R14 ;  /* 0x000000ffff027224 */ /* 0x000fce00078e000e */
[----:B------:R-:W-:Y:S05]  /*13620*/  WARPSYNC.COLLECTIVE R15, `(.L_x_386) ;  /* 0x000000000f087348 */ /* 0x000fea0003c00000 */
[----:B------:R0:W1:Y:S02]  /*13630*/  SHFL.IDX P6, R14, R13, R12, R11 ;  /* 0x0000000c0d0e7389 */ /* 0x00006400000c000b */
[----:B01----:R-:W-:Y:S01]  /*13640*/  ENDCOLLECTIVE ;  /* 0x000000000000791b */ /* 0x003fe20003800000 */
.L_x_386:
        /* <DEDUP_REMOVED lines=12> */
.L_x_387:
[----:B------:R-:W-:Y:S02]  /*13710*/  IMAD.MOV.U32 R13, RZ, RZ, R18 ;  /* 0x000000ffff0d7224 */ /* 0x000fe400078e0012 */
[----:B------:R-:W-:Y:S02]  /*13720*/  IMAD.MOV.U32 R12, RZ, RZ, 0x6 ;  /* 0x00000006ff0c7424 */ /* 0x000fe400078e00ff */
[----:B------:R-:W-:-:S07]  /*13730*/  IMAD.MOV.U32 R2, RZ, RZ, R14 ;  /* 0x000000ffff027224 */ /* 0x000fce00078e000e */
[----:B------:R-:W-:Y:S05]  /*13740*/  WARPSYNC.COLLECTIVE R15, `(.L_x_388) ;  /* 0x000000000f087348 */ /* 0x000fea0003c00000 */
[----:B------:R0:W1:Y:S02]  /*13750*/  SHFL.IDX P6, R14, R13, R12, R11 ;  /* 0x0000000c0d0e7389 */ /* 0x00006400000c000b */
[----:B01----:R-:W-:Y:S01]  /*13760*/  ENDCOLLECTIVE ;  /* 0x000000000000791b */ /* 0x003fe20003800000 */
.L_x_388:
        /* <DEDUP_REMOVED lines=12> */
.L_x_389:
[----:B------:R-:W-:Y:S02]  /*13830*/  IMAD.MOV.U32 R13, RZ, RZ, R18 ;  /* 0x000000ffff0d7224 */ /* 0x000fe400078e0012 */
[----:B------:R-:W-:Y:S02]  /*13840*/  IMAD.MOV.U32 R12, RZ, RZ, 0x7 ;  /* 0x00000007ff0c7424 */ /* 0x000fe400078e00ff */
[----:B------:R-:W-:-:S07]  /*13850*/  IMAD.MOV.U32 R2, RZ, RZ, R14 ;  /* 0x000000ffff027224 */ /* 0x000fce00078e000e */
[----:B------:R-:W-:Y:S05]  /*13860*/  WARPSYNC.COLLECTIVE R15, `(.L_x_390) ;  /* 0x000000000f087348 */ /* 0x000fea0003c00000 */
[----:B------:R0:W1:Y:S02]  /*13870*/  SHFL.IDX P6, R14, R13, R12, R11 ;  /* 0x0000000c0d0e7389 */ /* 0x00006400000c000b */
[----:B01----:R-:W-:Y:S01]  /*13880*/  ENDCOLLECTIVE ;  /* 0x000000000000791b */ /* 0x003fe20003800000 */
.L_x_390:
[----:B------:R-:W-:-:S05]  /*13890*/  IADD3 R2, P1, R29, R2, RZ ;  /* 0x000000021d027210 */ /* 0x000fca0007f3e0ff */
[----:B------:R-:W-:Y:S01]  /*138a0*/  IMAD.X R3, RZ, RZ, R3, P1 ;  /* 0x000000ffff037224 */ /* 0x000fe200008e0603 */
[----:B------:R-:W-:Y:S01]  /*138b0*/  ISETP.LT.OR P1, PT, R19, 0x61, P0 ;  /* 0x000000611300780c */ /* 0x000fe20000721670 */
[----:B------:R-:W-:-:S12]  /*138c0*/  IMAD.MOV.U32 R13, RZ, RZ, R9 ;  /* 0x000000ffff0d7224 */ /* 0x000fd800078e0009 */
[----:B------:R-:W-:Y:S01]  /*138d0*/  @!PT LDS RZ, [RZ] ;  /* 0x00000000fffff984 */ /* 0x000fe20000000800 */
[----:B------:R-:W-:Y:S01]  /*138e0*/  @!PT LDS RZ, [RZ] ;  /* 0x00000000fffff984 */ /* 0x000fe20000000800 */
[----:B------:R-:W-:Y:S01]  /*138f0*/  @!PT LDS RZ, [RZ] ;  /* 0x00000000fffff984 */ /* 0x000fe20000000800 */
[----:B------:R0:W-:Y:S01]  /*13900*/  LDGSTS.E.BYPASS.LTC128B.128 [R4+0xd400], desc[UR50][R2.64], !P1 ;  /* 0x0d40000002047fae */ /* 0x0001e2000c901d72 */
[----:B------:R-:W-:-:S07]  /*13910*/  IMAD.MOV.U32 R18, RZ, RZ, R14 ;  /* 0x000000ffff127224 */ /* 0x000fce00078e000e */
[----:B0-----:R-:W-:Y:S05]  /*13920*/  WARPSYNC.COLLECTIVE R15, `(.L_x_391) ;  /* 0x000000000f087348 */ /* 0x001fea0003c00000 */
[----:B------:R1:W2:Y:S02]  /*13930*/  SHFL.IDX P6, R14, R13, R12, R11 ;  /* 0x0000000c0d0e7389 */ /* 0x0002a400000c000b */
[----:B012---:R-:W-:Y:S01]  /*13940*/  ENDCOLLECTIVE ;  /* 0x000000000000791b */ /* 0x007fe20003800000 */
.L_x_391:
[----:B------:R-:W-:Y:S02]  /*13950*/  IMAD.MOV.U32 R13, RZ, RZ, R20 ;  /* 0x000000ffff0d7224 */ /* 0x000fe400078e0014 */
[----:B------:R-:W-:Y:S02]  /*13960*/  IMAD.MOV.U32 R12, RZ, RZ, RZ ;  /* 0x000000ffff0c7224 */ /* 0x000fe400078e00ff */
[----:B------:R-:W-:-:S07]  /*13970*/  IMAD.MOV.U32 R2, RZ, RZ, R14 ;  /* 0x000000ffff027224 */ /* 0x000fce00078e000e */
[----:B------:R-:W-:Y:S05]  /*13980*/  WARPSYNC.COLLECTIVE R15, `(.L_x_392) ;  /* 0x000000000f087348 */ /* 0x000fea0003c00000 */
[----:B------:R0:W1:Y:S02]  /*13990*/  SHFL.IDX P6, R14, R13, R12, R11 ;  /* 0x0000000c0d0e7389 */ /* 0x00006400000c000b */
[----:B01----:R-:W-:Y:S01]  /*139a0*/  ENDCOLLECTIVE ;  /* 0x000000000000791b */ /* 0x003fe20003800000 */
.L_x_392:
        /* <DEDUP_REMOVED lines=12> */
.L_x_393:
[----:B------:R-:W-:Y:S02]  /*13a70*/  IMAD.MOV.U32 R13, RZ, RZ, R20 ;  /* 0x000000ffff0d7224 */ /* 0x000fe400078e0014 */
[----:B------:R-:W-:Y:S02]  /*13a80*/  IMAD.MOV.U32 R12, RZ, RZ, 0x1 ;  /* 0x00000001ff0c7424 */ /* 0x000fe400078e00ff */
[----:B------:R-:W-:-:S07]  /*13a90*/  IMAD.MOV.U32 R2, RZ, RZ, R14 ;  /* 0x000000ffff027224 */ /* 0x000fce00078e000e */
[----:B------:R-:W-:Y:S05]  /*13aa0*/  WARPSYNC.COLLECTIVE R15, `(.L_x_394) ;  /* 0x000000000f087348 */ /* 0x000fea0003c00000 */
[----:B------:R0:W1:Y:S02]  /*13ab0*/  SHFL.IDX P6, R14, R13, R12, R11 ;  /* 0x0000000c0d0e7389 */ /* 0x00006400000c000b */
[----:B01----:R-:W-:Y:S01]  /*13ac0*/  ENDCOLLECTIVE ;  /* 0x000000000000791b */ /* 0x003fe20003800000 */
.L_x_394:
        /* <DEDUP_REMOVED lines=8> */
[----:B------:R-:W-:Y:S01]  /*13b50*/  ISETP.GE.AND P1, PT, R19, 0x11, PT ;  /* 0x000000111300780c */ /* 0x000fe20003f26270 */
[----:B------:R-:W-:-:S12]  /*13b60*/  IMAD.MOV.U32 R20, RZ, RZ, R14 ;  /* 0x000000ffff147224 */ /* 0x000fd800078e000e */
[----:B0-----:R-:W-:Y:S05]  /*13b70*/  WARPSYNC.COLLECTIVE R15, `(.L_x_395) ;  /* 0x000000000f087348 */ /* 0x001fea0003c00000 */
[----:B------:R1:W2:Y:S02]  /*13b80*/  SHFL.IDX P6, R14, R13, R12, R11 ;  /* 0x0000000c0d0e7389 */ /* 0x0002a400000c000b */
[----:B012---:R-:W-:Y:S01]  /*13b90*/  ENDCOLLECTIVE ;  /* 0x000000000000791b */ /* 0x007fe20003800000 */
.L_x_395:
[----:B------:R-:W-:Y:S02]  /*13ba0*/  @P1 LOP3.LUT R28, R28, 0x10, RZ, 0xfc, !PT ;  /* 0x000000101c1c1812 */ /* 0x000fe400078efcff */
[----:B------:R-:W-:Y:S02]  /*13bb0*/  ISETP.GE.AND P1, PT, R19, 0x51, PT ;  /* 0x000000511300780c */ /* 0x000fe40003f26270 */
[----:B------:R-:W-:-:S04]  /*13bc0*/  LOP3.LUT R28, R28, 0xffffffdf, RZ, 0xc0, !PT ;  /* 0xffffffdf1c1c7812 */ /* 0x000fc800078ec0ff */
[----:B------:R-:W-:Y:S02]  /*13bd0*/  @P3 LOP3.LUT R28, R28, 0x20, RZ, 0xfc, !PT ;  /* 0x000000201c1c3812 */ /* 0x000fe400078efcff */
[----:B------:R-:W-:Y:S02]  /*13be0*/  ISETP.GE.AND P3, PT, R19, 0x71, PT ;  /* 0x000000711300780c */ /* 0x000fe40003f66270 */
[----:B------:R-:W-:Y:S01]  /*13bf0*/  LOP3.LUT R28, R28, 0xffffffbf, RZ, 0xc0, !PT ;  /* 0xffffffbf1c1c7812 */ /* 0x000fe200078ec0ff */
[----:B------:R-:W-:-:S03]  /*13c00*/  IMAD.MOV.U32 R2, RZ, RZ, R14 ;  /* 0x000000ffff027224 */ /* 0x000fc600078e000e */
[----:B------:R-:W-:Y:S02]  /*13c10*/  @P1 LOP3.LUT R28, R28, 0x40, RZ, 0xfc, !PT ;  /* 0x000000401c1c1812 */ /* 0x000fe400078efcff */
[----:B------:R-:W-:Y:S02]  /*13c20*/  ISETP.GE.AND P1, PT, R19, 0x81, PT ;  /* 0x000000811300780c */ /* 0x000fe40003f26270 */
[----:B------:R-:W-:-:S04]  /*13c30*/  LOP3.LUT R28, R28, 0xfffffeff, RZ, 0xc0, !PT ;  /* 0xfffffeff1c1c7812 */ /* 0x000fc800078ec0ff */
[----:B------:R-:W-:Y:S02]  /*13c40*/  @P2 LOP3.LUT R28, R28, 0x100, RZ, 0xfc, !PT ;  /* 0x000001001c1c2812 */ /* 0x000fe400078efcff */
[----:B------:R-:W-:Y:S02]  /*13c50*/  ISETP.GE.AND P2, PT, R19, 0x91, PT ;  /* 0x000000911300780c */ /* 0x000fe40003f46270 */
[----:B------:R-:W-:-:S11]  /*13c60*/  LOP3.LUT R28, R28, 0xfffffdff, RZ, 0xc0, !PT ;  /* 0xfffffdff1c1c7812 */ /* 0x000fd600078ec0ff */
[----:B------:R-:W-:Y:S01]  /*13c70*/  @P2 LOP3.LUT R28, R28, 0x200, RZ, 0xfc, !PT ;  /* 0x000002001c1c2812 */ /* 0x000fe200078efcff */
[----:B------:R-:W-:Y:S06]  /*13c80*/  BRA `(.L_x_396) ;  /* 0xffffffa800d47947 */ /* 0x000fec000383ffff */
.L_x_306:
[----:B--2---:R2:W3:Y:S02]  /*13c90*/  SYNCS.PHASECHK.TRANS64.TRYWAIT P0, [R0+URZ+0x22840], R24 ;  /* 0x02284018000075a7 */ /* 0x0044e4000800017f */
[----:B---3--:R-:W-:Y:S05]  /*13ca0*/  @!P0 NANOSLEEP.SYNCS 0x989680 ;  /* 0x009896800000895d */ /* 0x008fea0003900000 */
[----:B------:R-:W3:Y:S02]  /*13cb0*/  @!P0 SYNCS.PHASECHK.TRANS64 P0, [R0+URZ+0x22840], R24 ;  /* 0x02284018000085a7 */ /* 0x000ee4000800007f */
[----:B---3--:R-:W-:Y:S05]  /*13cc0*/  @!P0 BRA `(.L_x_306) ;  /* 0xfffffffc00f08947 */ /* 0x008fea000383ffff */
[----:B------:R-:W-:Y:S05]  /*13cd0*/  BRA `(.L_x_397) ;  /* 0xffffffac00287947 */ /* 0x000fea000383ffff */
.L_x_307:
        /* <DEDUP_REMOVED lines=8> */
.L_x_399:
[----:B------:R-:W-:Y:S05]  /*13d60*/  BSYNC B0 ;  /* 0x0000000000007941 */ /* 0x000fea0003800000 */
.L_x_398:
[----:B------:R-:W-:Y:S02]  /*13d70*/  IMAD.MOV.U32 R13, RZ, RZ, R8 ;  /* 0x000000ffff0d7224 */ /* 0x000fe400078e0008 */
[----:B------:R-:W-:Y:S02]  /*13d80*/  IMAD.MOV.U32 R12, RZ, RZ, RZ ;  /* 0x000000ffff0c7224 */ /* 0x000fe400078e00ff */
[----:B------:R-:W-:Y:S02]  /*13d90*/  IMAD.MOV.U32 R11, RZ, RZ, 0x181f ;  /* 0x0000181fff0b7424 */ /* 0x000fe400078e00ff */
[----:B------:R-:W-:Y:S02]  /*13da0*/  IMAD.MOV.U32 R15, RZ, RZ, -0x1 ;  /* 0xffffffffff0f7424 */ /* 0x000fe400078e00ff */
[----:B------:R-:W-:-:S07]  /*13db0*/  IMAD.MOV.U32 R2, RZ, RZ, R14 ;  /* 0x000000ffff027224 */ /* 0x000fce00078e000e */
[----:B------:R-:W-:Y:S05]  /*13dc0*/  WARPSYNC.COLLECTIVE R15, `(.L_x_400) ;  /* 0x000000000f087348 */ /* 0x000fea0003c00000 */
[----:B------:R0:W1:Y:S02]  /*13dd0*/  SHFL.IDX P6, R14, R13, R12, R11 ;  /* 0x0000000c0d0e7389 */ /* 0x00006400000c000b */
[----:B01----:R-:W-:Y:S01]  /*13de0*/  ENDCOLLECTIVE ;  /* 0x000000000000791b */ /* 0x003fe20003800000 */
.L_x_400:
        /* <DEDUP_REMOVED lines=9> */
[----:B------:R0:W-:Y:S02]  /*13e80*/  @P6 LDGSTS.E.BYPASS.LTC128B.128 [R4+0x18400], desc[UR50][R2.64], !P2 ;  /* 0x1840000002046fae */ /* 0x0001e4000d101d72 */
[----:B0-----:R-:W-:Y:S05]  /*13e90*/  WARPSYNC.COLLECTIVE R15, `(.L_x_401) ;  /* 0x000000000f087348 */ /* 0x001fea0003c00000 */
[----:B------:R1:W2:Y:S02]  /*13ea0*/  SHFL.IDX P6, R14, R13, R12, R11 ;  /* 0x0000000c0d0e7389 */ /* 0x0002a400000c000b */
[----:B012---:R-:W-:Y:S01]  /*13eb0*/  ENDCOLLECTIVE ;  /* 0x000000000000791b */ /* 0x007fe20003800000 */
.L_x_401:
[----:B------:R-:W-:Y:S02]  /*13ec0*/  IMAD.MOV.U32 R13, RZ, RZ, R8 ;  /* 0x000000ffff0d7224 */ /* 0x000fe400078e0008 */
[----:B------:R-:W-:-:S07]  /*13ed0*/  IMAD.MOV.U32 R2, RZ, RZ, R14 ;  /* 0x000000ffff027224 */ /* 0x000fce00078e000e */
[----:B------:R-:W-:Y:S05]  /*13ee0*/  WARPSYNC.COLLECTIVE R15, `(.L_x_402) ;  /* 0x000000000f087348 */ /* 0x000fea0003c00000 */
[----:B------:R0:W1:Y:S02]  /*13ef0*/  SHFL.IDX P6, R14, R13, R12, R11 ;  /* 0x0000000c0d0e7389 */ /* 0x00006400000c000b */
[----:B01----:R-:W-:Y:S01]  /*13f00*/  ENDCOLLECTIVE ;  /* 0x000000000000791b */ /* 0x003fe20003800000 */
.L_x_402:
        /* <DEDUP_REMOVED lines=13> */
.L_x_403:
[----:B------:R-:W-:Y:S02]  /*13fe0*/  IMAD.MOV.U32 R13, RZ, RZ, R8 ;  /* 0x000000ffff0d7224 */ /* 0x000fe400078e0008 */
[----:B------:R-:W-:-:S07]  /*13ff0*/  IMAD.MOV.U32 R2, RZ, RZ, R14 ;  /* 0x000000ffff027224 */ /* 0x000fce00078e000e */
[----:B------:R-:W-:Y:S05]  /*14000*/  WARPSYNC.COLLECTIVE R15, `(.L_x_404) ;  /* 0x000000000f087348 */ /* 0x000fea0003c00000 */
[----:B------:R0:W1:Y:S02]  /*14010*/  SHFL.IDX P6, R14, R13, R12, R11 ;  /* 0x0000000c0d0e7389 */ /* 0x00006400000c000b */
[----:B01----:R-:W-:Y:S01]  /*14020*/  ENDCOLLECTIVE ;  /* 0x000000000000791b */ /* 0x003fe20003800000 */
.L_x_404:
[----:B------:R-:W-:Y:S02]  /*14030*/  IMAD.MOV.U32 R13, RZ, RZ, R7 ;  /* 0x000000ffff0d7224 */ /* 0x000fe400078e0007 */
[----:B------:R-:W-:Y:S01]  /*14040*/  IMAD.MOV.U32 R12, RZ, RZ, 0x3 ;  /* 0x00000003ff0c7424 */ /* 0x000fe200078e00ff */
[----:B------:R-:W-:-:S05]  /*14050*/  @P5 IADD3 R14, P0, R29, R14, RZ ;  /* 0x0000000e1d0e5210 */ /* 0x000fca0007f1e0ff */
[----:B------:R-:W-:Y:S02]  /*14060*/  @P5 IMAD.X R9, RZ, RZ, R2, P0 ;  /* 0x000000ffff095224 */ /* 0x000fe400000e0602 */
[----:B------:R-:W-:-:S07]  /*14070*/  @P5 IMAD.MOV.U32 R2, RZ, RZ, R14 ;  /* 0x000000ffff025224 */ /* 0x000fce00078e000e */
[----:B------:R-:W-:Y:S05]  /*14080*/  WARPSYNC.COLLECTIVE R15, `(.L_x_405) ;  /* 0x000000000f087348 */ /* 0x000fea0003c00000 */
[----:B------:R0:W1:Y:S02]  /*14090*/  SHFL.IDX P6, R14, R13, R12, R11 ;  /* 0x0000000c0d0e7389 */ /* 0x00006400000c000b */
[----:B01----:R-:W-:Y:S01]  /*140a0*/  ENDCOLLECTIVE ;  /* 0x000000000000791b */ /* 0x003fe20003800000 */
.L_x_405:
[----:B------:R-:W-:-:S05]  /*140b0*/  @P5 IMAD.MOV.U32 R3, RZ, RZ, R9 ;  /* 0x000000ffff035224 */ /* 0x000fca00078e0009 */
[----:B------:R-:W-:Y:S01]  /*140c0*/  @!PT LDS RZ, [RZ] ;  /* 0x00000000fffff984 */ /* 0x000fe20000000800 */
[----:B------:R-:W-:Y:S01]  /*140d0*/  @!PT LDS RZ, [RZ] ;  /* 0x00000000fffff984 */ /* 0x000fe20000000800 */
[----:B------:R-:W-:Y:S01]  /*140e0*/  @!PT LDS RZ, [RZ] ;  /* 0x00000000fffff984 */ /* 0x000fe20000000800 */
[----:B------:R0:W-:Y:S01]  /*140f0*/  @P5 LDGSTS.E.BYPASS.LTC128B.128 [R4+0x19400], desc[UR50][R2.64], !P2 ;  /* 0x1940000002045fae */ /* 0x0001e2000d101d72 */
[----:B------:R-:W-:Y:S01]  /*14100*/  LOP3.LUT P5, RZ, R28, 0x40, RZ, 0xc0, !PT ;  /* 0x000000401cff7812 */ /* 0x000fe200078ac0ff */
[----:B------:R-:W-:Y:S02]  /*14110*/  IMAD.MOV.U32 R13, RZ, RZ, R8 ;  /* 0x000000ffff0d7224 */ /* 0x000fe400078e0008 */
[----:B0-----:R-:W-:-:S10]  /*14120*/  IMAD.MOV.U32 R2, RZ, RZ, R14 ;  /* 0x000000ffff027224 */ /* 0x001fd400078e000e */
[----:B------:R-:W-:Y:S05]  /*14130*/  WARPSYNC.COLLECTIVE R15, `(.L_x_406) ;  /* 0x000000000f087348 */ /* 0x000fea0003c00000 */
[----:B------:R0:W1:Y:S02]  /*14140*/  SHFL.IDX P6, R14, R13, R12, R11 ;  /* 0x0000000c0d0e7389 */ /* 0x00006400000c000b */
[----:B01----:R-:W-:Y:S01]  /*14150*/  ENDCOLLECTIVE ;  /* 0x000000000000791b */ /* 0x003fe20003800000 */
.L_x_406:
        /* <DEDUP_REMOVED lines=8> */
.L_x_407:
        /* <DEDUP_REMOVED lines=11> */
.L_x_408:
        /* <DEDUP_REMOVED lines=8> */
.L_x_409:
        /* <DEDUP_REMOVED lines=11> */
.L_x_410:
        /* <DEDUP_REMOVED lines=8> */
.L_x_411:
[----:B------:R-:W-:-:S05]  /*14440*/  @P5 IMAD.MOV.U32 R3, RZ, RZ, R9 ;  /* 0x000000ffff035224 */ /* 0x000fca00078e0009 */
[----:B------:R-:W-:Y:S01]  /*14450*/  @!PT LDS RZ, [RZ] ;  /* 0x00000000fffff984 */ /* 0x000fe20000000800 */
[----:B------:R-:W-:Y:S01]  /*14460*/  @!PT LDS RZ, [RZ] ;  /* 0x00000000fffff984 */ /* 0x000fe20000000800 */
[----:B------:R-:W-:Y:S01]  /*14470*/  @!PT LDS RZ, [RZ] ;  /* 0x00000000fffff984 */ /* 0x000fe20000000800 */
[----:B------:R0:W-:Y:S01]  /*14480*/  @P5 LDGSTS.E.BYPASS.LTC128B.128 [R4+0x1ac00], desc[UR50][R2.64], !P2 ;  /* 0x1ac0000002045fae */ /* 0x0001e2000d101d72 */
[----:B------:R-:W-:Y:S02]  /*14490*/  IMAD.MOV.U32 R13, RZ, RZ, R8 ;  /* 0x000000ffff0d7224 */ /* 0x000fe400078e0008 */
[----:B0-----:R-:W-:-:S07]  /*144a0*/  IMAD.MOV.U32 R2, RZ, RZ, R14 ;  /* 0x000000ffff027224 */ /* 0x001fce00078e000e */
[----:B------:R-:W-:Y:S05]  /*144b0*/  WARPSYNC.COLLECTIVE R15, `(.L_x_412) ;  /* 0x000000000f087348 */ /* 0x000fea0003c00000 */
[----:B------:R0:W1:Y:S02]  /*144c0*/  SHFL.IDX P6, R14, R13, R12, R11 ;  /* 0x0000000c0d0e7389 */ /* 0x00006400000c000b */
[----:B01----:R-:W-:Y:S01]  /*144d0*/  ENDCOLLECTIVE ;  /* 0x000000000000791b */ /* 0x003fe20003800000 */
.L_x_412:
        /* <DEDUP_REMOVED lines=8> */
.L_x_413:
        /* <DEDUP_REMOVED lines=10> */
.L_x_414:
[----:B------:R-:W-:Y:S02]  /*14600*/  IMAD.MOV.U32 R13, RZ, RZ, R5 ;  /* 0x000000ffff0d7224 */ /* 0x000fe400078e0005 */
[----:B------:R-:W-:Y:S01]  /*14610*/  IMAD.MOV.U32 R12, RZ, RZ, RZ ;  /* 0x000000ffff0c7224 */ /* 0x000fe200078e00ff */
[----:B------:R-:W-:-:S05]  /*14620*/  @P3 IADD3 R14, P0, R29, R14, RZ ;  /* 0x0000000e1d0e3210 */ /* 0x000fca0007f1e0ff */
[----:B------:R-:W-:-:S08]  /*14630*/  @P3 IMAD.MOV.U32 R2, RZ, RZ, R14 ;  /* 0x000000ffff023224 */ /* 0x000fd000078e000e */
[----:B------:R-:W-:Y:S05]  /*14640*/  WARPSYNC.COLLECTIVE R15, `(.L_x_415) ;  /* 0x000000000f087348 */ /* 0x000fea0003c00000 */
[----:B------:R0:W1:Y:S02]  /*14650*/  SHFL.IDX P6, R14, R13, R12, R11 ;  /* 0x0000000c0d0e7389 */ /* 0x00006400000c000b */
[----:B01----:R-:W-:Y:S01]  /*14660*/  ENDCOLLECTIVE ;  /* 0x000000000000791b */ /* 0x003fe20003800000 */
.L_x_415:
[----:B------:R-:W-:-:S04]  /*14670*/  @P3 IMAD.X R9, RZ, RZ, R7, P0 ;  /* 0x000000ffff093224 */ /* 0x000fc800000e0607 */
        /* <DEDUP_REMOVED lines=10> */
.L_x_416:
        /* <DEDUP_REMOVED lines=8> */
.L_x_417:
        /* <DEDUP_REMOVED lines=10> */
.L_x_418:
[----:B------:R-:W-:Y:S05]  /*14840*/  BRA `(.L_x_419) ;  /* 0xffffffa400e47947 */ /* 0x000fea000383ffff */
.L_x_312:
[----:B------:R-:W-:Y:S02]  /*14850*/  IMAD.MOV.U32 R13, RZ, RZ, R6 ;  /* 0x000000ffff0d7224 */ /* 0x000fe400078e0006 */
[----:B------:R-:W-:Y:S02]  /*14860*/  IMAD.MOV.U32 R12, RZ, RZ, RZ ;  /* 0x000000ffff0c7224 */ /* 0x000fe400078e00ff */
[----:B------:R-:W-:Y:S02]  /*14870*/  IMAD.MOV.U32 R11, RZ, RZ, 0x181f ;  /* 0x0000181fff0b7424 */ /* 0x000fe400078e00ff */
[----:B------:R-:W-:Y:S02]  /*14880*/  IMAD.MOV.U32 R15, RZ, RZ, -0x1 ;  /* 0xffffffffff0f7424 */ /* 0x000fe400078e00ff */
[----:B------:R-:W-:Y:S02]  /*14890*/  IMAD R5, R5, UR41, RZ ;  /* 0x0000002905057c24 */ /* 0x000fe4000f8e02ff */
[----:B------:R-:W-:-:S07]  /*148a0*/  IMAD.IADD R4, R18, 0x1, R4 ;  /* 0x0000000112047824 */ /* 0x000fce00078e0204 */
[----:B-----5:R-:W-:Y:S05]  /*148b0*/  WARPSYNC.COLLECTIVE R15, `(.L_x_420) ;  /* 0x000000000f087348 */ /* 0x020fea0003c00000 */
[----:B------:R0:W1:Y:S02]  /*148c0*/  SHFL.IDX P6, R14, R13, R12, R11 ;  /* 0x0000000c0d0e7389 */ /* 0x00006400000c000b */
[----:B01---5:R-:W-:Y:S01]  /*148d0*/  ENDCOLLECTIVE ;  /* 0x000000000000791b */ /* 0x023fe20003800000 */
.L_x_420:
[C---:B------:R-:W-:Y:S01]  /*148e0*/  VIADD R8, R4.reuse, 0x10 ;  /* 0x0000001004087836 */ /* 0x040fe20000000000 */
[----:B------:R-:W-:Y:S01]  /*148f0*/  ISETP.GE.AND P2, PT, R4, R5, PT ;  /* 0x000000050400720c */ /* 0x000fe20003f46270 */
[----:B------:R-:W-:Y:S02]  /*14900*/  IMAD.MOV.U32 R13, RZ, RZ, R0 ;  /* 0x000000ffff0d7224 */ /* 0x000fe400078e0000 */
[----:B------:R-:W-:-:S10]  /*14910*/  IMAD.MOV.U32 R2, RZ, RZ, R14 ;  /* 0x000000ffff027224 */ /* 0x000fd400078e000e */
[----:B------:R-:W-:Y:S05]  /*14920*/  WARPSYNC.COLLECTIVE R15, `(.L_x_421) ;  /* 0x000000000f087348 */ /* 0x000fea0003c00000 */
[----:B------:R0:W1:Y:S02]  /*14930*/  SHFL.IDX P6, R14, R13, R12, R11 ;  /* 0x0000000c0d0e7389 */ /* 0x00006400000c000b */
[----:B01----:R-:W-:Y:S01]  /*14940*/  ENDCOLLECTIVE ;  /* 0x000000000000791b */ /* 0x003fe20003800000 */
.L_x_421:
[----:B------:R-:W-:Y:S02]  /*14950*/  IMAD.MOV.U32 R13, RZ, RZ, R6 ;  /* 0x000000ffff0d7224 */ /* 0x000fe400078e0006 */
[----:B------:R-:W-:Y:S01]  /*14960*/  IMAD.MOV.U32 R12, RZ, RZ, 0x1 ;  /* 0x00000001ff0c7424 */ /* 0x000fe200078e00ff */
[----:B------:R-:W-:-:S05]  /*14970*/  @!P2 IADD3 R14, P1, R29, R14, RZ ;  /* 0x0000000e1d0ea210 */ /* 0x000fca0007f3e0ff */
[----:B------:R-:W-:Y:S02]  /*14980*/  @!P2 IMAD.X R3, RZ, RZ, R2, P1 ;  /* 0x000000ffff03a224 */ /* 0x000fe400008e0602 */
[----:B------:R-:W-:-:S07]  /*14990*/  @!P2 IMAD.MOV.U32 R2, RZ, RZ, R14 ;  /* 0x000000ffff02a224 */ /* 0x000fce00078e000e */
[----:B------:R-:W-:Y:S05]  /*149a0*/  WARPSYNC.COLLECTIVE R15, `(.L_x_422) ;  /* 0x000000000f087348 */ /* 0x000fea0003c00000 */
[----:B------:R0:W1:Y:S02]  /*149b0*/  SHFL.IDX P6, R14, R13, R12, R11 ;  /* 0x0000000c0d0e7389 */ /* 0x00006400000c000b */
[----:B01----:R-:W-:Y:S01]  /*149c0*/  ENDCOLLECTIVE ;  /* 0x000000000000791b */ /* 0x003fe20003800000 */
.L_x_422:
        /* <DEDUP_REMOVED lines=11> */
.L_x_423:
[----:B------:R-:W-:Y:S02]  /*14a80*/  IMAD.MOV.U32 R13, RZ, RZ, R6 ;  /* 0x000000ffff0d7224 */ /* 0x000fe400078e0006 */
[----:B------:R-:W-:Y:S01]  /*14a90*/  IMAD.MOV.U32 R12, RZ, RZ, 0x2 ;  /* 0x00000002ff0c7424 */ /* 0x000fe200078e00ff */
[----:B------:R-:W-:-:S13]  /*14aa0*/  @!P2 IADD3 R2, P1, R29, R14, RZ ;  /* 0x0000000e1d02a210 */ /* 0x000fda0007f3e0ff */
[----:B------:R-:W-:Y:S05]  /*14ab0*/  WARPSYNC.COLLECTIVE R15, `(.L_x_424) ;  /* 0x000000000f087348 */ /* 0x000fea0003c00000 */
[----:B------:R0:W1:Y:S02]  /*14ac0*/  SHFL.IDX P6, R14, R13, R12, R11 ;  /* 0x0000000c0d0e7389 */ /* 0x00006400000c000b */
[----:B01----:R-:W-:Y:S01]  /*14ad0*/  ENDCOLLECTIVE ;  /* 0x000000000000791b */ /* 0x003fe20003800000 */
.L_x_424:
[----:B------:R-:W-:-:S05]  /*14ae0*/  @!P2 IMAD.X R3, RZ, RZ, R7, P1 ;  /* 0x000000ffff03a224 */ /* 0x000fca00008e0607 */
        /* <DEDUP_REMOVED lines=11> */
.L_x_425:
[----:B------:R-:W-:Y:S02]  /*14ba0*/  IMAD.MOV.U32 R13, RZ, RZ, R6 ;  /* 0x000000ffff0d7224 */ /* 0x000fe400078e0006 */
[----:B------:R-:W-:Y:S01]  /*14bb0*/  IMAD.MOV.U32 R12, RZ, RZ, 0x3 ;  /* 0x00000003ff0c7424 */ /* 0x000fe200078e00ff */
[----:B------:R-:W-:-:S13]  /*14bc0*/  @!P2 IADD3 R2, P1, R29, R14, RZ ;  /* 0x0000000e1d02a210 */ /* 0x000fda0007f3e0ff */
[----:B------:R-:W-:Y:S05]  /*14bd0*/  WARPSYNC.COLLECTIVE R15, `(.L_x_426) ;  /* 0x000000000f087348 */ /* 0x000fea0003c00000 */
[----:B------:R0:W1:Y:S02]  /*14be0*/  SHFL.IDX P6, R14, R13, R12, R11 ;  /* 0x0000000c0d0e7389 */ /* 0x00006400000c000b */
[----:B01----:R-:W-:Y:S01]  /*14bf0*/  ENDCOLLECTIVE ;  /* 0x000000000000791b */ /* 0x003fe20003800000 */
.L_x_426:
        /* <DEDUP_REMOVED lines=12> */
.L_x_427:
[----:B------:R-:W-:Y:S02]  /*14cc0*/  IMAD.MOV.U32 R13, RZ, RZ, R6 ;  /* 0x000000ffff0d7224 */ /* 0x000fe400078e0006 */
[----:B------:R-:W-:Y:S01]  /*14cd0*/  IMAD.MOV.U32 R12, RZ, RZ, 0x4 ;  /* 0x00000004ff0c7424 */ /* 0x000fe200078e00ff */
[----:B------:R-:W-:-:S13]  /*14ce0*/  @!P2 IADD3 R2, P1, R29, R14, RZ ;  /* 0x0000000e1d02a210 */ /* 0x000fda0007f3e0ff */
[----:B------:R-:W-:Y:S05]  /*14cf0*/  WARPSYNC.COLLECTIVE R15, `(.L_x_428) ;  /* 0x000000000f087348 */ /* 0x000fea0003c00000 */
[----:B------:R0:W1:Y:S02]  /*14d00*/  SHFL.IDX P6, R14, R13, R12, R11 ;  /* 0x0000000c0d0e7389 */ /* 0x00006400000c000b */
[----:B01----:R-:W-:Y:S01]  /*14d10*/  ENDCOLLECTIVE ;  /* 0x000000000000791b */ /* 0x003fe20003800000 */
.L_x_428:
        /* <DEDUP_REMOVED lines=12> */
.L_x_429:
[----:B------:R-:W-:Y:S02]  /*14de0*/  IMAD.MOV.U32 R13, RZ, RZ, R6 ;  /* 0x000000ffff0d7224 */ /* 0x000fe400078e0006 */
[----:B------:R-:W-:Y:S01]  /*14df0*/  IMAD.MOV.U32 R12, RZ, RZ, 0x5 ;  /* 0x00000005ff0c7424 */ /* 0x000fe200078e00ff */
[----:B------:R-:W-:-:S13]  /*14e00*/  @!P2 IADD3 R2, P1, R29, R14, RZ ;  /* 0x0000000e1d02a210 */ /* 0x000fda0007f3e0ff */
[----:B------:R-:W-:Y:S05]  /*14e10*/  WARPSYNC.COLLECTIVE R15, `(.L_x_430) ;  /* 0x000000000f087348 */ /* 0x000fea0003c00000 */
[----:B------:R0:W1:Y:S02]  /*14e20*/  SHFL.IDX P6, R14, R13, R12, R11 ;  /* 0x0000000c0d0e7389 */ /* 0x00006400000c000b */
[----:B01----:R-:W-:Y:S01]  /*14e30*/  ENDCOLLECTIVE ;  /* 0x000000000000791b */ /* 0x003fe20003800000 */
.L_x_430:
[----:B------:R-:W-:-:S05]  /*14e40*/  @!P2 IMAD.X R3, RZ, RZ, R7, P1 ;  /* 0x000000ffff03a224 */ /* 0x000fca00008e0607 */
[----:B------:R-:W-:Y:S01]  /*14e50*/  @!PT LDS RZ, [RZ] ;  /* 0x00000000fffff984 */ /* 0x000fe20000000800 */
[----:B------:R-:W-:Y:S01]  /*14e60*/  @!PT LDS RZ, [RZ] ;  /* 0x00000000fffff984 */ /* 0x000fe20000000800 */
[----:B------:R-:W-:Y:S01]  /*14e70*/  @!PT LDS RZ, [RZ] ;  /* 0x00000000fffff984 */ /* 0x000fe20000000800 */
[----:B------:R0:W-:Y:S01]  /*14e80*/  @!P2 LDGSTS.E.BYPASS.LTC128B.128 [R10+0x16400], desc[UR50][R2.64], !P0 ;  /* 0x16400000020aafae */ /* 0x0001e2000c101d72 */
[----:B------:R-:W-:Y:S01]  /*14e90*/  ISETP.GE.AND P2, PT, R8, R5, PT ;  /* 0x000000050800720c */ /* 0x000fe20003f46270 */
[----:B------:R-:W-:Y:S02]  /*14ea0*/  IMAD.MOV.U32 R13, RZ, RZ, R0 ;  /* 0x000000ffff0d7224 */ /* 0x000fe400078e0000 */
[----:B------:R-:W-:-:S10]  /*14eb0*/  IMAD.MOV.U32 R7, RZ, RZ, R14 ;  /* 0x000000ffff077224 */ /* 0x000fd400078e000e */
[----:B0-----:R-:W-:Y:S05]  /*14ec0*/  WARPSYNC.COLLECTIVE R15, `(.L_x_431) ;  /* 0x000000000f087348 */ /* 0x001fea0003c00000 */
[----:B------:R1:W2:Y:S02]  /*14ed0*/  SHFL.IDX P6, R14, R13, R12, R11 ;  /* 0x0000000c0d0e7389 */ /* 0x0002a400000c000b */
[----:B012---:R-:W-:Y:S01]  /*14ee0*/  ENDCOLLECTIVE ;  /* 0x000000000000791b */ /* 0x007fe20003800000 */
.L_x_431:
[----:B------:R-:W-:Y:S02]  /*14ef0*/  IMAD.MOV.U32 R13, RZ, RZ, R6 ;  /* 0x000000ffff0d7224 */ /* 0x000fe400078e0006 */
[----:B------:R-:W-:Y:S01]  /*14f00*/  IMAD.MOV.U32 R12, RZ, RZ, 0x6 ;  /* 0x00000006ff0c7424 */ /* 0x000fe200078e00ff */
[----:B------:R-:W-:-:S13]  /*14f10*/  @!P2 IADD3 R2, P1, R29, R14, RZ ;  /* 0x0000000e1d02a210 */ /* 0x000fda0007f3e0ff */
[----:B------:R-:W-:Y:S05]  /*14f20*/  WARPSYNC.COLLECTIVE R15, `(.L_x_432) ;  /* 0x000000000f087348 */ /* 0x000fea0003c00000 */
[----:B------:R0:W1:Y:S02]  /*14f30*/  SHFL.IDX P6, R14, R13, R12, R11 ;  /* 0x0000000c0d0e7389 */ /* 0x00006400000c000b */
[----:B01----:R-:W-:Y:S01]  /*14f40*/  ENDCOLLECTIVE ;  /* 0x000000000000791b */ /* 0x003fe20003800000 */
.L_x_432:
[----:B------:R-:W-:-:S05]  /*14f50*/  @!P2 IMAD.X R3, RZ, RZ, R7, P1 ;  /* 0x000000ffff03a224 */ /* 0x000fca00008e0607 */
[----:B------:R-:W-:Y:S01]  /*14f60*/  @!PT LDS RZ, [RZ] ;  /* 0x00000000fffff984 */ /* 0x000fe20000000800 */
[----:B------:R-:W-:Y:S01]  /*14f70*/  @!PT LDS RZ, [RZ] ;  /* 0x00000000fffff984 */ /* 0x000fe20000000800 */
[----:B------:R-:W-:Y:S01]  /*14f80*/  @!PT LDS RZ, [RZ] ;  /* 0x00000000fffff984 */ /* 0x000fe20000000800 */
[----:B------:R0:W-:Y:S01]  /*14f90*/  @!P2 LDGSTS.E.BYPASS.LTC128B.128 [R10+0x16c00], desc[UR50][R2.64], !P0 ;  /* 0x16c00000020aafae */ /* 0x0001e2000c101d72 */
[----:B------:R-:W-:Y:S02]  /*14fa0*/  IMAD.MOV.U32 R13, RZ, RZ, R0 ;  /* 0x000000ffff0d7224 */ /* 0x000fe400078e0000 */
[----:B0-----:R-:W-:Y:S02]  /*14fb0*/  VIADD R2, R4, 0x60 ;  /* 0x0000006004027836 */ /* 0x001fe40000000000 */
[----:B------:R-:W-:-:S03]  /*14fc0*/  IMAD.MOV.U32 R7, RZ, RZ, R14 ;  /* 0x000000ffff077224 */ /* 0x000fc600078e000e */
[----:B------:R-:W-:-:S13]  /*14fd0*/  ISETP.GE.AND P2, PT, R2, R5, PT ;  /* 0x000000050200720c */ /* 0x000fda0003f46270 */
[----:B------:R-:W-:Y:S05]  /*14fe0*/  WARPSYNC.COLLECTIVE R15, `(.L_x_433) ;  /* 0x000000000f087348 */ /* 0x000fea0003c00000 */
[----:B------:R0:W1:Y:S02]  /*14ff0*/  SHFL.IDX P6, R14, R13, R12, R11 ;  /* 0x0000000c0d0e7389 */ /* 0x00006400000c000b */
[----:B01----:R-:W-:Y:S01]  /*15000*/  ENDCOLLECTIVE ;  /* 0x000000000000791b */ /* 0x003fe20003800000 */
.L_x_433:
[----:B------:R-:W-:Y:S02]  /*15010*/  IMAD.MOV.U32 R13, RZ, RZ, R6 ;  /* 0x000000ffff0d7224 */ /* 0x000fe400078e0006 */
[----:B------:R-:W-:Y:S01]  /*15020*/  IMAD.MOV.U32 R12, RZ, RZ, 0x7 ;  /* 0x00000007ff0c7424 */ /* 0x000fe200078e00ff */
[----:B------:R-:W-:-:S13]  /*15030*/  @!P2 IADD3 R2, P1, R29, R14, RZ ;  /* 0x0000000e1d02a210 */ /* 0x000fda0007f3e0ff */
[----:B------:R-:W-:Y:S05]  /*15040*/  WARPSYNC.COLLECTIVE R15, `(.L_x_434) ;  /* 0x000000000f087348 */ /* 0x000fea0003c00000 */
[----:B------:R0:W1:Y:S02]  /*15050*/  SHFL.IDX P6, R14, R13, R12, R11 ;  /* 0x0000000c0d0e7389 */ /* 0x00006400000c000b */
[----:B01----:R-:W-:Y:S01]  /*15060*/  ENDCOLLECTIVE ;  /* 0x000000000000791b */ /* 0x003fe20003800000 */
.L_x_434:
        /* <DEDUP_REMOVED lines=10> */
.L_x_435:
[----:B------:R-:W-:Y:S05]  /*15110*/  BRA `(.L_x_436) ;  /* 0xffffffa800287947 */ /* 0x000fea000383ffff */
.L_x_315:
[----:B0-----:R0:W1:Y:S02]  /*15120*/  SYNCS.PHASECHK.TRANS64.TRYWAIT P0, [R16+URZ+0x22820], R3 ;  /* 0x02282003100075a7 */ /* 0x001064000800017f */
[----:B-1----:R-:W-:Y:S05]  /*15130*/  @!P0 NANOSLEEP.SYNCS 0x989680 ;  /* 0x009896800000895d */ /* 0x002fea0003900000 */
[----:B------:R-:W1:Y:S02]  /*15140*/  @!P0 SYNCS.PHASECHK.TRANS64 P0, [R16+URZ+0x22820], R3 ;  /* 0x02282003100085a7 */ /* 0x000e64000800007f */
[----:B-1----:R-:W-:Y:S05]  /*15150*/  @!P0 BRA `(.L_x_315) ;  /* 0xfffffffc00f08947 */ /* 0x002fea000383ffff */
[----:B------:R-:W-:Y:S05]  /*15160*/  BRA `(.L_x_437) ;  /* 0xffffffa800847947 */ /* 0x000fea000383ffff */
.L_x_319:
[----:B0-----:R0:W1:Y:S02]  /*15170*/  SYNCS.PHASECHK.TRANS64.TRYWAIT P0, [R0+URZ+0x22880], R27 ;  /* 0x0228801b000075a7 */ /* 0x001064000800017f */
[----:B-1----:R-:W-:Y:S05]  /*15180*/  @!P0 NANOSLEEP.SYNCS 0x989680 ;  /* 0x009896800000895d */ /* 0x002fea0003900000 */
[----:B------:R-:W1:Y:S02]  /*15190*/  @!P0 SYNCS.PHASECHK.TRANS64 P0, [R0+URZ+0x22880], R27 ;  /* 0x0228801b000085a7 */ /* 0x000e64000800007f */
[----:B-1----:R-:W-:Y:S05]  /*151a0*/  @!P0 BRA `(.L_x_319) ;  /* 0xfffffffc00f08947 */ /* 0x002fea000383ffff */
[----:B------:R-:W-:Y:S05]  /*151b0*/  BRA `(.L_x_438) ;  /* 0xffffffac00a47947 */ /* 0x000fea000383ffff */
.L_x_320:
        /* <DEDUP_REMOVED lines=8> */
.L_x_440:
[----:B------:R-:W-:Y:S05]  /*15240*/  BSYNC B0 ;  /* 0x0000000000007941 */ /* 0x000fea0003800000 */
.L_x_439:
[----:B------:R-:W-:Y:S02]  /*15250*/  IMAD.MOV.U32 R13, RZ, RZ, R20 ;  /* 0x000000ffff0d7224 */ /* 0x000fe400078e0014 */
[----:B------:R-:W-:Y:S02]  /*15260*/  IMAD.MOV.U32 R12, RZ, RZ, RZ ;  /* 0x000000ffff0c7224 */ /* 0x000fe400078e00ff */
[----:B------:R-:W-:Y:S02]  /*15270*/  IMAD.MOV.U32 R11, RZ, RZ, 0x181f ;  /* 0x0000181fff0b7424 */ /* 0x000fe400078e00ff */
[----:B------:R-:W-:Y:S02]  /*15280*/  IMAD.MOV.U32 R15, RZ, RZ, -0x1 ;  /* 0xffffffffff0f7424 */ /* 0x000fe400078e00ff */
[----:B------:R-:W-:Y:S02]  /*15290*/  IMAD.MOV.U32 R3, RZ, RZ, R14 ;  /* 0x000000ffff037224 */ /* 0x000fe400078e000e */
[----:B------:R-:W-:-:S07]  /*152a0*/  IMAD.IADD R6, R16, 0x1, R6 ;  /* 0x0000000110067824 */ /* 0x000fce00078e0206 */
[----:B------:R-:W-:Y:S05]  /*152b0*/  WARPSYNC.COLLECTIVE R15, `(.L_x_441) ;  /* 0x000000000f087348 */ /* 0x000fea0003c00000 */
[----:B------:R0:W1:Y:S02]  /*152c0*/  SHFL.IDX P6, R14, R13, R12, R11 ;  /* 0x0000000c0d0e7389 */ /* 0x00006400000c000b */
[----:B01----:R-:W-:Y:S01]  /*152d0*/  ENDCOLLECTIVE ;  /* 0x000000000000791b */ /* 0x003fe20003800000 */
.L_x_441:
[----:B------:R-:W-:Y:S02]  /*152e0*/  IMAD.MOV.U32 R13, RZ, RZ, R4 ;  /* 0x000000ffff0d7224 */ /* 0x000fe400078e0004 */
[----:B------:R-:W-:Y:S02]  /*152f0*/  IMAD.MOV.U32 R12, RZ, RZ, 0x1 ;  /* 0x00000001ff0c7424 */ /* 0x000fe400078e00ff */
[----:B------:R-:W-:-:S07]  /*15300*/  IMAD.MOV.U32 R2, RZ, RZ, R14 ;  /* 0x000000ffff027224 */ /* 0x000fce00078e000e */
[----:B------:R-:W-:Y:S05]  /*15310*/  WARPSYNC.COLLECTIVE R15, `(.L_x_442) ;  /* 0x000000000f087348 */ /* 0x000fea0003c00000 */
[----:B------:R0:W1:Y:S02]  /*15320*/  SHFL.IDX P6, R14, R13, R12, R11 ;  /* 0x0000000c0d0e7389 */ /* 0x00006400000c000b */
[----:B01----:R-:W-:Y:S01]  /*15330*/  ENDCOLLECTIVE ;  /* 0x000000000000791b */ /* 0x003fe20003800000 */
.L_x_442:
        /* <DEDUP_REMOVED lines=11> */
.L_x_443:
[----:B------:R-:W-:Y:S02]  /*153f0*/  IMAD.MOV.U32 R13, RZ, RZ, R4 ;  /* 0x000000ffff0d7224 */ /* 0x000fe400078e0004 */
[----:B------:R-:W-:-:S05]  /*15400*/  IMAD.MOV.U32 R12, RZ, RZ, R14 ;  /* 0x000000ffff0c7224 */ /* 0x000fca00078e000e */
[----:B------:R-:W-:Y:S01]  /*15410*/  IADD3 R2, P0, R29, R12, RZ ;  /* 0x0000000c1d027210 */ /* 0x000fe20007f1e0ff */
[----:B------:R-:W-:-:S04]  /*15420*/  IMAD.MOV.U32 R12, RZ, RZ, 0x2 ;  /* 0x00000002ff0c7424 */ /* 0x000fc800078e00ff */
[----:B------:R-:W-:-:S08]  /*15430*/  IMAD.X R3, RZ, RZ, R33, P0 ;  /* 0x000000ffff037224 */ /* 0x000fd000000e0621 */
[----:B------:R-:W-:Y:S05]  /*15440*/  WARPSYNC.COLLECTIVE R15, `(.L_x_444) ;  /* 0x000000000f087348 */ /* 0x000fea0003c00000 */
[----:B------:R0:W1:Y:S02]  /*15450*/  SHFL.IDX P6, R14, R13, R12, R11 ;  /* 0x0000000c0d0e7389 */ /* 0x00006400000c000b */
[----:B01----:R-:W-:Y:S01]  /*15460*/  ENDCOLLECTIVE ;  /* 0x000000000000791b */ /* 0x003fe20003800000 */
.L_x_444:
        /* <DEDUP_REMOVED lines=9> */
.L_x_445:
[----:B------:R-:W-:Y:S02]  /*15500*/  IMAD.MOV.U32 R13, RZ, RZ, R4 ;  /* 0x000000ffff0d7224 */ /* 0x000fe400078e0004 */
        /* <DEDUP_REMOVED lines=8> */
.L_x_446:
        /* <DEDUP_REMOVED lines=9> */
.L_x_447:
[----:B------:R-:W-:Y:S02]  /*15620*/  IMAD.MOV.U32 R13, RZ, RZ, R4 ;  /* 0x000000ffff0d7224 */ /* 0x000fe400078e0004 */
[----:B------:R-:W-:Y:S02]  /*15630*/  IMAD.MOV.U32 R12, RZ, RZ, 0x4 ;  /* 0x00000004ff0c7424 */ /* 0x000fe400078e00ff */
[----:B------:R-:W-:-:S07]  /*15640*/  IMAD.MOV.U32 R2, RZ, RZ, R14 ;  /* 0x000000ffff027224 */ /* 0x000fce00078e000e */
[----:B------:R-:W-:Y:S05]  /*15650*/  WARPSYNC.COLLECTIVE R15, `(.L_x_448) ;  /* 0x000000000f087348 */ /* 0x000fea0003c00000 */
[----:B------:R0:W1:Y:S02]  /*15660*/  SHFL.IDX P6, R14, R13, R12, R11 ;  /* 0x0000000c0d0e7389 */ /* 0x00006400000c000b */
[----:B01----:R-:W-:Y:S01]  /*15670*/  ENDCOLLECTIVE ;  /* 0x000000000000791b */ /* 0x003fe20003800000 */
.L_x_448:
        /* <DEDUP_REMOVED lines=11> */
.L_x_449:
[----:B------:R-:W-:Y:S02]  /*15730*/  IMAD.MOV.U32 R13, RZ, RZ, R4 ;  /* 0x000000ffff0d7224 */ /* 0x000fe400078e0004 */
[----:B------:R-:W-:Y:S02]  /*15740*/  IMAD.MOV.U32 R12, RZ, RZ, 0x5 ;  /* 0x00000005ff0c7424 */ /* 0x000fe400078e00ff */
[----:B------:R-:W-:-:S07]  /*15750*/  IMAD.MOV.U32 R2, RZ, RZ, R14 ;  /* 0x000000ffff027224 */ /* 0x000fce00078e000e */
[----:B------:R-:W-:Y:S05]  /*15760*/  WARPSYNC.COLLECTIVE R15, `(.L_x_450) ;  /* 0x000000000f087348 */ /* 0x000fea0003c00000 */
[----:B------:R0:W1:Y:S02]  /*15770*/  SHFL.IDX P6, R14, R13, R12, R11 ;  /* 0x0000000c0d0e7389 */ /* 0x00006400000c000b */
[----:B01----:R-:W-:Y:S01]  /*15780*/  ENDCOLLECTIVE ;  /* 0x000000000000791b */ /* 0x003fe20003800000 */
.L_x_450:
        /* <DEDUP_REMOVED lines=11> */
.L_x_451:
[----:B------:R-:W-:Y:S02]  /*15840*/  IMAD.MOV.U32 R13, RZ, RZ, R4 ;  /* 0x000000ffff0d7224 */ /* 0x000fe400078e0004 */
[----:B------:R-:W-:Y:S02]  /*15850*/  IMAD.MOV.U32 R12, RZ, RZ, 0x6 ;  /* 0x00000006ff0c7424 */ /* 0x000fe400078e00ff */
[----:B------:R-:W-:-:S07]  /*15860*/  IMAD.MOV.U32 R2, RZ, RZ, R14 ;  /* 0x000000ffff027224 */ /* 0x000fce00078e000e */
[----:B------:R-:W-:Y:S05]  /*15870*/  WARPSYNC.COLLECTIVE R15, `(.L_x_452) ;  /* 0x000000000f087348 */ /* 0x000fea0003c00000 */
[----:B------:R0:W1:Y:S02]  /*15880*/  SHFL.IDX P6, R14, R13, R12, R11 ;  /* 0x0000000c0d0e7389 */ /* 0x00006400000c000b */
[----:B01----:R-:W-:Y:S01]  /*15890*/  ENDCOLLECTIVE ;  /* 0x000000000000791b */ /* 0x003fe20003800000 */
.L_x_452:
        /* <DEDUP_REMOVED lines=11> */
.L_x_453:
[----:B------:R-:W-:Y:S02]  /*15950*/  IMAD.MOV.U32 R13, RZ, RZ, R4 ;  /* 0x000000ffff0d7224 */ /* 0x000fe400078e0004 */
[----:B------:R-:W-:Y:S02]  /*15960*/  IMAD.MOV.U32 R12, RZ, RZ, 0x7 ;  /* 0x00000007ff0c7424 */ /* 0x000fe400078e00ff */
[----:B------:R-:W-:-:S07]  /*15970*/  IMAD.MOV.U32 R2, RZ, RZ, R14 ;  /* 0x000000ffff027224 */ /* 0x000fce00078e000e */
[----:B------:R-:W-:Y:S05]  /*15980*/  WARPSYNC.COLLECTIVE R15, `(.L_x_454) ;  /* 0x000000000f087348 */ /* 0x000fea0003c00000 */
[----:B------:R0:W1:Y:S02]  /*15990*/  SHFL.IDX P6, R14, R13, R12, R11 ;  /* 0x0000000c0d0e7389 */ /* 0x00006400000c000b */
[----:B01----:R-:W-:Y:S01]  /*159a0*/  ENDCOLLECTIVE ;  /* 0x000000000000791b */ /* 0x003fe20003800000 */
.L_x_454:
        /* <DEDUP_REMOVED lines=11> */
.L_x_455:
[----:B------:R-:W-:Y:S02]  /*15a60*/  IMAD.MOV.U32 R13, RZ, RZ, R19 ;  /* 0x000000ffff0d7224 */ /* 0x000fe400078e0013 */
[----:B------:R-:W-:Y:S02]  /*15a70*/  IMAD.MOV.U32 R12, RZ, RZ, RZ ;  /* 0x000000ffff0c7224 */ /* 0x000fe400078e00ff */
[----:B------:R-:W-:-:S07]  /*15a80*/  IMAD.MOV.U32 R20, RZ, RZ, R14 ;  /* 0x000000ffff147224 */ /* 0x000fce00078e000e */
[----:B------:R-:W-:Y:S05]  /*15a90*/  WARPSYNC.COLLECTIVE R15, `(.L_x_456) ;  /* 0x000000000f087348 */ /* 0x000fea0003c00000 */
[----:B------:R0:W1:Y:S02]  /*15aa0*/  SHFL.IDX P6, R14, R13, R12, R11 ;  /* 0x0000000c0d0e7389 */ /* 0x00006400000c000b */
[----:B01----:R-:W-:Y:S01]  /*15ab0*/  ENDCOLLECTIVE ;  /* 0x000000000000791b */ /* 0x003fe20003800000 */
.L_x_456:
        /* <DEDUP_REMOVED lines=11> */
.L_x_457:
[----:B------:R-:W-:Y:S02]  /*15b70*/  IMAD.MOV.U32 R13, RZ, RZ, R19 ;  /* 0x000000ffff0d7224 */ /* 0x000fe400078e0013 */
[----:B------:R-:W-:Y:S02]  /*15b80*/  IMAD.MOV.U32 R12, RZ, RZ, 0x1 ;  /* 0x00000001ff0c7424 */ /* 0x000fe400078e00ff */
[----:B------:R-:W-:-:S07]  /*15b90*/  IMAD.MOV.U32 R5, RZ, RZ, R14 ;  /* 0x000000ffff057224 */ /* 0x000fce00078e000e */
[----:B------:R-:W-:Y:S05]  /*15ba0*/  WARPSYNC.COLLECTIVE R15, `(.L_x_458) ;  /* 0x000000000f087348 */ /* 0x000fea0003c00000 */
[----:B------:R0:W1:Y:S02]  /*15bb0*/  SHFL.IDX P6, R14, R13, R12, R11 ;  /* 0x0000000c0d0e7389 */ /* 0x00006400000c000b */
[----:B01----:R-:W-:Y:S01]  /*15bc0*/  ENDCOLLECTIVE ;  /* 0x000000000000791b */ /* 0x003fe20003800000 */
.L_x_458:
        /* <DEDUP_REMOVED lines=11> */
.L_x_459:
[----:B------:R-:W-:Y:S01]  /*15c80*/  IMAD.MOV.U32 R2, RZ, RZ, R14 ;  /* 0x000000ffff027224 */ /* 0x000fe200078e000e */
[----:B------:R-:W-:Y:S06]  /*15c90*/  BRA `(.L_x_460) ;  /* 0xffffffa800407947 */ /* 0x000fec000383ffff */
.L_x_325:
[----:B--2---:R2:W3:Y:S02]  /*15ca0*/  SYNCS.PHASECHK.TRANS64.TRYWAIT P0, [R0+URZ+0x22840], R27 ;  /* 0x0228401b000075a7 */ /* 0x0044e4000800017f */
[----:B---3--:R-:W-:Y:S05]  /*15cb0*/  @!P0 NANOSLEEP.SYNCS 0x989680 ;  /* 0x009896800000895d */ /* 0x008fea0003900000 */
[----:B------:R-:W3:Y:S02]  /*15cc0*/  @!P0 SYNCS.PHASECHK.TRANS64 P0, [R0+URZ+0x22840], R27 ;  /* 0x0228401b000085a7 */ /* 0x000ee4000800007f */
[----:B---3--:R-:W-:Y:S05]  /*15cd0*/  @!P0 BRA `(.L_x_325) ;  /* 0xfffffffc00f08947 */ /* 0x008fea000383ffff */
[----:B------:R-:W-:Y:S05]  /*15ce0*/  BRA `(.L_x_461) ;  /* 0xffffffa800907947 */ /* 0x000fea000383ffff */
.L_x_326:
        /* <DEDUP_REMOVED lines=8> */
.L_x_463:
[----:B------:R-:W-:Y:S05]  /*15d70*/  BSYNC B0 ;  /* 0x0000000000007941 */ /* 0x000fea0003800000 */
.L_x_462:
        /* <DEDUP_REMOVED lines=8> */
.L_x_464:
[----:B------:R-:W-:Y:S02]  /*15e00*/  IMAD.MOV.U32 R13, RZ, RZ, R4 ;  /* 0x000000ffff0d7224 */ /* 0x000fe400078e0004 */
[----:B------:R-:W-:Y:S02]  /*15e10*/  IMAD.MOV.U32 R12, RZ, RZ, 0x1 ;  /* 0x00000001ff0c7424 */ /* 0x000fe400078e00ff */
[----:B------:R-:W-:-:S07]  /*15e20*/  IMAD.MOV.U32 R2, RZ, RZ, R14 ;  /* 0x000000ffff027224 */ /* 0x000fce00078e000e */
[----:B------:R-:W-:Y:S05]  /*15e30*/  WARPSYNC.COLLECTIVE R15, `(.L_x_465) ;  /* 0x000000000f087348 */ /* 0x000fea0003c00000 */
[----:B------:R0:W1:Y:S02]  /*15e40*/  SHFL.IDX P6, R14, R13, R12, R11 ;  /* 0x0000000c0d0e7389 */ /* 0x00006400000c000b */
[----:B01----:R-:W-:Y:S01]  /*15e50*/  ENDCOLLECTIVE ;  /* 0x000000000000791b */ /* 0x003fe20003800000 */
.L_x_465:
        /* <DEDUP_REMOVED lines=11> */
.L_x_466:
        /* <DEDUP_REMOVED lines=8> */
.L_x_467:
        /* <DEDUP_REMOVED lines=9> */
.L_x_468:
        /* <DEDUP_REMOVED lines=9> */
.L_x_469:
        /* <DEDUP_REMOVED lines=9> */
.L_x_470:
[----:B------:R-:W-:Y:S02]  /*16140*/  IMAD.MOV.U32 R13, RZ, RZ, R4 ;  /* 0x000000ffff0d7224 */ /* 0x000fe400078e0004 */
[----:B------:R-:W-:Y:S02]  /*16150*/  IMAD.MOV.U32 R12, RZ, RZ, 0x4 ;  /* 0x00000004ff0c7424 */ /* 0x000fe400078e00ff */
[----:B------:R-:W-:-:S07]  /*16160*/  IMAD.MOV.U32 R2, RZ, RZ, R14 ;  /* 0x000000ffff027224 */ /* 0x000fce00078e000e */
[----:B------:R-:W-:Y:S05]  /*16170*/  WARPSYNC.COLLECTIVE R15, `(.L_x_471) ;  /* 0x000000000f087348 */ /* 0x000fea0003c00000 */
[----:B------:R0:W1:Y:S02]  /*16180*/  SHFL.IDX P6, R14, R13, R12, R11 ;  /* 0x0000000c0d0e7389 */ /* 0x00006400000c000b */
[----:B01----:R-:W-:Y:S01]  /*16190*/  ENDCOLLECTIVE ;  /* 0x000000000000791b */ /* 0x003fe20003800000 */
.L_x_471:
        /* <DEDUP_REMOVED lines=11> */
.L_x_472:
[----:B------:R-:W-:Y:S02]  /*16250*/  IMAD.MOV.U32 R13, RZ, RZ, R4 ;  /* 0x000000ffff0d7224 */ /* 0x000fe400078e0004 */
[----:B------:R-:W-:Y:S02]  /*16260*/  IMAD.MOV.U32 R12, RZ, RZ, 0x5 ;  /* 0x00000005ff0c7424 */ /* 0x000fe400078e00ff */
[----:B------:R-:W-:-:S07]  /*16270*/  IMAD.MOV.U32 R2, RZ, RZ, R14 ;  /* 0x000000ffff027224 */ /* 0x000fce00078e000e */
[----:B------:R-:W-:Y:S05]  /*16280*/  WARPSYNC.COLLECTIVE R15, `(.L_x_473) ;  /* 0x000000000f087348 */ /* 0x000fea0003c00000 */
[----:B------:R0:W1:Y:S02]  /*16290*/  SHFL.IDX P6, R14, R13, R12, R11 ;  /* 0x0000000c0d0e7389 */ /* 0x00006400000c000b */
[----:B01----:R-:W-:Y:S01]  /*162a0*/  ENDCOLLECTIVE ;  /* 0x000000000000791b */ /* 0x003fe20003800000 */
.L_x_473:
        /* <DEDUP_REMOVED lines=11> */
.L_x_474:
[----:B------:R-:W-:Y:S02]  /*16360*/  IMAD.MOV.U32 R13, RZ, RZ, R4 ;  /* 0x000000ffff0d7224 */ /* 0x000fe400078e0004 */
[----:B------:R-:W-:Y:S02]  /*16370*/  IMAD.MOV.U32 R12, RZ, RZ, 0x6 ;  /* 0x00000006ff0c7424 */ /* 0x000fe400078e00ff */
[----:B------:R-:W-:-:S07]  /*16380*/  IMAD.MOV.U32 R2, RZ, RZ, R14 ;  /* 0x000000ffff027224 */ /* 0x000fce00078e000e */
[----:B------:R-:W-:Y:S05]  /*16390*/  WARPSYNC.COLLECTIVE R15, `(.L_x_475) ;  /* 0x000000000f087348 */ /* 0x000fea0003c00000 */
[----:B------:R0:W1:Y:S02]  /*163a0*/  SHFL.IDX P6, R14, R13, R12, R11 ;  /* 0x0000000c0d0e7389 */ /* 0x00006400000c000b */
[----:B01----:R-:W-:Y:S01]  /*163b0*/  ENDCOLLECTIVE ;  /* 0x000000000000791b */ /* 0x003fe20003800000 */
.L_x_475:
        /* <DEDUP_REMOVED lines=11> */
.L_x_476:
[----:B------:R-:W-:Y:S02]  /*16470*/  IMAD.MOV.U32 R13, RZ, RZ, R4 ;  /* 0x000000ffff0d7224 */ /* 0x000fe400078e0004 */
[----:B------:R-:W-:Y:S02]  /*16480*/  IMAD.MOV.U32 R12, RZ, RZ, 0x7 ;  /* 0x00000007ff0c7424 */ /* 0x000fe400078e00ff */
[----:B------:R-:W-:-:S07]  /*16490*/  IMAD.MOV.U32 R2, RZ, RZ, R14 ;  /* 0x000000ffff027224 */ /* 0x000fce00078e000e */
[----:B------:R-:W-:Y:S05]  /*164a0*/  WARPSYNC.COLLECTIVE R15, `(.L_x_477) ;  /* 0x000000000f087348 */ /* 0x000fea0003c00000 */
[----:B------:R0:W1:Y:S02]  /*164b0*/  SHFL.IDX P6, R14, R13, R12, R11 ;  /* 0x0000000c0d0e7389 */ /* 0x00006400000c000b */
[----:B01----:R-:W-:Y:S01]  /*164c0*/  ENDCOLLECTIVE ;  /* 0x000000000000791b */ /* 0x003fe20003800000 */
.L_x_477:
        /* <DEDUP_REMOVED lines=11> */
.L_x_478:
[----:B------:R-:W-:Y:S02]  /*16580*/  IMAD.MOV.U32 R13, RZ, RZ, R8 ;  /* 0x000000ffff0d7224 */ /* 0x000fe400078e0008 */
[----:B------:R-:W-:Y:S02]  /*16590*/  IMAD.MOV.U32 R12, RZ, RZ, RZ ;  /* 0x000000ffff0c7224 */ /* 0x000fe400078e00ff */
[----:B------:R-:W-:-:S07]  /*165a0*/  IMAD.MOV.U32 R9, RZ, RZ, R14 ;  /* 0x000000ffff097224 */ /* 0x000fce00078e000e */
[----:B------:R-:W-:Y:S05]  /*165b0*/  WARPSYNC.COLLECTIVE R15, `(.L_x_479) ;  /* 0x000000000f087348 */ /* 0x000fea0003c00000 */
[----:B------:R0:W1:Y:S02]  /*165c0*/  SHFL.IDX P6, R14, R13, R12, R11 ;  /* 0x0000000c0d0e7389 */ /* 0x00006400000c000b */
[----:B01----:R-:W-:Y:S01]  /*165d0*/  ENDCOLLECTIVE ;  /* 0x000000000000791b */ /* 0x003fe20003800000 */
.L_x_479:
        /* <DEDUP_REMOVED lines=11> */
.L_x_480:
[----:B------:R-:W-:Y:S02]  /*16690*/  IMAD.MOV.U32 R13, RZ, RZ, R8 ;  /* 0x000000ffff0d7224 */ /* 0x000fe400078e0008 */
[----:B------:R-:W-:Y:S02]  /*166a0*/  IMAD.MOV.U32 R12, RZ, RZ, 0x1 ;  /* 0x00000001ff0c7424 */ /* 0x000fe400078e00ff */
[----:B------:R-:W-:-:S07]  /*166b0*/  IMAD.MOV.U32 R5, RZ, RZ, R14 ;  /* 0x000000ffff057224 */ /* 0x000fce00078e000e */
[----:B------:R-:W-:Y:S05]  /*166c0*/  WARPSYNC.COLLECTIVE R15, `(.L_x_481) ;  /* 0x000000000f087348 */ /* 0x000fea0003c00000 */
[----:B------:R0:W1:Y:S02]  /*166d0*/  SHFL.IDX P6, R14, R13, R12, R11 ;  /* 0x0000000c0d0e7389 */ /* 0x00006400000c000b */
[----:B01----:R-:W-:Y:S01]  /*166e0*/  ENDCOLLECTIVE ;  /* 0x000000000000791b */ /* 0x003fe20003800000 */
.L_x_481:
        /* <DEDUP_REMOVED lines=11> */
.L_x_482:
[----:B------:R-:W-:Y:S05]  /*167a0*/  BRA `(.L_x_483) ;  /* 0xffffffa400207947 */ /* 0x000fea000383ffff */
.L_x_331:
[----:B0-----:R0:W1:Y:S02]  /*167b0*/  SYNCS.PHASECHK.TRANS64.TRYWAIT P2, [R18+URZ+0x22870], R3 ;  /* 0x02287003120075a7 */ /* 0x001064000804017f */
[----:B-1----:R-:W-:Y:S05]  /*167c0*/  @!P2 NANOSLEEP.SYNCS 0x989680 ;  /* 0x009896800000a95d */ /* 0x002fea0003900000 */
[----:B------:R-:W1:Y:S02]  /*167d0*/  @!P2 SYNCS.PHASECHK.TRANS64 P2, [R18+URZ+0x22870], R3 ;  /* 0x022870031200a5a7 */ /* 0x000e64000804007f */
[----:B-1----:R-:W-:Y:S05]  /*167e0*/  @!P2 BRA `(.L_x_331) ;  /* 0xfffffffc00f0a947 */ /* 0x002fea000383ffff */
[----:B------:R-:W-:Y:S05]  /*167f0*/  BRA `(.L_x_484) ;  /* 0xffffffa400847947 */ /* 0x000fea000383ffff */
.L_x_333:
[----:B0-----:R0:W1:Y:S02]  /*16800*/  SYNCS.PHASECHK.TRANS64.TRYWAIT P2, [R18+URZ+0x22860], R3 ;  /* 0x02286003120075a7 */ /* 0x001064000804017f */
[----:B-1----:R-:W-:Y:S05]  /*16810*/  @!P2 NANOSLEEP.SYNCS 0x989680 ;  /* 0x009896800000a95d */ /* 0x002fea0003900000 */
[----:B------:R-:W1:Y:S02]  /*16820*/  @!P2 SYNCS.PHASECHK.TRANS64 P2, [R18+URZ+0x22860], R3 ;  /* 0x022860031200a5a7 */ /* 0x000e64000804007f */
[----:B-1----:R-:W-:Y:S05]  /*16830*/  @!P2 BRA `(.L_x_333) ;  /* 0xfffffffc00f0a947 */ /* 0x002fea000383ffff */
[----:B------:R-:W-:Y:S05]  /*16840*/  BRA `(.L_x_485) ;  /* 0xffffffa400947947 */ /* 0x000fea000383ffff */
.L_x_341:
[----:B0-----:R0:W2:Y:S02]  /*16850*/  SYNCS.PHASECHK.TRANS64.TRYWAIT P1, [R17+URZ+0x22870], R0 ;  /* 0x02287000110075a7 */ /* 0x0010a4000802017f */
[----:B--2---:R-:W-:Y:S05]  /*16860*/  @!P1 NANOSLEEP.SYNCS 0x989680 ;  /* 0x009896800000995d */ /* 0x004fea0003900000 */
[----:B------:R-:W2:Y:S02]  /*16870*/  @!P1 SYNCS.PHASECHK.TRANS64 P1, [R17+URZ+0x22870], R0 ;  /* 0x02287000110095a7 */ /* 0x000ea4000802007f */
[----:B--2---:R-:W-:Y:S05]  /*16880*/  @!P1 BRA `(.L_x_341) ;  /* 0xfffffffc00f09947 */ /* 0x004fea000383ffff */
[----:B------:R-:W-:Y:S05]  /*16890*/  BRA `(.L_x_486) ;  /* 0xffffffac00587947 */ /* 0x000fea000383ffff */
.L_x_343:
[----:B0-----:R0:W2:Y:S02]  /*168a0*/  SYNCS.PHASECHK.TRANS64.TRYWAIT P1, [R17+URZ+0x22860], R0 ;  /* 0x02286000110075a7 */ /* 0x0010a4000802017f */
[----:B--2---:R-:W-:Y:S05]  /*168b0*/  @!P1 NANOSLEEP.SYNCS 0x989680 ;  /* 0x009896800000995d */ /* 0x004fea0003900000 */
[----:B------:R-:W2:Y:S02]  /*168c0*/  @!P1 SYNCS.PHASECHK.TRANS64 P1, [R17+URZ+0x22860], R0 ;  /* 0x02286000110095a7 */ /* 0x000ea4000802007f */
[----:B--2---:R-:W-:Y:S05]  /*168d0*/  @!P1 BRA `(.L_x_343) ;  /* 0xfffffffc00f09947 */ /* 0x004fea000383ffff */
[----:B------:R-:W-:Y:S05]  /*168e0*/  BRA `(.L_x_487) ;  /* 0xffffffac00687947 */ /* 0x000fea000383ffff */
.L_x_355:
[----:B0-----:R0:W2:Y:S02]  /*168f0*/  SYNCS.PHASECHK.TRANS64.TRYWAIT P0, [R7+URZ+0x22820], R0 ;  /* 0x02282000070075a7 */ /* 0x0010a4000800017f */
[----:B--2---:R-:W-:Y:S05]  /*16900*/  @!P0 NANOSLEEP.SYNCS 0x989680 ;  /* 0x009896800000895d */ /* 0x004fea0003900000 */
[----:B------:R-:W2:Y:S02]  /*16910*/  @!P0 SYNCS.PHASECHK.TRANS64 P0, [R7+URZ+0x22820], R0 ;  /* 0x02282000070085a7 */ /* 0x000ea4000800007f */
[----:B--2---:R-:W-:Y:S05]  /*16920*/  @!P0 BRA `(.L_x_355) ;  /* 0xfffffffc00f08947 */ /* 0x004fea000383ffff */
[----:B------:R-:W-:Y:S05]  /*16930*/  BRA `(.L_x_488) ;  /* 0xffffffc000247947 */ /* 0x000fea000383ffff */
.L_x_356:
[----:B------:R-:W2:Y:S01]  /*16940*/  S2R R2, SR_TID.X ;  /* 0x0000000000027919 */ /* 0x000ea20000002100 */
[----:B------:R-:W-:Y:S01]  /*16950*/  BSSY B0, `(.L_x_489) ;  /* 0x000000a000007945 */ /* 0x000fe20003800000 */
[----:B------:R-:W-:Y:S02]  /*16960*/  IMAD.MOV.U32 R12, RZ, RZ, RZ ;  /* 0x000000ffff0c7224 */ /* 0x000fe400078e00ff */
[----:B------:R-:W-:Y:S02]  /*16970*/  IMAD.MOV.U32 R11, RZ, RZ, 0x1f ;  /* 0x0000001fff0b7424 */ /* 0x000fe400078e00ff */
[----:B------:R-:W-:Y:S01]  /*16980*/  IMAD.MOV.U32 R15, RZ, RZ, -0x1 ;  /* 0xffffffffff0f7424 */ /* 0x000fe200078e00ff */
[----:B--2---:R-:W-:-:S04]  /*16990*/  SHF.R.U32.HI R2, RZ, 0x5, R2 ;  /* 0x00000005ff027819 */ /* 0x004fc80000011602 */
[----:B------:R-:W-:-:S05]  /*169a0*/  LOP3.LUT R2, R2, 0x3, RZ, 0xc0, !PT ;  /* 0x0000000302027812 */ /* 0x000fca00078ec0ff */
[----:B------:R-:W-:-:S07]  /*169b0*/  IMAD.MOV.U32 R13, RZ, RZ, R2 ;  /* 0x000000ffff0d7224 */ /* 0x000fce00078e0002 */
[----:B01----:R-:W-:Y:S05]  /*169c0*/  WARPSYNC.COLLECTIVE R15, `(.L_x_490) ;  /* 0x000000000f087348 */ /* 0x003fea0003c00000 */
[----:B------:R2:W3:Y:S02]  /*169d0*/  SHFL.IDX P6, R14, R13, R12, R11 ;  /* 0x0000000c0d0e7389 */ /* 0x0004e400000c000b */
[----:B0123--:R-:W-:Y:S01]  /*169e0*/  ENDCOLLECTIVE ;  /* 0x000000000000791b */ /* 0x00ffe20003800000 */
.L_x_490:
[----:B------:R-:W-:Y:S05]  /*169f0*/  BSYNC B0 ;  /* 0x0000000000007941 */ /* 0x000fea0003800000 */
.L_x_489:
[----:B------:R-:W-:Y:S05]  /*16a00*/  BRA `(.L_x_491) ;  /* 0xffffffc0000c7947 */ /* 0x000fea000383ffff */
.L_x_359:
[----:B------:R-:W-:Y:S01]  /*16a10*/  BSSY B1, `(.L_x_492) ;  /* 0x0000006000017945 */ /* 0x000fe20003800000 */
[----:B------:R-:W-:-:S07]  /*16a20*/  IMAD.MOV.U32 R15, RZ, RZ, -0x1 ;  /* 0xffffffffff0f7424 */ /* 0x000fce00078e00ff */
[----:B01----:R-:W-:Y:S05]  /*16a30*/  WARPSYNC.COLLECTIVE R15, `(.L_x_493) ;  /* 0x000000000f0c7348 */ /* 0x003fea0003c00000 */
[----:B------:R-:W-:Y:S02]  /*16a40*/  ELECT P6, UR62, PT ;  /* 0x00000000003e782f */ /* 0x000fe400038c0000 */
[----:B------:R-:W-:Y:S01]  /*16a50*/  MOV R14, UR62 ;  /* 0x0000003e000e7c02 */ /* 0x000fe20008000f00 */
[----:B01----:R-:W-:Y:S10]  /*16a60*/  ENDCOLLECTIVE ;  /* 0x000000000000791b */ /* 0x003ff40003800000 */
.L_x_493:
[----:B------:R-:W-:Y:S05]  /*16a70*/  BSYNC B1 ;  /* 0x0000000000017941 */ /* 0x000fea0003800000 */
.L_x_492:
[----:B------:R-:W-:Y:S05]  /*16a80*/  BRA `(.L_x_494) ;  /* 0xffffffc000047947 */ /* 0x000fea000383ffff */
.L_x_361:
[----:B0-----:R0:W2:Y:S02]  /*16a90*/  SYNCS.PHASECHK.TRANS64.TRYWAIT P1, [R5+URZ+0x22840], R0 ;  /* 0x02284000050075a7 */ /* 0x0010a4000802017f */
[----:B--2---:R-:W-:Y:S05]  /*16aa0*/  @!P1 NANOSLEEP.SYNCS 0x989680 ;  /* 0x009896800000995d */ /* 0x004fea0003900000 */
[----:B------:R-:W2:Y:S02]  /*16ab0*/  @!P1 SYNCS.PHASECHK.TRANS64 P1, [R5+URZ+0x22840], R0 ;  /* 0x02284000050095a7 */ /* 0x000ea4000802007f */
[----:B--2---:R-:W-:Y:S05]  /*16ac0*/  @!P1 BRA `(.L_x_361) ;  /* 0xfffffffc00f09947 */ /* 0x004fea000383ffff */
[----:B------:R-:W-:Y:S05]  /*16ad0*/  BRA `(.L_x_495) ;  /* 0xffffffc000247947 */ /* 0x000fea000383ffff */
.L_x_363:
[----:B--2---:R2:W3:Y:S02]  /*16ae0*/  SYNCS.PHASECHK.TRANS64.TRYWAIT P1, [R3+URZ+0x22840], R2 ;  /* 0x02284002030075a7 */ /* 0x0044e4000802017f */
[----:B---3--:R-:W-:Y:S05]  /*16af0*/  @!P1 NANOSLEEP.SYNCS 0x989680 ;  /* 0x009896800000995d */ /* 0x008fea0003900000 */
[----:B------:R-:W3:Y:S02]  /*16b00*/  @!P1 SYNCS.PHASECHK.TRANS64 P1, [R3+URZ+0x22840], R2 ;  /* 0x02284002030095a7 */ /* 0x000ee4000802007f */
[----:B---3--:R-:W-:Y:S05]  /*16b10*/  @!P1 BRA `(.L_x_363) ;  /* 0xfffffffc00f09947 */ /* 0x008fea000383ffff */
[----:B------:R-:W-:Y:S05]  /*16b20*/  BRA `(.L_x_496) ;  /* 0xffffffc000307947 */ /* 0x000fea000383ffff */
.L_x_365:
[----:B---3--:R3:W4:Y:S02]  /*16b30*/  SYNCS.PHASECHK.TRANS64.TRYWAIT P1, [R5+URZ+0x22860], R0 ;  /* 0x02286000050075a7 */ /* 0x008724000802017f */
[----:B----4-:R-:W-:Y:S05]  /*16b40*/  @!P1 NANOSLEEP.SYNCS 0x989680 ;  /* 0x009896800000995d */ /* 0x010fea0003900000 */
[----:B------:R-:W4:Y:S02]  /*16b50*/  @!P1 SYNCS.PHASECHK.TRANS64 P1, [R5+URZ+0x22860], R0 ;  /* 0x02286000050095a7 */ /* 0x000f24000802007f */
[----:B----4-:R-:W-:Y:S05]  /*16b60*/  @!P1 BRA `(.L_x_365) ;  /* 0xfffffffc00f09947 */ /* 0x010fea000383ffff */
[----:B------:R-:W-:Y:S05]  /*16b70*/  BRA `(.L_x_497) ;  /* 0xffffffc0002c7947 */ /* 0x000fea000383ffff */
.L_x_367:
[----:B----4-:R4:W0:Y:S02]  /*16b80*/  SYNCS.PHASECHK.TRANS64.TRYWAIT P1, [R3+URZ+0x22860], R2 ;  /* 0x02286002030075a7 */ /* 0x010824000802017f */
[----:B0-----:R-:W-:Y:S05]  /*16b90*/  @!P1 NANOSLEEP.SYNCS 0x989680 ;  /* 0x009896800000995d */ /* 0x001fea0003900000 */
[----:B------:R-:W0:Y:S02]  /*16ba0*/  @!P1 SYNCS.PHASECHK.TRANS64 P1, [R3+URZ+0x22860], R2 ;  /* 0x02286002030095a7 */ /* 0x000e24000802007f */
[----:B0-----:R-:W-:Y:S05]  /*16bb0*/  @!P1 BRA `(.L_x_367) ;  /* 0xfffffffc00f09947 */ /* 0x001fea000383ffff */
[----:B------:R-:W-:Y:S05]  /*16bc0*/  BRA `(.L_x_498) ;  /* 0xffffffc000287947 */ /* 0x000fea000383ffff */
.L_x_369:
[----:B------:R0:W0:Y:S02]  /*16bd0*/  SYNCS.PHASECHK.TRANS64.TRYWAIT P1, [R5+URZ+0x22880], R0 ;  /* 0x02288000050075a7 */ /* 0x000024000802017f */
[----:B0-----:R-:W-:Y:S05]  /*16be0*/  @!P1 NANOSLEEP.SYNCS 0x989680 ;  /* 0x009896800000995d */ /* 0x001fea0003900000 */
[----:B------:R-:W0:Y:S02]  /*16bf0*/  @!P1 SYNCS.PHASECHK.TRANS64 P1, [R5+URZ+0x22880], R0 ;  /* 0x02288000050095a7 */ /* 0x000e24000802007f */
[----:B0-----:R-:W-:Y:S05]  /*16c00*/  @!P1 BRA `(.L_x_369) ;  /* 0xfffffffc00f09947 */ /* 0x001fea000383ffff */
[----:B------:R-:W-:Y:S05]  /*16c10*/  BRA `(.L_x_499) ;  /* 0xffffffc000247947 */ /* 0x000fea000383ffff */
.L_x_500:
        /* <DEDUP_REMOVED lines=14> */
.L_x_3741:


//--------------------- .text._ZN7cutlass13device_kernelIN5flash11enable_sm90INS1_16FlashAttnFwdSm90INS1_25CollectiveMainloopFwdSm90ILi2EN4cute5tupleIJNS5_1CILi1EEES8_S8_EEENS6_IJNS7_ILi128EEENS7_ILi160EEESA_EEELi128ENS_12float_e4m3_tEfNS_4arch4Sm90ELb0ELb0ELb0ELb1ELb1ELb1ELb0ELb1ELb1ELb1ELb1ELb0EEENS1_21CollectiveEpilogueFwdINS6_IJSA_SA_SB_EEES9_NS_10bfloat16_tESF_Li256ELb1ELb1ELb1ELb1EEENS1_36VarlenDynamicPersistentTileSchedulerILi128ELi160ELi256ELi128ELb1ELb1ELb1ELb0ELb1ELb1EEEEEEEEEvNT_6ParamsE --------------------------
	.section	.text._ZN7cutlass13device_kernelIN5flash11enable_sm90INS1_16FlashAttnFwdSm90INS1_25CollectiveMainloopFwdSm90ILi2EN4cute5tupleIJNS5_1CILi1EEES8_S8_EEENS6_IJNS7_ILi128EEENS7_ILi160EEESA_EEELi128ENS_12float_e4m3_tEfNS_4arch4Sm90ELb0ELb0ELb0ELb1ELb1ELb1ELb0ELb1ELb1ELb1ELb1ELb0EEENS1_21CollectiveEpilogueFwdINS6_IJSA_SA_SB_EEES9_NS_10bfloat16_tESF_Li256ELb1ELb1ELb1ELb1EEENS1_36VarlenDynamicPersistentTileSchedulerILi128ELi160ELi256ELi128ELb1ELb1ELb1ELb0ELb1ELb1EEEEEEEEEvNT_6ParamsE,"ax",@progbits
	.align	128
.text._ZN7cutlass13device_kernelIN5flash11enable_sm90INS1_16FlashAttnFwdSm90INS1_25CollectiveMainloopFwdSm90ILi2EN4cute5tupleIJNS5_1CILi1EEES8_S8_EEENS6_IJNS7_ILi128EEENS7_ILi160EEESA_EEELi128ENS_12float_e4m3_tEfNS_4arch4Sm90ELb0ELb0ELb0ELb1ELb1ELb1ELb0ELb1ELb1ELb1ELb1ELb0EEENS1_21CollectiveEpilogueFwdINS6_IJSA_SA_SB_EEES9_NS_10bfloat16_tESF_Li256ELb1ELb1ELb1ELb1EEENS1_36VarlenDynamicPersistentTileSchedulerILi128ELi160ELi256ELi128ELb1ELb1ELb1ELb0ELb1ELb1EEEEEEEEEvNT_6ParamsE:
        .type           _ZN7cutlass13device_kernelIN5flash11enable_sm90INS1_16FlashAttnFwdSm90INS1_25CollectiveMainloopFwdSm90ILi2EN4cute5tupleIJNS5_1CILi1EEES8_S8_EEENS6_IJNS7_ILi128EEENS7_ILi160EEESA_EEELi128ENS_12float_e4m3_tEfNS_4arch4Sm90ELb0ELb0ELb0ELb1ELb1ELb1ELb0ELb1ELb1ELb1ELb1ELb0EEENS1_21CollectiveEpilogueFwdINS6_IJSA_SA_SB_EEES9_NS_10bfloat16_tESF_Li256ELb1ELb1ELb1ELb1EEENS1_36VarlenDynamicPersistentTileSchedulerILi128ELi160ELi256ELi128ELb1ELb1ELb1ELb0ELb1ELb1EEEEEEEEEvNT_6ParamsE,@function
        .size           _ZN7cutlass13device_kernelIN5flash11enable_sm90INS1_16FlashAttnFwdSm90INS1_25CollectiveMainloopFwdSm90ILi2EN4cute5tupleIJNS5_1CILi1EEES8_S8_EEENS6_IJNS7_ILi128EEENS7_ILi160EEESA_EEELi128ENS_12float_e4m3_tEfNS_4arch4Sm90ELb0ELb0ELb0ELb1ELb1ELb1ELb0ELb1ELb1ELb1ELb1ELb0EEENS1_21CollectiveEpilogueFwdINS6_IJSA_SA_SB_EEES9_NS_10bfloat16_tESF_Li256ELb1ELb1ELb1ELb1EEENS1_36VarlenDynamicPersistentTileSchedulerILi128ELi160ELi256ELi128ELb1ELb1ELb1ELb0ELb1ELb1EEEEEEEEEvNT_6ParamsE,(.L_x_3742 - _ZN7cutlass13device_kernelIN5flash11enable_sm90INS1_16FlashAttnFwdSm90INS1_25CollectiveMainloopFwdSm90ILi2EN4cute5tupleIJNS5_1CILi1EEES8_S8_EEENS6_IJNS7_ILi128EEENS7_ILi160EEESA_EEELi128ENS_12float_e4m3_tEfNS_4arch4Sm90ELb0ELb0ELb0ELb1ELb1ELb1ELb0ELb1ELb1ELb1ELb1ELb0EEENS1_21CollectiveEpilogueFwdINS6_IJSA_SA_SB_EEES9_NS_10bfloat16_tESF_Li256ELb1ELb1ELb1ELb1EEENS1_36VarlenDynamicPersistentTileSchedulerILi128ELi160ELi256ELi128ELb1ELb1ELb1ELb0ELb1ELb1EEEEEEEEEvNT_6ParamsE)
        .other          _ZN7cutlass13device_kernelIN5flash11enable_sm90INS1_16FlashAttnFwdSm90INS1_25CollectiveMainloopFwdSm90ILi2EN4cute5tupleIJNS5_1CILi1EEES8_S8_EEENS6_IJNS7_ILi128EEENS7_ILi160EEESA_EEELi128ENS_12float_e4m3_tEfNS_4arch4Sm90ELb0ELb0ELb0ELb1ELb1ELb1ELb0ELb1ELb1ELb1ELb1ELb0EEENS1_21CollectiveEpilogueFwdINS6_IJSA_SA_SB_EEES9_NS_10bfloat16_tESF_Li256ELb1ELb1ELb1ELb1EEENS1_36VarlenDynamicPersistentTileSchedulerILi128ELi160ELi256ELi128ELb1ELb1ELb1ELb0ELb1ELb1EEEEEEEEEvNT_6ParamsE,@"STO_CUDA_ENTRY STV_DEFAULT"
_ZN7cutlass13device_kernelIN5flash11enable_sm90INS1_16FlashAttnFwdSm90INS1_25CollectiveMainloopFwdSm90ILi2EN4cute5tupleIJNS5_1CILi1EEES8_S8_EEENS6_IJNS7_ILi128EEENS7_ILi160EEESA_EEELi128ENS_12float_e4m3_tEfNS_4arch4Sm90ELb0ELb0ELb0ELb1ELb1ELb1ELb0ELb1ELb1ELb1ELb1ELb0EEENS1_21CollectiveEpilogueFwdINS6_IJSA_SA_SB_EEES9_NS_10bfloat16_tESF_Li256ELb1ELb1ELb1ELb1EEENS1_36VarlenDynamicPersistentTileSchedulerILi128ELi160ELi256ELi128ELb1ELb1ELb1ELb0ELb1ELb1EEEEEEEEEvNT_6ParamsE:
[----:B------:R-:W0:Y:S02]  /*0000*/  LDC R1, c[0x0][0x28] ;  /* 0x00000a00ff017b82 */ /* 0x000e240000000800 */
[----:B0-----:R-:W-:Y:S01]  /*0010*/  VIADD R1, R1, 0xffffffb0 ;  /* 0xffffffb001017836 */ /* 0x001fe20000000000 */
[----:B------:R-:W0:Y:S01]  /*0020*/  S2R R3, SR_TID.X ;  /* 0x0000000000037919 */ /* 0x000e220000002100 */
[----:B------:R-:W-:Y:S01]  /*0030*/  ELECT P0, URZ, PT ;  /* 0x00000000003f782f */ /* 0x000fe20003800000 */
[----:B------:R-:W-:Y:S01]  /*0040*/  BSSY B0, `(.L_x_501) ;  /* 0x000000e000007945 */ /* 0x000fe20003800000 */
[--C-:B0-----:R-:W-:Y:S02]  /*0050*/  SHF.R.U32.HI R0, RZ, 0x5, R3.reuse ;  /* 0x00000005ff007819 */ /* 0x101fe40000011603 */
[----:B------:R-:W-:-:S03]  /*0060*/  SHF.R.U32.HI R3, RZ, 0x7, R3 ;  /* 0x00000007ff037819 */ /* 0x000fc60000011603 */
[----:B------:R-:W0:Y:S02]  /*0070*/  SHFL.IDX PT, R2, R0, RZ, 0x1f ;  /* 0x00001fff00027589 */ /* 0x000e2400000e0000 */
[----:B0-----:R-:W-:-:S13]  /*0080*/  ISETP.EQ.AND P0, PT, R2, RZ, P0 ;  /* 0x000000ff0200720c */ /* 0x001fda0000702270 */
[----:B------:R-:W-:Y:S05]  /*0090*/  @!P0 BRA `(.L_x_502) ;  /* 0x0000000000208947 */ /* 0x000fea0003800000 */
[----:B------:R-:W-:Y:S02]  /*00a0*/  ULDC.64 UR4, c[0x0][0x198] ;  /* 0x0000660000047ab9 */ /* 0x000fe40000000a00 */
[----:B------:R-:W-:Y:S02]  /*00b0*/  UIADD3 UR6, UP0, UR4, 0x570, URZ ;  /* 0x0000057004067890 */ /* 0x000fe4000ff1e03f */
[----:B------:R-:W-:Y:S02]  /*00c0*/  UIADD3 UR4, UP1, UR4, 0x670, URZ ;  /* 0x0000067004047890 */ /* 0x000fe4000ff3e03f */
[----:B------:R-:W-:Y:S02]  /*00d0*/  UIADD3.X UR7, URZ, UR5, URZ, UP0, !UPT ;  /* 0x000000053f077290 */ /* 0x000fe400087fe43f */
[----:B------:R-:W-:-:S07]  /*00e0*/  UIADD3.X UR5, URZ, UR5, URZ, UP1, !UPT ;  /* 0x000000053f057290 */ /* 0x000fce0008ffe43f */
[----:B------:R0:W-:Y:S02]  /*00f0*/  UTMACCTL.PF [UR6] ;  /* 0x00000000060079b9 */ /* 0x0001e40008040000 */
[----:B------:R0:W-:Y:S02]  /*0100*/  UTMACCTL.PF [UR4] ;  /* 0x00000000040079b9 */ /* 0x0001e40008040000 */
[----:B0-----:R-:W-:Y:S01]  /*0110*/  NOP ;  /* 0x0000000000007918 */ /* 0x001fe20000000000 */
.L_x_502:
[----:B------:R-:W-:Y:S05]  /*0120*/  BSYNC B0 ;  /* 0x0000000000007941 */ /* 0x000fea0003800000 */
.L_x_501:
[----:B------:R-:W-:Y:S01]  /*0130*/  VOTEU.ANY UP0, P0 ;  /* 0x00000000003f7886 */ /* 0x000fe20000000100 */
[----:B------:R-:W0:Y:S01]  /*0140*/  SHFL.IDX PT, R3, R3, RZ, 0x1f ;  /* 0x00001fff03037589 */ /* 0x000e2200000e0000 */
[----:B------:R-:W-:Y:S01]  /*0150*/  UMOV UR4, 0x80 ;  /* 0x0000008000047882 */ /* 0x000fe20000000000 */
[----:B------:R-:W-:Y:S01]  /*0160*/  UMOV UR7, 0x100 ;  /* 0x0000010000077882 */ /* 0x000fe20000000000 */
[----:B------:R-:W-:Y:S01]  /*0170*/  VOTEU.ANY UP1, P0 ;  /* 0x00000000003f7886 */ /* 0x000fe20000020100 */
[----:B------:R-:W1:Y:S01]  /*0180*/  @UP0 S2UR UR8, SR_CgaCtaId ;  /* 0x00000000000809c3 */ /* 0x000e620000008800 */
[----:B------:R-:W2:Y:S01]  /*0190*/  SHFL.IDX PT, R2, R0, RZ, 0x1f ;  /* 0x00001fff00027589 */ /* 0x000ea200000e0000 */
[----:B------:R-:W-:Y:S01]  /*01a0*/  @UP0 UMOV UR6, 0x400 ;  /* 0x0000040000060882 */ /* 0x000fe20000000000 */
[----:B------:R-:W-:-:S04]  /*01b0*/  @UP0 UIADD3 UR4, -UR4, 0x100000, URZ ;  /* 0x0010000004040890 */ /* 0x000fc8000fffe13f */
[----:B------:R-:W-:Y:S02]  /*01c0*/  @UP0 USHF.L.U32 UR5, UR4, 0xb, URZ ;  /* 0x0000000b04050899 */ /* 0x000fe4000800063f */
[----:B------:R-:W-:Y:S01]  /*01d0*/  @UP0 USHF.L.U32 UR4, UR4, 0x1, URZ ;  /* 0x0000000104040899 */ /* 0x000fe2000800063f */
[----:B------:R-:W-:Y:S01]  /*01e0*/  VOTEU.ANY UP2, P0 ;  /* 0x00000000003f7886 */ /* 0x000fe20000040100 */
[----:B0-----:R-:W-:Y:S01]  /*01f0*/  R2UR UR9, R3 ;  /* 0x00000000030972ca */ /* 0x001fe200000e0000 */
[----:B-1----:R-:W-:Y:S01]  /*0200*/  @UP0 ULEA UR8, UR8, UR6, 0x18 ;  /* 0x0000000608080291 */ /* 0x002fe2000f8ec03f */
[----:B--2---:R-:W-:Y:S01]  /*0210*/  ISETP.NE.AND P1, PT, R2, RZ, PT ;  /* 0x000000ff0200720c */ /* 0x004fe20003f25270 */
[----:B------:R-:W-:-:S04]  /*0220*/  @UP0 UIADD3 UR6, -UR7, 0x100000, URZ ;  /* 0x0010000007060890 */ /* 0x000fc8000fffe13f */
[----:B------:R-:W-:Y:S02]  /*0230*/  @UP0 USHF.L.U32 UR7, UR6, 0xb, URZ ;  /* 0x0000000b06070899 */ /* 0x000fe4000800063f */
[----:B------:R-:W-:-:S04]  /*0240*/  @UP0 USHF.L.U32 UR6, UR6, 0x1, URZ ;  /* 0x0000000106060899 */ /* 0x000fc8000800063f */
[----:B------:R-:W-:Y:S01]  /*0250*/  UISETP.NE.AND UP0, UPT, UR9, URZ, UPT ;  /* 0x0000003f0900728c */ /* 0x000fe2000bf05270 */
[----:B------:R-:W0:Y:S02]  /*0260*/  FENCE.VIEW.ASYNC.S ;  /* 0x00000000000073c6 */ /* 0x000e240000000000 */
[----:B0-----:R0:W1:Y:S05]  /*0270*/  @UP1 SYNCS.EXCH.64 URZ, [UR8+0x22800], UR4 ;  /* 0x02280004083f15b2 */ /* 0x00106a0008000100 */
[----:B------:R0:W2:Y:S01]  /*0280*/  @UP2 SYNCS.EXCH.64 URZ, [UR8+0x22820], UR6 ;  /* 0x02282006083f25b2 */ /* 0x0000a20008000100 */
        /* <DEDUP_REMOVED lines=14> */
[----:B0-----:R3:W4:Y:S08]  /*0370*/  SYNCS.EXCH.64 URZ, [UR8+0x22830], UR4 ;  /* 0x02283004083f75b2 */ /* 0x0017300008000100 */
[----:B------:R3:W0:Y:S01]  /*0380*/  SYNCS.EXCH.64 URZ, [UR8+0x22840], UR6 ;  /* 0x02284006083f75b2 */ /* 0x0006220008000100 */
[----:B------:R3:W0:Y:S01]  /*0390*/  SYNCS.EXCH.64 URZ, [UR8+0x22838], UR4 ;  /* 0x02283804083f75b2 */ /* 0x0006220008000100 */
[----:B------:R3:W0:Y:S02]  /*03a0*/  SYNCS.EXCH.64 URZ, [UR8+0x22848], UR6 ;  /* 0x02284806083f75b2 */ /* 0x0006240008000100 */
[----:B---3--:R-:W-:Y:S01]  /*03b0*/  NOP ;  /* 0x0000000000007918 */ /* 0x008fe20000000000 */
.L_x_503:
[----:B------:R-:W3:Y:S01]  /*03c0*/  SHFL.IDX PT, R2, R0, RZ, 0x1f ;  /* 0x00001fff00027589 */ /* 0x000ee200000e0000 */
[----:B------:R-:W-:Y:S01]  /*03d0*/  NOP ;  /* 0x0000000000007918 */ /* 0x000fe20000000000 */
[----:B---3--:R-:W-:-:S13]  /*03e0*/  ISETP.NE.AND P0, PT, R2, RZ, PT ;  /* 0x000000ff0200720c */ /* 0x008fda0003f05270 */
        /* <DEDUP_REMOVED lines=17> */
[----:B------:R3:W0:Y:S02]  /*0500*/  SYNCS.EXCH.64 URZ, [UR8+0x22868], UR6 ;  /* 0x02286806083f75b2 */ /* 0x0006240008000100 */
[----:B---3--:R-:W-:Y:S01]  /*0510*/  NOP ;  /* 0x0000000000007918 */ /* 0x008fe20000000000 */
.L_x_504:
[----:B------:R-:W3:Y:S01]  /*0520*/  SHFL.IDX PT, R2, R0, RZ, 0x1f ;  /* 0x00001fff00027589 */ /* 0x000ee200000e0000 */
[----:B------:R-:W-:Y:S01]  /*0530*/  NOP ;  /* 0x0000000000007918 */ /* 0x000fe20000000000 */
[----:B---3--:R-:W-:-:S13]  /*0540*/  ISETP.NE.AND P0, PT, R2, RZ, PT ;  /* 0x000000ff0200720c */ /* 0x008fda0003f05270 */
        /* <DEDUP_REMOVED lines=13> */
[----:B------:R3:W0:Y:S02]  /*0620*/  SYNCS.EXCH.64 URZ, [UR6+0x22888], UR4 ;  /* 0x02288804063f75b2 */ /* 0x0006240008000100 */
[----:B---3--:R-:W-:Y:S01]  /*0630*/  NOP ;  /* 0x0000000000007918 */ /* 0x008fe20000000000 */
.L_x_505:
        /* <DEDUP_REMOVED lines=22> */
.L_x_506:
[----:B------:R-:W3:Y:S01]  /*07a0*/  SHFL.IDX PT, R3, R0, RZ, 0x1f ;  /* 0x00001fff00037589 */ /* 0x000ee200000e0000 */
[----:B------:R-:W-:Y:S01]  /*07b0*/  NOP ;  /* 0x0000000000007918 */ /* 0x000fe20000000000 */
[----:B------:R-:W0:Y:S01]  /*07c0*/  S2R R2, SR_CgaCtaId ;  /* 0x0000000000027919 */ /* 0x000e220000008800 */
[----:B---3--:R-:W-:-:S13]  /*07d0*/  ISETP.NE.AND P0, PT, R3, RZ, PT ;  /* 0x000000ff0300720c */ /* 0x008fda0003f05270 */
[----:B0-----:R-:W-:Y:S05]  /*07e0*/  @P0 BRA `(.L_x_507) ;  /* 0x0000000000480947 */ /* 0x001fea0003800000 */
        /* <DEDUP_REMOVED lines=13> */
[----:B0-----:R0:W3:Y:S08]  /*08c0*/  SYNCS.EXCH.64 URZ, [UR8+0x228b0], UR4 ;  /* 0x0228b004083f75b2 */ /* 0x0010f00008000100 */
[----:B------:R0:W0:Y:S01]  /*08d0*/  SYNCS.EXCH.64 URZ, [UR8+0x228c0], UR6 ;  /* 0x0228c006083f75b2 */ /* 0x0000220008000100 */
[----:B------:R0:W0:Y:S01]  /*08e0*/  SYNCS.EXCH.64 URZ, [UR8+0x228b8], UR4 ;  /* 0x0228b804083f75b2 */ /* 0x0000220008000100 */
[----:B------:R0:W0:Y:S01]  /*08f0*/  SYNCS.EXCH.64 URZ, [UR8+0x228c8], UR6 ;  /* 0x0228c806083f75b2 */ /* 0x0000220008000100 */
[----:B------:R-:W-:Y:S01]  /*0900*/  NOP ;  /* 0x0000000000007918 */ /* 0x000fe20000000000 */
.L_x_507:
[----:B0-----:R-:W-:Y:S01]  /*0910*/  UMOV UR4, 0x1 ;  /* 0x0000000100047882 */ /* 0x001fe20000000000 */
[----:B------:R-:W-:Y:S01]  /*0920*/  PLOP3.LUT P0, PT, PT, PT, UP0, 0x80, 0x0 ;  /* 0x000000000000781c */ /* 0x000fe20003f0f008 */
[----:B------:R-:W-:Y:S01]  /*0930*/  USEL UR4, UR4, 0x2, !UP0 ;  /* 0x0000000204047887 */ /* 0x000fe2000c000000 */
[----:B------:R-:W-:Y:S01]  /*0940*/  NOP ;  /* 0x0000000000007918 */ /* 0x000fe20000000000 */
[----:B------:R-:W-:Y:S01]  /*0950*/  ULDC.64 UR36, c[0x0][0x208] ;  /* 0x0000820000247ab9 */ /* 0x000fe20000000a00 */
[----:B------:R-:W-:Y:S03]  /*0960*/  BSSY B8, `(.L_x_508) ;  /* 0x000209a000087945 */ /* 0x000fe60003800000 */
[----:B------:R-:W-:-:S05]  /*0970*/  IMAD.U32 R3, RZ, RZ, UR4 ;  /* 0x00000004ff037e24 */ /* 0x000fca000f8e00ff */
[----:B------:R0:W-:Y:S01]  /*0980*/  STL [R1+0x48], R3 ;  /* 0x0000480301007387 */ /* 0x0001e20000100800 */
[----:B-1234-:R-:W-:Y:S06]  /*0990*/  BAR.SYNC.DEFER_BLOCKING 0x0 ;  /* 0x0000000000007b1d */ /* 0x01efec0000010000 */
[----:B------:R-:W-:Y:S05]  /*09a0*/  @!P0 BRA `(.L_x_509) ;  /* 0x00000188004c8947 */ /* 0x000fea0003800000 */
.L_x_510:
[----:B------:R-:W-:-:S08]  /*09b0*/  NOP ;  /* 0x0000000000007918 */ /* 0x000fd00000000000 */
[----:B------:R-:W1:Y:S02]  /*09c0*/  USETMAXREG.TRY_ALLOC.CTAPOOL UP0, 0xe8 ;  /* 0x000000e8000079c8 */ /* 0x000e640008000600 */
[----:B-1----:R-:W-:-:S13]  /*09d0*/  PLOP3.LUT P0, PT, PT, PT, UP0, 0x80, 0x0 ;  /* 0x000000000000781c */ /* 0x002fda0003f0f008 */
[----:B------:R-:W-:Y:S05]  /*09e0*/  @!P0 BRA `(.L_x_510) ;  /* 0xfffffffc00f08947 */ /* 0x000fea000383ffff */
[----:B------:R-:W1:Y:S01]  /*09f0*/  S2R R0, SR_TID.X ;  /* 0x0000000000007919 */ /* 0x000e620000002100 */
[----:B------:R-:W2:Y:S01]  /*0a00*/  S2UR UR38, SR_CgaCtaId ;  /* 0x00000000002679c3 */ /* 0x000ea20000008800 */
[----:B------:R-:W-:-:S07]  /*0a10*/  UMOV UR4, 0x400 ;  /* 0x0000040000047882 */ /* 0x000fce0000000000 */
[----:B------:R-:W-:Y:S06]  /*0a20*/  BAR.ARV 0x8, 0x180 ;  /* 0x0206000000007b1d */ /* 0x000fec0000002000 */
[----:B--2---:R-:W-:-:S06]  /*0a30*/  ULEA UR4, UR38, UR4, 0x18 ;  /* 0x0000000426047291 */ /* 0x004fcc000f8ec03f */
[----:B------:R-:W-:Y:S01]  /*0a40*/  IMAD.U32 R18, RZ, RZ, UR4 ;  /* 0x00000004ff127e24 */ /* 0x000fe2000f8e00ff */
[----:B-1----:R-:W-:Y:S01]  /*0a50*/  SHF.R.U32.HI R0, RZ, 0x7, R0 ;  /* 0x00000007ff007819 */ /* 0x002fe20000011600 */
[----:B------:R-:W-:-:S03]  /*0a60*/  ULDC UR4, c[0x0][0xc3c] ;  /* 0x00030f0000047ab9 */ /* 0x000fc60000000800 */
[----:B------:R-:W-:-:S13]  /*0a70*/  ISETP.NE.AND P0, PT, R0, 0x1, PT ;  /* 0x000000010000780c */ /* 0x000fda0003f05270 */
[----:B------:R-:W-:Y:S08]  /*0a80*/  @!P0 BAR.ARV 0x9, 0x100 ;  /* 0x0244000000008b1d */ /* 0x000ff00000002000 */
[----:B------:R-:W-:Y:S06]  /*0a90*/  BAR.SYNC.DEFER_BLOCKING 0x5, 0x180 ;  /* 0x0146000000007b1d */ /* 0x000fec0000010000 */
[----:B------:R-:W1:Y:S02]  /*0aa0*/  LDS.128 R28, [R18+0x228d0] ;  /* 0x0228d000121c7984 */ /* 0x000e640000000c00 */
[----:B------:R-:W-:Y:S06]  /*0ab0*/  BAR.ARV 0x4, 0x180 ;  /* 0x0106000000007b1d */ /* 0x000fec0000002000 */
[----:B-1----:R-:W-:-:S13]  /*0ac0*/  ISETP.GE.AND P0, PT, R31, UR4, PT ;  /* 0x000000041f007c0c */ /* 0x002fda000bf06270 */
[----:B------:R-:W-:Y:S05]  /*0ad0*/  @P0 BRA `(.L_x_511) ;  /* 0x0000020800080947 */ /* 0x000fea0003800000 */
[----:B------:R-:W2:Y:S01]  /*0ae0*/  LDL R2, [R1+0x48] ;  /* 0x0000480001027983 */ /* 0x000ea20000100800 */
[----:B------:R-:W-:Y:S01]  /*0af0*/  IMAD.MOV.U32 R188, RZ, RZ, RZ ;  /* 0x000000ffffbc7224 */ /* 0x000fe200078e00ff */
[----:B------:R-:W-:Y:S01]  /*0b00*/  CS2R R194, SRZ ;  /* 0x0000000000c27805 */ /* 0x000fe2000001ff00 */
[----:B------:R-:W-:Y:S01]  /*0b10*/  IMAD.MOV.U32 R193, RZ, RZ, RZ ;  /* 0x000000ffffc17224 */ /* 0x000fe200078e00ff */
[----:B------:R-:W1:Y:S01]  /*0b20*/  S2R R0, SR_TID.X ;  /* 0x0000000000007919 */ /* 0x000e620000002100 */
[----:B------:R-:W-:Y:S01]  /*0b30*/  UMOV UR61, URZ ;  /* 0x0000003f003d7c82 */ /* 0x000fe20008000000 */
[----:B-1----:R-:W-:-:S05]  /*0b40*/  VIADD R12, R0, 0xffffff80 ;  /* 0xffffff80000c7836 */ /* 0x002fca0000000000 */
[----:B------:R-:W-:Y:S02]  /*0b50*/  SHF.R.S32.HI R0, RZ, 0x1f, R12 ;  /* 0x0000001fff007819 */ /* 0x000fe4000001140c */
[----:B--2---:R-:W-:Y:S02]  /*0b60*/  R2UR UR4, R2 ;  /* 0x00000000020472ca */ /* 0x004fe400000e0000 */
[----:B------:R-:W-:-:S04]  /*0b70*/  LEA.HI R2, R0, R12, RZ, 0x7 ;  /* 0x0000000c00027211 */ /* 0x000fc800078f38ff */
[----:B0-----:R-:W-:Y:S02]  /*0b80*/  LOP3.LUT R3, R2, 0xffffff80, RZ, 0xc0, !PT ;  /* 0xffffff8002037812 */ /* 0x001fe400078ec0ff */
[----:B------:R-:W-:-:S03]  /*0b90*/  SHF.R.S32.HI R13, RZ, 0x7, R2 ;  /* 0x00000007ff0d7819 */ /* 0x000fc60000011402 */
[----:B------:R-:W-:Y:S02]  /*0ba0*/  IMAD.IADD R10, R12, 0x1, -R3 ;  /* 0x000000010c0a7824 */ /* 0x000fe400078e0a03 */
[----:B------:R-:W-:-:S03]  /*0bb0*/  ULOP3.LUT UR39, UR4, 0x1, URZ, 0xfc, !UPT ;  /* 0x0000000104277892 */ /* 0x000fc6000f8efc3f */
[----:B------:R-:W-:-:S04]  /*0bc0*/  SHF.R.S32.HI R8, RZ, 0x1f, R10 ;  /* 0x0000001fff087819 */ /* 0x000fc8000001140a */
[CC--:B------:R-:W-:Y:S02]  /*0bd0*/  LEA.HI R9, R8.reuse, R10.reuse, RZ, 0x2 ;  /* 0x0000000a08097211 */ /* 0x0c0fe400078f10ff */
[----:B------:R-:W-:Y:S02]  /*0be0*/  LEA.HI R8, R8, R10, RZ, 0x5 ;  /* 0x0000000a08087211 */ /* 0x000fe400078f28ff */
[--C-:B------:R-:W-:Y:S02]  /*0bf0*/  SHF.R.S32.HI R5, RZ, 0x2, R9.reuse ;  /* 0x00000002ff057819 */ /* 0x100fe40000011409 */
[----:B------:R-:W-:Y:S02]  /*0c00*/  SHF.R.S32.HI R4, RZ, 0x1f, R9 ;  /* 0x0000001fff047819 */ /* 0x000fe40000011409 */
[----:B------:R-:W-:Y:S02]  /*0c10*/  SHF.R.S32.HI R8, RZ, 0x5, R8 ;  /* 0x00000005ff087819 */ /* 0x000fe40000011408 */
[----:B------:R-:W-:-:S02]  /*0c20*/  LEA.HI R3, R4, R5, RZ, 0x3 ;  /* 0x0000000504037211 */ /* 0x000fc400078f18ff */
[CC--:B------:R-:W-:Y:S02]  /*0c30*/  LEA.HI R4, R0.reuse, R12.reuse, RZ, 0x4 ;  /* 0x0000000c00047211 */ /* 0x0c0fe400078f20ff */
[----:B------:R-:W-:Y:S02]  /*0c40*/  LOP3.LUT R6, R3, 0xfffffff8, RZ, 0xc0, !PT ;  /* 0xfffffff803067812 */ /* 0x000fe400078ec0ff */
[----:B------:R-:W-:Y:S02]  /*0c50*/  LEA.HI R3, R0, R12, RZ, 0x5 ;  /* 0x0000000c00037211 */ /* 0x000fe400078f28ff */
[----:B------:R-:W-:Y:S02]  /*0c60*/  SHF.R.S32.HI R7, RZ, 0x4, R4 ;  /* 0x00000004ff077819 */ /* 0x000fe40000011404 */
[----:B------:R-:W-:Y:S01]  /*0c70*/  IADD3 R11, R5, -R6, RZ ;  /* 0x80000006050b7210 */ /* 0x000fe20007ffe0ff */
[----:B------:R-:W-:Y:S01]  /*0c80*/  IMAD.SHL.U32 R3, R3, 0x20, RZ ;  /* 0x0000002003037824 */ /* 0x000fe200078e00ff */
[----:B------:R-:W-:-:S02]  /*0c90*/  LOP3.LUT R5, R4, 0x3fffff0, RZ, 0xc0, !PT ;  /* 0x03fffff004057812 */ /* 0x000fc400078ec0ff */
[----:B------:R-:W-:Y:S01]  /*0ca0*/  LEA.HI R4, R4, R7, RZ, 0x1 ;  /* 0x0000000704047211 */ /* 0x000fe200078f08ff */
[----:B------:R-:W-:Y:S01]  /*0cb0*/  IMAD R11, R8, 0x10, R11 ;  /* 0x00000010080b7824 */ /* 0x000fe200078e020b */
[----:B------:R-:W-:Y:S01]  /*0cc0*/  LEA.HI R6, R2, R13, RZ, 0x1 ;  /* 0x0000000d02067211 */ /* 0x000fe200078f08ff */
[----:B------:R-:W-:Y:S01]  /*0cd0*/  IMAD.IADD R2, R12, 0x1, -R5 ;  /* 0x000000010c027824 */ /* 0x000fe200078e0a05 */
[----:B------:R-:W-:Y:S02]  /*0ce0*/  LOP3.LUT R4, R4, 0x1ffffffe, RZ, 0xc0, !PT ;  /* 0x1ffffffe04047812 */ /* 0x000fe400078ec0ff */
[----:B------:R-:W-:Y:S02]  /*0cf0*/  LOP3.LUT R199, R3, 0xfffffc00, RZ, 0xc0, !PT ;  /* 0xfffffc0003c77812 */ /* 0x000fe400078ec0ff */
[----:B------:R-:W-:Y:S01]  /*0d00*/  LOP3.LUT R6, R6, 0x3fffffe, RZ, 0xc0, !PT ;  /* 0x03fffffe06067812 */ /* 0x000fe200078ec0ff */
[----:B------:R-:W-:Y:S01]  /*0d10*/  IMAD.IADD R4, R7, 0x1, -R4 ;  /* 0x0000000107047824 */ /* 0x000fe200078e0a04 */
[----:B------:R-:W-:Y:S01]  /*0d20*/  LOP3.LUT R9, R9, 0x7ffffffc, RZ, 0xc0, !PT ;  /* 0x7ffffffc09097812 */ /* 0x000fe200078ec0ff */
[----:B------:R-:W-:Y:S01]  /*0d30*/  IMAD R3, R2, 0x40, R199 ;  /* 0x0000004002037824 */ /* 0x000fe200078e02c7 */
[----:B------:R-:W-:-:S03]  /*0d40*/  IADD3 R6, R13, -R6, RZ ;  /* 0x800000060d067210 */ /* 0x000fc60007ffe0ff */
[----:B------:R-:W-:Y:S01]  /*0d50*/  IMAD R2, R4, 0x8, R3 ;  /* 0x0000000804027824 */ /* 0x000fe200078e0203 */
[----:B------:R-:W-:Y:S01]  /*0d60*/  LEA.HI R4, R0, R12, RZ, 0x3 ;  /* 0x0000000c00047211 */ /* 0x000fe200078f18ff */
[----:B------:R-:W-:Y:S02]  /*0d70*/  IMAD R5, R6, 0x40, R11 ;  /* 0x0000004006057824 */ /* 0x000fe400078e020b */
[----:B------:R-:W-:Y:S01]  /*0d80*/  IMAD.IADD R9, R10, 0x1, -R9 ;  /* 0x000000010a097824 */ /* 0x000fe200078e0a09 */
[----:B------:R0:W-:Y:S01]  /*0d90*/  STL [R1+0x44], R2 ;  /* 0x0000440201007387 */ /* 0x0001e20000100800 */
[----:B------:R-:W-:Y:S02]  /*0da0*/  LOP3.LUT R207, R4, 0xfffffff8, RZ, 0xc0, !PT ;  /* 0xfffffff804cf7812 */ /* 0x000fe400078ec0ff */
[----:B------:R-:W-:Y:S01]  /*0db0*/  IMAD.SHL.U32 R211, R9, 0x2, RZ ;  /* 0x0000000209d37824 */ /* 0x000fe200078e00ff */
[----:B------:R-:W-:Y:S01]  /*0dc0*/  STL [R1+0x3c], R5 ;  /* 0x00003c0501007387 */ /* 0x000fe20000100800 */
[----:B------:R-:W-:-:S02]  /*0dd0*/  IADD3 R207, R12, -R207, RZ ;  /* 0x800000cf0ccf7210 */ /* 0x000fc40007ffe0ff */
[C---:B------:R-:W-:Y:S01]  /*0de0*/  VIADD R9, R211.reuse, 0x28 ;  /* 0x00000028d3097836 */ /* 0x040fe20000000000 */
[C---:B------:R-:W-:Y:S01]  /*0df0*/  IADD3 R10, R211.reuse, 0x20, RZ ;  /* 0x00000020d30a7810 */ /* 0x040fe20007ffe0ff */
[C---:B------:R-:W-:Y:S01]  /*0e00*/  VIADD R229, R211.reuse, 0x58 ;  /* 0x00000058d3e57836 */ /* 0x040fe20000000000 */
[----:B0-----:R-:W-:Y:S01]  /*0e10*/  LEA.HI R2, R0, R12, RZ, 0x2 ;  /* 0x0000000c00027211 */ /* 0x001fe200078f10ff */
[----:B------:R-:W-:Y:S01]  /*0e20*/  VIADD R228, R211, 0x60 ;  /* 0x00000060d3e47836 */ /* 0x000fe20000000000 */
[----:B------:R-:W-:Y:S01]  /*0e30*/  SHF.L.U32 R198, R207, 0x3, RZ ;  /* 0x00000003cfc67819 */ /* 0x000fe200000006ff */
[C---:B------:R-:W-:Y:S01]  /*0e40*/  VIADD R227, R211.reuse, 0x68 ;  /* 0x00000068d3e37836 */ /* 0x040fe20000000000 */
[--C-:B------:R-:W-:Y:S01]  /*0e50*/  SHF.R.S32.HI R190, RZ, 0x2, R2.reuse ;  /* 0x00000002ffbe7819 */ /* 0x100fe20000011402 */
[----:B------:R-:W-:Y:S01]  /*0e60*/  VIADD R226, R211, 0x70 ;  /* 0x00000070d3e27836 */ /* 0x000fe20000000000 */
[----:B------:R-:W-:Y:S01]  /*0e70*/  LOP3.LUT R0, R2, 0xfffffffc, RZ, 0xc0, !PT ;  /* 0xfffffffc02007812 */ /* 0x000fe200078ec0ff */
[----:B------:R-:W-:Y:S01]  /*0e80*/  VIADD R206, R198, 0x40 ;  /* 0x00000040c6ce7836 */ /* 0x000fe20000000000 */
[----:B------:R-:W-:Y:S01]  /*0e90*/  SHF.R.S32.HI R3, RZ, 0x1f, R2 ;  /* 0x0000001fff037819 */ /* 0x000fe20000011402 */
[----:B------:R-:W-:Y:S01]  /*0ea0*/  VIADD R8, R190, 0x40 ;  /* 0x00000040be087836 */ /* 0x000fe20000000000 */
[----:B------:R-:W-:Y:S01]  /*0eb0*/  SHF.R.S32.HI R2, RZ, 0x3, R4 ;  /* 0x00000003ff027819 */ /* 0x000fe20000011404 */
[----:B------:R-:W-:Y:S01]  /*0ec0*/  IMAD.IADD R6, R12, 0x1, -R0 ;  /* 0x000000010c067824 */ /* 0x000fe200078e0a00 */
[----:B------:R-:W-:Y:S01]  /*0ed0*/  LEA.HI R3, R3, R190, RZ, 0x3 ;  /* 0x000000be03037211 */ /* 0x000fe200078f18ff */
[----:B------:R-:W-:Y:S01]  /*0ee0*/  IMAD.SHL.U32 R196, R8, 0x80, RZ ;  /* 0x0000008008c47824 */ /* 0x000fe200078e00ff */
[----:B------:R-:W-:Y:S01]  /*0ef0*/  SHF.R.S32.HI R2, RZ, 0x1f, R8 ;  /* 0x0000001fff027819 */ /* 0x000fe20000011408 */
[C---:B------:R-:W-:Y:S01]  /*0f00*/  IMAD.SHL.U32 R16, R6.reuse, 0x10, RZ ;  /* 0x0000001006107824 */ /* 0x040fe200078e00ff */
[C---:B------:R-:W-:Y:S01]  /*0f10*/  LEA.HI R0, R6.reuse, R6, RZ, 0x1 ;  /* 0x0000000606007211 */ /* 0x040fe200078f08ff */
[----:B------:R-:W-:Y:S01]  /*0f20*/  IMAD.SHL.U32 R22, R6, 0x8, RZ ;  /* 0x0000000806167824 */ /* 0x000fe200078e00ff */
[----:B------:R-:W-:Y:S01]  /*0f30*/  LEA.HI R2, R2, R8, RZ, 0x3 ;  /* 0x0000000802027211 */ /* 0x000fe200078f18ff */
[----:B------:R-:W-:Y:S01]  /*0f40*/  VIADD R7, R190, 0x80 ;  /* 0x00000080be077836 */ /* 0x000fe20000000000 */
[----:B------:R-:W-:Y:S01]  /*0f50*/  LOP3.LUT R3, R3, 0xfffffff8, RZ, 0xc0, !PT ;  /* 0xfffffff803037812 */ /* 0x000fe200078ec0ff */
[----:B------:R-:W-:Y:S01]  /*0f60*/  VIADD R19, R16, 0x40 ;  /* 0x0000004010137836 */ /* 0x000fe20000000000 */
[----:B------:R-:W-:Y:S01]  /*0f70*/  LOP3.LUT R0, R0, 0x1ffffffe, RZ, 0xc0, !PT ;  /* 0x1ffffffe00007812 */ /* 0x000fe200078ec0ff */
[----:B------:R-:W-:Y:S01]  /*0f80*/  IMAD.SHL.U32 R197, R7, 0x80, RZ ;  /* 0x0000008007c57824 */ /* 0x000fe200078e00ff */
[----:B------:R-:W-:Y:S01]  /*0f90*/  LOP3.LUT R196, R196, 0x380, RZ, 0xc0, !PT ;  /* 0x00000380c4c47812 */ /* 0x000fe200078ec0ff */
[----:B------:R-:W-:Y:S01]  /*0fa0*/  IMAD.IADD R200, R190, 0x1, -R3 ;  /* 0x00000001bec87824 */ /* 0x000fe200078e0a03 */
[----:B------:R-:W-:Y:S01]  /*0fb0*/  SHF.L.U32 R2, R2, 0x7, RZ ;  /* 0x0000000702027819 */ /* 0x000fe200000006ff */
[----:B------:R-:W-:Y:S01]  /*0fc0*/  IMAD.IADD R0, R6, 0x1, -R0 ;  /* 0x0000000106007824 */ /* 0x000fe200078e0a00 */
[----:B------:R-:W-:Y:S01]  /*0fd0*/  SHF.R.S32.HI R3, RZ, 0x1f, R198 ;  /* 0x0000001fff037819 */ /* 0x000fe200000114c6 */
[C---:B------:R-:W-:Y:S01]  /*0fe0*/  VIADD R8, R211.reuse, 0x30 ;  /* 0x00000030d3087836 */ /* 0x040fe20000000000 */
[----:B------:R-:W-:Y:S01]  /*0ff0*/  SHF.R.U32.HI R3, RZ, 0x3, R196 ;  /* 0x00000003ff037819 */ /* 0x000fe200000116c4 */
[----:B------:R-:W-:Y:S01]  /*1000*/  VIADD R215, R211, 0x78 ;  /* 0x00000078d3d77836 */ /* 0x000fe20000000000 */
[----:B------:R-:W-:Y:S01]  /*1010*/  LOP3.LUT R6, R196, 0x70, R16, 0xf8, !PT ;  /* 0x00000070c4067812 */ /* 0x000fe200078ef810 */
[----:B------:R-:W-:Y:S01]  /*1020*/  VIADD R192, R22, 0x20 ;  /* 0x0000002016c07836 */ /* 0x000fe20000000000 */
[----:B------:R-:W-:-:S02]  /*1030*/  LOP3.LUT R203, R2, 0xfffffc00, RZ, 0xc0, !PT ;  /* 0xfffffc0002cb7812 */ /* 0x000fc400078ec0ff */
[----:B------:R-:W-:Y:S02]  /*1040*/  LEA R0, R0, R5, 0x3 ;  /* 0x0000000500007211 */ /* 0x000fe400078e18ff */
[----:B------:R-:W-:Y:S02]  /*1050*/  LOP3.LUT R3, R203, R6, R3, 0xf6, !PT ;  /* 0x00000006cb037212 */ /* 0x000fe400078ef603 */
[----:B------:R-:W-:Y:S02]  /*1060*/  SHF.R.S32.HI R4, RZ, 0x1f, R7 ;  /* 0x0000001fff047819 */ /* 0x000fe40000011407 */
[----:B------:R-:W-:Y:S01]  /*1070*/  SHF.R.S32.HI R6, RZ, 0x1f, R206 ;  /* 0x0000001fff067819 */ /* 0x000fe200000114ce */
[----:B------:R-:W-:Y:S01]  /*1080*/  IMAD.IADD R2, R18, 0x1, R3 ;  /* 0x0000000112027824 */ /* 0x000fe200078e0203 */
[----:B------:R-:W-:Y:S01]  /*1090*/  LEA.HI R4, R4, R7, RZ, 0x3 ;  /* 0x0000000704047211 */ /* 0x000fe200078f18ff */
[C---:B------:R-:W-:Y:S01]  /*10a0*/  VIADD R6, R211.reuse, 0x40 ;  /* 0x00000040d3067836 */ /* 0x040fe20000000000 */
[----:B------:R-:W-:Y:S01]  /*10b0*/  SHF.R.S32.HI R3, RZ, 0x1f, R9 ;  /* 0x0000001fff037819 */ /* 0x000fe20000011409 */
[----:B------:R-:W-:Y:S01]  /*10c0*/  VIADD R7, R211, 0x38 ;  /* 0x00000038d3077836 */ /* 0x000fe20000000000 */
[----:B------:R0:W-:Y:S01]  /*10d0*/  STL [R1+0x38], R2 ;  /* 0x0000380201007387 */ /* 0x0001e20000100800 */
[----:B------:R-:W-:Y:S01]  /*10e0*/  IMAD.SHL.U32 R4, R4, 0x80, RZ ;  /* 0x0000008004047824 */ /* 0x000fe200078e00ff */
[----:B------:R-:W-:-:S02]  /*10f0*/  SHF.R.S32.HI R3, RZ, 0x1f, R6 ;  /* 0x0000001fff037819 */ /* 0x000fc40000011406 */
[----:B------:R1:W-:Y:S01]  /*1100*/  STL [R1+0x40], R0 ;  /* 0x0000400001007387 */ /* 0x0003e20000100800 */
[----:B------:R-:W-:Y:S02]  /*1110*/  SHF.R.S32.HI R3, RZ, 0x1f, R229 ;  /* 0x0000001fff037819 */ /* 0x000fe400000114e5 */
[----:B------:R-:W-:Y:S01]  /*1120*/  LOP3.LUT R204, R4, 0xfffffc00, RZ, 0xc0, !PT ;  /* 0xfffffc0004cc7812 */ /* 0x000fe200078ec0ff */
[----:B------:R-:W-:Y:S01]  /*1130*/  VIADD R4, R211, 0x48 ;  /* 0x00000048d3047836 */ /* 0x000fe20000000000 */
[----:B------:R-:W-:Y:S02]  /*1140*/  LOP3.LUT R197, R197, 0x380, RZ, 0xc0, !PT ;  /* 0x00000380c5c57812 */ /* 0x000fe400078ec0ff */
[----:B0-----:R-:W-:Y:S02]  /*1150*/  IADD3 R2, R211, 0x50, RZ ;  /* 0x00000050d3027810 */ /* 0x001fe40007ffe0ff */
[----:B------:R-:W-:Y:S02]  /*1160*/  SHF.R.S32.HI R6, RZ, 0x1f, R4 ;  /* 0x0000001fff067819 */ /* 0x000fe40000011404 */
[----:B------:R-:W-:-:S02]  /*1170*/  SHF.R.S32.HI R4, RZ, 0x1f, R2 ;  /* 0x0000001fff047819 */ /* 0x000fc40000011402 */
[----:B------:R-:W-:Y:S02]  /*1180*/  SHF.R.S32.HI R2, RZ, 0x1f, R228 ;  /* 0x0000001fff027819 */ /* 0x000fe400000114e4 */
[----:B------:R-:W-:Y:S02]  /*1190*/  SHF.R.S32.HI R17, RZ, 0x1f, R16 ;  /* 0x0000001fff117819 */ /* 0x000fe40000011410 */
[----:B------:R-:W-:Y:S02]  /*11a0*/  SHF.R.S32.HI R189, RZ, 0x1f, R19 ;  /* 0x0000001fffbd7819 */ /* 0x000fe40000011413 */
[----:B------:R-:W-:Y:S02]  /*11b0*/  SHF.R.S32.HI R10, RZ, 0x1f, R10 ;  /* 0x0000001fff0a7819 */ /* 0x000fe4000001140a */
[----:B------:R-:W-:Y:S02]  /*11c0*/  SHF.R.S32.HI R8, RZ, 0x1f, R8 ;  /* 0x0000001fff087819 */ /* 0x000fe40000011408 */
[----:B------:R-:W-:-:S02]  /*11d0*/  SHF.R.S32.HI R7, RZ, 0x1f, R7 ;  /* 0x0000001fff077819 */ /* 0x000fc40000011407 */
[----:B------:R-:W-:Y:S02]  /*11e0*/  SHF.R.S32.HI R4, RZ, 0x1f, R227 ;  /* 0x0000001fff047819 */ /* 0x000fe400000114e3 */
[----:B------:R-:W-:Y:S02]  /*11f0*/  SHF.R.S32.HI R3, RZ, 0x1f, R226 ;  /* 0x0000001fff037819 */ /* 0x000fe400000114e2 */
[----:B-1----:R-:W-:-:S07]  /*1200*/  SHF.R.S32.HI R2, RZ, 0x1f, R215 ;  /* 0x0000001fff027819 */ /* 0x002fce00000114d7 */
.L_x_688:
[----:B01--4-:R-:W0:Y:S02]  /*1210*/  LDC.64 R2, c[0x0][0xc88] ;  /* 0x00032200ff027b82 */ /* 0x013e240000000a00 */
[----:B0-----:R-:W-:-:S05]  /*1220*/  IMAD.WIDE R2, R31, 0x4, R2 ;  /* 0x000000041f027825 */ /* 0x001fca00078e0202 */
[----:B------:R-:W2:Y:S01]  /*1230*/  LDG.E R205, desc[UR36][R2.64] ;  /* 0x0000002402cd7981 */ /* 0x000ea2000c1e1900 */
[----:B------:R-:W-:Y:S05]  /*1240*/  YIELD ;  /* 0x0000000000007946 */ /* 0x000fea0003800000 */
[----:B------:R-:W-:Y:S01]  /*1250*/  ULDC.64 UR4, c[0x0][0xa28] ;  /* 0x00028a0000047ab9 */ /* 0x000fe20000000a00 */
[----:B------:R-:W-:Y:S01]  /*1260*/  ULDC.64 UR8, c[0x0][0xa18] ;  /* 0x0002860000087ab9 */ /* 0x000fe20000000a00 */
[----:B------:R-:W-:Y:S01]  /*1270*/  ISETP.NE.U32.AND P1, PT, RZ, UR4, PT ;  /* 0x00000004ff007c0c */ /* 0x000fe2000bf25070 */
[----:B------:R-:W-:Y:S01]  /*1280*/  ULDC.64 UR6, c[0x0][0xa08] ;  /* 0x0002820000067ab9 */ /* 0x000fe20000000a00 */
[----:B------:R-:W-:Y:S01]  /*1290*/  IMAD.MOV.U32 R10, RZ, RZ, RZ ;  /* 0x000000ffff0a7224 */ /* 0x000fe200078e00ff */
[----:B------:R-:W-:Y:S01]  /*12a0*/  ISETP.NE.U32.AND P0, PT, RZ, UR6, PT ;  /* 0x00000006ff007c0c */ /* 0x000fe2000bf05070 */
[----:B------:R-:W-:Y:S01]  /*12b0*/  IMAD.MOV.U32 R86, RZ, RZ, RZ ;  /* 0x000000ffff567224 */ /* 0x000fe200078e00ff */
[----:B------:R-:W-:-:S02]  /*12c0*/  ISETP.NE.AND.EX P1, PT, RZ, UR5, PT, P1 ;  /* 0x00000005ff007c0c */ /* 0x000fc4000bf25310 */
[----:B------:R-:W-:Y:S02]  /*12d0*/  ISETP.NE.AND.EX P0, PT, RZ, UR7, PT, P0 ;  /* 0x00000007ff007c0c */ /* 0x000fe4000bf05300 */
[----:B--2---:R-:W-:Y:S01]  /*12e0*/  SHF.R.S32.HI R212, RZ, 0x1f, R205 ;  /* 0x0000001fffd47819 */ /* 0x004fe200000114cd */
[----:B------:R-:W-:-:S08]  /*12f0*/  IMAD.SHL.U32 R209, R205, 0x4, RZ ;  /* 0x00000004cdd17824 */ /* 0x000fd000078e00ff */
[C---:B---3--:R-:W-:Y:S02]  /*1300*/  @P1 LEA R4, P2, R205.reuse, UR4, 0x2 ;  /* 0x00000004cd041c11 */ /* 0x048fe4000f8410ff */
[C-C-:B------:R-:W-:Y:S02]  /*1310*/  SHF.L.U64.HI R210, R205.reuse, 0x2, R212.reuse ;  /* 0x00000002cdd27819 */ /* 0x140fe400000102d4 */
[----:B------:R-:W-:Y:S02]  /*1320*/  @P1 LEA.HI.X R5, R205, UR5, R212, 0x2, P2 ;  /* 0x00000005cd051c11 */ /* 0x000fe400090f14d4 */
[----:B------:R-:W-:Y:S01]  /*1330*/  ISETP.NE.U32.AND P2, PT, RZ, UR8, PT ;  /* 0x00000008ff007c0c */ /* 0x000fe2000bf45070 */
[----:B------:R-:W-:Y:S01]  /*1340*/  ULDC UR4, c[0x0][0x288] ;  /* 0x0000a20000047ab9 */ /* 0x000fe20000000800 */
[----:B------:R-:W-:Y:S01]  /*1350*/  IADD3 R8, P3, R209, UR6, RZ ;  /* 0x00000006d1087c10 */ /* 0x000fe2000ff7e0ff */
[----:B------:R0:W5:Y:S01]  /*1360*/  @P1 LDG.E R10, desc[UR36][R4.64] ;  /* 0x00000024040a1981 */ /* 0x000162000c1e1900 */
[----:B------:R-:W-:Y:S01]  /*1370*/  ISETP.NE.AND.EX P2, PT, RZ, UR9, PT, P2 ;  /* 0x00000009ff007c0c */ /* 0x000fe2000bf45320 */
[----:B------:R-:W-:Y:S01]  /*1380*/  IMAD.U32 R25, RZ, RZ, UR4 ;  /* 0x00000004ff197e24 */ /* 0x000fe2000f8e00ff */
[----:B------:R-:W-:Y:S01]  /*1390*/  IADD3.X R9, R210, UR7, RZ, P3, !PT ;  /* 0x00000007d2097c10 */ /* 0x000fe20009ffe4ff */
[----:B------:R-:W-:-:S04]  /*13a0*/  ULDC.64 UR4, c[0x0][0x418] ;  /* 0x0001060000047ab9 */ /* 0x000fc80000000a00 */
[----:B------:R0:W5:Y:S06]  /*13b0*/  @P0 LDG.E R86, desc[UR36][R8.64] ;  /* 0x0000002408560981 */ /* 0x00016c000c1e1900 */
[----:B------:R-:W-:-:S04]  /*13c0*/  @P2 IADD3 R6, P1, R209, UR8, RZ ;  /* 0x00000008d1062c10 */ /* 0x000fc8000ff3e0ff */
[----:B------:R-:W-:-:S05]  /*13d0*/  @P2 IADD3.X R7, R210, UR9, RZ, P1, !PT ;  /* 0x00000009d2072c10 */ /* 0x000fca0008ffe4ff */
[----:B------:R0:W5:Y:S01]  /*13e0*/  @P2 LDG.E R25, desc[UR36][R6.64] ;  /* 0x0000002406192981 */ /* 0x000162000c1e1900 */
[----:B------:R-:W-:-:S03]  /*13f0*/  UISETP.NE.U32.AND UP0, UPT, UR4, URZ, UPT ;  /* 0x0000003f0400728c */ /* 0x000fc6000bf05070 */
[----:B------:R-:W-:Y:S01]  /*1400*/  ULDC UR4, c[0x0][0x424] ;  /* 0x0001090000047ab9 */ /* 0x000fe20000000800 */
[----:B------:R-:W-:-:S03]  /*1410*/  UISETP.NE.AND.EX UP0, UPT, UR5, URZ, UPT, UP0 ;  /* 0x0000003f0500728c */ /* 0x000fc6000bf05300 */
[----:B------:R-:W-:Y:S01]  /*1420*/  ULDC UR5, c[0x0][0x2f0] ;  /* 0x0000bc0000057ab9 */ /* 0x000fe20000000800 */
[----:B------:R-:W-:-:S04]  /*1430*/  USEL UR4, UR4, 0x1, UP0 ;  /* 0x0000000104047887 */ /* 0x000fc80008000000 */
[----:B------:R-:W-:-:S03]  /*1440*/  UIMAD UR4, UR4, UR5, URZ ;  /* 0x00000005040472a4 */ /* 0x000fc6000f8e023f */
[----:B------:R-:W-:Y:S02]  /*1450*/  ULDC UR5, c[0x0][0x348] ;  /* 0x0000d20000057ab9 */ /* 0x000fe40000000800 */
[----:B------:R-:W-:Y:S01]  /*1460*/  IMAD.U32 R2, RZ, RZ, UR5 ;  /* 0x00000005ff027e24 */ /* 0x000fe2000f8e00ff */
[----:B------:R-:W-:Y:S01]  /*1470*/  MOV R31, UR4 ;  /* 0x00000004001f7c02 */ /* 0x000fe20008000f00 */
[----:B0-----:R-:W-:Y:S06]  /*1480*/  @P2 BRA `(.L_x_512) ;  /* 0x0000000000242947 */ /* 0x001fec0003800000 */
[----:B------:R-:W-:Y:S02]  /*1490*/  ULDC.64 UR4, c[0x0][0xa00] ;  /* 0x0002800000047ab9 */ /* 0x000fe40000000a00 */
[----:B------:R-:W-:-:S04]  /*14a0*/  ISETP.NE.U32.AND P1, PT, RZ, UR4, PT ;  /* 0x00000004ff007c0c */ /* 0x000fc8000bf25070 */
[----:B------:R-:W-:-:S13]  /*14b0*/  ISETP.NE.AND.EX P1, PT, RZ, UR5, PT, P1 ;  /* 0x00000005ff007c0c */ /* 0x000fda000bf25310 */
[----:B------:R-:W-:Y:S05]  /*14c0*/  @!P1 BRA `(.L_x_512) ;  /* 0x0000000000149947 */ /* 0x000fea0003800000 */
[----:B------:R-:W0:Y:S02]  /*14d0*/  LDC.64 R4, c[0x0][0xa00] ;  /* 0x00028000ff047b82 */ /* 0x000e240000000a00 */
[----:B0-----:R-:W-:-:S05]  /*14e0*/  IMAD.WIDE R4, R205, 0x4, R4 ;  /* 0x00000004cd047825 */ /* 0x001fca00078e0204 */
[----:B-----5:R-:W2:Y:S04]  /*14f0*/  LDG.E R25, desc[UR36][R4.64] ;  /* 0x0000002404197981 */ /* 0x020ea8000c1e1900 */
[----:B------:R-:W2:Y:S02]  /*1500*/  LDG.E R0, desc[UR36][R4.64+0x4] ;  /* 0x0000042404007981 */ /* 0x000ea4000c1e1900 */
[----:B--2---:R-:W-:-:S07]  /*1510*/  IMAD.IADD R25, R0, 0x1, -R25 ;  /* 0x0000000100197824 */ /* 0x004fce00078e0a19 */
.L_x_512:
[----:B------:R-:W-:Y:S01]  /*1520*/  ULDC.64 UR4, c[0x0][0xa20] ;  /* 0x0002880000047ab9 */ /* 0x000fe20000000a00 */
[C---:B------:R-:W-:Y:S01]  /*1530*/  LOP3.LUT R3, R30.reuse, 0xff000000, RZ, 0xc0, !PT ;  /* 0xff0000001e037812 */ /* 0x040fe200078ec0ff */
[----:B------:R-:W-:Y:S01]  /*1540*/  IMAD.MOV.U32 R213, RZ, RZ, R29 ;  /* 0x000000ffffd57224 */ /* 0x000fe200078e001d */
[----:B------:R-:W-:Y:S02]  /*1550*/  ISETP.NE.U32.AND P1, PT, RZ, UR4, PT ;  /* 0x00000004ff007c0c */ /* 0x000fe4000bf25070 */
[C---:B------:R-:W-:Y:S02]  /*1560*/  LOP3.LUT R0, R30.reuse, 0xff0000, RZ, 0xc0, !PT ;  /* 0x00ff00001e007812 */ /* 0x040fe400078ec0ff */
[----:B------:R-:W-:Y:S02]  /*1570*/  ISETP.NE.AND.EX P1, PT, RZ, UR5, PT, P1 ;  /* 0x00000005ff007c0c */ /* 0x000fe4000bf25310 */
[----:B------:R-:W-:Y:S02]  /*1580*/  SHF.R.U32.HI R3, RZ, 0x8, R3 ;  /* 0x00000008ff037819 */ /* 0x000fe40000011603 */
[----:B------:R-:W-:-:S02]  /*1590*/  LOP3.LUT R191, R30, 0xffff, RZ, 0xc0, !PT ;  /* 0x0000ffff1ebf7812 */ /* 0x000fc400078ec0ff */
[----:B------:R-:W-:-:S07]  /*15a0*/  LEA.HI R208, R0, R3, RZ, 0x10 ;  /* 0x0000000300d07211 */ /* 0x000fce00078f80ff */
[----:B------:R-:W-:Y:S05]  /*15b0*/  @!P1 BRA `(.L_x_513) ;  /* 0x0000000000109947 */ /* 0x000fea0003800000 */
[----:B------:R-:W-:-:S04]  /*15c0*/  IADD3 R4, P0, R209, UR4, RZ ;  /* 0x00000004d1047c10 */ /* 0x000fc8000ff1e0ff */
[----:B------:R-:W-:-:S05]  /*15d0*/  IADD3.X R5, R210, UR5, RZ, P0, !PT ;  /* 0x00000005d2057c10 */ /* 0x000fca00087fe4ff */
[----:B------:R0:W5:Y:S01]  /*15e0*/  LDG.E R31, desc[UR36][R4.64] ;  /* 0x00000024041f7981 */ /* 0x000162000c1e1900 */
[----:B------:R-:W-:Y:S05]  /*15f0*/  BRA `(.L_x_514) ;  /* 0x0000000000107947 */ /* 0x000fea0003800000 */
.L_x_513:
[----:B------:R-:W-:Y:S05]  /*1600*/  @!P0 BRA `(.L_x_514) ;  /* 0x00000000000c8947 */ /* 0x000fea0003800000 */
[----:B------:R-:W2:Y:S04]  /*1610*/  LDG.E R0, desc[UR36][R8.64] ;  /* 0x0000002408007981 */ /* 0x000ea8000c1e1900 */
[----:B------:R-:W2:Y:S02]  /*1620*/  LDG.E R31, desc[UR36][R8.64+0x4] ;  /* 0x00000424081f7981 */ /* 0x000ea4000c1e1900 */
[----:B--2---:R-:W-:-:S07]  /*1630*/  IMAD.IADD R31, R31, 0x1, -R0 ;  /* 0x000000011f1f7824 */ /* 0x004fce00078e0a00 */
.L_x_514:
[----:B------:R-:W-:Y:S02]  /*1640*/  ULDC.64 UR4, c[0x0][0xa10] ;  /* 0x0002840000047ab9 */ /* 0x000fe40000000a00 */
[----:B------:R-:W-:-:S04]  /*1650*/  ISETP.NE.U32.AND P0, PT, RZ, UR4, PT ;  /* 0x00000004ff007c0c */ /* 0x000fc8000bf05070 */
[----:B------:R-:W-:Y:S01]  /*1660*/  ISETP.NE.AND.EX P0, PT, RZ, UR5, PT, P0 ;  /* 0x00000005ff007c0c */ /* 0x000fe2000bf05300 */
[----:B------:R-:W-:-:S12]  /*1670*/  ULDC.64 UR4, c[0x0][0xa30] ;  /* 0x00028c0000047ab9 */ /* 0x000fd80000000a00 */
[----:B0-----:R-:W0:Y:S01]  /*1680*/  @P0 LDC.64 R4, c[0x0][0xa10] ;  /* 0x00028400ff040b82 */ /* 0x001e220000000a00 */
[----:B------:R-:W-:-:S04]  /*1690*/  ISETP.NE.U32.AND P1, PT, RZ, UR4, PT ;  /* 0x00000004ff007c0c */ /* 0x000fc8000bf25070 */
[----:B------:R-:W-:Y:S01]  /*16a0*/  ISETP.NE.AND.EX P1, PT, RZ, UR5, PT, P1 ;  /* 0x00000005ff007c0c */ /* 0x000fe2000bf25310 */
[----:B0-----:R-:W-:-:S05]  /*16b0*/  @P0 IMAD.WIDE R4, R205, 0x4, R4 ;  /* 0x00000004cd040825 */ /* 0x001fca00078e0204 */
[----:B------:R-:W2:Y:S04]  /*16c0*/  @P0 LDG.E R0, desc[UR36][R4.64] ;  /* 0x0000002404000981 */ /* 0x000ea8000c1e1900 */
[----:B------:R-:W2:Y:S03]  /*16d0*/  @P0 LDG.E R3, desc[UR36][R4.64+0x4] ;  /* 0x0000042404030981 */ /* 0x000ea6000c1e1900 */
[----:B------:R-:W-:Y:S01]  /*16e0*/  @P1 IADD3 R6, P2, R209, UR4, RZ ;  /* 0x00000004d1061c10 */ /* 0x000fe2000ff5e0ff */
[----:B-----5:R-:W-:-:S03]  /*16f0*/  IMAD.MOV.U32 R26, RZ, RZ, R31 ;  /* 0x000000ffff1a7224 */ /* 0x020fc600078e001f */
[----:B------:R-:W-:-:S05]  /*1700*/  @P1 IADD3.X R7, R210, UR5, RZ, P2, !PT ;  /* 0x00000005d2071c10 */ /* 0x000fca00097fe4ff */
[----:B------:R0:W5:Y:S01]  /*1710*/  @P1 LDG.E R26, desc[UR36][R6.64] ;  /* 0x00000024061a1981 */ /* 0x000162000c1e1900 */
[----:B------:R-:W-:Y:S01]  /*1720*/  IMAD.IADD R9, R31, 0x1, -R10 ;  /* 0x000000011f097824 */ /* 0x000fe200078e0a0a */
[----:B------:R-:W-:Y:S01]  /*1730*/  BSSY B0, `(.L_x_515) ;  /* 0x000002a000007945 */ /* 0x000fe20003800000 */
[----:B------:R-:W-:Y:S02]  /*1740*/  LOP3.LUT R214, R208, 0xff, RZ, 0xc0, !PT ;  /* 0x000000ffd0d67812 */ /* 0x000fe400078ec0ff */
[----:B------:R-:W-:Y:S02]  /*1750*/  SHF.R.U32.HI R208, RZ, 0x10, R208 ;  /* 0x00000010ffd07819 */ /* 0x000fe400000116d0 */
[----:B--2---:R-:W-:-:S05]  /*1760*/  @P0 IADD3 R2, -R0, R3, RZ ;  /* 0x0000000300020210 */ /* 0x004fca0007ffe1ff */
[----:B------:R-:W-:-:S04]  /*1770*/  IMAD.IADD R24, R9, 0x1, R2 ;  /* 0x0000000109187824 */ /* 0x000fc800078e0202 */
[C---:B------:R-:W-:Y:S01]  /*1780*/  VIADD R0, R24.reuse, 0x9f ;  /* 0x0000009f18007836 */ /* 0x040fe20000000000 */
[----:B------:R-:W-:-:S03]  /*1790*/  ISETP.GE.AND P3, PT, R24, 0x1, PT ;  /* 0x000000011800780c */ /* 0x000fc60003f66270 */
[----:B------:R-:W-:Y:S01]  /*17a0*/  IMAD.HI R0, R0, 0x66666667, RZ ;  /* 0x6666666700007827 */ /* 0x000fe200078e02ff */
[----:B------:R-:W-:-:S04]  /*17b0*/  P2R R101, PR, RZ, 0x8 ;  /* 0x00000008ff657803 */ /* 0x000fc80000000000 */
[----:B------:R-:W-:-:S04]  /*17c0*/  SHF.R.U32.HI R27, RZ, 0x1f, R0 ;  /* 0x0000001fff1b7819 */ /* 0x000fc80000011600 */
[----:B------:R-:W-:Y:S01]  /*17d0*/  LEA.HI.SX32 R27, R0, R27, 0x1a ;  /* 0x0000001b001b7211 */ /* 0x000fe200078fd2ff */
[----:B------:R-:W-:Y:S01]  /*17e0*/  IMAD.MOV.U32 R0, RZ, RZ, RZ ;  /* 0x000000ffff007224 */ /* 0x000fe200078e00ff */
[----:B0-----:R-:W-:Y:S06]  /*17f0*/  @!P3 BRA `(.L_x_516) ;  /* 0x000000000074b947 */ /* 0x001fec0003800000 */
[----:B------:R-:W-:Y:S01]  /*1800*/  ISETP.NE.AND P0, PT, R208, RZ, PT ;  /* 0x000000ffd000720c */ /* 0x000fe20003f05270 */
[----:B------:R-:W-:-:S03]  /*1810*/  ULDC UR4, c[0x0][0x9f0] ;  /* 0x00027c0000047ab9 */ /* 0x000fc60000000800 */
[----:B------:R-:W-:-:S04]  /*1820*/  SEL R10, R208, UR4, P0 ;  /* 0x00000004d00a7c07 */ /* 0x000fc80008000000 */
[-C--:B------:R-:W-:Y:S02]  /*1830*/  IABS R6, R10.reuse ;  /* 0x0000000a00067213 */ /* 0x080fe40000000000 */
[----:B------:R-:W-:Y:S02]  /*1840*/  IADD3 R0, R27, -0x1, R10 ;  /* 0xffffffff1b007810 */ /* 0x000fe40007ffe00a */
[----:B------:R-:W0:Y:S01]  /*1850*/  I2F.RP R3, R6 ;  /* 0x0000000600037306 */ /* 0x000e220000209400 */
[----:B------:R-:W-:Y:S02]  /*1860*/  IABS R11, R10 ;  /* 0x0000000a000b7213 */ /* 0x000fe40000000000 */
[----:B------:R-:W-:Y:S02]  /*1870*/  IABS R8, R0 ;  /* 0x0000000000087213 */ /* 0x000fe40000000000 */
[----:B------:R-:W-:-:S04]  /*1880*/  LOP3.LUT R0, R0, R10, RZ, 0x3c, !PT ;  /* 0x0000000a00007212 */ /* 0x000fc800078e3cff */
[----:B------:R-:W-:Y:S01]  /*1890*/  ISETP.GE.AND P2, PT, R0, RZ, PT ;  /* 0x000000ff0000720c */ /* 0x000fe20003f46270 */
[----:B0-----:R-:W0:Y:S02]  /*18a0*/  MUFU.RCP R3, R3 ;  /* 0x0000000300037308 */ /* 0x001e240000001000 */
[----:B0-----:R-:W-:Y:S01]  /*18b0*/  VIADD R4, R3, 0xffffffe ;  /* 0x0ffffffe03047836 */ /* 0x001fe20000000000 */
[----:B------:R-:W-:-:S05]  /*18c0*/  IADD3 R3, RZ, -R11, RZ ;  /* 0x8000000bff037210 */ /* 0x000fca0007ffe0ff */
[----:B------:R0:W1:Y:S02]  /*18d0*/  F2I.FTZ.U32.TRUNC.NTZ R5, R4 ;  /* 0x0000000400057305 */ /* 0x000064000021f000 */
[----:B0-----:R-:W-:Y:S02]  /*18e0*/  IMAD.MOV.U32 R4, RZ, RZ, RZ ;  /* 0x000000ffff047224 */ /* 0x001fe400078e00ff */
[----:B-1----:R-:W-:-:S04]  /*18f0*/  IMAD.MOV R7, RZ, RZ, -R5 ;  /* 0x000000ffff077224 */ /* 0x002fc800078e0a05 */
[----:B------:R-:W-:-:S04]  /*1900*/  IMAD R7, R7, R6, RZ ;  /* 0x0000000607077224 */ /* 0x000fc800078e02ff */
[----:B------:R-:W-:-:S06]  /*1910*/  IMAD.HI.U32 R5, R5, R7, R4 ;  /* 0x0000000705057227 */ /* 0x000fcc00078e0004 */
[----:B------:R-:W-:-:S04]  /*1920*/  IMAD.HI.U32 R5, R5, R8, RZ ;  /* 0x0000000805057227 */ /* 0x000fc800078e00ff */
[----:B------:R-:W-:-:S05]  /*1930*/  IMAD R3, R5, R3, R8 ;  /* 0x0000000305037224 */ /* 0x000fca00078e0208 */
[----:B------:R-:W-:-:S13]  /*1940*/  ISETP.GT.U32.AND P1, PT, R6, R3, PT ;  /* 0x000000030600720c */ /* 0x000fda0003f24070 */
[----:B------:R-:W-:Y:S02]  /*1950*/  @!P1 IMAD.IADD R3, R3, 0x1, -R6 ;  /* 0x0000000103039824 */ /* 0x000fe400078e0a06 */
[----:B------:R-:W-:Y:S01]  /*1960*/  @!P1 VIADD R5, R5, 0x1 ;  /* 0x0000000105059836 */ /* 0x000fe20000000000 */
[----:B------:R-:W-:Y:S02]  /*1970*/  ISETP.NE.AND P1, PT, R10, RZ, PT ;  /* 0x000000ff0a00720c */ /* 0x000fe40003f25270 */
[----:B------:R-:W-:-:S13]  /*1980*/  ISETP.GE.U32.AND P0, PT, R3, R6, PT ;  /* 0x000000060300720c */ /* 0x000fda0003f06070 */
[----:B------:R-:W-:-:S04]  /*1990*/  @P0 VIADD R5, R5, 0x1 ;  /* 0x0000000105050836 */ /* 0x000fc80000000000 */
[----:B------:R-:W-:-:S05]  /*19a0*/  IMAD.MOV.U32 R0, RZ, RZ, R5 ;  /* 0x000000ffff007224 */ /* 0x000fca00078e0005 */
[----:B------:R-:W-:Y:S02]  /*19b0*/  @!P2 IADD3 R0, -R0, RZ, RZ ;  /* 0x000000ff0000a210 */ /* 0x000fe40007ffe1ff */
[----:B------:R-:W-:-:S07]  /*19c0*/  @!P1 LOP3.LUT R0, RZ, R10, RZ, 0x33, !PT ;  /* 0x0000000aff009212 */ /* 0x000fce00078e33ff */
.L_x_516:
[----:B------:R-:W-:Y:S05]  /*19d0*/  BSYNC B0 ;  /* 0x0000000000007941 */ /* 0x000fea0003800000 */
.L_x_515:
[----:B------:R-:W-:-:S05]  /*19e0*/  IMAD R3, R214, R0, RZ ;  /* 0x00000000d6037224 */ /* 0x000fca00078e02ff */
[C---:B------:R-:W-:Y:S01]  /*19f0*/  VIADDMNMX R0, R3.reuse, R0, R27, PT ;  /* 0x0000000003007246 */ /* 0x040fe2000380011b */
[----:B------:R-:W-:-:S04]  /*1a00*/  IMAD R3, R3, 0xa0, -R9 ;  /* 0x000000a003037824 */ /* 0x000fc800078e0a09 */
[----:B------:R-:W-:Y:S01]  /*1a10*/  IMAD R5, R0, 0xa0, -R9 ;  /* 0x000000a000057824 */ /* 0x000fe200078e0a09 */
[----:B------:R-:W-:-:S04]  /*1a20*/  VIMNMX R3, RZ, R3, !PT ;  /* 0x00000003ff037248 */ /* 0x000fc80007fe0100 */
[----:B------:R-:W-:Y:S01]  /*1a30*/  VIMNMX R0, R5, R2, PT ;  /* 0x0000000205007248 */ /* 0x000fe20003fe0100 */
[----:B------:R-:W-:-:S03]  /*1a40*/  IMAD.WIDE.U32 R60, R3, -0x33333333, RZ ;  /* 0xcccccccd033c7825 */ /* 0x000fc600078e00ff */
[----:B------:R-:W-:Y:S02]  /*1a50*/  ISETP.GT.AND P0, PT, R0, R3, PT ;  /* 0x000000030000720c */ /* 0x000fe40003f04270 */
[----:B------:R-:W-:-:S05]  /*1a60*/  SHF.R.U32.HI R60, RZ, 0x7, R61 ;  /* 0x00000007ff3c7819 */ /* 0x000fca000001163d */
[----:B------:R-:W-:-:S06]  /*1a70*/  IMAD.MOV.U32 R28, RZ, RZ, R60 ;  /* 0x000000ffff1c7224 */ /* 0x000fcc00078e003c */
[----:B------:R-:W-:-:S04]  /*1a80*/  @P0 VIADD R0, R0, 0x9f ;  /* 0x0000009f00000836 */ /* 0x000fc80000000000 */
[----:B------:R-:W-:-:S05]  /*1a90*/  @P0 IMAD.HI R0, R0, 0x66666667, RZ ;  /* 0x6666666700000827 */ /* 0x000fca00078e02ff */
[----:B------:R-:W-:-:S04]  /*1aa0*/  @P0 SHF.R.U32.HI R3, RZ, 0x1f, R0 ;  /* 0x0000001fff030819 */ /* 0x000fc80000011600 */
[----:B------:R-:W-:Y:S02]  /*1ab0*/  @P0 LEA.HI.SX32 R28, R0, R3, 0x1a ;  /* 0x00000003001c0211 */ /* 0x000fe400078fd2ff */
[----:B------:R-:W-:Y:S02]  /*1ac0*/  PLOP3.LUT P0, PT, PT, PT, PT, 0x80, 0x0 ;  /* 0x000000000000781c */ /* 0x000fe40003f0f070 */
[----:B------:R-:W-:-:S13]  /*1ad0*/  ISETP.GT.AND P1, PT, R28, R60, PT ;  /* 0x0000003c1c00720c */ /* 0x000fda0003f24270 */
[----:B------:R-:W-:Y:S05]  /*1ae0*/  @!P1 BRA `(.L_x_517) ;  /* 0x0000007c007c9947 */ /* 0x000fea0003800000 */
[----:B------:R-:W-:Y:S01]  /*1af0*/  VIADD R0, R18, 0x18400 ;  /* 0x0001840012007836 */ /* 0x000fe20000000000 */
[----:B------:R-:W-:Y:S04]  /*1b00*/  BSSY B6, `(.L_x_518) ;  /* 0x0000013000067945 */ /* 0x000fe80003800000 */
[----:B------:R-:W-:-:S13]  /*1b10*/  LOP3.LUT P0, RZ, R0, 0x3ff, RZ, 0xc0, !PT ;  /* 0x000003ff00ff7812 */ /* 0x000fda000780c0ff */
[----:B------:R-:W-:Y:S05]  /*1b20*/  @!P0 BRA `(.L_x_519) ;  /* 0x0000000000408947 */ /* 0x000fea0003800000 */
        /* <DEDUP_REMOVED lines=8> */
[----:B------:R-:W-:Y:S01]  /*1bb0*/  MOV R6, UR4 ;  /* 0x0000000400067c02 */ /* 0x000fe20008000f00 */
[----:B------:R-:W-:Y:S01]  /*1bc0*/  IMAD.U32 R7, RZ, RZ, UR5 ;  /* 0x00000005ff077e24 */ /* 0x000fe2000f8e00ff */
[----:B------:R-:W-:Y:S01]  /*1bd0*/  MOV R13, RZ ;  /* 0x000000ff000d7202 */ /* 0x000fe20000000f00 */
[----:B------:R-:W-:-:S02]  /*1be0*/  IMAD.U32 R11, RZ, RZ, UR7 ;  /* 0x00000007ff0b7e24 */ /* 0x000fc4000f8e00ff */
[----:B------:R-:W-:Y:S02]  /*1bf0*/  IMAD.MOV.U32 R8, RZ, RZ, 0x70 ;  /* 0x00000070ff087424 */ /* 0x000fe400078e00ff */
[----:B0-----:R-:W-:-:S07]  /*1c00*/  IMAD.MOV.U32 R12, RZ, RZ, 0x1 ;  /* 0x00000001ff0c7424 */ /* 0x001fce00078e00ff */
[----:B------:R-:W-:-:S07]  /*1c10*/  LEPC R20, `(.L_x_519) ;  /* 0x000000001014794e */ /* 0x000fce0000000000 */
[----:B-1---5:R-:W-:Y:S05]  /*1c20*/  CALL.ABS.NOINC R14 ;  /* 0x000000000e007343 */ /* 0x022fea0003c00000 */
.L_x_519:
[----:B------:R-:W-:Y:S05]  /*1c30*/  BSYNC B6 ;  /* 0x0000000000067941 */ /* 0x000fea0003800000 */
.L_x_518:
        /* <DEDUP_REMOVED lines=11> */
[----:B------:R-:W-:Y:S01]  /*1cf0*/  MOV R10, UR6 ;  /* 0x00000006000a7c02 */ /* 0x000fe20008000f00 */
[----:B------:R-:W-:Y:S02]  /*1d00*/  IMAD.U32 R6, RZ, RZ, UR4 ;  /* 0x00000004ff067e24 */ /* 0x000fe4000f8e00ff */
[----:B------:R-:W-:-:S02]  /*1d10*/  IMAD.U32 R7, RZ, RZ, UR5 ;  /* 0x00000005ff077e24 */ /* 0x000fc4000f8e00ff */
[----:B------:R-:W-:Y:S02]  /*1d20*/  IMAD.U32 R11, RZ, RZ, UR7 ;  /* 0x00000007ff0b7e24 */ /* 0x000fe4000f8e00ff */
[----:B------:R-:W-:Y:S02]  /*1d30*/  IMAD.MOV.U32 R8, RZ, RZ, 0x70 ;  /* 0x00000070ff087424 */ /* 0x000fe400078e00ff */
[----:B------:R-:W-:Y:S02]  /*1d40*/  IMAD.MOV.U32 R12, RZ, RZ, 0x1 ;  /* 0x00000001ff0c7424 */ /* 0x000fe400078e00ff */
[----:B0-----:R-:W-:-:S07]  /*1d50*/  IMAD.MOV.U32 R13, RZ, RZ, RZ ;  /* 0x000000ffff0d7224 */ /* 0x001fce00078e00ff */
[----:B------:R-:W-:-:S07]  /*1d60*/  LEPC R20, `(.L_x_521) ;  /* 0x000000001014794e */ /* 0x000fce0000000000 */
[----:B-1---5:R-:W-:Y:S05]  /*1d70*/  CALL.ABS.NOINC R14 ;  /* 0x000000000e007343 */ /* 0x022fea0003c00000 */
.L_x_521:
[----:B------:R-:W-:Y:S05]  /*1d80*/  BSYNC B6 ;  /* 0x0000000000067941 */ /* 0x000fea0003800000 */
.L_x_520:
[----:B------:R-:W-:Y:S01]  /*1d90*/  ULDC.64 UR4, c[0x0][0x9f8] ;  /* 0x00027e0000047ab9 */ /* 0x000fe20000000a00 */
[----:B------:R-:W-:Y:S01]  /*1da0*/  IMAD.MOV.U32 R87, RZ, RZ, R205 ;  /* 0x000000ffff577224 */ /* 0x000fe200078e00cd */
[----:B------:R-:W-:Y:S01]  /*1db0*/  ISETP.NE.U32.AND P0, PT, RZ, UR4, PT ;  /* 0x00000004ff007c0c */ /* 0x000fe2000bf05070 */
[----:B------:R-:W0:Y:S03]  /*1dc0*/  LDC.64 R32, c[0x0][0x3f8] ;  /* 0x0000fe00ff207b82 */ /* 0x000e260000000a00 */
[----:B------:R-:W-:-:S05]  /*1dd0*/  ISETP.NE.AND.EX P0, PT, RZ, UR5, PT, P0 ;  /* 0x00000005ff007c0c */ /* 0x000fca000bf05300 */
[----:B------:R-:W1:Y:S08]  /*1de0*/  LDC.64 R58, c[0x0][0x408] ;  /* 0x00010200ff3a7b82 */ /* 0x000e700000000a00 */
[----:B------:R-:W-:Y:S01]  /*1df0*/  @P0 IADD3 R4, P1, R209, UR4, RZ ;  /* 0x00000004d1040c10 */ /* 0x000fe2000ff3e0ff */
[----:B------:R-:W2:Y:S03]  /*1e00*/  LDC R73, c[0x0][0x3f4] ;  /* 0x0000fd00ff497b82 */ /* 0x000ea60000000800 */
[----:B------:R-:W-:-:S05]  /*1e10*/  @P0 IADD3.X R5, R210, UR5, RZ, P1, !PT ;  /* 0x00000005d2050c10 */ /* 0x000fca0008ffe4ff */
[----:B------:R3:W4:Y:S01]  /*1e20*/  @P0 LDG.E R87, desc[UR36][R4.64] ;  /* 0x0000002404570981 */ /* 0x000722000c1e1900 */
[----:B------:R-:W-:Y:S01]  /*1e30*/  SHF.R.S32.HI R3, RZ, 0x1f, R190 ;  /* 0x0000001fff037819 */ /* 0x000fe200000114be */
[-C--:B0-----:R-:W-:Y:S01]  /*1e40*/  IMAD.WIDE.U32 R8, R190, R32.reuse, R16 ;  /* 0x00000020be087225 */ /* 0x081fe200078e0010 */
[----:B------:R-:W-:Y:S01]  /*1e50*/  SHF.R.S32.HI R23, RZ, 0x1f, R22 ;  /* 0x0000001fff177819 */ /* 0x000fe20000011416 */
[----:B------:R-:W0:Y:S01]  /*1e60*/  S2R R34, SR_TID.X ;  /* 0x0000000000227919 */ /* 0x000e220000002100 */
[----:B------:R-:W-:Y:S01]  /*1e70*/  SHF.L.U32 R81, R200, 0x7, RZ ;  /* 0x00000007c8517819 */ /* 0x000fe200000006ff */
[C---:B------:R-:W-:Y:S01]  /*1e80*/  IMAD R0, R3.reuse, R32, RZ ;  /* 0x0000002003007224 */ /* 0x040fe200078e02ff */
[----:B------:R-:W-:Y:S01]  /*1e90*/  SHF.R.U32.HI R102, RZ, 0x3, R197 ;  /* 0x00000003ff667819 */ /* 0x000fe200000116c5 */
[----:B-1----:R-:W-:Y:S01]  /*1ea0*/  IMAD R3, R3, R58, RZ ;  /* 0x0000003a03037224 */ /* 0x002fe200078e02ff */
[----:B------:R-:W-:Y:S01]  /*1eb0*/  LOP3.LUT R81, R81, 0x380, RZ, 0xc0, !PT ;  /* 0x0000038051517812 */ /* 0x000fe200078ec0ff */
[----:B------:R-:W-:Y:S01]  /*1ec0*/  IMAD R13, R190, R33, R0 ;  /* 0x00000021be0d7224 */ /* 0x000fe200078e0200 */
[----:B------:R-:W-:Y:S01]  /*1ed0*/  IADD3 R86, R86, R31, RZ ;  /* 0x0000001f56567210 */ /* 0x000fe20007ffe0ff */
[C---:B------:R-:W-:Y:S01]  /*1ee0*/  IMAD R15, R190.reuse, R59, R3 ;  /* 0x0000003bbe0f7224 */ /* 0x040fe200078e0203 */
[----:B------:R-:W-:Y:S01]  /*1ef0*/  SHF.R.U32.HI R76, RZ, 0x3, R81 ;  /* 0x00000003ff4c7819 */ /* 0x000fe20000011651 */
[----:B------:R-:W-:Y:S01]  /*1f00*/  IMAD.WIDE.U32 R6, R190, R32, R22 ;  /* 0x00000020be067225 */ /* 0x000fe200078e0016 */
[----:B------:R-:W-:-:S02]  /*1f10*/  SHF.L.U64.HI R85, R32, 0x6, R33 ;  /* 0x0000000620557819 */ /* 0x000fc40000010221 */
[----:B--2---:R-:W-:Y:S01]  /*1f20*/  ISETP.GE.AND P0, PT, R16, R73, PT ;  /* 0x000000491000720c */ /* 0x004fe20003f06270 */
[----:B------:R-:W-:Y:S01]  /*1f30*/  IMAD.IADD R7, R7, 0x1, R13 ;  /* 0x0000000107077824 */ /* 0x000fe200078e020d */
[----:B------:R-:W-:Y:S01]  /*1f40*/  SHF.L.U64.HI R84, R32, 0x7, R33 ;  /* 0x0000000720547819 */ /* 0x000fe20000010221 */
[----:B------:R-:W-:Y:S01]  /*1f50*/  IMAD.IADD R9, R13, 0x1, R9 ;  /* 0x000000010d097824 */ /* 0x000fe200078e0209 */
[----:B------:R-:W-:Y:S01]  /*1f60*/  SEL R3, R73, RZ, P0 ;  /* 0x000000ff49037207 */ /* 0x000fe20000000000 */
[-C--:B---3--:R-:W-:Y:S01]  /*1f70*/  IMAD.WIDE.U32 R4, R190, R58.reuse, R22 ;  /* 0x0000003abe047225 */ /* 0x088fe200078e0016 */
[----:B-----5:R-:W-:Y:S02]  /*1f80*/  SHF.R.S32.HI R13, RZ, 0x1f, R26 ;  /* 0x0000001fff0d7819 */ /* 0x020fe4000001141a */
[----:B------:R-:W-:Y:S01]  /*1f90*/  SHF.L.U64.HI R80, R58, 0x6, R59 ;  /* 0x000000063a507819 */ /* 0x000fe2000001023b */
[----:B------:R-:W-:Y:S01]  /*1fa0*/  IMAD.IADD R3, R16, 0x1, R3 ;  /* 0x0000000110037824 */ /* 0x000fe200078e0203 */
[----:B------:R-:W-:Y:S01]  /*1fb0*/  SHF.L.U64.HI R79, R58, 0x7, R59 ;  /* 0x000000073a4f7819 */ /* 0x000fe2000001023b */
[----:B------:R-:W-:Y:S01]  /*1fc0*/  IMAD.WIDE.U32 R10, R190, R58, R16 ;  /* 0x0000003abe0a7225 */ /* 0x000fe200078e0010 */
[----:B------:R-:W-:-:S02]  /*1fd0*/  LOP3.LUT P1, RZ, R200, 0x4, RZ, 0xc0, !PT ;  /* 0x00000004c8ff7812 */ /* 0x000fc4000782c0ff */
[----:B------:R-:W-:Y:S01]  /*1fe0*/  SHF.R.S32.HI R0, RZ, 0x1f, R3 ;  /* 0x0000001fff007819 */ /* 0x000fe20000011403 */
[----:B------:R-:W-:Y:S02]  /*1ff0*/  IMAD.IADD R5, R5, 0x1, R15 ;  /* 0x0000000105057824 */ /* 0x000fe400078e020f */
[----:B------:R-:W-:Y:S01]  /*2000*/  IMAD.IADD R11, R15, 0x1, R11 ;  /* 0x000000010f0b7824 */ /* 0x000fe200078e020b */
[----:B------:R-:W-:Y:S01]  /*2010*/  LEA.HI R0, R0, R3, RZ, 0x4 ;  /* 0x0000000300007211 */ /* 0x000fe200078f20ff */
[----:B0-----:R-:W-:Y:S01]  /*2020*/  VIADD R36, R34, 0xffffff80 ;  /* 0xffffff8022247836 */ /* 0x001fe20000000000 */
[----:B------:R-:W-:Y:S01]  /*2030*/  SHF.R.U32.HI R34, RZ, 0x7, R34 ;  /* 0x00000007ff227819 */ /* 0x000fe20000011622 */
[----:B------:R-:W-:Y:S01]  /*2040*/  IMAD R3, R13, R32, RZ ;  /* 0x000000200d037224 */ /* 0x000fe200078e02ff */
[----:B------:R-:W-:Y:S01]  /*2050*/  SHF.R.S32.HI R65, RZ, 0x4, R0 ;  /* 0x00000004ff417819 */ /* 0x000fe20000011400 */
[----:B------:R-:W-:Y:S01]  /*2060*/  IMAD.WIDE.U32 R54, R26, R58, R4 ;  /* 0x0000003a1a367225 */ /* 0x000fe200078e0004 */
[----:B------:R-:W-:-:S02]  /*2070*/  ISETP.NE.AND P6, PT, R34, 0x1, PT ;  /* 0x000000012200780c */ /* 0x000fc40003fc5270 */
[----:B------:R-:W-:Y:S01]  /*2080*/  SHF.R.S32.HI R35, RZ, 0x1f, R36 ;  /* 0x0000001fff237819 */ /* 0x000fe20000011424 */
[----:B------:R-:W-:Y:S01]  /*2090*/  IMAD R15, R26, R33, R3 ;  /* 0x000000211a0f7224 */ /* 0x000fe200078e0203 */
[----:B------:R-:W-:Y:S01]  /*20a0*/  LOP3.LUT R3, R81, 0x30, R16, 0xf8, !PT ;  /* 0x0000003051037812 */ /* 0x000fe200078ef810 */
[----:B------:R-:W-:Y:S01]  /*20b0*/  IMAD R13, R13, R58, RZ ;  /* 0x0000003a0d0d7224 */ /* 0x000fe200078e02ff */
[----:B------:R-:W-:Y:S01]  /*20c0*/  LEA.HI R35, R35, R36, RZ, 0x2 ;  /* 0x0000002423237211 */ /* 0x000fe200078f10ff */
[----:B------:R-:W-:Y:S01]  /*20d0*/  VIADD R75, R34, 0x8 ;  /* 0x00000008224b7836 */ /* 0x000fe20000000000 */
[----:B------:R-:W-:Y:S01]  /*20e0*/  LOP3.LUT R70, R3, R76, RZ, 0x3c, !PT ;  /* 0x0000004c03467212 */ /* 0x000fe200078e3cff */
[----:B------:R-:W-:Y:S01]  /*20f0*/  IMAD R13, R26, R59, R13 ;  /* 0x0000003b1a0d7224 */ /* 0x000fe200078e020d */
[--C-:B------:R-:W-:Y:S01]  /*2100*/  LOP3.LUT R3, R81, 0x70, R0.reuse, 0xf8, !PT ;  /* 0x0000007051037812 */ /* 0x100fe200078ef800 */
[----:B------:R-:W-:Y:S01]  /*2110*/  IMAD R71, R59, 0xa0, RZ ;  /* 0x000000a03b477824 */ /* 0x000fe200078e02ff */
[----:B------:R-:W-:Y:S01]  /*2120*/  LOP3.LUT R35, R35, 0xfffffffc, RZ, 0xc0, !PT ;  /* 0xfffffffc23237812 */ /* 0x000fe200078ec0ff */
[----:B------:R-:W-:Y:S05]  /*2130*/  @!P6 WARPSYNC.ALL ;  /* 0x000000000000e948 */ /* 0x000fea0003800000 */
[--C-:B------:R-:W-:Y:S01]  /*2140*/  LOP3.LUT R5, R197, 0x70, R0.reuse, 0xf8, !PT ;  /* 0x00000070c5057812 */ /* 0x100fe200078ef800 */
[----:B------:R-:W-:Y:S01]  /*2150*/  ULDC UR4, c[0x0][0x2f4] ;  /* 0x0000bd0000047ab9 */ /* 0x000fe20000000800 */
[----:B------:R-:W-:Y:S01]  /*2160*/  LOP3.LUT R4, R196, 0x70, R0, 0xf8, !PT ;  /* 0x00000070c4047812 */ /* 0x000fe200078ef800 */
[C---:B------:R-:W-:Y:S01]  /*2170*/  IMAD.SHL.U32 R78, R58.reuse, 0x40, RZ ;  /* 0x000000403a4e7824 */ /* 0x040fe200078e00ff */
[----:B------:R-:W-:Y:S01]  /*2180*/  SHF.R.U32.HI R34, RZ, 0x3, R196 ;  /* 0x00000003ff227819 */ /* 0x000fe200000116c4 */
[----:B------:R-:W-:Y:S01]  /*2190*/  IMAD.SHL.U32 R77, R58, 0x80, RZ ;  /* 0x000000803a4d7824 */ /* 0x000fe200078e00ff */
[----:B------:R-:W-:Y:S01]  /*21a0*/  LOP3.LUT R64, R0, 0xfffffff0, RZ, 0xc0, !PT ;  /* 0xfffffff000407812 */ /* 0x000fe200078ec0ff */
[----:B------:R-:W-:Y:S01]  /*21b0*/  IMAD.WIDE.U32 R56, R26, R58, R10 ;  /* 0x0000003a1a387225 */ /* 0x000fe200078e000a */
[----:B------:R-:W-:-:S02]  /*21c0*/  LOP3.LUT R0, R3, R76, RZ, 0x3c, !PT ;  /* 0x0000004c03007212 */ /* 0x000fc400078e3cff */
[----:B------:R-:W-:Y:S01]  /*21d0*/  IADD3 R35, R36, -R35, RZ ;  /* 0x8000002324237210 */ /* 0x000fe20007ffe0ff */
[----:B------:R-:W-:Y:S01]  /*21e0*/  IMAD R33, R33, 0xa0, RZ ;  /* 0x000000a021217824 */ /* 0x000fe200078e02ff */
[----:B------:R-:W-:Y:S01]  /*21f0*/  LOP3.LUT R5, R5, R102, RZ, 0x3c, !PT ;  /* 0x0000006605057212 */ /* 0x000fe200078e3cff */
[----:B------:R-:W-:Y:S01]  /*2200*/  IMAD.WIDE.U32 R20, R26, R32, R6 ;  /* 0x000000201a147225 */ /* 0x000fe200078e0006 */
[----:B------:R-:W-:Y:S02]  /*2210*/  ISETP.GE.AND P2, PT, R19, UR4, PT ;  /* 0x0000000413007c0c */ /* 0x000fe4000bf46270 */
[----:B------:R-:W-:Y:S01]  /*2220*/  LOP3.LUT R4, R4, R34, RZ, 0x3c, !PT ;  /* 0x0000002204047212 */ /* 0x000fe200078e3cff */
[----:B------:R-:W-:Y:S01]  /*2230*/  IMAD.WIDE.U32 R30, R26, R32, R8 ;  /* 0x000000201a1e7225 */ /* 0x000fe200078e0008 */
[----:B------:R-:W-:Y:S02]  /*2240*/  IADD3 R70, R199, R70, RZ ;  /* 0x00000046c7467210 */ /* 0x000fe40007ffe0ff */
[----:B------:R-:W-:Y:S01]  /*2250*/  ISETP.GE.AND P1, PT, R16, UR4, PT ;  /* 0x0000000410007c0c */ /* 0x000fe2000bf26270 */
[----:B------:R-:W-:Y:S01]  /*2260*/  IMAD.WIDE.U32 R52, R32, 0xa0, RZ ;  /* 0x000000a020347825 */ /* 0x000fe200078e00ff */
[----:B------:R-:W-:-:S02]  /*2270*/  P2R R89, PR, RZ, 0x4 ;  /* 0x00000004ff597803 */ /* 0x000fc40000000000 */
[----:B------:R-:W-:Y:S01]  /*2280*/  SHF.R.S32.HI R62, RZ, 0x1f, R64 ;  /* 0x0000001fff3e7819 */ /* 0x000fe20000011440 */
[----:B------:R-:W-:Y:S01]  /*2290*/  IMAD.WIDE.U32 R58, R58, 0xa0, RZ ;  /* 0x000000a03a3a7825 */ /* 0x000fe200078e00ff */
[----:B------:R-:W-:-:S03]  /*22a0*/  IADD3 R3, R203, R4, RZ ;  /* 0x00000004cb037210 */ /* 0x000fc60007ffe0ff */
[----:B------:R-:W-:Y:S02]  /*22b0*/  IMAD.IADD R61, R199, 0x1, R0 ;  /* 0x00000001c73d7824 */ /* 0x000fe400078e0200 */
[C---:B------:R-:W-:Y:S02]  /*22c0*/  IMAD.SHL.U32 R83, R32.reuse, 0x40, RZ ;  /* 0x0000004020537824 */ /* 0x040fe400078e00ff */
[----:B------:R-:W-:Y:S02]  /*22d0*/  IMAD.SHL.U32 R82, R32, 0x80, RZ ;  /* 0x0000008020527824 */ /* 0x000fe400078e00ff */
[----:B------:R-:W-:Y:S02]  /*22e0*/  IMAD R74, R35, 0x40, R190 ;  /* 0x00000040234a7824 */ /* 0x000fe400078e02be */
[----:B------:R-:W-:Y:S02]  /*22f0*/  IMAD.SHL.U32 R73, R73, 0x2, RZ ;  /* 0x0000000249497824 */ /* 0x000fe400078e00ff */
[----:B------:R-:W-:-:S02]  /*2300*/  IMAD.IADD R72, R53, 0x1, R33 ;  /* 0x0000000135487824 */ /* 0x000fc400078e0221 */
[----:B------:R-:W-:Y:S02]  /*2310*/  IMAD.IADD R71, R59, 0x1, R71 ;  /* 0x000000013b477824 */ /* 0x000fe400078e0247 */
[----:B------:R-:W-:Y:S02]  /*2320*/  IMAD.IADD R69, R21, 0x1, R15 ;  /* 0x0000000115457824 */ /* 0x000fe400078e020f */
[----:B------:R-:W-:Y:S02]  /*2330*/  IMAD.IADD R68, R15, 0x1, R31 ;  /* 0x000000010f447824 */ /* 0x000fe400078e021f */
[----:B------:R-:W-:Y:S02]  /*2340*/  IMAD.IADD R67, R55, 0x1, R13 ;  /* 0x0000000137437824 */ /* 0x000fe400078e020d */
[----:B------:R-:W-:Y:S02]  /*2350*/  IMAD.IADD R66, R13, 0x1, R57 ;  /* 0x000000010d427824 */ /* 0x000fe400078e0239 */
[----:B------:R-:W-:Y:S01]  /*2360*/  IMAD.IADD R0, R204, 0x1, R5 ;  /* 0x00000001cc007824 */ /* 0x000fe200078e0205 */
[----:B----4-:R-:W-:Y:S01]  /*2370*/  SHF.R.S32.HI R63, RZ, 0x1f, R87 ;  /* 0x0000001fff3f7819 */ /* 0x010fe20000011457 */
[----:B------:R-:W-:Y:S06]  /*2380*/  @!P6 BAR.SYNC.DEFER_BLOCKING 0x9, 0x100 ;  /* 0x024400000000eb1d */ /* 0x000fec0000010000 */
.L_x_596:
[----:B0-----:R-:W0:Y:S01]  /*2390*/  LDC R97, c[0x0][0x430] ;  /* 0x00010c00ff617b82 */ /* 0x001e220000000800 */
[----:B------:R-:W-:Y:S01]  /*23a0*/  VIADD R28, R28, 0xffffffff ;  /* 0xffffffff1c1c7836 */ /* 0x000fe20000000000 */
[----:B------:R-:W-:-:S03]  /*23b0*/  MOV R100, RZ ;  /* 0x000000ff00647202 */ /* 0x000fc60000000f00 */
[----:B------:R-:W-:-:S03]  /*23c0*/  IMAD R7, R28, 0xa0, R74 ;  /* 0x000000a01c077824 */ /* 0x000fc600078e024a */
[----:B--2---:R-:W1:Y:S01]  /*23d0*/  LDC R105, c[0x0][0x3f4] ;  /* 0x0000fd00ff697b82 */ /* 0x004e620000000800 */
[----:B------:R-:W-:-:S04]  /*23e0*/  IMAD.IADD R13, R86, 0x1, R7 ;  /* 0x00000001560d7824 */ /* 0x000fc800078e0207 */
[----:B------:R-:W-:Y:S01]  /*23f0*/  IMAD.MOV.U32 R8, RZ, RZ, R13 ;  /* 0x000000ffff087224 */ /* 0x000fe200078e000d */
[----:B0-----:R-:W-:-:S13]  /*2400*/  ISETP.NE.AND P2, PT, R97, 0x1, PT ;  /* 0x000000016100780c */ /* 0x001fda0003f45270 */
[----:B------:R-:W0:Y:S08]  /*2410*/  @P2 LDC R4, c[0x0][0x434] ;  /* 0x00010d00ff042b82 */ /* 0x000e300000000800 */
[----:B------:R-:W2:Y:S01]  /*2420*/  @P2 LDC R5, c[0x0][0x438] ;  /* 0x00010e00ff052b82 */ /* 0x000ea20000000800 */
[----:B0-----:R-:W-:-:S05]  /*2430*/  @P2 IMAD.HI.U32 R4, R13, R4, RZ ;  /* 0x000000040d042227 */ /* 0x001fca00078e00ff */
[----:B--2---:R-:W-:Y:S02]  /*2440*/  @P2 SHF.R.U32.HI R8, RZ, R5, R4 ;  /* 0x00000005ff082219 */ /* 0x004fe40000011604 */
[----:B------:R-:W-:-:S04]  /*2450*/  ISETP.GE.AND P2, PT, R7, R2, PT ;  /* 0x000000020700720c */ /* 0x000fc80003f46270 */
[----:B------:R-:W-:-:S13]  /*2460*/  ISETP.GT.OR P2, PT, R74, 0x9f, P2 ;  /* 0x0000009f4a00780c */ /* 0x000fda0001744670 */
[----:B------:R-:W0:Y:S01]  /*2470*/  @!P2 LDC.64 R6, c[0x0][0x428] ;  /* 0x00010a00ff06ab82 */ /* 0x000e220000000a00 */
[----:B------:R-:W-:-:S07]  /*2480*/  @!P2 SHF.R.S32.HI R9, RZ, 0x1f, R8 ;  /* 0x0000001fff09a819 */ /* 0x000fce0000011408 */
[----:B------:R-:W2:Y:S01]  /*2490*/  @!P2 LDC.64 R4, c[0x0][0x418] ;  /* 0x00010600ff04ab82 */ /* 0x000ea20000000a00 */
[----:B0-----:R-:W-:-:S04]  /*24a0*/  @!P2 IMAD R10, R63, R6, RZ ;  /* 0x000000063f0aa224 */ /* 0x001fc800078e02ff */
[C---:B------:R-:W-:Y:S02]  /*24b0*/  @!P2 IMAD R11, R87.reuse, R7, R10 ;  /* 0x00000007570ba224 */ /* 0x040fe400078e020a */
[----:B------:R-:W-:-:S04]  /*24c0*/  @!P2 IMAD.WIDE.U32 R6, R87, R6, R8 ;  /* 0x000000065706a225 */ /* 0x000fc800078e0008 */
[----:B------:R-:W-:Y:S01]  /*24d0*/  @!P2 IMAD.IADD R7, R7, 0x1, R11 ;  /* 0x000000010707a824 */ /* 0x000fe200078e020b */
[----:B--2---:R-:W-:-:S04]  /*24e0*/  @!P2 LEA R4, P3, R6, R4, 0x2 ;  /* 0x000000040604a211 */ /* 0x004fc800078610ff */
[----:B------:R-:W-:-:S05]  /*24f0*/  @!P2 LEA.HI.X R5, R6, R5, R7, 0x2, P3 ;  /* 0x000000050605a211 */ /* 0x000fca00018f1407 */
[----:B------:R0:W5:Y:S01]  /*2500*/  @!P2 LDG.E R100, desc[UR36][R4.64] ;  /* 0x000000240464a981 */ /* 0x000162000c1e1900 */
[----:B------:R-:W-:Y:S01]  /*2510*/  ISETP.GT.AND P2, PT, R28, R60, PT ;  /* 0x0000003c1c00720c */ /* 0x000fe20003f44270 */
[----:B------:R-:W-:Y:S01]  /*2520*/  IMAD R7, R188, 0x5000, R70 ;  /* 0x00005000bc077824 */ /* 0x000fe200078e0246 */
[----:B------:R-:W-:Y:S01]  /*2530*/  LOP3.LUT P4, RZ, R200, 0x4, RZ, 0xc0, !PT ;  /* 0x00000004c8ff7812 */ /* 0x000fe2000788c0ff */
[----:B------:R-:W-:Y:S01]  /*2540*/  IMAD.MOV R6, RZ, RZ, -R8 ;  /* 0x000000ffff067224 */ /* 0x000fe200078e0a08 */
[----:B------:R-:W-:Y:S01]  /*2550*/  P2R R90, PR, RZ, 0x4 ;  /* 0x00000004ff5a7803 */ /* 0x000fe20000000000 */
[----:B------:R-:W-:Y:S01]  /*2560*/  VIADD R91, R7, 0x40 ;  /* 0x00000040075b7836 */ /* 0x000fe20000000000 */
[----:B-1----:R-:W-:Y:S01]  /*2570*/  ISETP.GE.AND P2, PT, R105, 0x1, PT ;  /* 0x000000016900780c */ /* 0x002fe20003f46270 */
[----:B------:R-:W-:Y:S05]  /*2580*/  YIELD ;  /* 0x0000000000007946 */ /* 0x000fea0003800000 */
[----:B------:R-:W-:Y:S01]  /*2590*/  BSSY B0, `(.L_x_522) ;  /* 0x00006c7000007945 */ /* 0x000fe20003800000 */
[----:B------:R-:W-:-:S02]  /*25a0*/  IMAD R97, R97, R6, R13 ;  /* 0x0000000661617224 */ /* 0x000fc400078e020d */
[----:B------:R-:W-:Y:S02]  /*25b0*/  @P4 VIADD R91, R7, 0xffffffc0 ;  /* 0xffffffc0075b4836 */ /* 0x000fe40000000000 */
[C---:B------:R-:W-:Y:S02]  /*25c0*/  IMAD.IADD R92, R18.reuse, 0x1, R7 ;  /* 0x00000001125c7824 */ /* 0x040fe400078e0207 */
[----:B------:R-:W-:Y:S01]  /*25d0*/  IMAD.IADD R91, R18, 0x1, R91 ;  /* 0x00000001125b7824 */ /* 0x000fe200078e025b */
[----:B0--3--:R-:W-:Y:S06]  /*25e0*/  @!P2 BRA `(.L_x_523) ;  /* 0x0000006400aca947 */ /* 0x009fec0003800000 */
[----:B------:R-:W-:Y:S01]  /*25f0*/  SHF.R.S32.HI R96, RZ, 0x1f, R97 ;  /* 0x0000001fff607819 */ /* 0x000fe20000011461 */
[----:B------:R-:W-:Y:S01]  /*2600*/  ULDC.64 UR4, c[0x0][0x300] ;  /* 0x0000c00000047ab9 */ /* 0x000fe20000000a00 */
[----:B-----5:R-:W-:Y:S01]  /*2610*/  SHF.R.S32.HI R95, RZ, 0x1f, R100 ;  /* 0x0000001fff5f7819 */ /* 0x020fe20000011464 */
[----:B------:R-:W-:Y:S01]  /*2620*/  IMAD.WIDE.U32 R4, R97, UR4, RZ ;  /* 0x0000000461047c25 */ /* 0x000fe2000f8e00ff */
[----:B------:R-:W-:-:S03]  /*2630*/  ULDC.64 UR6, c[0x0][0x2e8] ;  /* 0x0000ba0000067ab9 */ /* 0x000fc60000000a00 */
[----:B------:R-:W-:Y:S02]  /*2640*/  IMAD R6, R96, UR4, RZ ;  /* 0x0000000460067c24 */ /* 0x000fe4000f8e02ff */
[----:B------:R-:W-:Y:S02]  /*2650*/  IMAD R94, R28, -0xa0, R2 ;  /* 0xffffff601c5e7824 */ /* 0x000fe400078e0202 */
[----:B------:R-:W-:Y:S01]  /*2660*/  IMAD R7, R97, UR5, R6 ;  /* 0x0000000561077c24 */ /* 0x000fe2000f8e0206 */
[----:B------:R-:W-:Y:S01]  /*2670*/  ULDC.64 UR4, c[0x0][0x310] ;  /* 0x0000c40000047ab9 */ /* 0x000fe20000000a00 */
[----:B------:R-:W-:Y:S01]  /*2680*/  IMAD R6, R71, R28, RZ ;  /* 0x0000001c47067224 */ /* 0x000fe200078e02ff */
[----:B------:R-:W-:Y:S01]  /*2690*/  VIMNMX R94, R94, 0xa0, PT ;  /* 0x000000a05e5e7848 */ /* 0x000fe20003fe0100 */
[----:B------:R-:W-:Y:S01]  /*26a0*/  IMAD R9, R95, UR4, RZ ;  /* 0x000000045f097c24 */ /* 0x000fe2000f8e02ff */
[----:B------:R-:W-:-:S03]  /*26b0*/  IADD3 R5, R5, R7, RZ ;  /* 0x0000000705057210 */ /* 0x000fc60007ffe0ff */
[C---:B------:R-:W-:Y:S02]  /*26c0*/  IMAD R9, R100.reuse, UR5, R9 ;  /* 0x0000000564097c24 */ /* 0x040fe4000f8e0209 */
[----:B------:R-:W-:Y:S01]  /*26d0*/  IMAD.WIDE.U32 R4, R100, UR4, R4 ;  /* 0x0000000464047c25 */ /* 0x000fe2000f8e0004 */
[----:B------:R-:W-:-:S03]  /*26e0*/  ULDC.64 UR4, c[0x0][0x308] ;  /* 0x0000c20000047ab9 */ /* 0x000fc60000000a00 */
[----:B------:R-:W-:Y:S02]  /*26f0*/  IMAD.IADD R5, R5, 0x1, R9 ;  /* 0x0000000105057824 */ /* 0x000fe400078e0209 */
[----:B------:R-:W-:Y:S01]  /*2700*/  IMAD.WIDE.U32 R4, R191, UR4, R4 ;  /* 0x00000004bf047c25 */ /* 0x000fe2000f8e0004 */
[----:B------:R-:W-:-:S03]  /*2710*/  ULDC.U8 UR4, c[0x0][0x410] ;  /* 0x0001040000047ab9 */ /* 0x000fc60000000000 */
[----:B------:R-:W-:Y:S01]  /*2720*/  IMAD R104, R191, UR5, R5 ;  /* 0x00000005bf687c24 */ /* 0x000fe2000f8e0205 */
[----:B------:R-:W-:Y:S01]  /*2730*/  IADD3 R103, P2, R4, UR6, RZ ;  /* 0x0000000604677c10 */ /* 0x000fe2000ff5e0ff */
[----:B------:R-:W-:Y:S01]  /*2740*/  IMAD R4, R72, R28, RZ ;  /* 0x0000001c48047224 */ /* 0x000fe200078e02ff */
[----:B------:R-:W-:Y:S02]  /*2750*/  SHF.R.S32.HI R5, RZ, 0x1f, R28 ;  /* 0x0000001fff057819 */ /* 0x000fe4000001141c */
[----:B------:R-:W-:Y:S02]  /*2760*/  IADD3.X R104, R104, UR7, RZ, P2, !PT ;  /* 0x0000000768687c10 */ /* 0x000fe400097fe4ff */
[----:B------:R-:W-:Y:S01]  /*2770*/  ISETP.NE.AND P2, PT, RZ, UR4, PT ;  /* 0x00000004ff007c0c */ /* 0x000fe2000bf45270 */
[C---:B------:R-:W-:Y:S02]  /*2780*/  IMAD R9, R5.reuse, R52, R4 ;  /* 0x0000003405097224 */ /* 0x040fe400078e0204 */
[----:B------:R-:W-:-:S02]  /*2790*/  IMAD R11, R5, R58, R6 ;  /* 0x0000003a050b7224 */ /* 0x000fc400078e0206 */
[----:B------:R-:W-:-:S04]  /*27a0*/  IMAD.WIDE.U32 R4, R52, R28, RZ ;  /* 0x0000001c34047225 */ /* 0x000fc800078e00ff */
[----:B------:R-:W-:-:S04]  /*27b0*/  IMAD.WIDE.U32 R6, R58, R28, RZ ;  /* 0x0000001c3a067225 */ /* 0x000fc800078e00ff */
[----:B------:R-:W-:Y:S02]  /*27c0*/  IMAD.IADD R88, R5, 0x1, R9 ;  /* 0x0000000105587824 */ /* 0x000fe400078e0209 */
[----:B------:R-:W-:Y:S01]  /*27d0*/  IMAD.IADD R106, R7, 0x1, R11 ;  /* 0x00000001076a7824 */ /* 0x000fe200078e020b */
[----:B------:R-:W-:Y:S06]  /*27e0*/  @!P2 BRA `(.L_x_524) ;  /* 0x000000300098a947 */ /* 0x000fec0003800000 */
[----:B------:R-:W-:Y:S01]  /*27f0*/  ISETP.GE.AND P2, PT, R190, R94, PT ;  /* 0x0000005ebe00720c */ /* 0x000fe20003f46270 */
[----:B------:R-:W-:Y:S01]  /*2800*/  BSSY B1, `(.L_x_525) ;  /* 0x000001e000017945 */ /* 0x000fe20003800000 */
        /* <DEDUP_REMOVED lines=11> */
[----:B------:R-:W-:Y:S01]  /*28c0*/  CS2R R36, SRZ ;  /* 0x0000000000247805 */ /* 0x000fe2000001ff00 */
[----:B------:R-:W-:Y:S06]  /*28d0*/  @P2 BRA `(.L_x_526) ;  /* 0x0000000000402947 */ /* 0x000fec0003800000 */
[----:B------:R-:W-:Y:S01]  /*28e0*/  ULDC.64 UR4, c[0x0][0x3e8] ;  /* 0x0000fa0000047ab9 */ /* 0x000fe20000000a00 */
[----:B------:R-:W-:Y:S02]  /*28f0*/  CS2R R50, SRZ ;  /* 0x0000000000327805 */ /* 0x000fe4000001ff00 */
[----:B------:R-:W-:Y:S02]  /*2900*/  IADD3 R10, P3, P4, R20, UR4, R4 ;  /* 0x00000004140a7c10 */ /* 0x000fe4000fc7e004 */
[----:B------:R-:W-:Y:S02]  /*2910*/  CS2R R98, SRZ ;  /* 0x0000000000627805 */ /* 0x000fe4000001ff00 */
[----:B------:R-:W-:Y:S01]  /*2920*/  IADD3.X R11, R69, UR5, R88, P3, P4 ;  /* 0x00000005450b7c10 */ /* 0x000fe20009fe8458 */
[----:B------:R-:W-:Y:S02]  /*2930*/  ULDC.64 UR4, c[0x0][0x400] ;  /* 0x0001000000047ab9 */ /* 0x000fe40000000a00 */
[----:B------:R-:W-:-:S04]  /*2940*/  IADD3 R12, P3, P4, R54, UR4, R6 ;  /* 0x00000004360c7c10 */ /* 0x000fc8000fc7e006 */
[----:B------:R-:W-:Y:S02]  /*2950*/  IADD3.X R13, R67, UR5, R106, P3, P4 ;  /* 0x00000005430d7c10 */ /* 0x000fe40009fe846a */
[----:B------:R-:W-:Y:S02]  /*2960*/  ISETP.GE.AND P3, PT, R22, R105, PT ;  /* 0x000000691600720c */ /* 0x000fe40003f66270 */
[----:B------:R-:W-:Y:S02]  /*2970*/  CS2R R46, SRZ ;  /* 0x00000000002e7805 */ /* 0x000fe4000001ff00 */
[----:B------:R-:W-:-:S09]  /*2980*/  CS2R R48, SRZ ;  /* 0x0000000000307805 */ /* 0x000fd2000001ff00 */
[----:B------:R0:W5:Y:S04]  /*2990*/  @!P3 LDG.E.64 R50, desc[UR36][R10.64] ;  /* 0x000000240a32b981 */ /* 0x000168000c1e1b00 */
[----:B------:R0:W5:Y:S01]  /*29a0*/  @!P3 LDG.E.64 R98, desc[UR36][R12.64] ;  /* 0x000000240c62b981 */ /* 0x000162000c1e1b00 */
[----:B------:R-:W-:-:S13]  /*29b0*/  ISETP.GE.AND P3, PT, R192, R105, PT ;  /* 0x00000069c000720c */ /* 0x000fda0003f66270 */
[----:B------:R0:W5:Y:S04]  /*29c0*/  @!P3 LDG.E.64 R46, desc[UR36][R10.64+0x20] ;  /* 0x000020240a2eb981 */ /* 0x000168000c1e1b00 */
[----:B------:R0:W5:Y:S02]  /*29d0*/  @!P3 LDG.E.64 R48, desc[UR36][R12.64+0x20] ;  /* 0x000020240c30b981 */ /* 0x000164000c1e1b00 */
.L_x_526:
[----:B------:R-:W-:Y:S05]  /*29e0*/  BSYNC B1 ;  /* 0x0000000000017941 */ /* 0x000fea0003800000 */
.L_x_525:
[----:B0-----:R-:W-:Y:S01]  /*29f0*/  VIADD R10, R190, 0x40 ;  /* 0x00000040be0a7836 */ /* 0x001fe20000000000 */
[----:B------:R-:W-:Y:S01]  /*2a00*/  BSSY B1, `(.L_x_527) ;  /* 0x0000019000017945 */ /* 0x000fe20003800000 */
[----:B-----5:R-:W-:Y:S01]  /*2a10*/  IMAD.MOV.U32 R113, RZ, RZ, R46 ;  /* 0x000000ffff717224 */ /* 0x020fe200078e002e */
[----:B------:R-:W-:Y:S02]  /*2a20*/  MOV R117, R50 ;  /* 0x0000003200757202 */ /* 0x000fe40000000f00 */
[----:B------:R-:W-:-:S13]  /*2a30*/  ISETP.GE.AND P3, PT, R10, R94, PT ;  /* 0x0000005e0a00720c */ /* 0x000fda0003f66270 */
[----:B------:R-:W-:Y:S05]  /*2a40*/  @P3 BRA `(.L_x_528) ;  /* 0x0000000000503947 */ /* 0x000fea0003800000 */
[----:B------:R-:W-:Y:S01]  /*2a50*/  IADD3 R10, P4, P5, R20, R4, R83 ;  /* 0x00000004140a7210 */ /* 0x000fe20007d9e053 */
[----:B------:R-:W-:Y:S01]  /*2a60*/  ULDC.64 UR4, c[0x0][0x3e8] ;  /* 0x0000fa0000047ab9 */ /* 0x000fe20000000a00 */
[----:B------:R-:W-:Y:S02]  /*2a70*/  CS2R R42, SRZ ;  /* 0x00000000002a7805 */ /* 0x000fe4000001ff00 */
[----:B------:R-:W-:Y:S02]  /*2a80*/  CS2R R44, SRZ ;  /* 0x00000000002c7805 */ /* 0x000fe4000001ff00 */
[----:B------:R-:W-:Y:S02]  /*2a90*/  IADD3.X R11, R69, R88, R85, P4, P5 ;  /* 0x00000058450b7210 */ /* 0x000fe400027ea455 */
[----:B------:R-:W-:-:S04]  /*2aa0*/  IADD3 R12, P4, P5, R54, R6, R78 ;  /* 0x00000006360c7210 */ /* 0x000fc80007d9e04e */
[----:B------:R-:W-:Y:S02]  /*2ab0*/  IADD3.X R13, R67, R106, R80, P4, P5 ;  /* 0x0000006a430d7210 */ /* 0x000fe400027ea450 */
[----:B------:R-:W-:-:S04]  /*2ac0*/  IADD3 R10, P4, R10, UR4, RZ ;  /* 0x000000040a0a7c10 */ /* 0x000fc8000ff9e0ff */
[----:B------:R-:W-:Y:S01]  /*2ad0*/  IADD3.X R11, R11, UR5, RZ, P4, !PT ;  /* 0x000000050b0b7c10 */ /* 0x000fe2000a7fe4ff */
[----:B------:R-:W-:Y:S02]  /*2ae0*/  ULDC.64 UR4, c[0x0][0x400] ;  /* 0x0001000000047ab9 */ /* 0x000fe40000000a00 */
[----:B------:R-:W-:-:S04]  /*2af0*/  IADD3 R12, P4, R12, UR4, RZ ;  /* 0x000000040c0c7c10 */ /* 0x000fc8000ff9e0ff */
[----:B------:R-:W-:Y:S02]  /*2b00*/  IADD3.X R13, R13, UR5, RZ, P4, !PT ;  /* 0x000000050d0d7c10 */ /* 0x000fe4000a7fe4ff */
        /* <DEDUP_REMOVED lines=8> */
.L_x_528:
[----:B------:R-:W-:Y:S05]  /*2b90*/  BSYNC B1 ;  /* 0x0000000000017941 */ /* 0x000fea0003800000 */
.L_x_527:
[----:B0-----:R-:W-:Y:S01]  /*2ba0*/  VIADD R10, R190, 0x80 ;  /* 0x00000080be0a7836 */ /* 0x001fe20000000000 */
[----:B------:R-:W-:Y:S04]  /*2bb0*/  BSSY B1, `(.L_x_529) ;  /* 0x0000015000017945 */ /* 0x000fe80003800000 */
[----:B------:R-:W-:-:S13]  /*2bc0*/  ISETP.GE.AND P4, PT, R10, R94, PT ;  /* 0x0000005e0a00720c */ /* 0x000fda0003f86270 */
[----:B------:R-:W-:Y:S05]  /*2bd0*/  @P4 BRA `(.L_x_530) ;  /* 0x0000000000484947 */ /* 0x000fea0003800000 */
[----:B------:R-:W-:Y:S01]  /*2be0*/  IADD3 R4, P5, P6, R20, R82, R4 ;  /* 0x0000005214047210 */ /* 0x000fe20007ebe004 */
[----:B------:R-:W-:-:S03]  /*2bf0*/  ULDC.64 UR4, c[0x0][0x3e8] ;  /* 0x0000fa0000047ab9 */ /* 0x000fc60000000a00 */
        /* <DEDUP_REMOVED lines=16> */
.L_x_530:
[----:B------:R-:W-:Y:S05]  /*2d00*/  BSYNC B1 ;  /* 0x0000000000017941 */ /* 0x000fea0003800000 */
.L_x_529:
[----:B------:R-:W-:Y:S01]  /*2d10*/  UISETP.NE.AND UP0, UPT, UR39, 0x3, UPT ;  /* 0x000000032700788c */ /* 0x000fe2000bf05270 */
[----:B------:R-:W-:Y:S01]  /*2d20*/  IMAD.MOV.U32 R116, RZ, RZ, R48 ;  /* 0x000000ffff747224 */ /* 0x000fe200078e0030 */
[----:B-----5:R-:W-:Y:S01]  /*2d30*/  MOV R112, R40 ;  /* 0x0000002800707202 */ /* 0x020fe20000000f00 */
[----:B------:R-:W-:Y:S02]  /*2d40*/  IMAD.MOV.U32 R123, RZ, RZ, R98 ;  /* 0x000000ffff7b7224 */ /* 0x000fe400078e0062 */
[----:B------:R-:W-:Y:S01]  /*2d50*/  IMAD.MOV.U32 R111, RZ, RZ, R38 ;  /* 0x000000ffff6f7224 */ /* 0x000fe200078e0026 */
[----:B------:R-:W-:Y:S01]  /*2d60*/  PLOP3.LUT P5, PT, PT, PT, UP0, 0x80, 0x0 ;  /* 0x000000000000781c */ /* 0x000fe20003faf008 */
[----:B------:R-:W-:Y:S02]  /*2d70*/  IMAD.MOV.U32 R114, RZ, RZ, R42 ;  /* 0x000000ffff727224 */ /* 0x000fe400078e002a */
[----:B------:R-:W-:Y:S02]  /*2d80*/  IMAD.MOV.U32 R115, RZ, RZ, R44 ;  /* 0x000000ffff737224 */ /* 0x000fe400078e002c */
[----:B------:R-:W-:-:S02]  /*2d90*/  IMAD.MOV.U32 R107, RZ, RZ, R8 ;  /* 0x000000ffff6b7224 */ /* 0x000fc400078e0008 */
[----:B------:R-:W-:Y:S02]  /*2da0*/  IMAD.MOV.U32 R109, RZ, RZ, R34 ;  /* 0x000000ffff6d7224 */ /* 0x000fe400078e0022 */
[----:B------:R-:W-:Y:S02]  /*2db0*/  IMAD.MOV.U32 R108, RZ, RZ, R32 ;  /* 0x000000ffff6c7224 */ /* 0x000fe400078e0020 */
[----:B------:R-:W-:Y:S02]  /*2dc0*/  IMAD.MOV.U32 R110, RZ, RZ, R36 ;  /* 0x000000ffff6e7224 */ /* 0x000fe400078e0024 */
[----:B------:R-:W-:Y:S05]  /*2dd0*/  @!P5 BRA `(.L_x_531) ;  /* 0x000000000004d947 */ /* 0x000fea0003800000 */
[----:B------:R-:W-:Y:S01]  /*2de0*/  BPT.TRAP 0x1 ;  /* 0x000000040000795c */ /* 0x000fe20000300000 */
.L_x_531:
[----:B------:R-:W-:Y:S01]  /*2df0*/  LEA R88, R188, R18, 0x3 ;  /* 0x00000012bc587211 */ /* 0x000fe200078e18ff */
[----:B------:R-:W-:Y:S01]  /*2e00*/  BSSY B1, `(.L_x_532) ;  /* 0x0000004000017945 */ /* 0x000fe20003800000 */
[----:B------:R-:W-:-:S04]  /*2e10*/  SHF.L.U32 R93, R193, 0x1f, RZ ;  /* 0x0000001fc15d7819 */ /* 0x000fc800000006ff */
[----:B------:R-:W1:Y:S02]  /*2e20*/  SYNCS.PHASECHK.TRANS64.TRYWAIT P6, [R88+URZ+0x22890], R93 ;  /* 0x0228905d580075a7 */ /* 0x000e6400080c017f */
[----:B-1----:R-:W-:Y:S05]  /*2e30*/  @!P6 BRA `(.L_x_533) ;  /* 0x000001e40038e947 */ /* 0x002fea0003800000 */
.L_x_821:
[----:B------:R-:W-:Y:S05]  /*2e40*/  BSYNC B1 ;  /* 0x0000000000017941 */ /* 0x000fea0003800000 */
.L_x_532:
[----:B------:R-:W-:-:S03]  /*2e50*/  UMOV UR4, 0xffffffff ;  /* 0xffffffff00047882 */ /* 0x000fc60000000000 */
[----:B------:R-:W-:Y:S05]  /*2e60*/  BRA.DIV UR4, `(.L_x_534) ;  /* 0x000001e604407947 */ /* 0x000fea000b800000 */
[----:B------:R2:W3:Y:S04]  /*2e70*/  SHFL.IDX PT, R106, R104, RZ, 0x1c1f ;  /* 0x001c1fff686a7589 */ /* 0x0004e800000e0000 */
[----:B------:R2:W4:Y:S02]  /*2e80*/  SHFL.IDX PT, R14, R103, RZ, 0x1c1f ;  /* 0x001c1fff670e7589 */ /* 0x00052400000e0000 */
.L_x_825:
[----:B------:R-:W-:Y:S04]  /*2e90*/  BSSY B1, `(.L_x_535) ;  /* 0x00000e5000017945 */ /* 0x000fe80003800000 */
[----:B------:R-:W-:Y:S05]  /*2ea0*/  @P2 BRA `(.L_x_536) ;  /* 0x0000000c008c2947 */ /* 0x000fea0003800000 */
[----:B------:R-:W-:Y:S04]  /*2eb0*/  BSSY B2, `(.L_x_537) ;  /* 0x0000071000027945 */ /* 0x000fe80003800000 */
[----:B------:R-:W-:Y:S05]  /*2ec0*/  @P1 BRA `(.L_x_538) ;  /* 0x0000000400bc1947 */ /* 0x000fea0003800000 */
[----:B0-----:R0:W0:Y:S01]  /*2ed0*/  LDS.128 R4, [R92+0x18400] ;  /* 0x018400005c047984 */ /* 0x0010220000000c00 */
[----:B----4-:R-:W-:Y:S01]  /*2ee0*/  IADD3 R10, P2, R16, R14, RZ ;  /* 0x0000000e100a7210 */ /* 0x010fe20007f5e0ff */
[----:B------:R-:W-:Y:S04]  /*2ef0*/  BSSY B3, `(.L_x_539) ;  /* 0x000006b000037945 */ /* 0x000fe80003800000 */
[----:B---3--:R-:W-:Y:S01]  /*2f00*/  IMAD.X R11, R106, 0x1, R17, P2 ;  /* 0x000000016a0b7824 */ /* 0x008fe200010e0611 */
[----:B------:R-:W-:-:S13]  /*2f10*/  ISETP.GE.AND P2, PT, R22, R105, PT ;  /* 0x000000691600720c */ /* 0x000fda0003f46270 */
[----:B------:R-:W-:Y:S05]  /*2f20*/  @P2 BRA `(.L_x_540) ;  /* 0x00000004009c2947 */ /* 0x000fea0003800000 */
[----:B------:R-:W-:Y:S01]  /*2f30*/  SHF.R.U32.HI R12, RZ, 0x8, R51 ;  /* 0x00000008ff0c7819 */ /* 0x000fe20000011633 */
[----:B0-----:R-:W-:Y:S01]  /*2f40*/  IMAD.MOV.U32 R13, RZ, RZ, R4 ;  /* 0x000000ffff0d7224 */ /* 0x001fe200078e0004 */
[----:B------:R-:W-:Y:S02]  /*2f50*/  SHF.R.U32.HI R50, RZ, 0x8, R99 ;  /* 0x00000008ff327819 */ /* 0x000fe40000011663 */
[----:B------:R-:W-:Y:S01]  /*2f60*/  SHF.R.U32.HI R119, RZ, 0x10, R51 ;  /* 0x00000010ff777819 */ /* 0x000fe20000011633 */
[----:B------:R-:W-:Y:S01]  /*2f70*/  IMAD.SHL.U32 R12, R12, 0x100, RZ ;  /* 0x000001000c0c7824 */ /* 0x000fe200078e00ff */
[----:B------:R-:W-:Y:S01]  /*2f80*/  LOP3.LUT R15, R51, 0xff0000ff, RZ, 0xc0, !PT ;  /* 0xff0000ff330f7812 */ /* 0x000fe200078ec0ff */
[----:B------:R-:W-:Y:S01]  /*2f90*/  IMAD.SHL.U32 R50, R50, 0x100, RZ ;  /* 0x0000010032327824 */ /* 0x000fe200078e00ff */
[----:B------:R-:W-:Y:S02]  /*2fa0*/  LOP3.LUT R51, R99, 0xff0000ff, RZ, 0xc0, !PT ;  /* 0xff0000ff63337812 */ /* 0x000fe400078ec0ff */
[----:B------:R-:W-:-:S02]  /*2fb0*/  SHF.R.U32.HI R118, RZ, 0x10, R99 ;  /* 0x00000010ff767819 */ /* 0x000fc40000011663 */
[----:B------:R-:W-:Y:S01]  /*2fc0*/  LOP3.LUT R15, R15, 0xff00, R12, 0xf8, !PT ;  /* 0x0000ff000f0f7812 */ /* 0x000fe200078ef80c */
[----:B------:R-:W-:Y:S01]  /*2fd0*/  IMAD.U32 R12, R119, 0x10000, RZ ;  /* 0x00010000770c7824 */ /* 0x000fe200078e00ff */
[----:B------:R-:W-:Y:S02]  /*2fe0*/  LOP3.LUT R98, R51, 0xff00, R50, 0xf8, !PT ;  /* 0x0000ff0033627812 */ /* 0x000fe400078ef832 */
[----:B------:R-:W-:Y:S02]  /*2ff0*/  SHF.L.U32 R51, R118, 0x10, RZ ;  /* 0x0000001076337819 */ /* 0x000fe400000006ff */
[----:B------:R-:W-:Y:S02]  /*3000*/  F2FP.F16.E4M3.UNPACK_B R4, R5 ;  /* 0x00000005ff04723e */ /* 0x000fe400020006ff */
[----:B------:R-:W-:Y:S02]  /*3010*/  F2FP.F16.E4M3.UNPACK_B R50, R123.H1 ;  /* 0x0000007bff32723e */ /* 0x000fe400030006ff */
[----:B------:R-:W-:Y:S01]  /*3020*/  LOP3.LUT R12, R15, 0xff0000, R12, 0xf8, !PT ;  /* 0x00ff00000f0c7812 */ /* 0x000fe200078ef80c */
[----:B------:R-:W-:Y:S01]  /*3030*/  HADD2.F32 R15, -RZ, R4.H1_H1 ;  /* 0x30000004ff0f7230 */ /* 0x000fe20000004100 */
[----:B------:R-:W-:Y:S01]  /*3040*/  LOP3.LUT R120, R98, 0xff0000, R51, 0xf8, !PT ;  /* 0x00ff000062787812 */ /* 0x000fe200078ef833 */
[----:B------:R-:W-:Y:S01]  /*3050*/  HADD2.F32 R118, -RZ, R50.H0_H0 ;  /* 0x20000032ff767230 */ /* 0x000fe20000004100 */
[----:B------:R-:W-:Y:S01]  /*3060*/  F2FP.F16.E4M3.UNPACK_B R98, R117.H1 ;  /* 0x00000075ff62723e */ /* 0x000fe200030006ff */
[----:B------:R-:W-:Y:S01]  /*3070*/  HADD2.F32 R4, -RZ, R4.H0_H0 ;  /* 0x20000004ff047230 */ /* 0x000fe20000004100 */
[----:B------:R-:W-:Y:S01]  /*3080*/  F2FP.F16.E4M3.UNPACK_B R5, R5.H1 ;  /* 0x00000005ff05723e */ /* 0x000fe200030006ff */
[----:B------:R-:W-:-:S02]  /*3090*/  HADD2.F32 R119, -RZ, R50.H1_H1 ;  /* 0x30000032ff777230 */ /* 0x000fc40000004100 */
[CC--:B------:R-:W-:Y:S01]  /*30a0*/  FMUL.FTZ R121, R15.reuse, R118.reuse ;  /* 0x000000760f797220 */ /* 0x0c0fe20000410000 */
[--C-:B------:R-:W-:Y:S02]  /*30b0*/  HADD2.F32 R99, -RZ, R98.reuse.H0_H0 ;  /* 0x20000062ff637230 */ /* 0x100fe40000004100 */
[C---:B------:R-:W-:Y:S01]  /*30c0*/  FMUL.FTZ R122, R4.reuse, R118 ;  /* 0x00000076047a7220 */ /* 0x040fe20000410000 */
[--C-:B------:R-:W-:Y:S01]  /*30d0*/  HADD2.F32 R51, -RZ, R5.reuse.H1_H1 ;  /* 0x30000005ff337230 */ /* 0x100fe20000004100 */
[----:B------:R-:W-:Y:S01]  /*30e0*/  F2FP.F16.E4M3.UNPACK_B R118, R123 ;  /* 0x0000007bff76723e */ /* 0x000fe200020006ff */
[----:B------:R-:W-:Y:S02]  /*30f0*/  HADD2.F32 R50, -RZ, R5.H0_H0 ;  /* 0x20000005ff327230 */ /* 0x000fe40000004100 */
[-C--:B------:R-:W-:Y:S01]  /*3100*/  FFMA.FTZ R4, R4, R99.reuse, -R121 ;  /* 0x0000006304047223 */ /* 0x080fe20000010879 */
[----:B------:R-:W-:Y:S02]  /*3110*/  HADD2.F32 R98, -RZ, R98.H1_H1 ;  /* 0x30000062ff627230 */ /* 0x000fe40000004100 */
[----:B------:R-:W-:Y:S01]  /*3120*/  FFMA.FTZ R5, R15, R99, R122 ;  /* 0x000000630f057223 */ /* 0x000fe2000001007a */
[CC--:B------:R-:W-:Y:S01]  /*3130*/  FMUL.FTZ R121, R51.reuse, R119.reuse ;  /* 0x0000007733797220 */ /* 0x0c0fe20000410000 */
[C---:B------:R-:W-:Y:S01]  /*3140*/  FMUL.FTZ R124, R50.reuse, R119 ;  /* 0x00000077327c7220 */ /* 0x040fe20000410000 */
[-C--:B------:R-:W-:Y:S01]  /*3150*/  F2FP.F16.E4M3.UNPACK_B R15, R13.reuse.H1 ;  /* 0x0000000dff0f723e */ /* 0x080fe200030006ff */
[----:B------:R-:W-:Y:S01]  /*3160*/  HADD2.F32 R99, -RZ, R118.H1_H1 ;  /* 0x30000076ff637230 */ /* 0x000fe20000004100 */
[----:B------:R-:W-:Y:S01]  /*3170*/  F2FP.F16.E4M3.UNPACK_B R13, R13 ;  /* 0x0000000dff0d723e */ /* 0x000fe200020006ff */
[-C--:B------:R-:W-:Y:S01]  /*3180*/  FFMA.FTZ R121, R50, R98.reuse, -R121 ;  /* 0x0000006232797223 */ /* 0x080fe20000010879 */
[----:B------:R-:W-:Y:S01]  /*3190*/  FFMA.FTZ R126, R51, R98, R124 ;  /* 0x00000062337e7223 */ /* 0x000fe2000001007c */
[----:B------:R-:W-:Y:S01]  /*31a0*/  F2FP.F16.E4M3.UNPACK_B R117, R117 ;  /* 0x00000075ff75723e */ /* 0x000fe200020006ff */
[----:B------:R-:W-:-:S02]  /*31b0*/  HADD2.F32 R51, -RZ, R15.H0_H0 ;  /* 0x2000000fff337230 */ /* 0x000fc40000004100 */
[----:B------:R-:W-:Y:S01]  /*31c0*/  HADD2.F32 R98, -RZ, R15.H1_H1 ;  /* 0x3000000fff627230 */ /* 0x000fe20000004100 */
[----:B------:R-:W-:Y:S01]  /*31d0*/  F2FP.SATFINITE.E4M3.F32.PACK_AB_MERGE_C R127, R126, R121, RZ ;  /* 0x000000797e7f723e */ /* 0x000fe200048070ff */
[----:B------:R-:W-:Y:S02]  /*31e0*/  HADD2.F32 R118, -RZ, R118.H0_H0 ;  /* 0x20000076ff767230 */ /* 0x000fe40000004100 */
[-C--:B------:R-:W-:Y:S01]  /*31f0*/  FMUL.FTZ R119, R51, R99.reuse ;  /* 0x0000006333777220 */ /* 0x080fe20000410000 */
[--C-:B------:R-:W-:Y:S02]  /*3200*/  HADD2.F32 R15, -RZ, R13.reuse.H0_H0 ;  /* 0x2000000dff0f7230 */ /* 0x100fe40000004100 */
[----:B------:R-:W-:Y:S01]  /*3210*/  FMUL.FTZ R124, R98, R99 ;  /* 0x00000063627c7220 */ /* 0x000fe20000410000 */
[----:B------:R-:W-:Y:S01]  /*3220*/  HADD2.F32 R50, -RZ, R13.H1_H1 ;  /* 0x3000000dff327230 */ /* 0x000fe20000004100 */
[----:B------:R-:W-:Y:S01]  /*3230*/  F2FP.SATFINITE.E4M3.F32.PACK_AB_MERGE_C R5, R5, R4, R127 ;  /* 0x000000040505723e */ /* 0x000fe2000480707f */
[----:B------:R-:W-:-:S02]  /*3240*/  HADD2.F32 R13, -RZ, R117.H1_H1 ;  /* 0x30000075ff0d7230 */ /* 0x000fc40000004100 */
[-C--:B------:R-:W-:Y:S01]  /*3250*/  FMUL.FTZ R99, R15, R118.reuse ;  /* 0x000000760f637220 */ /* 0x080fe20000410000 */
[----:B------:R-:W-:Y:S02]  /*3260*/  HADD2.F32 R117, -RZ, R117.H0_H0 ;  /* 0x20000075ff757230 */ /* 0x000fe40000004100 */
[----:B------:R-:W-:Y:S01]  /*3270*/  FMUL.FTZ R122, R50, R118 ;  /* 0x00000076327a7220 */ /* 0x000fe20000410000 */
[-C--:B------:R-:W-:Y:S01]  /*3280*/  FFMA.FTZ R51, R51, R13.reuse, -R124 ;  /* 0x0000000d33337223 */ /* 0x080fe2000001087c */
[----:B------:R-:W-:Y:S01]  /*3290*/  FFMA.FTZ R98, R98, R13, R119 ;  /* 0x0000000d62627223 */ /* 0x000fe20000010077 */
[----:B------:R-:W-:Y:S01]  /*32a0*/  FFMA.FTZ R124, R50, R117, R99 ;  /* 0x00000075327c7223 */ /* 0x000fe20000010063 */
[----:B------:R-:W-:Y:S01]  /*32b0*/  F2FP.F16.E4M3.UNPACK_B R50, R7.H1 ;  /* 0x00000007ff32723e */ /* 0x000fe200030006ff */
[----:B------:R-:W-:Y:S01]  /*32c0*/  FFMA.FTZ R13, R15, R117, -R122 ;  /* 0x000000750f0d7223 */ /* 0x000fe2000001087a */
[----:B------:R-:W-:Y:S02]  /*32d0*/  F2FP.F16.E4M3.UNPACK_B R119, R120.H1 ;  /* 0x00000078ff77723e */ /* 0x000fe400030006ff */
[----:B------:R-:W-:Y:S01]  /*32e0*/  F2FP.SATFINITE.E4M3.F32.PACK_AB_MERGE_C R126, R98, R51, RZ ;  /* 0x00000033627e723e */ /* 0x000fe200048070ff */
[--C-:B------:R-:W-:Y:S01]  /*32f0*/  HADD2.F32 R98, -RZ, R50.reuse.H1_H1 ;  /* 0x30000032ff627230 */ /* 0x100fe20000004100 */
[----:B------:R-:W-:Y:S01]  /*3300*/  F2FP.F16.E4M3.UNPACK_B R117, R12.H1 ;  /* 0x0000000cff75723e */ /* 0x000fe200030006ff */
[----:B------:R-:W-:Y:S01]  /*3310*/  HADD2.F32 R122, -RZ, R119.H1_H1 ;  /* 0x30000077ff7a7230 */ /* 0x000fe20000004100 */
[----:B------:R-:W-:Y:S01]  /*3320*/  F2FP.F16.E4M3.UNPACK_B R15, R6.H1 ;  /* 0x00000006ff0f723e */ /* 0x000fe200030006ff */
[----:B------:R-:W-:Y:S01]  /*3330*/  HADD2.F32 R51, -RZ, R50.H0_H0 ;  /* 0x20000032ff337230 */ /* 0x000fe20000004100 */
[----:B------:R-:W-:Y:S01]  /*3340*/  F2FP.F16.E4M3.UNPACK_B R120, R120 ;  /* 0x00000078ff78723e */ /* 0x000fe200020006ff */
[----:B------:R-:W-:Y:S01]  /*3350*/  HADD2.F32 R118, -RZ, R117.H1_H1 ;  /* 0x30000075ff767230 */ /* 0x000fe20000004100 */
[----:B------:R-:W-:Y:S01]  /*3360*/  F2FP.F16.E4M3.UNPACK_B R99, R12 ;  /* 0x0000000cff63723e */ /* 0x000fe200020006ff */
[----:B------:R-:W-:-:S02]  /*3370*/  HADD2.F32 R50, -RZ, R15.H1_H1 ;  /* 0x3000000fff327230 */ /* 0x000fc40000004100 */
[-C--:B------:R-:W-:Y:S01]  /*3380*/  FMUL.FTZ R12, R98, R122.reuse ;  /* 0x0000007a620c7220 */ /* 0x080fe20000410000 */
[----:B------:R-:W-:Y:S02]  /*3390*/  HADD2.F32 R121, -RZ, R120.H1_H1 ;  /* 0x30000078ff797230 */ /* 0x000fe40000004100 */
[C---:B------:R-:W-:Y:S01]  /*33a0*/  FMUL.FTZ R123, R51.reuse, R122 ;  /* 0x0000007a337b7220 */ /* 0x040fe20000410000 */
[----:B------:R-:W-:Y:S02]  /*33b0*/  HADD2.F32 R15, -RZ, R15.H0_H0 ;  /* 0x2000000fff0f7230 */ /* 0x000fe40000004100 */
[----:B------:R-:W-:Y:S01]  /*33c0*/  FFMA.FTZ R125, R51, R118, -R12 ;  /* 0x00000076337d7223 */ /* 0x000fe2000001080c */
[----:B------:R-:W-:Y:S02]  /*33d0*/  HADD2.F32 R12, -RZ, R99.H1_H1 ;  /* 0x30000063ff0c7230 */ /* 0x000fe40000004100 */
[----:B------:R-:W-:Y:S01]  /*33e0*/  FMUL.FTZ R122, R50, R121 ;  /* 0x00000079327a7220 */ /* 0x000fe20000410000 */
[----:B------:R-:W-:Y:S01]  /*33f0*/  F2FP.F16.E4M3.UNPACK_B R7, R7 ;  /* 0x00000007ff07723e */ /* 0x000fe200020006ff */
[C---:B------:R-:W-:Y:S01]  /*3400*/  FMUL.FTZ R121, R15.reuse, R121 ;  /* 0x000000790f797220 */ /* 0x040fe20000410000 */
[----:B------:R-:W-:Y:S01]  /*3410*/  F2FP.F16.E4M3.UNPACK_B R6, R6 ;  /* 0x00000006ff06723e */ /* 0x000fe200020006ff */
[----:B------:R-:W-:Y:S01]  /*3420*/  FFMA.FTZ R122, R15, R12, -R122 ;  /* 0x0000000c0f7a7223 */ /* 0x000fe2000001087a */
[----:B------:R-:W-:-:S02]  /*3430*/  HADD2.F32 R119, -RZ, R119.H0_H0 ;  /* 0x20000077ff777230 */ /* 0x000fc40000004100 */
[----:B------:R-:W-:Y:S01]  /*3440*/  FFMA.FTZ R121, R50, R12, R121 ;  /* 0x0000000c32797223 */ /* 0x000fe20000010079 */
[--C-:B------:R-:W-:Y:S02]  /*3450*/  HADD2.F32 R12, -RZ, R7.reuse.H0_H0 ;  /* 0x20000007ff0c7230 */ /* 0x100fe40000004100 */
[----:B------:R-:W-:Y:S01]  /*3460*/  FFMA.FTZ R118, R98, R118, R123 ;  /* 0x0000007662767223 */ /* 0x000fe2000001007b */
[----:B------:R-:W-:Y:S01]  /*3470*/  HADD2.F32 R15, -RZ, R7.H1_H1 ;  /* 0x30000007ff0f7230 */ /* 0x000fe20000004100 */
[----:B------:R-:W-:Y:S01]  /*3480*/  F2FP.SATFINITE.E4M3.F32.PACK_AB_MERGE_C R4, R124, R13, R126 ;  /* 0x0000000d7c04723e */ /* 0x000fe2000480707e */
[--C-:B------:R-:W-:Y:S02]  /*3490*/  HADD2.F32 R7, -RZ, R6.reuse.H0_H0 ;  /* 0x20000006ff077230 */ /* 0x100fe40000004100 */
[-C--:B------:R-:W-:Y:S01]  /*34a0*/  FMUL.FTZ R98, R12, R119.reuse ;  /* 0x000000770c627220 */ /* 0x080fe20000410000 */
[----:B------:R-:W-:Y:S02]  /*34b0*/  HADD2.F32 R6, -RZ, R6.H1_H1 ;  /* 0x30000006ff067230 */ /* 0x000fe40000004100 */
[----:B------:R-:W-:Y:S01]  /*34c0*/  FMUL.FTZ R123, R15, R119 ;  /* 0x000000770f7b7220 */ /* 0x000fe20000410000 */
[----:B------:R-:W-:Y:S01]  /*34d0*/  HADD2.F32 R120, -RZ, R120.H0_H0 ;  /* 0x20000078ff787230 */ /* 0x000fe20000004100 */
[----:B------:R-:W-:Y:S01]  /*34e0*/  F2FP.SATFINITE.E4M3.F32.PACK_AB_MERGE_C R121, R121, R122, RZ ;  /* 0x0000007a7979723e */ /* 0x000fe200048070ff */
[----:B------:R-:W-:Y:S01]  /*34f0*/  HADD2.F32 R117, -RZ, R117.H0_H0 ;  /* 0x20000075ff757230 */ /* 0x000fe20000004100 */
[----:B------:R-:W-:Y:S01]  /*3500*/  F2FP.SATFINITE.E4M3.F32.PACK_AB_MERGE_C R118, R118, R125, RZ ;  /* 0x0000007d7676723e */ /* 0x000fe200048070ff */
[----:B------:R-:W-:-:S02]  /*3510*/  HADD2.F32 R99, -RZ, R99.H0_H0 ;  /* 0x20000063ff637230 */ /* 0x000fc40000004100 */
[-C--:B------:R-:W-:Y:S01]  /*3520*/  FMUL.FTZ R50, R6, R120.reuse ;  /* 0x0000007806327220 */ /* 0x080fe20000410000 */
[----:B------:R-:W-:Y:S01]  /*3530*/  FMUL.FTZ R51, R7, R120 ;  /* 0x0000007807337220 */ /* 0x000fe20000410000 */
[-C--:B------:R-:W-:Y:S01]  /*3540*/  FFMA.FTZ R123, R12, R117.reuse, -R123 ;  /* 0x000000750c7b7223 */ /* 0x080fe2000001087b */
[----:B------:R-:W-:Y:S01]  /*3550*/  FFMA.FTZ R98, R15, R117, R98 ;  /* 0x000000750f627223 */ /* 0x000fe20000010062 */
[-C--:B------:R-:W-:Y:S01]  /*3560*/  FFMA.FTZ R50, R7, R99.reuse, -R50 ;  /* 0x0000006307327223 */ /* 0x080fe20000010832 */
[----:B------:R-:W-:-:S03]  /*3570*/  FFMA.FTZ R51, R6, R99, R51 ;  /* 0x0000006306337223 */ /* 0x000fc60000010033 */
[----:B------:R-:W-:Y:S02]  /*3580*/  F2FP.SATFINITE.E4M3.F32.PACK_AB_MERGE_C R7, R98, R123, R118 ;  /* 0x0000007b6207723e */ /* 0x000fe40004807076 */
[----:B------:R-:W-:-:S07]  /*3590*/  F2FP.SATFINITE.E4M3.F32.PACK_AB_MERGE_C R6, R51, R50, R121 ;  /* 0x000000323306723e */ /* 0x000fce0004807079 */
.L_x_540:
[----:B------:R-:W-:Y:S05]  /*35a0*/  BSYNC B3 ;  /* 0x0000000000037941 */ /* 0x000fea0003800000 */
.L_x_539:
[----:B0-----:R0:W-:Y:S02]  /*35b0*/  ST.E.128 desc[UR36][R10.64], R4 ;  /* 0x000000040a007985 */ /* 0x0011e4000c101d24 */
.L_x_538:
[----:B------:R-:W-:Y:S05]  /*35c0*/  BSYNC B2 ;  /* 0x0000000000027941 */ /* 0x000fea0003800000 */
.L_x_537:
[----:B------:R-:W-:-:S13]  /*35d0*/  ISETP.NE.AND P2, PT, R89, RZ, PT ;  /* 0x000000ff5900720c */ /* 0x000fda0003f45270 */
        /* <DEDUP_REMOVED lines=10> */
[----:B------:R-:W-:Y:S01]  /*3680*/  LOP3.LUT R13, R47, 0xff0000ff, RZ, 0xc0, !PT ;  /* 0xff0000ff2f0d7812 */ /* 0x000fe200078ec0ff */
[----:B------:R-:W-:Y:S01]  /*3690*/  IMAD.SHL.U32 R14, R14, 0x100, RZ ;  /* 0x000001000e0e7824 */ /* 0x000fe200078e00ff */
[----:B------:R-:W-:Y:S01]  /*36a0*/  SHF.R.U32.HI R48, RZ, 0x10, R47 ;  /* 0x00000010ff307819 */ /* 0x000fe2000001162f */
        /* <DEDUP_REMOVED lines=10> */
[--C-:B------:R-:W-:Y:S01]  /*3750*/  HADD2.F32 R13, -RZ, R4.reuse.H1_H1 ;  /* 0x30000004ff0d7230 */ /* 0x100fe20000004100 */
[----:B------:R-:W-:Y:S01]  /*3760*/  LOP3.LUT R51, R46, 0xff0000, R47, 0xf8, !PT ;  /* 0x00ff00002e337812 */ /* 0x000fe200078ef82f */
[--C-:B------:R-:W-:Y:S01]  /*3770*/  HADD2.F32 R49, -RZ, R15.reuse.H0_H0 ;  /* 0x2000000fff317230 */ /* 0x100fe20000004100 */
[----:B------:R-:W-:Y:S01]  /*3780*/  F2FP.F16.E4M3.UNPACK_B R46, R113.H1 ;  /* 0x00000071ff2e723e */ /* 0x000fe200030006ff */
[----:B------:R-:W-:Y:S01]  /*3790*/  HADD2.F32 R4, -RZ, R4.H0_H0 ;  /* 0x20000004ff047230 */ /* 0x000fe20000004100 */
[----:B------:R-:W-:Y:S01]  /*37a0*/  F2FP.F16.E4M3.UNPACK_B R5, R5.H1 ;  /* 0x00000005ff05723e */ /* 0x000fe200030006ff */
[----:B------:R-:W-:-:S02]  /*37b0*/  HADD2.F32 R50, -RZ, R15.H1_H1 ;  /* 0x3000000fff327230 */ /* 0x000fc40000004100 */
[CC--:B------:R-:W-:Y:S01]  /*37c0*/  FMUL.FTZ R99, R13.reuse, R49.reuse ;  /* 0x000000310d637220 */ /* 0x0c0fe20000410000 */
[--C-:B------:R-:W-:Y:S02]  /*37d0*/  HADD2.F32 R47, -RZ, R46.reuse.H0_H0 ;  /* 0x2000002eff2f7230 */ /* 0x100fe40000004100 */
[----:B------:R-:W-:Y:S01]  /*37e0*/  FMUL.FTZ R98, R4, R49 ;  /* 0x0000003104627220 */ /* 0x000fe20000410000 */
[--C-:B------:R-:W-:Y:S01]  /*37f0*/  HADD2.F32 R15, -RZ, R5.reuse.H1_H1 ;  /* 0x30000005ff0f7230 */ /* 0x100fe20000004100 */
[----:B------:R-:W-:Y:S01]  /*3800*/  F2FP.F16.E4M3.UNPACK_B R116, R116 ;  /* 0x00000074ff74723e */ /* 0x000fe200020006ff */
[----:B------:R-:W-:Y:S02]  /*3810*/  HADD2.F32 R14, -RZ, R5.H0_H0 ;  /* 0x20000005ff0e7230 */ /* 0x000fe40000004100 */
[-C--:B------:R-:W-:Y:S01]  /*3820*/  FFMA.FTZ R5, R13, R47.reuse, R98 ;  /* 0x0000002f0d057223 */ /* 0x080fe20000010062 */
[----:B------:R-:W-:Y:S02]  /*3830*/  HADD2.F32 R46, -RZ, R46.H1_H1 ;  /* 0x3000002eff2e7230 */ /* 0x000fe40000004100 */
[C---:B------:R-:W-:Y:S01]  /*3840*/  FMUL.FTZ R49, R15.reuse, R50 ;  /* 0x000000320f317220 */ /* 0x040fe20000410000 */
[----:B------:R-:W-:Y:S01]  /*3850*/  F2FP.F16.E4M3.UNPACK_B R13, R12.H1 ;  /* 0x0000000cff0d723e */ /* 0x000fe200030006ff */
[----:B------:R-:W-:Y:S01]  /*3860*/  FMUL.FTZ R50, R14, R50 ;  /* 0x000000320e327220 */ /* 0x000fe20000410000 */
[----:B------:R-:W-:Y:S01]  /*3870*/  FFMA.FTZ R4, R4, R47, -R99 ;  /* 0x0000002f04047223 */ /* 0x000fe20000010863 */
[----:B------:R-:W-:Y:S01]  /*3880*/  FFMA.FTZ R117, R14, R46, -R49 ;  /* 0x0000002e0e757223 */ /* 0x000fe20000010831 */
[----:B------:R-:W-:Y:S01]  /*3890*/  F2FP.F16.E4M3.UNPACK_B R12, R12 ;  /* 0x0000000cff0c723e */ /* 0x000fe200020006ff */
[----:B------:R-:W-:Y:S01]  /*38a0*/  FFMA.FTZ R118, R15, R46, R50 ;  /* 0x0000002e0f767223 */ /* 0x000fe20000010032 */
[----:B------:R-:W-:Y:S01]  /*38b0*/  F2FP.F16.E4M3.UNPACK_B R113, R113 ;  /* 0x00000071ff71723e */ /* 0x000fe200020006ff */
[----:B------:R-:W-:-:S02]  /*38c0*/  HADD2.F32 R47, -RZ, R116.H1_H1 ;  /* 0x30000074ff2f7230 */ /* 0x000fc40000004100 */
[--C-:B------:R-:W-:Y:S01]  /*38d0*/  HADD2.F32 R14, -RZ, R13.reuse.H0_H0 ;  /* 0x2000000dff0e7230 */ /* 0x100fe20000004100 */
[----:B------:R-:W-:Y:S01]  /*38e0*/  F2FP.SATFINITE.E4M3.F32.PACK_AB_MERGE_C R118, R118, R117, RZ ;  /* 0x000000757676723e */ /* 0x000fe200048070ff */
[----:B------:R-:W-:Y:S02]  /*38f0*/  HADD2.F32 R15, -RZ, R13.H1_H1 ;  /* 0x3000000dff0f7230 */ /* 0x000fe40000004100 */
[----:B------:R-:W-:Y:S02]  /*3900*/  HADD2.F32 R13, -RZ, R12.H0_H0 ;  /* 0x2000000cff0d7230 */ /* 0x000fe40000004100 */
[-C--:B------:R-:W-:Y:S01]  /*3910*/  FMUL.FTZ R98, R14, R47.reuse ;  /* 0x0000002f0e627220 */ /* 0x080fe20000410000 */
[----:B------:R-:W-:Y:S02]  /*3920*/  HADD2.F32 R46, -RZ, R113.H1_H1 ;  /* 0x30000071ff2e7230 */ /* 0x000fe40000004100 */
[----:B------:R-:W-:Y:S01]  /*3930*/  FMUL.FTZ R49, R15, R47 ;  /* 0x0000002f0f317220 */ /* 0x000fe20000410000 */
[----:B------:R-:W-:Y:S01]  /*3940*/  HADD2.F32 R116, -RZ, R116.H0_H0 ;  /* 0x20000074ff747230 */ /* 0x000fe20000004100 */
[----:B------:R-:W-:Y:S01]  /*3950*/  F2FP.SATFINITE.E4M3.F32.PACK_AB_MERGE_C R5, R5, R4, R118 ;  /* 0x000000040505723e */ /* 0x000fe20004807076 */
[----:B------:R-:W-:-:S02]  /*3960*/  HADD2.F32 R12, -RZ, R12.H1_H1 ;  /* 0x3000000cff0c7230 */ /* 0x000fc40000004100 */
[-C--:B------:R-:W-:Y:S01]  /*3970*/  FFMA.FTZ R49, R14, R46.reuse, -R49 ;  /* 0x0000002e0e317223 */ /* 0x080fe20000010831 */
[----:B------:R-:W-:Y:S02]  /*3980*/  HADD2.F32 R113, -RZ, R113.H0_H0 ;  /* 0x20000071ff717230 */ /* 0x000fe40000004100 */
[----:B------:R-:W-:Y:S01]  /*3990*/  FFMA.FTZ R98, R15, R46, R98 ;  /* 0x0000002e0f627223 */ /* 0x000fe20000010062 */
[CC--:B------:R-:W-:Y:S01]  /*39a0*/  FMUL.FTZ R47, R13.reuse, R116.reuse ;  /* 0x000000740d2f7220 */ /* 0x0c0fe20000410000 */
[----:B------:R-:W-:Y:S01]  /*39b0*/  FMUL.FTZ R50, R12, R116 ;  /* 0x000000740c327220 */ /* 0x000fe20000410000 */
[----:B------:R-:W-:Y:S02]  /*39c0*/  F2FP.F16.E4M3.UNPACK_B R46, R48.H1 ;  /* 0x00000030ff2e723e */ /* 0x000fe400030006ff */
[----:B------:R-:W-:Y:S01]  /*39d0*/  F2FP.SATFINITE.E4M3.F32.PACK_AB_MERGE_C R117, R98, R49, RZ ;  /* 0x000000316275723e */ /* 0x000fe200048070ff */
[----:B------:R-:W-:Y:S01]  /*39e0*/  FFMA.FTZ R99, R13, R113, -R50 ;  /* 0x000000710d637223 */ /* 0x000fe20000010832 */
[----:B------:R-:W-:Y:S01]  /*39f0*/  F2FP.F16.E4M3.UNPACK_B R13, R7.H1 ;  /* 0x00000007ff0d723e */ /* 0x000fe200030006ff */
[----:B------:R-:W-:Y:S01]  /*3a00*/  FFMA.FTZ R106, R12, R113, R47 ;  /* 0x000000710c6a7223 */ /* 0x000fe2000001002f */
[-C--:B------:R-:W-:Y:S01]  /*3a10*/  F2FP.F16.E4M3.UNPACK_B R49, R51.reuse.H1 ;  /* 0x00000033ff31723e */ /* 0x080fe200030006ff */
[----:B------:R-:W-:Y:S01]  /*3a20*/  HADD2.F32 R47, -RZ, R46.H1_H1 ;  /* 0x3000002eff2f7230 */ /* 0x000fe20000004100 */
[----:B------:R-:W-:Y:S01]  /*3a30*/  F2FP.F16.E4M3.UNPACK_B R12, R6.H1 ;  /* 0x00000006ff0c723e */ /* 0x000fe200030006ff */
[----:B------:R-:W-:Y:S01]  /*3a40*/  HADD2.F32 R15, -RZ, R13.H1_H1 ;  /* 0x3000000dff0f7230 */ /* 0x000fe20000004100 */
[----:B------:R-:W-:Y:S01]  /*3a50*/  F2FP.F16.E4M3.UNPACK_B R51, R51 ;  /* 0x00000033ff33723e */ /* 0x000fe200020006ff */
[----:B------:R-:W-:Y:S01]  /*3a60*/  HADD2.F32 R98, -RZ, R49.H1_H1 ;  /* 0x30000031ff627230 */ /* 0x000fe20000004100 */
[----:B------:R-:W-:Y:S01]  /*3a70*/  F2FP.F16.E4M3.UNPACK_B R48, R48 ;  /* 0x00000030ff30723e */ /* 0x000fe200020006ff */
[----:B------:R-:W-:Y:S01]  /*3a80*/  HADD2.F32 R14, -RZ, R13.H0_H0 ;  /* 0x2000000dff0e7230 */ /* 0x000fe20000004100 */
[----:B------:R-:W-:Y:S01]  /*3a90*/  F2FP.F16.E4M3.UNPACK_B R7, R7 ;  /* 0x00000007ff07723e */ /* 0x000fe200020006ff */
[----:B------:R-:W-:-:S02]  /*3aa0*/  HADD2.F32 R13, -RZ, R12.H1_H1 ;  /* 0x3000000cff0d7230 */ /* 0x000fc40000004100 */
[-C--:B------:R-:W-:Y:S01]  /*3ab0*/  FMUL.FTZ R113, R15, R98.reuse ;  /* 0x000000620f717220 */ /* 0x080fe20000410000 */
[--C-:B------:R-:W-:Y:S02]  /*3ac0*/  HADD2.F32 R50, -RZ, R51.reuse.H1_H1 ;  /* 0x30000033ff327230 */ /* 0x100fe40000004100 */
[C---:B------:R-:W-:Y:S01]  /*3ad0*/  FMUL.FTZ R98, R14.reuse, R98 ;  /* 0x000000620e627220 */ /* 0x040fe20000410000 */
[----:B------:R-:W-:Y:S02]  /*3ae0*/  HADD2.F32 R12, -RZ, R12.H0_H0 ;  /* 0x2000000cff0c7230 */ /* 0x000fe40000004100 */
[----:B------:R-:W-:Y:S01]  /*3af0*/  FFMA.FTZ R116, R14, R47, -R113 ;  /* 0x0000002f0e747223 */ /* 0x000fe20000010871 */
[----:B------:R-:W-:Y:S02]  /*3b00*/  HADD2.F32 R14, -RZ, R48.H1_H1 ;  /* 0x30000030ff0e7230 */ /* 0x000fe40000004100 */
[----:B------:R-:W-:Y:S01]  /*3b10*/  FMUL.FTZ R113, R13, R50 ;  /* 0x000000320d717220 */ /* 0x000fe20000410000 */
[----:B------:R-:W-:Y:S01]  /*3b20*/  F2FP.F16.E4M3.UNPACK_B R6, R6 ;  /* 0x00000006ff06723e */ /* 0x000fe200020006ff */
[----:B------:R-:W-:Y:S01]  /*3b30*/  FMUL.FTZ R50, R12, R50 ;  /* 0x000000320c327220 */ /* 0x000fe20000410000 */
[----:B------:R-:W-:-:S02]  /*3b40*/  HADD2.F32 R51, -RZ, R51.H0_H0 ;  /* 0x20000033ff337230 */ /* 0x000fc40000004100 */
[-C--:B------:R-:W-:Y:S01]  /*3b50*/  FFMA.FTZ R113, R12, R14.reuse, -R113 ;  /* 0x0000000e0c717223 */ /* 0x080fe20000010871 */
[--C-:B------:R-:W-:Y:S02]  /*3b60*/  HADD2.F32 R12, -RZ, R7.reuse.H0_H0 ;  /* 0x20000007ff0c7230 */ /* 0x100fe40000004100 */
[----:B------:R-:W-:Y:S01]  /*3b70*/  FFMA.FTZ R50, R13, R14, R50 ;  /* 0x0000000e0d327223 */ /* 0x000fe20000010032 */
[----:B------:R-:W-:Y:S02]  /*3b80*/  HADD2.F32 R13, -RZ, R7.H1_H1 ;  /* 0x30000007ff0d7230 */ /* 0x000fe40000004100 */
[----:B------:R-:W-:Y:S01]  /*3b90*/  FFMA.FTZ R47, R15, R47, R98 ;  /* 0x0000002f0f2f7223 */ /* 0x000fe20000010062 */
[--C-:B------:R-:W-:Y:S01]  /*3ba0*/  HADD2.F32 R7, -RZ, R6.reuse.H0_H0 ;  /* 0x20000006ff077230 */ /* 0x100fe20000004100 */
[----:B------:R-:W-:Y:S01]  /*3bb0*/  F2FP.SATFINITE.E4M3.F32.PACK_AB_MERGE_C R4, R106, R99, R117 ;  /* 0x000000636a04723e */ /* 0x000fe20004807075 */
[----:B------:R-:W-:Y:S01]  /*3bc0*/  HADD2.F32 R6, -RZ, R6.H1_H1 ;  /* 0x30000006ff067230 */ /* 0x000fe20000004100 */
[----:B------:R-:W-:Y:S01]  /*3bd0*/  F2FP.SATFINITE.E4M3.F32.PACK_AB_MERGE_C R50, R50, R113, RZ ;  /* 0x000000713232723e */ /* 0x000fe200048070ff */
[----:B------:R-:W-:Y:S01]  /*3be0*/  HADD2.F32 R49, -RZ, R49.H0_H0 ;  /* 0x20000031ff317230 */ /* 0x000fe20000004100 */
[----:B------:R-:W-:Y:S01]  /*3bf0*/  F2FP.SATFINITE.E4M3.F32.PACK_AB_MERGE_C R47, R47, R116, RZ ;  /* 0x000000742f2f723e */ /* 0x000fe200048070ff */
[----:B------:R-:W-:-:S02]  /*3c00*/  HADD2.F32 R46, -RZ, R46.H0_H0 ;  /* 0x2000002eff2e7230 */ /* 0x000fc40000004100 */
[----:B------:R-:W-:Y:S01]  /*3c10*/  FMUL.FTZ R14, R6, R51 ;  /* 0x00000033060e7220 */ /* 0x000fe20000410000 */
[----:B------:R-:W-:Y:S02]  /*3c20*/  HADD2.F32 R48, -RZ, R48.H0_H0 ;  /* 0x20000030ff307230 */ /* 0x000fe40000004100 */
[-C--:B------:R-:W-:Y:S01]  /*3c30*/  FMUL.FTZ R15, R13, R49.reuse ;  /* 0x000000310d0f7220 */ /* 0x080fe20000410000 */
[C---:B------:R-:W-:Y:S01]  /*3c40*/  FMUL.FTZ R98, R12.reuse, R49 ;  /* 0x000000310c627220 */ /* 0x040fe20000410000 */
[----:B------:R-:W-:Y:S02]  /*3c50*/  FMUL.FTZ R51, R7, R51 ;  /* 0x0000003307337220 */ /* 0x000fe40000410000 */
[-C--:B------:R-:W-:Y:S01]  /*3c60*/  FFMA.FTZ R15, R12, R46.reuse, -R15 ;  /* 0x0000002e0c0f7223 */ /* 0x080fe2000001080f */
[----:B------:R-:W-:Y:S01]  /*3c70*/  FFMA.FTZ R98, R13, R46, R98 ;  /* 0x0000002e0d627223 */ /* 0x000fe20000010062 */
[-C--:B------:R-:W-:Y:S01]  /*3c80*/  FFMA.FTZ R14, R7, R48.reuse, -R14 ;  /* 0x00000030070e7223 */ /* 0x080fe2000001080e */
[----:B------:R-:W-:-:S03]  /*3c90*/  FFMA.FTZ R51, R6, R48, R51 ;  /* 0x0000003006337223 */ /* 0x000fc60000010033 */
[----:B------:R-:W-:Y:S02]  /*3ca0*/  F2FP.SATFINITE.E4M3.F32.PACK_AB_MERGE_C R7, R98, R15, R47 ;  /* 0x0000000f6207723e */ /* 0x000fe4000480702f */
[----:B------:R-:W-:-:S07]  /*3cb0*/  F2FP.SATFINITE.E4M3.F32.PACK_AB_MERGE_C R6, R51, R14, R50 ;  /* 0x0000000e3306723e */ /* 0x000fce0004807032 */
.L_x_542:
[----:B------:R-:W-:Y:S05]  /*3cc0*/  BSYNC B2 ;  /* 0x0000000000027941 */ /* 0x000fea0003800000 */
.L_x_541:
[----:B0-----:R0:W-:Y:S02]  /*3cd0*/  ST.E.128 desc[UR36][R10.64], R4 ;  /* 0x000000040a007985 */ /* 0x0011e4000c101d24 */
.L_x_536:
[----:B------:R-:W-:Y:S05]  /*3ce0*/  BSYNC B1 ;  /* 0x0000000000017941 */ /* 0x000fea0003800000 */
.L_x_535:
[----:B------:R-:W-:-:S03]  /*3cf0*/  UMOV UR4, 0xffffffff ;  /* 0xffffffff00047882 */ /* 0x000fc60000000000 */
[----:B------:R-:W-:Y:S05]  /*3d00*/  BRA.DIV UR4, `(.L_x_543) ;  /* 0x000001d604e07947 */ /* 0x000fea000b800000 */
[----:B------:R0:W0:Y:S04]  /*3d10*/  SHFL.IDX PT, R46, R104, 0x1, 0x1c1f ;  /* 0x003c1f00682e7f89 */ /* 0x00002800000e0000 */
[----:B----4-:R4:W0:Y:S02]  /*3d20*/  SHFL.IDX PT, R14, R103, 0x1, 0x1c1f ;  /* 0x003c1f00670e7f89 */ /* 0x01082400000e0000 */
.L_x_829:
[----:B------:R-:W-:Y:S04]  /*3d30*/  BSSY B1, `(.L_x_544) ;  /* 0x00000e5000017945 */ /* 0x000fe80003800000 */
[----:B------:R-:W-:Y:S05]  /*3d40*/  @P3 BRA `(.L_x_545) ;  /* 0x0000000c008c3947 */ /* 0x000fea0003800000 */
[----:B------:R-:W-:Y:S04]  /*3d50*/  BSSY B2, `(.L_x_546) ;  /* 0x0000071000027945 */ /* 0x000fe80003800000 */
[----:B------:R-:W-:Y:S05]  /*3d60*/  @P1 BRA `(.L_x_547) ;  /* 0x0000000400bc1947 */ /* 0x000fea0003800000 */
[----:B0-----:R0:W0:Y:S01]  /*3d70*/  LDS.128 R4, [R92+0x1a400] ;  /* 0x01a400005c047984 */ /* 0x0010220000000c00 */
[----:B------:R-:W-:Y:S01]  /*3d80*/  IADD3 R10, P2, R16, R14, RZ ;  /* 0x0000000e100a7210 */ /* 0x000fe20007f5e0ff */
[----:B------:R-:W-:Y:S04]  /*3d90*/  BSSY B3, `(.L_x_548) ;  /* 0x000006b000037945 */ /* 0x000fe80003800000 */
[----:B------:R-:W-:Y:S01]  /*3da0*/  IMAD.X R11, R46, 0x1, R17, P2 ;  /* 0x000000012e0b7824 */ /* 0x000fe200010e0611 */
        /* <DEDUP_REMOVED lines=26> */
[----:B------:R-:W-:Y:S02]  /*3f50*/  HADD2.F32 R44, -RZ, R43.H0_H0 ;  /* 0x2000002bff2c7230 */ /* 0x000fe40000004100 */
[----:B------:R-:W-:Y:S01]  /*3f60*/  FMUL.FTZ R50, R4, R47 ;  /* 0x0000002f04327220 */ /* 0x000fe20000410000 */
[--C-:B------:R-:W-:Y:S01]  /*3f70*/  HADD2.F32 R42, -RZ, R5.reuse.H1_H1 ;  /* 0x30000005ff2a7230 */ /* 0x100fe20000004100 */
[----:B------:R-:W-:Y:S01]  /*3f80*/  F2FP.F16.E4M3.UNPACK_B R115, R115 ;  /* 0x00000073ff73723e */ /* 0x000fe200020006ff */
[----:B------:R-:W-:Y:S02]  /*3f90*/  HADD2.F32 R15, -RZ, R5.H0_H0 ;  /* 0x20000005ff0f7230 */ /* 0x000fe40000004100 */
[----:B------:R-:W-:Y:S01]  /*3fa0*/  FFMA.FTZ R5, R13, R44, R50 ;  /* 0x0000002c0d057223 */ /* 0x000fe20000010032 */
[----:B------:R-:W-:Y:S02]  /*3fb0*/  HADD2.F32 R43, -RZ, R43.H1_H1 ;  /* 0x3000002bff2b7230 */ /* 0x000fe40000004100 */
[----:B------:R-:W-:Y:S01]  /*3fc0*/  FMUL.FTZ R98, R42, R48 ;  /* 0x000000302a627220 */ /* 0x000fe20000410000 */
[----:B------:R-:W-:Y:S01]  /*3fd0*/  F2FP.F16.E4M3.UNPACK_B R13, R12.H1 ;  /* 0x0000000cff0d723e */ /* 0x000fe200030006ff */
[C---:B------:R-:W-:Y:S01]  /*3fe0*/  FMUL.FTZ R47, R15.reuse, R48 ;  /* 0x000000300f2f7220 */ /* 0x040fe20000410000 */
[----:B------:R-:W-:Y:S01]  /*3ff0*/  FFMA.FTZ R4, R4, R44, -R51 ;  /* 0x0000002c04047223 */ /* 0x000fe20000010833 */
[-C--:B------:R-:W-:Y:S01]  /*4000*/  FFMA.FTZ R98, R15, R43.reuse, -R98 ;  /* 0x0000002b0f627223 */ /* 0x080fe20000010862 */
[----:B------:R-:W-:Y:S01]  /*4010*/  F2FP.F16.E4M3.UNPACK_B R12, R12 ;  /* 0x0000000cff0c723e */ /* 0x000fe200020006ff */
[----:B------:R-:W-:Y:S01]  /*4020*/  FFMA.FTZ R99, R42, R43, R47 ;  /* 0x0000002b2a637223 */ /* 0x000fe2000001002f */
[----:B------:R-:W-:Y:S01]  /*4030*/  F2FP.F16.E4M3.UNPACK_B R114, R114 ;  /* 0x00000072ff72723e */ /* 0x000fe200020006ff */
[----:B------:R-:W-:-:S02]  /*4040*/  HADD2.F32 R44, -RZ, R115.H1_H1 ;  /* 0x30000073ff2c7230 */ /* 0x000fc40000004100 */
[--C-:B------:R-:W-:Y:S02]  /*4050*/  HADD2.F32 R15, -RZ, R13.reuse.H0_H0 ;  /* 0x2000000dff0f7230 */ /* 0x100fe40000004100 */
[----:B------:R-:W-:Y:S02]  /*4060*/  HADD2.F32 R42, -RZ, R13.H1_H1 ;  /* 0x3000000dff2a7230 */ /* 0x000fe40000004100 */
[----:B------:R-:W-:Y:S02]  /*4070*/  HADD2.F32 R13, -RZ, R12.H0_H0 ;  /* 0x2000000cff0d7230 */ /* 0x000fe40000004100 */
[-C--:B------:R-:W-:Y:S01]  /*4080*/  FMUL.FTZ R47, R15, R44.reuse ;  /* 0x0000002c0f2f7220 */ /* 0x080fe20000410000 */
[----:B------:R-:W-:Y:S02]  /*4090*/  HADD2.F32 R43, -RZ, R114.H1_H1 ;  /* 0x30000072ff2b7230 */ /* 0x000fe40000004100 */
[----:B------:R-:W-:Y:S01]  /*40a0*/  FMUL.FTZ R48, R42, R44 ;  /* 0x0000002c2a307220 */ /* 0x000fe20000410000 */
[----:B------:R-:W-:-:S02]  /*40b0*/  HADD2.F32 R115, -RZ, R115.H0_H0 ;  /* 0x20000073ff737230 */ /* 0x000fc40000004100 */
[----:B------:R-:W-:Y:S02]  /*40c0*/  HADD2.F32 R12, -RZ, R12.H1_H1 ;  /* 0x3000000cff0c7230 */ /* 0x000fe40000004100 */
[-C--:B------:R-:W-:Y:S01]  /*40d0*/  FFMA.FTZ R48, R15, R43.reuse, -R48 ;  /* 0x0000002b0f307223 */ /* 0x080fe20000010830 */
[----:B------:R-:W-:Y:S02]  /*40e0*/  HADD2.F32 R114, -RZ, R114.H0_H0 ;  /* 0x20000072ff727230 */ /* 0x000fe40000004100 */
[----:B------:R-:W-:Y:S01]  /*40f0*/  FFMA.FTZ R47, R42, R43, R47 ;  /* 0x0000002b2a2f7223 */ /* 0x000fe2000001002f */
[----:B------:R-:W-:Y:S01]  /*4100*/  F2FP.F16.E4M3.UNPACK_B R43, R45.H1 ;  /* 0x0000002dff2b723e */ /* 0x000fe200030006ff */
[CC--:B------:R-:W-:Y:S01]  /*4110*/  FMUL.FTZ R44, R12.reuse, R115.reuse ;  /* 0x000000730c2c7220 */ /* 0x0c0fe20000410000 */
[C---:B------:R-:W-:Y:S01]  /*4120*/  FMUL.FTZ R115, R13.reuse, R115 ;  /* 0x000000730d737220 */ /* 0x040fe20000410000 */
[----:B------:R-:W-:Y:S02]  /*4130*/  F2FP.F16.E4M3.UNPACK_B R45, R45 ;  /* 0x0000002dff2d723e */ /* 0x000fe400020006ff */
[----:B------:R-:W-:Y:S01]  /*4140*/  FFMA.FTZ R51, R13, R114, -R44 ;  /* 0x000000720d337223 */ /* 0x000fe2000001082c */
[----:B---3--:R-:W-:Y:S01]  /*4150*/  F2FP.SATFINITE.E4M3.F32.PACK_AB_MERGE_C R106, R47, R48, RZ ;  /* 0x000000302f6a723e */ /* 0x008fe200048070ff */
[----:B------:R-:W-:Y:S01]  /*4160*/  FFMA.FTZ R114, R12, R114, R115 ;  /* 0x000000720c727223 */ /* 0x000fe20000010073 */
[----:B------:R-:W-:Y:S01]  /*4170*/  F2FP.F16.E4M3.UNPACK_B R13, R7.H1 ;  /* 0x00000007ff0d723e */ /* 0x000fe200030006ff */
[--C-:B------:R-:W-:Y:S01]  /*4180*/  HADD2.F32 R44, -RZ, R43.reuse.H1_H1 ;  /* 0x3000002bff2c7230 */ /* 0x100fe20000004100 */
[-C--:B------:R-:W-:Y:S01]  /*4190*/  F2FP.F16.E4M3.UNPACK_B R47, R49.reuse.H1 ;  /* 0x00000031ff2f723e */ /* 0x080fe200030006ff */
[----:B------:R-:W-:Y:S01]  /*41a0*/  HADD2.F32 R43, -RZ, R43.H0_H0 ;  /* 0x2000002bff2b7230 */ /* 0x000fe20000004100 */
[----:B------:R-:W-:Y:S01]  /*41b0*/  F2FP.F16.E4M3.UNPACK_B R12, R6.H1 ;  /* 0x00000006ff0c723e */ /* 0x000fe200030006ff */
[----:B------:R-:W-:Y:S01]  /*41c0*/  HADD2.F32 R42, -RZ, R13.H1_H1 ;  /* 0x3000000dff2a7230 */ /* 0x000fe20000004100 */
[----:B------:R-:W-:Y:S01]  /*41d0*/  F2FP.F16.E4M3.UNPACK_B R49, R49 ;  /* 0x00000031ff31723e */ /* 0x000fe200020006ff */
[----:B------:R-:W-:Y:S01]  /*41e0*/  HADD2.F32 R50, -RZ, R47.H1_H1 ;  /* 0x3000002fff327230 */ /* 0x000fe20000004100 */
[----:B------:R-:W-:Y:S01]  /*41f0*/  F2FP.SATFINITE.E4M3.F32.PACK_AB_MERGE_C R115, R99, R98, RZ ;  /* 0x000000626373723e */ /* 0x000fe200048070ff */
[----:B------:R-:W-:Y:S01]  /*4200*/  HADD2.F32 R15, -RZ, R13.H0_H0 ;  /* 0x2000000dff0f7230 */ /* 0x000fe20000004100 */
        /* <DEDUP_REMOVED lines=24> */
[-C--:B------:R-:W-:Y:S01]  /*4390*/  FMUL.FTZ R42, R6, R49.reuse ;  /* 0x00000031062a7220 */ /* 0x080fe20000410000 */
[----:B------:R-:W-:Y:S01]  /*43a0*/  FMUL.FTZ R49, R7, R49 ;  /* 0x0000003107317220 */ /* 0x000fe20000410000 */
[-C--:B------:R-:W-:Y:S01]  /*43b0*/  FMUL.FTZ R15, R13, R47.reuse ;  /* 0x0000002f0d0f7220 */ /* 0x080fe20000410000 */
[----:B------:R-:W-:Y:S01]  /*43c0*/  FMUL.FTZ R44, R12, R47 ;  /* 0x0000002f0c2c7220 */ /* 0x000fe20000410000 */
[-C--:B------:R-:W-:Y:S01]  /*43d0*/  FFMA.FTZ R42, R7, R45.reuse, -R42 ;  /* 0x0000002d072a7223 */ /* 0x080fe2000001082a */
[----:B------:R-:W-:Y:S01]  /*43e0*/  FFMA.FTZ R49, R6, R45, R49 ;  /* 0x0000002d06317223 */ /* 0x000fe20000010031 */
[-C--:B------:R-:W-:Y:S01]  /*43f0*/  FFMA.FTZ R15, R12, R43.reuse, -R15 ;  /* 0x0000002b0c0f7223 */ /* 0x080fe2000001080f */
[----:B------:R-:W-:Y:S01]  /*4400*/  FFMA.FTZ R44, R13, R43, R44 ;  /* 0x0000002b0d2c7223 */ /* 0x000fe2000001002c */
[----:B------:R-:W-:Y:S02]  /*4410*/  F2FP.SATFINITE.E4M3.F32.PACK_AB_MERGE_C R4, R114, R51, R106 ;  /* 0x000000337204723e */ /* 0x000fe4000480706a */
[----:B------:R-:W-:-:S02]  /*4420*/  F2FP.SATFINITE.E4M3.F32.PACK_AB_MERGE_C R6, R49, R42, R48 ;  /* 0x0000002a3106723e */ /* 0x000fc40004807030 */
[----:B------:R-:W-:-:S07]  /*4430*/  F2FP.SATFINITE.E4M3.F32.PACK_AB_MERGE_C R7, R44, R15, R98 ;  /* 0x0000000f2c07723e */ /* 0x000fce0004807062 */
.L_x_549:
[----:B------:R-:W-:Y:S05]  /*4440*/  BSYNC B3 ;  /* 0x0000000000037941 */ /* 0x000fea0003800000 */
.L_x_548:
[----:B0-----:R0:W-:Y:S02]  /*4450*/  ST.E.128 desc[UR36][R10.64], R4 ;  /* 0x000000040a007985 */ /* 0x0011e4000c101d24 */
.L_x_547:
[----:B------:R-:W-:Y:S05]  /*4460*/  BSYNC B2 ;  /* 0x0000000000027941 */ /* 0x000fea0003800000 */
.L_x_546:
[----:B------:R-:W-:-:S13]  /*4470*/  ISETP.NE.AND P2, PT, R89, RZ, PT ;  /* 0x000000ff5900720c */ /* 0x000fda0003f45270 */
        /* <DEDUP_REMOVED lines=110> */
.L_x_551:
[----:B------:R-:W-:Y:S05]  /*4b60*/  BSYNC B2 ;  /* 0x0000000000027941 */ /* 0x000fea0003800000 */
.L_x_550:
[----:B0-----:R0:W-:Y:S02]  /*4b70*/  ST.E.128 desc[UR36][R10.64], R4 ;  /* 0x000000040a007985 */ /* 0x0011e4000c101d24 */
.L_x_545:
[----:B------:R-:W-:Y:S05]  /*4b80*/  BSYNC B1 ;  /* 0x0000000000017941 */ /* 0x000fea0003800000 */
.L_x_544:
[----:B------:R-:W-:-:S03]  /*4b90*/  UMOV UR4, 0xffffffff ;  /* 0xffffffff00047882 */ /* 0x000fc60000000000 */
[----:B------:R-:W-:Y:S05]  /*4ba0*/  BRA.DIV UR4, `(.L_x_552) ;  /* 0x000001ca04807947 */ /* 0x000fea000b800000 */
[----:B0-2---:R-:W0:Y:S04]  /*4bb0*/  SHFL.IDX PT, R104, R104, 0x2, 0x1c1f ;  /* 0x005c1f0068687f89 */ /* 0x005e2800000e0000 */
[----:B------:R2:W0:Y:S02]  /*4bc0*/  SHFL.IDX PT, R14, R103, 0x2, 0x1c1f ;  /* 0x005c1f00670e7f89 */ /* 0x00042400000e0000 */
.L_x_833:
[----:B------:R-:W-:Y:S05]  /*4bd0*/  @P4 BRA `(.L_x_553) ;  /* 0x0000004400884947 */ /* 0x000fea0003800000 */
[----:B------:R-:W-:Y:S04]  /*4be0*/  BSSY B1, `(.L_x_554) ;  /* 0x0000072000017945 */ /* 0x000fe80003800000 */
[----:B------:R-:W-:Y:S05]  /*4bf0*/  @P1 BRA `(.L_x_555) ;  /* 0x0000000400c01947 */ /* 0x000fea0003800000 */
[----:B------:R1:W1:Y:S01]  /*4c00*/  LDS.128 R4, [R92+0x1c400] ;  /* 0x01c400005c047984 */ /* 0x0002620000000c00 */
[----:B0-----:R-:W-:Y:S01]  /*4c10*/  IADD3 R10, P2, R16, R14, RZ ;  /* 0x0000000e100a7210 */ /* 0x001fe20007f5e0ff */
[----:B------:R-:W-:Y:S04]  /*4c20*/  BSSY B2, `(.L_x_556) ;  /* 0x000006c000027945 */ /* 0x000fe80003800000 */
[----:B------:R-:W-:Y:S01]  /*4c30*/  IMAD.X R11, R104, 0x1, R17, P2 ;  /* 0x00000001680b7824 */ /* 0x000fe200010e0611 */
[----:B------:R-:W-:-:S13]  /*4c40*/  ISETP.GE.AND P2, PT, R22, R105, PT ;  /* 0x000000691600720c */ /* 0x000fda0003f46270 */
[----:B------:R-:W-:Y:S05]  /*4c50*/  @P2 BRA `(.L_x_557) ;  /* 0x0000000400a02947 */ /* 0x000fea0003800000 */
[----:B------:R-:W-:Y:S01]  /*4c60*/  SHF.R.U32.HI R34, RZ, 0x8, R37 ;  /* 0x00000008ff227819 */ /* 0x000fe20000011625 */
[----:B-1----:R-:W-:Y:S01]  /*4c70*/  IMAD.MOV.U32 R15, RZ, RZ, R7 ;  /* 0x000000ffff0f7224 */ /* 0x002fe200078e0007 */
[--C-:B------:R-:W-:Y:S01]  /*4c80*/  SHF.R.U32.HI R12, RZ, 0x8, R35.reuse ;  /* 0x00000008ff0c7819 */ /* 0x100fe20000011623 */
[----:B------:R-:W-:Y:S01]  /*4c90*/  IMAD.MOV.U32 R7, RZ, RZ, R4 ;  /* 0x000000ffff077224 */ /* 0x000fe200078e0004 */
[----:B------:R-:W-:Y:S01]  /*4ca0*/  SHF.R.U32.HI R38, RZ, 0x10, R35 ;  /* 0x00000010ff267819 */ /* 0x000fe20000011623 */
[----:B------:R-:W-:Y:S01]  /*4cb0*/  IMAD.SHL.U32 R34, R34, 0x100, RZ ;  /* 0x0000010022227824 */ /* 0x000fe200078e00ff */
[----:B------:R-:W-:Y:S01]  /*4cc0*/  LOP3.LUT R13, R35, 0xff0000ff, RZ, 0xc0, !PT ;  /* 0xff0000ff230d7812 */ /* 0x000fe200078ec0ff */
[----:B------:R-:W-:Y:S01]  /*4cd0*/  IMAD.SHL.U32 R12, R12, 0x100, RZ ;  /* 0x000001000c0c7824 */ /* 0x000fe200078e00ff */
[----:B------:R-:W-:Y:S02]  /*4ce0*/  SHF.R.U32.HI R36, RZ, 0x10, R37 ;  /* 0x00000010ff247819 */ /* 0x000fe40000011625 */
[----:B------:R-:W-:-:S02]  /*4cf0*/  LOP3.LUT R35, R37, 0xff0000ff, RZ, 0xc0, !PT ;  /* 0xff0000ff25237812 */ /* 0x000fc400078ec0ff */
[----:B------:R-:W-:Y:S02]  /*4d00*/  LOP3.LUT R13, R13, 0xff00, R12, 0xf8, !PT ;  /* 0x0000ff000d0d7812 */ /* 0x000fe400078ef80c */
[----:B------:R-:W-:Y:S01]  /*4d10*/  LOP3.LUT R37, R35, 0xff00, R34, 0xf8, !PT ;  /* 0x0000ff0023257812 */ /* 0x000fe200078ef822 */
[----:B------:R-:W-:Y:S01]  /*4d20*/  IMAD.U32 R34, R36, 0x10000, RZ ;  /* 0x0001000024227824 */ /* 0x000fe200078e00ff */
[-C--:B------:R-:W-:Y:S02]  /*4d30*/  F2FP.F16.E4M3.UNPACK_B R4, R5.reuse ;  /* 0x00000005ff04723e */ /* 0x080fe400020006ff */
[----:B------:R-:W-:Y:S02]  /*4d40*/  SHF.L.U32 R12, R38, 0x10, RZ ;  /* 0x00000010260c7819 */ /* 0x000fe400000006ff */
[----:B------:R-:W-:Y:S02]  /*4d50*/  F2FP.F16.E4M3.UNPACK_B R35, R110.H1 ;  /* 0x0000006eff23723e */ /* 0x000fe400030006ff */
[----:B------:R-:W-:-:S02]  /*4d60*/  F2FP.F16.E4M3.UNPACK_B R5, R5.H1 ;  /* 0x00000005ff05723e */ /* 0x000fc400030006ff */
[----:B------:R-:W-:Y:S01]  /*4d70*/  LOP3.LUT R39, R37, 0xff0000, R34, 0xf8, !PT ;  /* 0x00ff000025277812 */ /* 0x000fe200078ef822 */
[--C-:B------:R-:W-:Y:S01]  /*4d80*/  HADD2.F32 R38, -RZ, R35.reuse.H1_H1 ;  /* 0x30000023ff267230 */ /* 0x100fe20000004100 */
[-C--:B------:R-:W-:Y:S01]  /*4d90*/  F2FP.F16.E4M3.UNPACK_B R34, R109.reuse.H1 ;  /* 0x0000006dff22723e */ /* 0x080fe200030006ff */
[----:B------:R-:W-:Y:S01]  /*4da0*/  HADD2.F32 R37, -RZ, R35.H0_H0 ;  /* 0x20000023ff257230 */ /* 0x000fe20000004100 */
[----:B------:R-:W-:Y:S01]  /*4db0*/  LOP3.LUT R36, R13, 0xff0000, R12, 0xf8, !PT ;  /* 0x00ff00000d247812 */ /* 0x000fe200078ef80c */
[--C-:B------:R-:W-:Y:S01]  /*4dc0*/  HADD2.F32 R13, -RZ, R5.reuse.H1_H1 ;  /* 0x30000005ff0d7230 */ /* 0x100fe20000004100 */
[----:B------:R-:W-:Y:S01]  /*4dd0*/  F2FP.F16.E4M3.UNPACK_B R110, R110 ;  /* 0x0000006eff6e723e */ /* 0x000fe200020006ff */
[----:B------:R-:W-:Y:S01]  /*4de0*/  HADD2.F32 R35, -RZ, R34.H0_H0 ;  /* 0x20000022ff237230 */ /* 0x000fe20000004100 */
[----:B------:R-:W-:Y:S01]  /*4df0*/  F2FP.F16.E4M3.UNPACK_B R109, R109 ;  /* 0x0000006dff6d723e */ /* 0x000fe200020006ff */
[----:B------:R-:W-:Y:S02]  /*4e00*/  HADD2.F32 R12, -RZ, R4.H1_H1 ;  /* 0x30000004ff0c7230 */ /* 0x000fe40000004100 */
[----:B------:R-:W-:Y:S01]  /*4e10*/  FMUL.FTZ R40, R13, R38 ;  /* 0x000000260d287220 */ /* 0x000fe20000410000 */
[----:B------:R-:W-:-:S02]  /*4e20*/  HADD2.F32 R5, -RZ, R5.H0_H0 ;  /* 0x20000005ff057230 */ /* 0x000fc40000004100 */
[----:B------:R-:W-:Y:S02]  /*4e30*/  HADD2.F32 R34, -RZ, R34.H1_H1 ;  /* 0x30000022ff227230 */ /* 0x000fe40000004100 */
[----:B------:R-:W-:Y:S01]  /*4e40*/  FMUL.FTZ R41, R12, R37 ;  /* 0x000000250c297220 */ /* 0x000fe20000410000 */
[----:B------:R-:W-:Y:S02]  /*4e50*/  HADD2.F32 R4, -RZ, R4.H0_H0 ;  /* 0x20000004ff047230 */ /* 0x000fe40000004100 */
[C---:B------:R-:W-:Y:S01]  /*4e60*/  FMUL.FTZ R38, R5.reuse, R38 ;  /* 0x0000002605267220 */ /* 0x040fe20000410000 */
[-C--:B------:R-:W-:Y:S01]  /*4e70*/  FFMA.FTZ R42, R5, R34.reuse, -R40 ;  /* 0x00000022052a7223 */ /* 0x080fe20000010828 */
[----:B------:R-:W-:Y:S01]  /*4e80*/  F2FP.F16.E4M3.UNPACK_B R5, R7.H1 ;  /* 0x00000007ff05723e */ /* 0x000fe200030006ff */
[C---:B------:R-:W-:Y:S01]  /*4e90*/  FMUL.FTZ R37, R4.reuse, R37 ;  /* 0x0000002504257220 */ /* 0x040fe20000410000 */
[----:B------:R-:W-:Y:S01]  /*4ea0*/  F2FP.F16.E4M3.UNPACK_B R7, R7 ;  /* 0x00000007ff07723e */ /* 0x000fe200020006ff */
[----:B------:R-:W-:Y:S01]  /*4eb0*/  FFMA.FTZ R45, R13, R34, R38 ;  /* 0x000000220d2d7223 */ /* 0x000fe20000010026 */
[-C--:B------:R-:W-:Y:S01]  /*4ec0*/  FFMA.FTZ R4, R4, R35.reuse, -R41 ;  /* 0x0000002304047223 */ /* 0x080fe20000010829 */
[----:B------:R-:W-:Y:S01]  /*4ed0*/  FFMA.FTZ R43, R12, R35, R37 ;  /* 0x000000230c2b7223 */ /* 0x000fe20000010025 */
[----:B------:R-:W-:-:S02]  /*4ee0*/  HADD2.F32 R12, -RZ, R5.H0_H0 ;  /* 0x20000005ff0c7230 */ /* 0x000fc40000004100 */
[----:B------:R-:W-:Y:S01]  /*4ef0*/  HADD2.F32 R13, -RZ, R5.H1_H1 ;  /* 0x30000005ff0d7230 */ /* 0x000fe20000004100 */
[----:B------:R-:W-:Y:S01]  /*4f00*/  F2FP.SATFINITE.E4M3.F32.PACK_AB_MERGE_C R47, R45, R42, RZ ;  /* 0x0000002a2d2f723e */ /* 0x000fe200048070ff */
[--C-:B------:R-:W-:Y:S02]  /*4f10*/  HADD2.F32 R37, -RZ, R110.reuse.H1_H1 ;  /* 0x3000006eff257230 */ /* 0x100fe40000004100 */
[--C-:B------:R-:W-:Y:S02]  /*4f20*/  HADD2.F32 R5, -RZ, R7.reuse.H0_H0 ;  /* 0x20000007ff057230 */ /* 0x100fe40000004100 */
[----:B------:R-:W-:Y:S02]  /*4f30*/  HADD2.F32 R110, -RZ, R110.H0_H0 ;  /* 0x2000006eff6e7230 */ /* 0x000fe40000004100 */
[-C--:B------:R-:W-:Y:S01]  /*4f40*/  FMUL.FTZ R41, R13, R37.reuse ;  /* 0x000000250d297220 */ /* 0x080fe20000410000 */
[----:B------:R-:W-:Y:S02]  /*4f50*/  HADD2.F32 R7, -RZ, R7.H1_H1 ;  /* 0x30000007ff077230 */ /* 0x000fe40000004100 */
[----:B------:R-:W-:Y:S01]  /*4f60*/  FMUL.FTZ R40, R12, R37 ;  /* 0x000000250c287220 */ /* 0x000fe20000410000 */
[--C-:B------:R-:W-:Y:S01]  /*4f70*/  HADD2.F32 R35, -RZ, R109.reuse.H1_H1 ;  /* 0x3000006dff237230 */ /* 0x100fe20000004100 */
[----:B------:R-:W-:Y:S01]  /*4f80*/  F2FP.F16.E4M3.UNPACK_B R37, R39.H1 ;  /* 0x00000027ff25723e */ /* 0x000fe200030006ff */
[----:B------:R-:W-:-:S02]  /*4f90*/  HADD2.F32 R34, -RZ, R109.H0_H0 ;  /* 0x2000006dff227230 */ /* 0x000fc40000004100 */
[-C--:B------:R-:W-:Y:S01]  /*4fa0*/  FMUL.FTZ R38, R7, R110.reuse ;  /* 0x0000006e07267220 */ /* 0x080fe20000410000 */
[----:B------:R-:W-:Y:S01]  /*4fb0*/  FMUL.FTZ R110, R5, R110 ;  /* 0x0000006e056e7220 */ /* 0x000fe20000410000 */
[-C--:B------:R-:W-:Y:S01]  /*4fc0*/  FFMA.FTZ R12, R12, R35.reuse, -R41 ;  /* 0x000000230c0c7223 */ /* 0x080fe20000010829 */
[----:B------:R-:W-:Y:S01]  /*4fd0*/  FFMA.FTZ R13, R13, R35, R40 ;  /* 0x000000230d0d7223 */ /* 0x000fe20000010028 */
[-C--:B------:R-:W-:Y:S01]  /*4fe0*/  FFMA.FTZ R41, R5, R34.reuse, -R38 ;  /* 0x0000002205297223 */ /* 0x080fe20000010826 */
[----:B------:R-:W-:Y:S01]  /*4ff0*/  FFMA.FTZ R110, R7, R34, R110 ;  /* 0x00000022076e7223 */ /* 0x000fe2000001006e */
[----:B------:R-:W-:Y:S01]  /*5000*/  F2FP.F16.E4M3.UNPACK_B R7, R15.H1 ;  /* 0x0000000fff07723e */ /* 0x000fe200030006ff */
[----:B------:R-:W-:Y:S01]  /*5010*/  HADD2.F32 R40, -RZ, R37.H1_H1 ;  /* 0x30000025ff287230 */ /* 0x000fe20000004100 */
[----:B------:R-:W-:Y:S02]  /*5020*/  F2FP.SATFINITE.E4M3.F32.PACK_AB_MERGE_C R46, R13, R12, RZ ;  /* 0x0000000c0d2e723e */ /* 0x000fe400048070ff */
[----:B------:R-:W-:Y:S01]  /*5030*/  F2FP.F16.E4M3.UNPACK_B R34, R36.H1 ;  /* 0x00000024ff22723e */ /* 0x000fe200030006ff */
[--C-:B------:R-:W-:Y:S01]  /*5040*/  HADD2.F32 R13, -RZ, R7.reuse.H1_H1 ;  /* 0x30000007ff0d7230 */ /* 0x100fe20000004100 */
        /* <DEDUP_REMOVED lines=12> */
[-C--:B------:R-:W-:Y:S01]  /*5110*/  FMUL.FTZ R40, R7, R38.reuse ;  /* 0x0000002607287220 */ /* 0x080fe20000410000 */
[----:B------:R-:W-:Y:S01]  /*5120*/  F2FP.F16.E4M3.UNPACK_B R15, R15 ;  /* 0x0000000fff0f723e */ /* 0x000fe200020006ff */
[----:B------:R-:W-:Y:S01]  /*5130*/  FMUL.FTZ R38, R5, R38 ;  /* 0x0000002605267220 */ /* 0x000fe20000410000 */
[----:B------:R-:W-:Y:S01]  /*5140*/  F2FP.F16.E4M3.UNPACK_B R6, R6 ;  /* 0x00000006ff06723e */ /* 0x000fe200020006ff */
[----:B------:R-:W-:Y:S01]  /*5150*/  FFMA.FTZ R44, R13, R35, R42 ;  /* 0x000000230d2c7223 */ /* 0x000fe2000001002a */
[-C--:B------:R-:W-:Y:S01]  /*5160*/  FFMA.FTZ R40, R5, R12.reuse, -R40 ;  /* 0x0000000c05287223 */ /* 0x080fe20000010828 */
[----:B------:R-:W-:Y:S01]  /*5170*/  FFMA.FTZ R13, R7, R12, R38 ;  /* 0x0000000c070d7223 */ /* 0x000fe20000010026 */
[----:B------:R-:W-:-:S02]  /*5180*/  HADD2.F32 R7, -RZ, R15.H0_H0 ;  /* 0x2000000fff077230 */ /* 0x000fc40000004100 */
[----:B------:R-:W-:Y:S01]  /*5190*/  HADD2.F32 R15, -RZ, R15.H1_H1 ;  /* 0x3000000fff0f7230 */ /* 0x000fe20000004100 */
[----:B------:R-:W-:Y:S01]  /*51a0*/  F2FP.SATFINITE.E4M3.F32.PACK_AB_MERGE_C R44, R44, R45, RZ ;  /* 0x0000002d2c2c723e */ /* 0x000fe200048070ff */
[----:B------:R-:W-:Y:S01]  /*51b0*/  HADD2.F32 R12, -RZ, R37.H0_H0 ;  /* 0x20000025ff0c7230 */ /* 0x000fe20000004100 */
[----:B------:R-:W-:Y:S01]  /*51c0*/  F2FP.SATFINITE.E4M3.F32.PACK_AB_MERGE_C R13, R13, R40, RZ ;  /* 0x000000280d0d723e */ /* 0x000fe200048070ff */
[--C-:B------:R-:W-:Y:S02]  /*51d0*/  HADD2.F32 R5, -RZ, R6.reuse.H0_H0 ;  /* 0x20000006ff057230 */ /* 0x100fe40000004100 */
[----:B------:R-:W-:Y:S02]  /*51e0*/  HADD2.F32 R6, -RZ, R6.H1_H1 ;  /* 0x30000006ff067230 */ /* 0x000fe40000004100 */
[-C--:B------:R-:W-:Y:S01]  /*51f0*/  FMUL.FTZ R38, R15, R12.reuse ;  /* 0x0000000c0f267220 */ /* 0x080fe20000410000 */
[----:B------:R-:W-:Y:S02]  /*5200*/  HADD2.F32 R39, -RZ, R39.H0_H0 ;  /* 0x20000027ff277230 */ /* 0x000fe40000004100 */
[----:B------:R-:W-:Y:S01]  /*5210*/  FMUL.FTZ R42, R7, R12 ;  /* 0x0000000c072a7220 */ /* 0x000fe20000410000 */
[----:B------:R-:W-:-:S02]  /*5220*/  HADD2.F32 R34, -RZ, R34.H0_H0 ;  /* 0x20000022ff227230 */ /* 0x000fc40000004100 */
[----:B------:R-:W-:Y:S02]  /*5230*/  HADD2.F32 R36, -RZ, R36.H0_H0 ;  /* 0x20000024ff247230 */ /* 0x000fe40000004100 */
[CC--:B------:R-:W-:Y:S01]  /*5240*/  FMUL.FTZ R12, R6.reuse, R39.reuse ;  /* 0x00000027060c7220 */ /* 0x0c0fe20000410000 */
[----:B------:R-:W-:Y:S01]  /*5250*/  FMUL.FTZ R39, R5, R39 ;  /* 0x0000002705277220 */ /* 0x000fe20000410000 */
[-C--:B------:R-:W-:Y:S01]  /*5260*/  FFMA.FTZ R38, R7, R34.reuse, -R38 ;  /* 0x0000002207267223 */ /* 0x080fe20000010826 */
[----:B------:R-:W-:Y:S01]  /*5270*/  FFMA.FTZ R15, R15, R34, R42 ;  /* 0x000000220f0f7223 */ /* 0x000fe2000001002a */
[-C--:B------:R-:W-:Y:S01]  /*5280*/  FFMA.FTZ R12, R5, R36.reuse, -R12 ;  /* 0x00000024050c7223 */ /* 0x080fe2000001080c */
[----:B------:R-:W-:Y:S01]  /*5290*/  FFMA.FTZ R39, R6, R36, R39 ;  /* 0x0000002406277223 */ /* 0x000fe20000010027 */
[----:B------:R-:W-:Y:S02]  /*52a0*/  F2FP.SATFINITE.E4M3.F32.PACK_AB_MERGE_C R5, R43, R4, R47 ;  /* 0x000000042b05723e */ /* 0x000fe4000480702f */
[----:B------:R-:W-:-:S02]  /*52b0*/  F2FP.SATFINITE.E4M3.F32.PACK_AB_MERGE_C R4, R110, R41, R46 ;  /* 0x000000296e04723e */ /* 0x000fc4000480702e */
[----:B------:R-:W-:Y:S02]  /*52c0*/  F2FP.SATFINITE.E4M3.F32.PACK_AB_MERGE_C R6, R39, R12, R13 ;  /* 0x0000000c2706723e */ /* 0x000fe4000480700d */
[----:B------:R-:W-:-:S07]  /*52d0*/  F2FP.SATFINITE.E4M3.F32.PACK_AB_MERGE_C R7, R15, R38, R44 ;  /* 0x000000260f07723e */ /* 0x000fce000480702c */
.L_x_557:
[----:B------:R-:W-:Y:S05]  /*52e0*/  BSYNC B2 ;  /* 0x0000000000027941 */ /* 0x000fea0003800000 */
.L_x_556:
[----:B-1----:R0:W-:Y:S02]  /*52f0*/  ST.E.128 desc[UR36][R10.64], R4 ;  /* 0x000000040a007985 */ /* 0x0021e4000c101d24 */
.L_x_555:
[----:B------:R-:W-:Y:S05]  /*5300*/  BSYNC B1 ;  /* 0x0000000000017941 */ /* 0x000fea0003800000 */
.L_x_554:
        /* <DEDUP_REMOVED lines=14> */
[----:B------:R-:W-:Y:S01]  /*53f0*/  IMAD.MOV.U32 R9, RZ, RZ, R6 ;  /* 0x000000ffff097224 */ /* 0x000fe200078e0006 */
[----:B------:R-:W-:Y:S02]  /*5400*/  SHF.R.U32.HI R32, RZ, 0x10, R33 ;  /* 0x00000010ff207819 */ /* 0x000fe40000011621 */
[----:B------:R-:W-:-:S02]  /*5410*/  LOP3.LUT R13, R33, 0xff0000ff, RZ, 0xc0, !PT ;  /* 0xff0000ff210d7812 */ /* 0x000fc400078ec0ff */
[----:B------:R-:W-:Y:S01]  /*5420*/  SHF.L.U32 R6, R14, 0x8, RZ ;  /* 0x000000080e067819 */ /* 0x000fe200000006ff */
[----:B------:R-:W-:Y:S01]  /*5430*/  IMAD.U32 R32, R32, 0x10000, RZ ;  /* 0x0001000020207824 */ /* 0x000fe200078e00ff */
[----:B------:R-:W-:Y:S01]  /*5440*/  LOP3.LUT R7, R8, 0xff00, R7, 0xf8, !PT ;  /* 0x0000ff0008077812 */ /* 0x000fe200078ef807 */
[----:B------:R-:W-:Y:S01]  /*5450*/  IMAD.U32 R8, R15, 0x10000, RZ ;  /* 0x000100000f087824 */ /* 0x000fe200078e00ff */
[----:B------:R-:W-:Y:S02]  /*5460*/  LOP3.LUT R13, R13, 0xff00, R6, 0xf8, !PT ;  /* 0x0000ff000d0d7812 */ /* 0x000fe400078ef806 */
[----:B------:R-:W-:Y:S02]  /*5470*/  F2FP.F16.E4M3.UNPACK_B R14, R108.H1 ;  /* 0x0000006cff0e723e */ /* 0x000fe400030006ff */
[----:B------:R-:W-:Y:S02]  /*5480*/  F2FP.F16.E4M3.UNPACK_B R6, R5 ;  /* 0x00000005ff06723e */ /* 0x000fe400020006ff */
[----:B------:R-:W-:Y:S01]  /*5490*/  LOP3.LUT R34, R13, 0xff0000, R32, 0xf8, !PT ;  /* 0x00ff00000d227812 */ /* 0x000fe200078ef820 */
[----:B------:R-:W-:Y:S01]  /*54a0*/  HADD2.F32 R32, -RZ, R14.H0_H0 ;  /* 0x2000000eff207230 */ /* 0x000fe20000004100 */
[----:B------:R-:W-:Y:S01]  /*54b0*/  LOP3.LUT R15, R7, 0xff0000, R8, 0xf8, !PT ;  /* 0x00ff0000070f7812 */ /* 0x000fe200078ef808 */
[----:B------:R-:W-:Y:S01]  /*54c0*/  HADD2.F32 R7, -RZ, R6.H1_H1 ;  /* 0x30000006ff077230 */ /* 0x000fe20000004100 */
[----:B------:R-:W-:Y:S01]  /*54d0*/  F2FP.F16.E4M3.UNPACK_B R13, R107.H1 ;  /* 0x0000006bff0d723e */ /* 0x000fe200030006ff */
[----:B------:R-:W-:Y:S01]  /*54e0*/  HADD2.F32 R33, -RZ, R14.H1_H1 ;  /* 0x3000000eff217230 */ /* 0x000fe20000004100 */
[----:B------:R-:W-:Y:S01]  /*54f0*/  F2FP.F16.E4M3.UNPACK_B R5, R5.H1 ;  /* 0x00000005ff05723e */ /* 0x000fe200030006ff */
[----:B------:R-:W-:-:S02]  /*5500*/  HADD2.F32 R6, -RZ, R6.H0_H0 ;  /* 0x20000006ff067230 */ /* 0x000fc40000004100 */
[C---:B------:R-:W-:Y:S01]  /*5510*/  FMUL.FTZ R35, R7.reuse, R32 ;  /* 0x0000002007237220 */ /* 0x040fe20000410000 */
[----:B------:R-:W-:Y:S01]  /*5520*/  HADD2.F32 R14, -RZ, R13.H0_H0 ;  /* 0x2000000dff0e7230 */ /* 0x000fe20000004100 */
[----:B------:R-:W-:Y:S01]  /*5530*/  F2FP.F16.E4M3.UNPACK_B R108, R108 ;  /* 0x0000006cff6c723e */ /* 0x000fe200020006ff */
[--C-:B------:R-:W-:Y:S02]  /*5540*/  HADD2.F32 R8, -RZ, R5.reuse.H1_H1 ;  /* 0x30000005ff087230 */ /* 0x100fe40000004100 */
[C---:B------:R-:W-:Y:S01]  /*5550*/  FMUL.FTZ R32, R6.reuse, R32 ;  /* 0x0000002006207220 */ /* 0x040fe20000410000 */
[----:B------:R-:W-:Y:S02]  /*5560*/  HADD2.F32 R5, -RZ, R5.H0_H0 ;  /* 0x20000005ff057230 */ /* 0x000fe40000004100 */
[-C--:B------:R-:W-:Y:S01]  /*5570*/  FFMA.FTZ R37, R6, R14.reuse, -R35 ;  /* 0x0000000e06257223 */ /* 0x080fe20000010823 */
[----:B------:R-:W-:Y:S02]  /*5580*/  HADD2.F32 R13, -RZ, R13.H1_H1 ;  /* 0x3000000dff0d7230 */ /* 0x000fe40000004100 */
[CC--:B------:R-:W-:Y:S01]  /*5590*/  FMUL.FTZ R6, R8.reuse, R33.reuse ;  /* 0x0000002108067220 */ /* 0x0c0fe20000410000 */
[----:B------:R-:W-:Y:S01]  /*55a0*/  FFMA.FTZ R38, R7, R14, R32 ;  /* 0x0000000e07267223 */ /* 0x000fe20000010020 */
[C---:B------:R-:W-:Y:S01]  /*55b0*/  FMUL.FTZ R33, R5.reuse, R33 ;  /* 0x0000002105217220 */ /* 0x040fe20000410000 */
[----:B------:R-:W-:Y:S01]  /*55c0*/  F2FP.F16.E4M3.UNPACK_B R107, R107 ;  /* 0x0000006bff6b723e */ /* 0x000fe200020006ff */
[-C--:B------:R-:W-:Y:S01]  /*55d0*/  FFMA.FTZ R39, R5, R13.reuse, -R6 ;  /* 0x0000000d05277223 */ /* 0x080fe20000010806 */
[-C--:B------:R-:W-:Y:S01]  /*55e0*/  F2FP.F16.E4M3.UNPACK_B R5, R4.reuse.H1 ;  /* 0x00000004ff05723e */ /* 0x080fe200030006ff */
        /* <DEDUP_REMOVED lines=8> */
[----:B------:R-:W-:Y:S02]  /*5670*/  HADD2.F32 R108, -RZ, R108.H0_H0 ;  /* 0x2000006cff6c7230 */ /* 0x000fe40000004100 */
[----:B------:R-:W-:Y:S01]  /*5680*/  FMUL.FTZ R33, R7, R13 ;  /* 0x0000000d07217220 */ /* 0x000fe20000410000 */
[----:B------:R-:W-:-:S02]  /*5690*/  HADD2.F32 R4, -RZ, R4.H1_H1 ;  /* 0x30000004ff047230 */ /* 0x000fc40000004100 */
[--C-:B------:R-:W-:Y:S02]  /*56a0*/  HADD2.F32 R8, -RZ, R107.reuse.H1_H1 ;  /* 0x3000006bff087230 */ /* 0x100fe40000004100 */
[-C--:B------:R-:W-:Y:S01]  /*56b0*/  FMUL.FTZ R13, R5, R108.reuse ;  /* 0x0000006c050d7220 */ /* 0x080fe20000410000 */
[----:B------:R-:W-:Y:S02]  /*56c0*/  HADD2.F32 R107, -RZ, R107.H0_H0 ;  /* 0x2000006bff6b7230 */ /* 0x000fe40000004100 */
[----:B------:R-:W-:Y:S01]  /*56d0*/  FMUL.FTZ R14, R4, R108 ;  /* 0x0000006c040e7220 */ /* 0x000fe20000410000 */
[-C--:B------:R-:W-:Y:S01]  /*56e0*/  FFMA.FTZ R33, R6, R8.reuse, -R33 ;  /* 0x0000000806217223 */ /* 0x080fe20000010821 */
[----:B------:R-:W-:Y:S02]  /*56f0*/  FFMA.FTZ R32, R7, R8, R32 ;  /* 0x0000000807207223 */ /* 0x000fe40000010020 */
[-C--:B------:R-:W-:Y:S01]  /*5700*/  FFMA.FTZ R35, R5, R107.reuse, -R14 ;  /* 0x0000006b05237223 */ /* 0x080fe2000001080e */
[----:B------:R-:W-:Y:S01]  /*5710*/  F2FP.F16.E4M3.UNPACK_B R5, R12.H1 ;  /* 0x0000000cff05723e */ /* 0x000fe200030006ff */
[----:B------:R-:W-:Y:S01]  /*5720*/  FFMA.FTZ R36, R4, R107, R13 ;  /* 0x0000006b04247223 */ /* 0x000fe2000001000d */
[----:B------:R-:W-:-:S02]  /*5730*/  F2FP.F16.E4M3.UNPACK_B R14, R34.H1 ;  /* 0x00000022ff0e723e */ /* 0x000fc400030006ff */
        /* <DEDUP_REMOVED lines=9> */
[----:B------:R-:W-:Y:S01]  /*57d0*/  FMUL.FTZ R39, R7, R33 ;  /* 0x0000002107277220 */ /* 0x000fe20000410000 */
[----:B------:R-:W-:-:S02]  /*57e0*/  HADD2.F32 R5, -RZ, R4.H1_H1 ;  /* 0x30000004ff057230 */ /* 0x000fc40000004100 */
[C---:B------:R-:W-:Y:S01]  /*57f0*/  FMUL.FTZ R40, R6.reuse, R33 ;  /* 0x0000002106287220 */ /* 0x040fe20000410000 */
[----:B------:R-:W-:Y:S02]  /*5800*/  HADD2.F32 R32, -RZ, R34.H1_H1 ;  /* 0x30000022ff207230 */ /* 0x000fe40000004100 */
[----:B------:R-:W-:Y:S01]  /*5810*/  FFMA.FTZ R39, R6, R13, -R39 ;  /* 0x0000000d06277223 */ /* 0x000fe20000010827 */
[----:B------:R-:W-:Y:S01]  /*5820*/  HADD2.F32 R4, -RZ, R4.H0_H0 ;  /* 0x20000004ff047230 */ /* 0x000fe20000004100 */
[----:B------:R-:W-:Y:S01]  /*5830*/  F2FP.F16.E4M3.UNPACK_B R9, R9 ;  /* 0x00000009ff09723e */ /* 0x000fe200020006ff */
        /* <DEDUP_REMOVED lines=10> */
[--C-:B------:R-:W-:Y:S02]  /*58e0*/  HADD2.F32 R5, -RZ, R12.reuse.H0_H0 ;  /* 0x2000000cff057230 */ /* 0x100fe40000004100 */
[----:B------:R-:W-:Y:S02]  /*58f0*/  HADD2.F32 R12, -RZ, R12.H1_H1 ;  /* 0x3000000cff0c7230 */ /* 0x000fe40000004100 */
[----:B------:R-:W-:Y:S01]  /*5900*/  FMUL.FTZ R7, R9, R34 ;  /* 0x0000002209077220 */ /* 0x000fe20000410000 */
[----:B------:R-:W-:-:S02]  /*5910*/  HADD2.F32 R14, -RZ, R14.H0_H0 ;  /* 0x2000000eff0e7230 */ /* 0x000fc40000004100 */
[----:B------:R-:W-:Y:S01]  /*5920*/  FMUL.FTZ R34, R4, R34 ;  /* 0x0000002204227220 */ /* 0x000fe20000410000 */
[----:B------:R-:W-:Y:S01]  /*5930*/  HADD2.F32 R15, -RZ, R15.H0_H0 ;  /* 0x2000000fff0f7230 */ /* 0x000fe20000004100 */
[----:B------:R-:W-:Y:S01]  /*5940*/  F2FP.SATFINITE.E4M3.F32.PACK_AB_MERGE_C R32, R32, R33, RZ ;  /* 0x000000212020723e */ /* 0x000fe200048070ff */
[----:B------:R-:W-:Y:S02]  /*5950*/  HADD2.F32 R8, -RZ, R8.H0_H0 ;  /* 0x20000008ff087230 */ /* 0x000fe40000004100 */
[-C--:B------:R-:W-:Y:S01]  /*5960*/  FMUL.FTZ R6, R12, R14.reuse ;  /* 0x0000000e0c067220 */ /* 0x080fe20000410000 */
[----:B------:R-:W-:Y:S01]  /*5970*/  FMUL.FTZ R13, R5, R14 ;  /* 0x0000000e050d7220 */ /* 0x000fe20000410000 */
[-C--:B------:R-:W-:Y:S01]  /*5980*/  FFMA.FTZ R7, R4, R15.reuse, -R7 ;  /* 0x0000000f04077223 */ /* 0x080fe20000010807 */
[----:B------:R-:W-:Y:S01]  /*5990*/  FFMA.FTZ R34, R9, R15, R34 ;  /* 0x0000000f09227223 */ /* 0x000fe20000010022 */
[-C--:B------:R-:W-:Y:S01]  /*59a0*/  FFMA.FTZ R6, R5, R8.reuse, -R6 ;  /* 0x0000000805067223 */ /* 0x080fe20000010806 */
[----:B------:R-:W-:Y:S01]  /*59b0*/  FFMA.FTZ R13, R12, R8, R13 ;  /* 0x000000080c0d7223 */ /* 0x000fe2000001000d */
[----:B------:R-:W-:-:S02]  /*59c0*/  F2FP.SATFINITE.E4M3.F32.PACK_AB_MERGE_C R39, R40, R39, RZ ;  /* 0x000000272827723e */ /* 0x000fc400048070ff */
[----:B------:R-:W-:Y:S02]  /*59d0*/  F2FP.SATFINITE.E4M3.F32.PACK_AB_MERGE_C R32, R34, R7, R32 ;  /* 0x000000072220723e */ /* 0x000fe40004807020 */
[----:B------:R-:W-:Y:S02]  /*59e0*/  F2FP.SATFINITE.E4M3.F32.PACK_AB_MERGE_C R7, R13, R6, R39 ;  /* 0x000000060d07723e */ /* 0x000fe40004807027 */
[----:B------:R-:W-:Y:S01]  /*59f0*/  F2FP.SATFINITE.E4M3.F32.PACK_AB_MERGE_C R5, R38, R37, R42 ;  /* 0x000000252605723e */ /* 0x000fe2000480702a */
[----:B------:R-:W-:Y:S01]  /*5a00*/  IMAD.MOV.U32 R6, RZ, RZ, R32 ;  /* 0x000000ffff067224 */ /* 0x000fe200078e0020 */
[----:B------:R-:W-:-:S07]  /*5a10*/  F2FP.SATFINITE.E4M3.F32.PACK_AB_MERGE_C R4, R36, R35, R41 ;  /* 0x000000232404723e */ /* 0x000fce0004807029 */
.L_x_559:
[----:B------:R-:W-:Y:S05]  /*5a20*/  BSYNC B1 ;  /* 0x0000000000017941 */ /* 0x000fea0003800000 */
.L_x_558:
[----:B0-----:R0:W-:Y:S01]  /*5a30*/  ST.E.128 desc[UR36][R10.64], R4 ;  /* 0x000000040a007985 */ /* 0x0011e2000c101d24 */
[----:B------:R-:W-:Y:S05]  /*5a40*/  BRA `(.L_x_553) ;  /* 0x0000003400ec7947 */ /* 0x000fea0003800000 */
.L_x_524:
[----:B------:R-:W-:Y:S01]  /*5a50*/  VIADD R8, R190, 0x40 ;  /* 0x00000040be087836 */ /* 0x000fe20000000000 */
[----:B------:R-:W-:Y:S02]  /*5a60*/  CS2R R34, SRZ ;  /* 0x0000000000227805 */ /* 0x000fe4000001ff00 */
[----:B------:R-:W-:Y:S02]  /*5a70*/  CS2R R32, SRZ ;  /* 0x0000000000207805 */ /* 0x000fe4000001ff00 */
[----:B------:R-:W-:Y:S01]  /*5a80*/  ISETP.GE.AND P3, PT, R8, R94, PT ;  /* 0x0000005e0800720c */ /* 0x000fe20003f66270 */
[----:B------:R-:W-:-:S03]  /*5a90*/  VIADD R8, R190, 0x80 ;  /* 0x00000080be087836 */ /* 0x000fc60000000000 */
[----:B------:R-:W-:-:S13]  /*5aa0*/  ISETP.GE.OR P3, PT, R16, R105, P3 ;  /* 0x000000691000720c */ /* 0x000fda0001f66670 */
[----:B------:R-:W-:Y:S01]  /*5ab0*/  @!P3 IADD3 R11, P2, P4, R30, R4, R83 ;  /* 0x000000041e0bb210 */ /* 0x000fe20007c5e053 */
[----:B------:R-:W0:Y:S03]  /*5ac0*/  @!P3 LDC.64 R12, c[0x0][0x3e8] ;  /* 0x0000fa00ff0cbb82 */ /* 0x000e260000000a00 */
[----:B------:R-:W-:Y:S02]  /*5ad0*/  @!P3 IADD3.X R14, R68, R88, R85, P2, P4 ;  /* 0x00000058440eb210 */ /* 0x000fe400017e8455 */
[----:B------:R-:W-:-:S04]  /*5ae0*/  ISETP.GE.AND P4, PT, R190, R94, PT ;  /* 0x0000005ebe00720c */ /* 0x000fc80003f86270 */
[----:B------:R-:W-:-:S13]  /*5af0*/  ISETP.GE.OR P4, PT, R16, R105, P4 ;  /* 0x000000691000720c */ /* 0x000fda0002786670 */
[----:B------:R-:W1:Y:S08]  /*5b00*/  @!P4 LDC.64 R36, c[0x0][0x3e8] ;  /* 0x0000fa00ff24cb82 */ /* 0x000e700000000a00 */
[----:B------:R-:W2:Y:S01]  /*5b10*/  @!P4 LDC.64 R38, c[0x0][0x400] ;  /* 0x00010000ff26cb82 */ /* 0x000ea20000000a00 */
[----:B-1----:R-:W-:-:S04]  /*5b20*/  @!P4 IADD3 R36, P2, P5, R30, R36, R4 ;  /* 0x000000241e24c210 */ /* 0x002fc80007d5e004 */
[----:B------:R-:W-:Y:S02]  /*5b30*/  @!P4 IADD3.X R37, R68, R37, R88, P2, P5 ;  /* 0x000000254425c210 */ /* 0x000fe400017ea458 */
[----:B--2---:R-:W-:-:S04]  /*5b40*/  @!P4 IADD3 R38, P2, P5, R56, R38, R6 ;  /* 0x000000263826c210 */ /* 0x004fc80007d5e006 */
[----:B------:R-:W-:Y:S02]  /*5b50*/  @!P4 IADD3.X R39, R66, R39, R106, P2, P5 ;  /* 0x000000274227c210 */ /* 0x000fe400017ea46a */
[----:B------:R-:W-:Y:S02]  /*5b60*/  ISETP.GE.AND P2, PT, R8, R94, PT ;  /* 0x0000005e0800720c */ /* 0x000fe40003f46270 */
[----:B------:R-:W-:Y:S02]  /*5b70*/  CS2R R42, SRZ ;  /* 0x00000000002a7805 */ /* 0x000fe4000001ff00 */
[----:B------:R-:W-:Y:S01]  /*5b80*/  CS2R R40, SRZ ;  /* 0x0000000000287805 */ /* 0x000fe2000001ff00 */
[----:B------:R1:W2:Y:S01]  /*5b90*/  @!P4 LDG.E.128 R32, desc[UR36][R38.64] ;  /* 0x000000242620c981 */ /* 0x0002a2000c1e1d00 */
[----:B------:R-:W-:-:S13]  /*5ba0*/  ISETP.GE.OR P2, PT, R16, R105, P2 ;  /* 0x000000691000720c */ /* 0x000fda0001746670 */
[----:B------:R-:W-:-:S04]  /*5bb0*/  @!P2 IADD3 R5, P5, P6, R30, R82, R4 ;  /* 0x000000521e05a210 */ /* 0x000fc80007ebe004 */
[----:B------:R-:W-:Y:S02]  /*5bc0*/  @!P2 IADD3.X R10, R68, R84, R88, P5, P6 ;  /* 0x00000054440aa210 */ /* 0x000fe40002fec458 */
[----:B------:R-:W-:-:S04]  /*5bd0*/  @!P3 IADD3 R9, P5, P6, R56, R6, R78 ;  /* 0x000000063809b210 */ /* 0x000fc80007ebe04e */
[----:B------:R-:W-:Y:S02]  /*5be0*/  @!P3 IADD3.X R8, R66, R106, R80, P5, P6 ;  /* 0x0000006a4208b210 */ /* 0x000fe40002fec450 */
[----:B------:R-:W-:-:S04]  /*5bf0*/  @!P2 IADD3 R7, P5, P6, R56, R77, R6 ;  /* 0x0000004d3807a210 */ /* 0x000fc80007ebe006 */
[----:B------:R-:W-:Y:S02]  /*5c00*/  @!P2 IADD3.X R4, R66, R79, R106, P5, P6 ;  /* 0x0000004f4204a210 */ /* 0x000fe40002fec46a */
[----:B0-----:R-:W-:-:S04]  /*5c10*/  @!P3 IADD3 R12, P5, R11, R12, RZ ;  /* 0x0000000c0b0cb210 */ /* 0x001fc80007fbe0ff */
[----:B------:R-:W-:Y:S02]  /*5c20*/  @!P3 IADD3.X R13, R14, R13, RZ, P5, !PT ;  /* 0x0000000d0e0db210 */ /* 0x000fe40002ffe4ff */
[----:B------:R-:W0:Y:S02]  /*5c30*/  @!P3 LDC.64 R14, c[0x0][0x400] ;  /* 0x00010000ff0ebb82 */ /* 0x000e240000000a00 */
[----:B0-----:R-:W-:-:S05]  /*5c40*/  @!P3 IADD3 R14, P5, R9, R14, RZ ;  /* 0x0000000e090eb210 */ /* 0x001fca0007fbe0ff */
[----:B------:R-:W-:Y:S02]  /*5c50*/  @!P3 IMAD.X R15, R8, 0x1, R15, P5 ;  /* 0x00000001080fb824 */ /* 0x000fe400028e060f */
[----:B------:R-:W0:Y:S01]  /*5c60*/  @!P2 LDC.64 R8, c[0x0][0x3e8] ;  /* 0x0000fa00ff08ab82 */ /* 0x000e220000000a00 */
[----:B-1----:R-:W-:Y:S02]  /*5c70*/  CS2R R38, SRZ ;  /* 0x0000000000267805 */ /* 0x002fe4000001ff00 */
[----:B------:R-:W-:Y:S02]  /*5c80*/  CS2R R46, SRZ ;  /* 0x00000000002e7805 */ /* 0x000fe4000001ff00 */
[----:B------:R-:W-:Y:S02]  /*5c90*/  CS2R R44, SRZ ;  /* 0x00000000002c7805 */ /* 0x000fe4000001ff00 */
[----:B------:R-:W-:Y:S02]  /*5ca0*/  CS2R R50, SRZ ;  /* 0x0000000000327805 */ /* 0x000fe4000001ff00 */
[----:B------:R-:W-:Y:S01]  /*5cb0*/  CS2R R48, SRZ ;  /* 0x0000000000307805 */ /* 0x000fe2000001ff00 */
[----:B------:R-:W3:Y:S01]  /*5cc0*/  @!P3 LDG.E.128 R40, desc[UR36][R14.64] ;  /* 0x000000240e28b981 */ /* 0x000ee2000c1e1d00 */
[----:B0-----:R-:W-:-:S05]  /*5cd0*/  @!P2 IADD3 R8, P5, R5, R8, RZ ;  /* 0x000000080508a210 */ /* 0x001fca0007fbe0ff */
[----:B------:R-:W-:Y:S02]  /*5ce0*/  @!P2 IMAD.X R9, R10, 0x1, R9, P5 ;  /* 0x000000010a09a824 */ /* 0x000fe400028e0609 */
[----:B------:R-:W0:Y:S03]  /*5cf0*/  @!P2 LDC.64 R10, c[0x0][0x400] ;  /* 0x00010000ff0aab82 */ /* 0x000e260000000a00 */
[----:B------:R-:W4:Y:S01]  /*5d00*/  @!P2 LDG.E.128 R44, desc[UR36][R8.64] ;  /* 0x00000024082ca981 */ /* 0x000f22000c1e1d00 */
[----:B0-----:R-:W-:Y:S02]  /*5d10*/  @!P2 IADD3 R10, P5, R7, R10, RZ ;  /* 0x0000000a070aa210 */ /* 0x001fe40007fbe0ff */
[----:B------:R-:W-:-:S03]  /*5d20*/  CS2R R6, SRZ ;  /* 0x0000000000067805 */ /* 0x000fc6000001ff00 */
[----:B------:R-:W-:Y:S01]  /*5d30*/  @!P2 IMAD.X R11, R4, 0x1, R11, P5 ;  /* 0x00000001040ba824 */ /* 0x000fe200028e060b */
[----:B------:R-:W-:-:S04]  /*5d40*/  CS2R R4, SRZ ;  /* 0x0000000000047805 */ /* 0x000fc8000001ff00 */
[----:B------:R-:W5:Y:S04]  /*5d50*/  @!P2 LDG.E.128 R48, desc[UR36][R10.64] ;  /* 0x000000240a30a981 */ /* 0x000f68000c1e1d00 */
[----:B------:R0:W5:Y:S02]  /*5d60*/  @!P4 LDG.E.128 R4, desc[UR36][R36.64] ;  /* 0x000000242404c981 */ /* 0x000164000c1e1d00 */
[----:B0-----:R-:W-:-:S06]  /*5d70*/  CS2R R36, SRZ ;  /* 0x0000000000247805 */ /* 0x001fcc000001ff00 */
[----:B------:R-:W5:Y:S01]  /*5d80*/  @!P3 LDG.E.128 R36, desc[UR36][R12.64] ;  /* 0x000000240c24b981 */ /* 0x000f62000c1e1d00 */
[----:B------:R-:W-:-:S06]  /*5d90*/  UISETP.NE.AND UP0, UPT, UR39, 0x3, UPT ;  /* 0x000000032700788c */ /* 0x000fcc000bf05270 */
[----:B------:R-:W-:Y:S02]  /*5da0*/  PLOP3.LUT P5, PT, PT, PT, UP0, 0x80, 0x0 ;  /* 0x000000000000781c */ /* 0x000fe40003faf008 */
[----:B------:R-:W-:Y:S02]  /*5db0*/  ISETP.GE.AND P2, PT, R16, R105, PT ;  /* 0x000000691000720c */ /* 0x000fe40003f46270 */
[----:B--2---:R-:W-:Y:S01]  /*5dc0*/  MOV R119, R34 ;  /* 0x0000002200777202 */ /* 0x004fe20000000f00 */
[----:B------:R-:W-:Y:S02]  /*5dd0*/  IMAD.MOV.U32 R121, RZ, RZ, R32 ;  /* 0x000000ffff797224 */ /* 0x000fe400078e0020 */
[----:B---3--:R-:W-:Y:S02]  /*5de0*/  IMAD.MOV.U32 R115, RZ, RZ, R42 ;  /* 0x000000ffff737224 */ /* 0x008fe400078e002a */
[----:B------:R-:W-:Y:S01]  /*5df0*/  IMAD.MOV.U32 R116, RZ, RZ, R40 ;  /* 0x000000ffff747224 */ /* 0x000fe200078e0028 */
[----:B----4-:R-:W-:Y:S01]  /*5e00*/  MOV R106, R46 ;  /* 0x0000002e006a7202 */ /* 0x010fe20000000f00 */
[----:B------:R-:W-:-:S02]  /*5e10*/  IMAD.MOV.U32 R108, RZ, RZ, R44 ;  /* 0x000000ffff6c7224 */ /* 0x000fc400078e002c */
[----:B-----5:R-:W-:Y:S02]  /*5e20*/  IMAD.MOV.U32 R109, RZ, RZ, R50 ;  /* 0x000000ffff6d7224 */ /* 0x020fe400078e0032 */
[----:B------:R-:W-:Y:S02]  /*5e30*/  IMAD.MOV.U32 R110, RZ, RZ, R48 ;  /* 0x000000ffff6e7224 */ /* 0x000fe400078e0030 */
[----:B------:R-:W-:Y:S02]  /*5e40*/  IMAD.MOV.U32 R117, RZ, RZ, R6 ;  /* 0x000000ffff757224 */ /* 0x000fe400078e0006 */
[----:B------:R-:W-:Y:S02]  /*5e50*/  IMAD.MOV.U32 R120, RZ, RZ, R4 ;  /* 0x000000ffff787224 */ /* 0x000fe400078e0004 */
[----:B------:R-:W-:Y:S02]  /*5e60*/  IMAD.MOV.U32 R111, RZ, RZ, R38 ;  /* 0x000000ffff6f7224 */ /* 0x000fe400078e0026 */
[----:B------:R-:W-:Y:S01]  /*5e70*/  IMAD.MOV.U32 R113, RZ, RZ, R36 ;  /* 0x000000ffff717224 */ /* 0x000fe200078e0024 */
[----:B------:R-:W-:Y:S06]  /*5e80*/  @!P5 BRA `(.L_x_560) ;  /* 0x000000000004d947 */ /* 0x000fec0003800000 */
[----:B------:R-:W-:Y:S01]  /*5e90*/  BPT.TRAP 0x1 ;  /* 0x000000040000795c */ /* 0x000fe20000300000 */
.L_x_560:
[----:B------:R-:W-:Y:S01]  /*5ea0*/  IMAD R88, R188, 0x8, R18 ;  /* 0x00000008bc587824 */ /* 0x000fe200078e0212 */
[----:B------:R-:W-:Y:S01]  /*5eb0*/  SHF.L.U32 R93, R193, 0x1f, RZ ;  /* 0x0000001fc15d7819 */ /* 0x000fe200000006ff */
[----:B------:R-:W0:Y:S01]  /*5ec0*/  LDC R112, c[0x0][0x2f4] ;  /* 0x0000bd00ff707b82 */ /* 0x000e220000000800 */
[----:B------:R-:W-:Y:S02]  /*5ed0*/  BSSY B1, `(.L_x_561) ;  /* 0x0000003000017945 */ /* 0x000fe40003800000 */
[----:B------:R-:W1:Y:S02]  /*5ee0*/  SYNCS.PHASECHK.TRANS64.TRYWAIT P3, [R88+URZ+0x22890], R93 ;  /* 0x0228905d580075a7 */ /* 0x000e64000806017f */
[----:B-1----:R-:W-:Y:S05]  /*5ef0*/  @!P3 BRA `(.L_x_562) ;  /* 0x000001b400f4b947 */ /* 0x002fea0003800000 */
.L_x_834:
[----:B------:R-:W-:Y:S05]  /*5f00*/  BSYNC B1 ;  /* 0x0000000000017941 */ /* 0x000fea0003800000 */
.L_x_561:
[----:B------:R-:W-:Y:S01]  /*5f10*/  UMOV UR4, 0xffffffff ;  /* 0xffffffff00047882 */ /* 0x000fe20000000000 */
[----:B0-----:R-:W-:Y:S02]  /*5f20*/  IMAD.IADD R114, R112, 0x1, -R73 ;  /* 0x0000000170727824 */ /* 0x001fe400078e0a49 */
[----:B------:R-:W-:Y:S05]  /*5f30*/  BRA.DIV UR4, `(.L_x_563) ;  /* 0x000001b604f87947 */ /* 0x000fea000b800000 */
[----:B------:R0:W2:Y:S04]  /*5f40*/  SHFL.IDX PT, R105, R104, RZ, 0x1c1f ;  /* 0x001c1fff68697589 */ /* 0x0000a800000e0000 */
[----:B------:R0:W3:Y:S02]  /*5f50*/  SHFL.IDX PT, R107, R103, RZ, 0x1c1f ;  /* 0x001c1fff676b7589 */ /* 0x0000e400000e0000 */
.L_x_838:
[----:B------:R-:W-:Y:S01]  /*5f60*/  ISETP.GE.OR P3, PT, R190, R94, P1 ;  /* 0x0000005ebe00720c */ /* 0x000fe20000f66670 */
[----:B------:R-:W-:-:S12]  /*5f70*/  BSSY B1, `(.L_x_564) ;  /* 0x00000e8000017945 */ /* 0x000fd80003800000 */
[----:B------:R-:W-:Y:S05]  /*5f80*/  @P3 BRA `(.L_x_565) ;  /* 0x0000000c00983947 */ /* 0x000fea0003800000 */
[----:B------:R-:W-:Y:S01]  /*5f90*/  SEL R8, R73, R114, !P0 ;  /* 0x0000007249087207 */ /* 0x000fe20004000000 */
[----:B------:R-:W-:Y:S01]  /*5fa0*/  BSSY B2, `(.L_x_566) ;  /* 0x00000df000027945 */ /* 0x000fe20003800000 */
[----:B---3--:R-:W-:Y:S02]  /*5fb0*/  IADD3 R98, P3, R64, R107, RZ ;  /* 0x0000006b40627210 */ /* 0x008fe40007f7e0ff */
[----:B------:R-:W-:Y:S02]  /*5fc0*/  SHF.R.S32.HI R9, RZ, 0x1f, R8 ;  /* 0x0000001fff097819 */ /* 0x000fe40000011408 */
[----:B--2---:R-:W-:Y:S02]  /*5fd0*/  IADD3.X R99, R105, R62, RZ, P3, !PT ;  /* 0x0000003e69637210 */ /* 0x004fe40001ffe4ff */
[----:B------:R-:W-:-:S04]  /*5fe0*/  LEA.HI R8, R9, R8, RZ, 0x5 ;  /* 0x0000000809087211 */ /* 0x000fc800078f28ff */
[----:B------:R-:W-:-:S05]  /*5ff0*/  LEA.HI.SX32 R8, R8, R65, 0x1b ;  /* 0x0000004108087211 */ /* 0x000fca00078fdaff */
[----:B------:R-:W-:-:S05]  /*6000*/  IMAD.SHL.U32 R118, R8, 0x10, RZ ;  /* 0x0000001008767824 */ /* 0x000fca00078e00ff */
[----:B------:R-:W-:-:S04]  /*6010*/  LOP3.LUT R9, R81, 0x70, R118, 0xf8, !PT ;  /* 0x0000007051097812 */ /* 0x000fc800078ef876 */
[----:B------:R-:W-:Y:S01]  /*6020*/  LOP3.LUT R8, R9, R76, RZ, 0x3c, !PT ;  /* 0x0000004c09087212 */ /* 0x000fe200078e3cff */
[----:B------:R-:W-:-:S04]  /*6030*/  IMAD R9, R188, 0x5000, R61 ;  /* 0x00005000bc097824 */ /* 0x000fc800078e023d */
[----:B------:R-:W-:Y:S02]  /*6040*/  IMAD.IADD R11, R199, 0x1, R8 ;  /* 0x00000001c70b7824 */ /* 0x000fe400078e0208 */
[----:B------:R-:W-:Y:S02]  /*6050*/  IMAD.IADD R9, R18, 0x1, R9 ;  /* 0x0000000112097824 */ /* 0x000fe400078e0209 */
[----:B------:R-:W-:-:S04]  /*6060*/  IMAD R11, R188, 0x5000, R11 ;  /* 0x00005000bc0b7824 */ /* 0x000fc800078e020b */
[----:B------:R-:W-:Y:S02]  /*6070*/  IMAD.IADD R12, R18, 0x1, R11 ;  /* 0x00000001120c7824 */ /* 0x000fe400078e020b */
[----:B------:R-:W2:Y:S04]  /*6080*/  LDS.128 R8, [R9+0x18400] ;  /* 0x0184000009087984 */ /* 0x000ea80000000c00 */
[----:B------:R-:W3:Y:S01]  /*6090*/  LDS.128 R12, [R12+0x18400] ;  /* 0x018400000c0c7984 */ /* 0x000ee20000000c00 */
[----:B------:R-:W-:Y:S05]  /*60a0*/  @P2 BRA `(.L_x_567) ;  /* 0x0000000c00382947 */ /* 0x000fea0003800000 */
[--C-:B------:R-:W-:Y:S01]  /*60b0*/  SHF.R.U32.HI R131, RZ, 0x8, R5.reuse ;  /* 0x00000008ff837819 */ /* 0x100fe20000011605 */
[----:B--2---:R-:W-:Y:S01]  /*60c0*/  IMAD.MOV.U32 R32, RZ, RZ, R8 ;  /* 0x000000ffff207224 */ /* 0x004fe200078e0008 */
[----:B------:R-:W-:Y:S02]  /*60d0*/  LOP3.LUT R4, R5, 0xff0000ff, RZ, 0xc0, !PT ;  /* 0xff0000ff05047812 */ /* 0x000fe400078ec0ff */
[----:B------:R-:W-:Y:S01]  /*60e0*/  SHF.R.U32.HI R130, RZ, 0x10, R5 ;  /* 0x00000010ff827819 */ /* 0x000fe20000011605 */
[----:B------:R-:W-:Y:S01]  /*60f0*/  IMAD.SHL.U32 R5, R131, 0x100, RZ ;  /* 0x0000010083057824 */ /* 0x000fe200078e00ff */
[----:B------:R-:W-:Y:S02]  /*6100*/  SHF.R.U32.HI R125, RZ, 0x8, R33 ;  /* 0x00000008ff7d7819 */ /* 0x000fe40000011621 */
[----:B------:R-:W-:Y:S02]  /*6110*/  SHF.R.U32.HI R126, RZ, 0x8, R7 ;  /* 0x00000008ff7e7819 */ /* 0x000fe40000011607 */
[----:B------:R-:W-:-:S02]  /*6120*/  LOP3.LUT R122, R33, 0xff0000ff, RZ, 0xc0, !PT ;  /* 0xff0000ff217a7812 */ /* 0x000fc400078ec0ff */
[----:B------:R-:W-:Y:S01]  /*6130*/  SHF.R.U32.HI R128, RZ, 0x10, R33 ;  /* 0x00000010ff807819 */ /* 0x000fe20000011621 */
[----:B------:R-:W-:Y:S01]  /*6140*/  IMAD.SHL.U32 R33, R125, 0x100, RZ ;  /* 0x000001007d217824 */ /* 0x000fe200078e00ff */
[----:B------:R-:W-:Y:S02]  /*6150*/  SHF.R.U32.HI R124, RZ, 0x8, R35 ;  /* 0x00000008ff7c7819 */ /* 0x000fe40000011623 */
[----:B------:R-:W-:Y:S02]  /*6160*/  LOP3.LUT R6, R7, 0xff0000ff, RZ, 0xc0, !PT ;  /* 0xff0000ff07067812 */ /* 0x000fe400078ec0ff */
[----:B------:R-:W-:Y:S01]  /*6170*/  SHF.R.U32.HI R129, RZ, 0x10, R7 ;  /* 0x00000010ff817819 */ /* 0x000fe20000011607 */
[----:B------:R-:W-:Y:S01]  /*6180*/  IMAD.SHL.U32 R7, R126, 0x100, RZ ;  /* 0x000001007e077824 */ /* 0x000fe200078e00ff */
[----:B------:R-:W-:Y:S01]  /*6190*/  LOP3.LUT R4, R4, 0xff00, R5, 0xf8, !PT ;  /* 0x0000ff0004047812 */ /* 0x000fe200078ef805 */
[----:B------:R-:W-:Y:S01]  /*61a0*/  IMAD.U32 R5, R130, 0x10000, RZ ;  /* 0x0001000082057824 */ /* 0x000fe200078e00ff */
[----:B---3--:R-:W-:Y:S01]  /*61b0*/  MOV R34, R12 ;  /* 0x0000000c00227202 */ /* 0x008fe20000000f00 */
[----:B------:R-:W-:Y:S01]  /*61c0*/  IMAD.SHL.U32 R8, R124, 0x100, RZ ;  /* 0x000001007c087824 */ /* 0x000fe200078e00ff */
[----:B------:R-:W-:-:S02]  /*61d0*/  LOP3.LUT R123, R35, 0xff0000ff, RZ, 0xc0, !PT ;  /* 0xff0000ff237b7812 */ /* 0x000fc400078ec0ff */
[----:B------:R-:W-:Y:S02]  /*61e0*/  SHF.R.U32.HI R127, RZ, 0x10, R35 ;  /* 0x00000010ff7f7819 */ /* 0x000fe40000011623 */
[----:B------:R-:W-:Y:S02]  /*61f0*/  LOP3.LUT R124, R122, 0xff00, R33, 0xf8, !PT ;  /* 0x0000ff007a7c7812 */ /* 0x000fe400078ef821 */
[----:B------:R-:W-:Y:S01]  /*6200*/  LOP3.LUT R7, R6, 0xff00, R7, 0xf8, !PT ;  /* 0x0000ff0006077812 */ /* 0x000fe200078ef807 */
[----:B------:R-:W-:Y:S01]  /*6210*/  IMAD.U32 R127, R127, 0x10000, RZ ;  /* 0x000100007f7f7824 */ /* 0x000fe200078e00ff */
[----:B------:R-:W-:Y:S02]  /*6220*/  F2FP.F16.E4M3.UNPACK_B R125, R121.H1 ;  /* 0x00000079ff7d723e */ /* 0x000fe400030006ff */
[----:B------:R-:W-:Y:S02]  /*6230*/  F2FP.F16.E4M3.UNPACK_B R35, R34.H1 ;  /* 0x00000022ff23723e */ /* 0x000fe400030006ff */
[----:B------:R-:W-:-:S02]  /*6240*/  F2FP.F16.E4M3.UNPACK_B R33, R32.H1 ;  /* 0x00000020ff21723e */ /* 0x000fc400030006ff */
[----:B------:R-:W-:Y:S01]  /*6250*/  LOP3.LUT R6, R4, 0xff0000, R5, 0xf8, !PT ;  /* 0x00ff000004067812 */ /* 0x000fe200078ef805 */
[----:B------:R-:W-:Y:S01]  /*6260*/  HADD2.F32 R5, -RZ, R125.H0_H0 ;  /* 0x2000007dff057230 */ /* 0x000fe20000004100 */
[----:B------:R-:W-:Y:S01]  /*6270*/  SHF.L.U32 R4, R129, 0x10, RZ ;  /* 0x0000001081047819 */ /* 0x000fe200000006ff */
[----:B------:R-:W-:Y:S01]  /*6280*/  HADD2.F32 R12, -RZ, R35.H0_H0 ;  /* 0x20000023ff0c7230 */ /* 0x000fe20000004100 */
[----:B------:R-:W-:Y:S01]  /*6290*/  LOP3.LUT R126, R123, 0xff00, R8, 0xf8, !PT ;  /* 0x0000ff007b7e7812 */ /* 0x000fe200078ef808 */
[----:B------:R-:W-:Y:S01]  /*62a0*/  HADD2.F32 R8, -RZ, R33.H0_H0 ;  /* 0x20000021ff087230 */ /* 0x000fe20000004100 */
[----:B------:R-:W-:Y:S01]  /*62b0*/  F2FP.F16.E4M3.UNPACK_B R122, R120.H1 ;  /* 0x00000078ff7a723e */ /* 0x000fe200030006ff */
[----:B------:R-:W-:Y:S01]  /*62c0*/  HADD2.F32 R35, -RZ, R35.H1_H1 ;  /* 0x30000023ff237230 */ /* 0x000fe20000004100 */
[----:B------:R-:W-:Y:S01]  /*62d0*/  LOP3.LUT R4, R7, 0xff0000, R4, 0xf8, !PT ;  /* 0x00ff000007047812 */ /* 0x000fe200078ef804 */
[----:B------:R-:W-:Y:S02]  /*62e0*/  IMAD.U32 R7, R128, 0x10000, RZ ;  /* 0x0001000080077824 */ /* 0x000fe400078e00ff */
[----:B------:R-:W-:Y:S01]  /*62f0*/  FMUL.FTZ R129, R12, R5 ;  /* 0x000000050c817220 */ /* 0x000fe20000410000 */
[----:B------:R-:W-:-:S02]  /*6300*/  HADD2.F32 R123, -RZ, R122.H0_H0 ;  /* 0x2000007aff7b7230 */ /* 0x000fc40000004100 */
[----:B------:R-:W-:Y:S01]  /*6310*/  FMUL.FTZ R131, R8, R5 ;  /* 0x0000000508837220 */ /* 0x000fe20000410000 */
[----:B------:R-:W-:Y:S01]  /*6320*/  LOP3.LUT R5, R126, 0xff0000, R127, 0xf8, !PT ;  /* 0x00ff00007e057812 */ /* 0x000fe200078ef87f */
[----:B------:R-:W-:Y:S01]  /*6330*/  HADD2.F32 R126, -RZ, R125.H1_H1 ;  /* 0x3000007dff7e7230 */ /* 0x000fe20000004100 */
[----:B------:R-:W-:Y:S01]  /*6340*/  LOP3.LUT R7, R124, 0xff0000, R7, 0xf8, !PT ;  /* 0x00ff00007c077812 */ /* 0x000fe200078ef807 */
[----:B------:R-:W-:Y:S02]  /*6350*/  HADD2.F32 R124, -RZ, R122.H1_H1 ;  /* 0x3000007aff7c7230 */ /* 0x000fe40000004100 */
[-C--:B------:R-:W-:Y:S01]  /*6360*/  FFMA.FTZ R8, R8, R123.reuse, -R129 ;  /* 0x0000007b08087223 */ /* 0x080fe20000010881 */
[----:B------:R-:W-:Y:S01]  /*6370*/  FFMA.FTZ R12, R12, R123, R131 ;  /* 0x0000007b0c0c7223 */ /* 0x000fe20000010083 */
[----:B------:R-:W-:Y:S01]  /*6380*/  F2FP.F16.E4M3.UNPACK_B R122, R120 ;  /* 0x00000078ff7a723e */ /* 0x000fe200020006ff */
[----:B------:R-:W-:Y:S01]  /*6390*/  HADD2.F32 R33, -RZ, R33.H1_H1 ;  /* 0x30000021ff217230 */ /* 0x000fe20000004100 */
[----:B------:R-:W-:Y:S01]  /*63a0*/  F2FP.F16.E4M3.UNPACK_B R123, R121 ;  /* 0x00000079ff7b723e */ /* 0x000fe200020006ff */
[----:B------:R-:W-:Y:S01]  /*63b0*/  FMUL.FTZ R128, R35, R126 ;  /* 0x0000007e23807220 */ /* 0x000fe20000410000 */
[----:B------:R-:W-:-:S02]  /*63c0*/  F2FP.F16.E4M3.UNPACK_B R34, R34 ;  /* 0x00000022ff22723e */ /* 0x000fc400020006ff */
[----:B------:R-:W-:Y:S01]  /*63d0*/  F2FP.F16.E4M3.UNPACK_B R120, R32 ;  /* 0x00000020ff78723e */ /* 0x000fe200020006ff */
[----:B------:R-:W-:Y:S02]  /*63e0*/  HADD2.F32 R125, -RZ, R123.H0_H0 ;  /* 0x2000007bff7d7230 */ /* 0x000fe40000004100 */
[C---:B------:R-:W-:Y:S01]  /*63f0*/  FMUL.FTZ R126, R33.reuse, R126 ;  /* 0x0000007e217e7220 */ /* 0x040fe20000410000 */
[----:B------:R-:W-:Y:S02]  /*6400*/  HADD2.F32 R121, -RZ, R34.H0_H0 ;  /* 0x20000022ff797230 */ /* 0x000fe40000004100 */
[-C--:B------:R-:W-:Y:S01]  /*6410*/  FFMA.FTZ R33, R33, R124.reuse, -R128 ;  /* 0x0000007c21217223 */ /* 0x080fe20000010880 */
[----:B------:R-:W-:Y:S02]  /*6420*/  HADD2.F32 R32, -RZ, R120.H0_H0 ;  /* 0x20000078ff207230 */ /* 0x000fe40000004100 */
[----:B------:R-:W-:Y:S01]  /*6430*/  FFMA.FTZ R35, R35, R124, R126 ;  /* 0x0000007c23237223 */ /* 0x000fe2000001007e */
[----:B------:R-:W-:-:S02]  /*6440*/  HADD2.F32 R124, -RZ, R122.H0_H0 ;  /* 0x2000007aff7c7230 */ /* 0x000fc40000004100 */
[CC--:B------:R-:W-:Y:S01]  /*6450*/  FMUL.FTZ R127, R121.reuse, R125.reuse ;  /* 0x0000007d797f7220 */ /* 0x0c0fe20000410000 */
[----:B------:R-:W-:Y:S02]  /*6460*/  HADD2.F32 R120, -RZ, R120.H1_H1 ;  /* 0x30000078ff787230 */ /* 0x000fe40000004100 */
[C---:B------:R-:W-:Y:S01]  /*6470*/  FMUL.FTZ R126, R32.reuse, R125 ;  /* 0x0000007d207e7220 */ /* 0x040fe20000410000 */
[----:B------:R-:W-:Y:S02]  /*6480*/  HADD2.F32 R125, -RZ, R123.H1_H1 ;  /* 0x3000007bff7d7230 */ /* 0x000fe40000004100 */
[-C--:B------:R-:W-:Y:S01]  /*6490*/  FFMA.FTZ R32, R32, R124.reuse, -R127 ;  /* 0x0000007c20207223 */ /* 0x080fe2000001087f */
[----:B------:R-:W-:Y:S02]  /*64a0*/  HADD2.F32 R123, -RZ, R34.H1_H1 ;  /* 0x30000022ff7b7230 */ /* 0x000fe40000004100 */
[----:B------:R-:W-:Y:S01]  /*64b0*/  FFMA.FTZ R34, R121, R124, R126 ;  /* 0x0000007c79227223 */ /* 0x000fe2000001007e */
[----:B------:R-:W-:Y:S01]  /*64c0*/  HADD2.F32 R122, -RZ, R122.H1_H1 ;  /* 0x3000007aff7a7230 */ /* 0x000fe20000004100 */
[----:B------:R-:W-:Y:S01]  /*64d0*/  F2FP.F16.E4M3.UNPACK_B R127, R119.H1 ;  /* 0x00000077ff7f723e */ /* 0x000fe200030006ff */
[-C--:B------:R-:W-:Y:S01]  /*64e0*/  FMUL.FTZ R130, R120, R125.reuse ;  /* 0x0000007d78827220 */ /* 0x080fe20000410000 */
[----:B------:R-:W-:Y:S01]  /*64f0*/  FMUL.FTZ R121, R123, R125 ;  /* 0x0000007d7b797220 */ /* 0x000fe20000410000 */
[----:B------:R-:W-:-:S02]  /*6500*/  F2FP.F16.E4M3.UNPACK_B R124, R14.H1 ;  /* 0x0000000eff7c723e */ /* 0x000fc400030006ff */
[----:B------:R-:W-:Y:S01]  /*6510*/  F2FP.F16.E4M3.UNPACK_B R126, R117.H1 ;  /* 0x00000075ff7e723e */ /* 0x000fe200030006ff */
[----:B------:R-:W-:Y:S01]  /*6520*/  FFMA.FTZ R121, R120, R122, -R121 ;  /* 0x0000007a78797223 */ /* 0x000fe20000010879 */
[----:B------:R-:W-:Y:S01]  /*6530*/  F2FP.F16.E4M3.UNPACK_B R120, R10.H1 ;  /* 0x0000000aff78723e */ /* 0x000fe200030006ff */
[--C-:B------:R-:W-:Y:S02]  /*6540*/  HADD2.F32 R128, -RZ, R127.reuse.H0_H0 ;  /* 0x2000007fff807230 */ /* 0x100fe40000004100 */
[----:B------:R-:W-:Y:S01]  /*6550*/  FFMA.FTZ R123, R123, R122, R130 ;  /* 0x0000007a7b7b7223 */ /* 0x000fe20000010082 */
[----:B------:R-:W-:Y:S01]  /*6560*/  HADD2.F32 R125, -RZ, R124.H0_H0 ;  /* 0x2000007cff7d7230 */ /* 0x000fe20000004100 */
[----:B------:R-:W-:Y:S01]  /*6570*/  F2FP.F16.E4M3.UNPACK_B R10, R10 ;  /* 0x0000000aff0a723e */ /* 0x000fe200020006ff */
[----:B------:R-:W-:Y:S01]  /*6580*/  HADD2.F32 R131, -RZ, R127.H1_H1 ;  /* 0x3000007fff837230 */ /* 0x000fe20000004100 */
[----:B------:R-:W-:Y:S01]  /*6590*/  F2FP.SATFINITE.E4M3.F32.PACK_AB_MERGE_C R8, R33, R8, RZ ;  /* 0x000000082108723e */ /* 0x000fe200048070ff */
[----:B------:R-:W-:-:S02]  /*65a0*/  HADD2.F32 R122, -RZ, R120.H0_H0 ;  /* 0x20000078ff7a7230 */ /* 0x000fc40000004100 */
[----:B------:R-:W-:Y:S01]  /*65b0*/  FMUL.FTZ R129, R125, R128 ;  /* 0x000000807d817220 */ /* 0x000fe20000410000 */
[----:B------:R-:W-:Y:S01]  /*65c0*/  HADD2.F32 R127, -RZ, R126.H0_H0 ;  /* 0x2000007eff7f7230 */ /* 0x000fe20000004100 */
[----:B------:R-:W-:Y:S01]  /*65d0*/  F2FP.SATFINITE.E4M3.F32.PACK_AB_MERGE_C R12, R35, R12, RZ ;  /* 0x0000000c230c723e */ /* 0x000fe200048070ff */
[----:B------:R-:W-:Y:S02]  /*65e0*/  HADD2.F32 R124, -RZ, R124.H1_H1 ;  /* 0x3000007cff7c7230 */ /* 0x000fe40000004100 */
[C---:B------:R-:W-:Y:S01]  /*65f0*/  FMUL.FTZ R130, R122.reuse, R128 ;  /* 0x000000807a827220 */ /* 0x040fe20000410000 */
[----:B------:R-:W-:Y:S02]  /*6600*/  HADD2.F32 R120, -RZ, R120.H1_H1 ;  /* 0x30000078ff787230 */ /* 0x000fe40000004100 */
[----:B------:R-:W-:Y:S01]  /*6610*/  FFMA.FTZ R128, R122, R127, -R129 ;  /* 0x0000007f7a807223 */ /* 0x000fe20000010881 */
[----:B------:R-:W-:Y:S02]  /*6620*/  HADD2.F32 R129, -RZ, R126.H1_H1 ;  /* 0x3000007eff817230 */ /* 0x000fe40000004100 */
[----:B------:R-:W-:Y:S01]  /*6630*/  FMUL.FTZ R133, R124, R131 ;  /* 0x000000837c857220 */ /* 0x000fe20000410000 */
[----:B------:R-:W-:Y:S01]  /*6640*/  F2FP.F16.E4M3.UNPACK_B R122, R119 ;  /* 0x00000077ff7a723e */ /* 0x000fe200020006ff */
[C---:B------:R-:W-:Y:S01]  /*6650*/  FMUL.FTZ R131, R120.reuse, R131 ;  /* 0x0000008378837220 */ /* 0x040fe20000410000 */
[----:B------:R-:W-:Y:S01]  /*6660*/  F2FP.F16.E4M3.UNPACK_B R119, R14 ;  /* 0x0000000eff77723e */ /* 0x000fe200020006ff */
[----:B------:R-:W-:Y:S01]  /*6670*/  FFMA.FTZ R133, R120, R129, -R133 ;  /* 0x0000008178857223 */ /* 0x000fe20000010885 */
[----:B------:R-:W-:Y:S01]  /*6680*/  F2FP.F16.E4M3.UNPACK_B R120, R117 ;  /* 0x00000075ff78723e */ /* 0x000fe200020006ff */
[----:B------:R-:W-:Y:S01]  /*6690*/  FFMA.FTZ R131, R124, R129, R131 ;  /* 0x000000817c837223 */ /* 0x000fe20000010083 */
[----:B------:R-:W-:-:S02]  /*66a0*/  HADD2.F32 R124, -RZ, R122.H0_H0 ;  /* 0x2000007aff7c7230 */ /* 0x000fc40000004100 */
[----:B------:R-:W-:Y:S01]  /*66b0*/  FFMA.FTZ R130, R125, R127, R130 ;  /* 0x0000007f7d827223 */ /* 0x000fe20000010082 */
[--C-:B------:R-:W-:Y:S01]  /*66c0*/  HADD2.F32 R117, -RZ, R119.reuse.H0_H0 ;  /* 0x20000077ff757230 */ /* 0x100fe20000004100 */
[----:B------:R-:W-:Y:S01]  /*66d0*/  F2FP.F16.E4M3.UNPACK_B R35, R13 ;  /* 0x0000000dff23723e */ /* 0x000fe200020006ff */
[----:B------:R-:W-:Y:S01]  /*66e0*/  HADD2.F32 R14, -RZ, R10.H0_H0 ;  /* 0x2000000aff0e7230 */ /* 0x000fe20000004100 */
[----:B------:R-:W-:Y:S01]  /*66f0*/  F2FP.F16.E4M3.UNPACK_B R33, R9 ;  /* 0x00000009ff21723e */ /* 0x000fe200020006ff */
[----:B------:R-:W-:Y:S02]  /*6700*/  HADD2.F32 R125, -RZ, R122.H1_H1 ;  /* 0x3000007aff7d7230 */ /* 0x000fe40000004100 */
[-C--:B------:R-:W-:Y:S01]  /*6710*/  FMUL.FTZ R127, R117, R124.reuse ;  /* 0x0000007c757f7220 */ /* 0x080fe20000410000 */
[----:B------:R-:W-:Y:S02]  /*6720*/  HADD2.F32 R122, -RZ, R120.H0_H0 ;  /* 0x20000078ff7a7230 */ /* 0x000fe40000004100 */
[----:B------:R-:W-:Y:S01]  /*6730*/  FMUL.FTZ R124, R14, R124 ;  /* 0x0000007c0e7c7220 */ /* 0x000fe20000410000 */
[----:B------:R-:W-:Y:S01]  /*6740*/  HADD2.F32 R10, -RZ, R10.H1_H1 ;  /* 0x3000000aff0a7230 */ /* 0x000fe20000004100 */
[----:B------:R-:W-:Y:S01]  /*6750*/  F2FP.SATFINITE.E4M3.F32.PACK_AB_MERGE_C R8, R121, R32, R8 ;  /* 0x000000207908723e */ /* 0x000fe20004807008 */
[----:B------:R-:W-:-:S02]  /*6760*/  HADD2.F32 R119, -RZ, R119.H1_H1 ;  /* 0x30000077ff777230 */ /* 0x000fc40000004100 */
[-C--:B------:R-:W-:Y:S01]  /*6770*/  FFMA.FTZ R127, R14, R122.reuse, -R127 ;  /* 0x0000007a0e7f7223 */ /* 0x080fe2000001087f */
[----:B------:R-:W-:Y:S02]  /*6780*/  HADD2.F32 R120, -RZ, R120.H1_H1 ;  /* 0x30000078ff787230 */ /* 0x000fe40000004100 */
[CC--:B------:R-:W-:Y:S01]  /*6790*/  FMUL.FTZ R126, R10.reuse, R125.reuse ;  /* 0x0000007d0a7e7220 */ /* 0x0c0fe20000410000 */
[----:B------:R-:W-:Y:S01]  /*67a0*/  FFMA.FTZ R14, R117, R122, R124 ;  /* 0x0000007a750e7223 */ /* 0x000fe2000001007c */
[C---:B------:R-:W-:Y:S01]  /*67b0*/  FMUL.FTZ R129, R119.reuse, R125 ;  /* 0x0000007d77817220 */ /* 0x040fe20000410000 */
[----:B------:R-:W-:Y:S01]  /*67c0*/  F2FP.F16.E4M3.UNPACK_B R122, R7 ;  /* 0x00000007ff7a723e */ /* 0x000fe200020006ff */
[----:B------:R-:W-:Y:S01]  /*67d0*/  FFMA.FTZ R119, R119, R120, R126 ;  /* 0x0000007877777223 */ /* 0x000fe2000001007e */
[----:B------:R-:W-:Y:S01]  /*67e0*/  F2FP.SATFINITE.E4M3.F32.PACK_AB_MERGE_C R12, R123, R34, R12 ;  /* 0x000000227b0c723e */ /* 0x000fe2000480700c */
[----:B------:R-:W-:Y:S01]  /*67f0*/  FFMA.FTZ R10, R10, R120, -R129 ;  /* 0x000000780a0a7223 */ /* 0x000fe20000010881 */
[----:B------:R-:W-:Y:S01]  /*6800*/  F2FP.F16.E4M3.UNPACK_B R120, R6 ;  /* 0x00000006ff78723e */ /* 0x000fe200020006ff */
[----:B------:R-:W-:Y:S01]  /*6810*/  HADD2.F32 R117, -RZ, R35.H0_H0 ;  /* 0x20000023ff757230 */ /* 0x000fe20000004100 */
[----:B------:R-:W-:Y:S01]  /*6820*/  F2FP.SATFINITE.E4M3.F32.PACK_AB_MERGE_C R130, R131, R130, RZ ;  /* 0x000000828382723e */ /* 0x000fe200048070ff */
[----:B------:R-:W-:Y:S01]  /*6830*/  HADD2.F32 R34, -RZ, R122.H0_H0 ;  /* 0x2000007aff227230 */ /* 0x000fe20000004100 */
[----:B------:R-:W-:Y:S01]  /*6840*/  F2FP.F16.E4M3.UNPACK_B R13, R13.H1 ;  /* 0x0000000dff0d723e */ /* 0x000fe200030006ff */
[----:B------:R-:W-:Y:S01]  /*6850*/  HADD2.F32 R32, -RZ, R33.H0_H0 ;  /* 0x20000021ff207230 */ /* 0x000fe20000004100 */
[----:B------:R-:W-:Y:S01]  /*6860*/  F2FP.SATFINITE.E4M3.F32.PACK_AB_MERGE_C R14, R119, R14, R130 ;  /* 0x0000000e770e723e */ /* 0x000fe20004807082 */
        /* <DEDUP_REMOVED lines=8> */
[----:B------:R-:W-:-:S02]  /*68f0*/  HADD2.F32 R120, -RZ, R120.H1_H1 ;  /* 0x30000078ff787230 */ /* 0x000fc40000004100 */
[CC--:B------:R-:W-:Y:S01]  /*6900*/  FMUL.FTZ R117, R119.reuse, R122.reuse ;  /* 0x0000007a77757220 */ /* 0x0c0fe20000410000 */
[----:B------:R-:W-:Y:S01]  /*6910*/  F2FP.F16.E4M3.UNPACK_B R35, R9.H1 ;  /* 0x00000009ff23723e */ /* 0x000fe200030006ff */
[C---:B------:R-:W-:Y:S01]  /*6920*/  FMUL.FTZ R122, R34.reuse, R122 ;  /* 0x0000007a227a7220 */ /* 0x040fe20000410000 */
[----:B------:R-:W-:Y:S01]  /*6930*/  F2FP.F16.E4M3.UNPACK_B R121, R7.H1 ;  /* 0x00000007ff79723e */ /* 0x000fe200030006ff */
[----:B------:R-:W-:Y:S01]  /*6940*/  FFMA.FTZ R9, R34, R120, -R117 ;  /* 0x0000007822097223 */ /* 0x000fe20000010875 */
[----:B------:R-:W-:Y:S01]  /*6950*/  F2FP.F16.E4M3.UNPACK_B R6, R6.H1 ;  /* 0x00000006ff06723e */ /* 0x000fe200030006ff */
[----:B------:R-:W-:Y:S01]  /*6960*/  FFMA.FTZ R34, R119, R120, R122 ;  /* 0x0000007877227223 */ /* 0x000fe2000001007a */
[----:B------:R-:W-:Y:S01]  /*6970*/  F2FP.SATFINITE.E4M3.F32.PACK_AB_MERGE_C R128, R133, R128, RZ ;  /* 0x000000808580723e */ /* 0x000fe200048070ff */
[----:B------:R-:W-:Y:S01]  /*6980*/  HADD2.F32 R7, -RZ, R35.H0_H0 ;  /* 0x20000023ff077230 */ /* 0x000fe20000004100 */
[----:B------:R-:W-:Y:S01]  /*6990*/  F2FP.F16.E4M3.UNPACK_B R125, R5.H1 ;  /* 0x00000005ff7d723e */ /* 0x000fe200030006ff */
[----:B------:R-:W-:Y:S01]  /*69a0*/  HADD2.F32 R117, -RZ, R13.H0_H0 ;  /* 0x2000000dff757230 */ /* 0x000fe20000004100 */
[----:B------:R-:W-:Y:S01]  /*69b0*/  F2FP.SATFINITE.E4M3.F32.PACK_AB_MERGE_C R10, R10, R127, R128 ;  /* 0x0000007f0a0a723e */ /* 0x000fe20004807080 */
[----:B------:R-:W-:-:S02]  /*69c0*/  HADD2.F32 R122, -RZ, R121.H0_H0 ;  /* 0x20000079ff7a7230 */ /* 0x000fc40000004100 */
[----:B------:R-:W-:Y:S01]  /*69d0*/  HADD2.F32 R119, -RZ, R13.H1_H1 ;  /* 0x3000000dff777230 */ /* 0x000fe20000004100 */
[----:B------:R-:W-:Y:S01]  /*69e0*/  F2FP.F16.E4M3.UNPACK_B R13, R11 ;  /* 0x0000000bff0d723e */ /* 0x000fe200020006ff */
[----:B------:R-:W-:Y:S02]  /*69f0*/  HADD2.F32 R124, -RZ, R121.H1_H1 ;  /* 0x30000079ff7c7230 */ /* 0x000fe40000004100 */
[-C--:B------:R-:W-:Y:S01]  /*6a00*/  FMUL.FTZ R126, R117, R122.reuse ;  /* 0x0000007a757e7220 */ /* 0x080fe20000410000 */
[----:B------:R-:W-:Y:S02]  /*6a10*/  HADD2.F32 R35, -RZ, R35.H1_H1 ;  /* 0x30000023ff237230 */ /* 0x000fe40000004100 */
[----:B------:R-:W-:Y:S01]  /*6a20*/  FMUL.FTZ R128, R7, R122 ;  /* 0x0000007a07807220 */ /* 0x000fe20000410000 */
[--C-:B------:R-:W-:Y:S02]  /*6a30*/  HADD2.F32 R120, -RZ, R6.reuse.H0_H0 ;  /* 0x20000006ff787230 */ /* 0x100fe40000004100 */
[----:B------:R-:W-:Y:S01]  /*6a40*/  FMUL.FTZ R130, R119, R124 ;  /* 0x0000007c77827220 */ /* 0x000fe20000410000 */
[----:B------:R-:W-:-:S02]  /*6a50*/  HADD2.F32 R122, -RZ, R6.H1_H1 ;  /* 0x30000006ff7a7230 */ /* 0x000fc40000004100 */
[----:B------:R-:W-:Y:S01]  /*6a60*/  FMUL.FTZ R124, R35, R124 ;  /* 0x0000007c237c7220 */ /* 0x000fe20000410000 */
[----:B------:R-:W-:Y:S01]  /*6a70*/  F2FP.F16.E4M3.UNPACK_B R11, R11.H1 ;  /* 0x0000000bff0b723e */ /* 0x000fe200030006ff */
[-C--:B------:R-:W-:Y:S01]  /*6a80*/  FFMA.FTZ R6, R7, R120.reuse, -R126 ;  /* 0x0000007807067223 */ /* 0x080fe2000001087e */
[----:B------:R-:W-:Y:S01]  /*6a90*/  FFMA.FTZ R7, R117, R120, R128 ;  /* 0x0000007875077223 */ /* 0x000fe20000010080 */
[-C--:B------:R-:W-:Y:S01]  /*6aa0*/  FFMA.FTZ R128, R119, R122.reuse, R124 ;  /* 0x0000007a77807223 */ /* 0x080fe2000001007c */
[----:B------:R-:W-:Y:S01]  /*6ab0*/  F2FP.F16.E4M3.UNPACK_B R117, R15 ;  /* 0x0000000fff75723e */ /* 0x000fe200020006ff */
[----:B------:R-:W-:Y:S01]  /*6ac0*/  FFMA.FTZ R129, R35, R122, -R130 ;  /* 0x0000007a23817223 */ /* 0x000fe20000010882 */
[----:B------:R-:W-:Y:S01]  /*6ad0*/  F2FP.F16.E4M3.UNPACK_B R124, R5 ;  /* 0x00000005ff7c723e */ /* 0x000fe200020006ff */
[----:B------:R-:W-:Y:S01]  /*6ae0*/  HADD2.F32 R127, -RZ, R125.H0_H0 ;  /* 0x2000007dff7f7230 */ /* 0x000fe20000004100 */
[----:B------:R-:W-:Y:S01]  /*6af0*/  F2FP.F16.E4M3.UNPACK_B R119, R15.H1 ;  /* 0x0000000fff77723e */ /* 0x000fe200030006ff */
[----:B------:R-:W-:Y:S01]  /*6b00*/  HADD2.F32 R15, -RZ, R13.H0_H0 ;  /* 0x2000000dff0f7230 */ /* 0x000fe20000004100 */
[-C--:B------:R-:W-:Y:S01]  /*6b10*/  F2FP.F16.E4M3.UNPACK_B R5, R4.reuse ;  /* 0x00000004ff05723e */ /* 0x080fe200020006ff */
[----:B------:R-:W-:Y:S01]  /*6b20*/  HADD2.F32 R120, -RZ, R117.H0_H0 ;  /* 0x20000075ff787230 */ /* 0x000fe20000004100 */
[----:B------:R-:W-:Y:S01]  /*6b30*/  F2FP.F16.E4M3.UNPACK_B R121, R4.H1 ;  /* 0x00000004ff79723e */ /* 0x000fe200030006ff */
[----:B------:R-:W-:Y:S01]  /*6b40*/  HADD2.F32 R126, -RZ, R124.H0_H0 ;  /* 0x2000007cff7e7230 */ /* 0x000fe20000004100 */
[----:B------:R-:W-:Y:S01]  /*6b50*/  F2FP.SATFINITE.E4M3.F32.PACK_AB_MERGE_C R6, R129, R6, RZ ;  /* 0x000000068106723e */ /* 0x000fe200048070ff */
[----:B------:R-:W-:Y:S01]  /*6b60*/  HADD2.F32 R122, -RZ, R5.H0_H0 ;  /* 0x20000005ff7a7230 */ /* 0x000fe20000004100 */
[----:B------:R-:W-:Y:S01]  /*6b70*/  F2FP.SATFINITE.E4M3.F32.PACK_AB_MERGE_C R7, R128, R7, RZ ;  /* 0x000000078007723e */ /* 0x000fe200048070ff */
[----:B------:R-:W-:-:S02]  /*6b80*/  HADD2.F32 R4, -RZ, R119.H0_H0 ;  /* 0x20000077ff047230 */ /* 0x000fc40000004100 */
[CC--:B------:R-:W-:Y:S01]  /*6b90*/  FMUL.FTZ R130, R120.reuse, R126.reuse ;  /* 0x0000007e78827220 */ /* 0x0c0fe20000410000 */
[----:B------:R-:W-:Y:S01]  /*6ba0*/  FMUL.FTZ R131, R15, R126 ;  /* 0x0000007e0f837220 */ /* 0x000fe20000410000 */
[----:B------:R-:W-:Y:S01]  /*6bb0*/  HADD2.F32 R35, -RZ, R11.H0_H0 ;  /* 0x2000000bff237230 */ /* 0x000fe20000004100 */
[----:B------:R-:W-:Y:S01]  /*6bc0*/  F2FP.SATFINITE.E4M3.F32.PACK_AB_MERGE_C R9, R9, R32, R6 ;  /* 0x000000200909723e */ /* 0x000fe20004807006 */
[-C--:B------:R-:W-:Y:S01]  /*6bd0*/  FFMA.FTZ R130, R15, R122.reuse, -R130 ;  /* 0x0000007a0f827223 */ /* 0x080fe20000010882 */
[----:B------:R-:W-:Y:S01]  /*6be0*/  FFMA.FTZ R131, R120, R122, R131 ;  /* 0x0000007a78837223 */ /* 0x000fe20000010083 */
[----:B------:R-:W-:Y:S02]  /*6bf0*/  HADD2.F32 R119, -RZ, R119.H1_H1 ;  /* 0x30000077ff777230 */ /* 0x000fe40000004100 */
[-C--:B------:R-:W-:Y:S01]  /*6c00*/  FMUL.FTZ R126, R4, R127.reuse ;  /* 0x0000007f047e7220 */ /* 0x080fe20000410000 */
[----:B------:R-:W-:Y:S02]  /*6c10*/  HADD2.F32 R122, -RZ, R125.H1_H1 ;  /* 0x3000007dff7a7230 */ /* 0x000fe40000004100 */
[----:B------:R-:W-:Y:S01]  /*6c20*/  FMUL.FTZ R127, R35, R127 ;  /* 0x0000007f237f7220 */ /* 0x000fe20000410000 */
[----:B------:R-:W-:-:S02]  /*6c30*/  HADD2.F32 R11, -RZ, R11.H1_H1 ;  /* 0x3000000bff0b7230 */ /* 0x000fc40000004100 */
[----:B------:R-:W-:Y:S02]  /*6c40*/  HADD2.F32 R123, -RZ, R121.H0_H0 ;  /* 0x20000079ff7b7230 */ /* 0x000fe40000004100 */
[-C--:B------:R-:W-:Y:S01]  /*6c50*/  FMUL.FTZ R132, R119, R122.reuse ;  /* 0x0000007a77847220 */ /* 0x080fe20000410000 */
[----:B------:R-:W-:Y:S02]  /*6c60*/  HADD2.F32 R117, -RZ, R117.H1_H1 ;  /* 0x30000075ff757230 */ /* 0x000fe40000004100 */
[----:B------:R-:W-:Y:S01]  /*6c70*/  FMUL.FTZ R134, R11, R122 ;  /* 0x0000007a0b867220 */ /* 0x000fe20000410000 */
[----:B------:R-:W-:Y:S02]  /*6c80*/  HADD2.F32 R124, -RZ, R124.H1_H1 ;  /* 0x3000007cff7c7230 */ /* 0x000fe40000004100 */
[-C--:B------:R-:W-:Y:S01]  /*6c90*/  FFMA.FTZ R127, R4, R123.reuse, R127 ;  /* 0x0000007b047f7223 */ /* 0x080fe2000001007f */
[----:B------:R-:W-:Y:S02]  /*6ca0*/  HADD2.F32 R120, -RZ, R121.H1_H1 ;  /* 0x30000079ff787230 */ /* 0x000fe40000004100 */
[----:B------:R-:W-:Y:S01]  /*6cb0*/  FFMA.FTZ R126, R35, R123, -R126 ;  /* 0x0000007b237e7223 */ /* 0x000fe2000001087e */
[----:B------:R-:W-:-:S02]  /*6cc0*/  HADD2.F32 R13, -RZ, R13.H1_H1 ;  /* 0x3000000dff0d7230 */ /* 0x000fc40000004100 */
[----:B------:R-:W-:Y:S01]  /*6cd0*/  FMUL.FTZ R122, R117, R124 ;  /* 0x0000007c757a7220 */ /* 0x000fe20000410000 */
[----:B------:R-:W-:Y:S02]  /*6ce0*/  HADD2.F32 R4, -RZ, R5.H1_H1 ;  /* 0x30000005ff047230 */ /* 0x000fe40000004100 */
[-C--:B------:R-:W-:Y:S01]  /*6cf0*/  FFMA.FTZ R11, R11, R120.reuse, -R132 ;  /* 0x000000780b0b7223 */ /* 0x080fe20000010884 */
[----:B------:R-:W-:Y:S01]  /*6d00*/  FFMA.FTZ R134, R119, R120, R134 ;  /* 0x0000007877867223 */ /* 0x000fe20000010086 */
[C---:B------:R-:W-:Y:S01]  /*6d10*/  FMUL.FTZ R124, R13.reuse, R124 ;  /* 0x0000007c0d7c7220 */ /* 0x040fe20000410000 */
[----:B------:R-:W-:Y:S02]  /*6d20*/  FFMA.FTZ R13, R13, R4, -R122 ;  /* 0x000000040d0d7223 */ /* 0x000fe4000001087a */
[----:B------:R-:W-:Y:S01]  /*6d30*/  F2FP.SATFINITE.E4M3.F32.PACK_AB_MERGE_C R11, R11, R126, RZ ;  /* 0x0000007e0b0b723e */ /* 0x000fe200048070ff */
[----:B------:R-:W-:Y:S01]  /*6d40*/  FFMA.FTZ R124, R117, R4, R124 ;  /* 0x00000004757c7223 */ /* 0x000fe2000001007c */
[----:B------:R-:W-:-:S02]  /*6d50*/  F2FP.SATFINITE.E4M3.F32.PACK_AB_MERGE_C R127, R134, R127, RZ ;  /* 0x0000007f867f723e */ /* 0x000fc400048070ff */
[----:B------:R-:W-:Y:S02]  /*6d60*/  F2FP.SATFINITE.E4M3.F32.PACK_AB_MERGE_C R11, R13, R130, R11 ;  /* 0x000000820d0b723e */ /* 0x000fe4000480700b */
[----:B------:R-:W-:Y:S02]  /*6d70*/  F2FP.SATFINITE.E4M3.F32.PACK_AB_MERGE_C R13, R34, R33, R7 ;  /* 0x00000021220d723e */ /* 0x000fe40004807007 */
[----:B------:R-:W-:-:S07]  /*6d80*/  F2FP.SATFINITE.E4M3.F32.PACK_AB_MERGE_C R15, R124, R131, R127 ;  /* 0x000000837c0f723e */ /* 0x000fce000480707f */
.L_x_567:
[----:B------:R-:W-:Y:S05]  /*6d90*/  BSYNC B2 ;  /* 0x0000000000027941 */ /* 0x000fea0003800000 */
.L_x_566:
[----:B------:R-:W-:Y:S01]  /*6da0*/  ISETP.GE.AND P3, PT, R118, R112, PT ;  /* 0x000000707600720c */ /* 0x000fe20003f66270 */
[----:B--2---:R4:W-:-:S12]  /*6db0*/  ST.E.128 desc[UR36][R98.64], R8 ;  /* 0x0000000862007985 */ /* 0x0049d8000c101d24 */
[----:B------:R-:W-:-:S04]  /*6dc0*/  @!P3 IADD3 R4, P4, R107, R118, RZ ;  /* 0x000000766b04b210 */ /* 0x000fc80007f9e0ff */
[----:B------:R-:W-:-:S05]  /*6dd0*/  @!P3 LEA.HI.X.SX32 R5, R118, R105, 0x1, P4 ;  /* 0x000000697605b211 */ /* 0x000fca00020f0eff */
[----:B---3--:R4:W-:Y:S04]  /*6de0*/  @!P3 ST.E.128 desc[UR36][R4.64], R12 ;  /* 0x0000000c0400b985 */ /* 0x0089e8000c101d24 */
.L_x_565:
[----:B------:R-:W-:Y:S05]  /*6df0*/  BSYNC B1 ;  /* 0x0000000000017941 */ /* 0x000fea0003800000 */
.L_x_564:
[----:B------:R-:W-:-:S03]  /*6e00*/  UMOV UR4, 0xffffffff ;  /* 0xffffffff00047882 */ /* 0x000fc60000000000 */
[----:B------:R-:W-:Y:S05]  /*6e10*/  BRA.DIV UR4, `(.L_x_568) ;  /* 0x000001aa048c7947 */ /* 0x000fea000b800000 */
[----:B------:R0:W0:Y:S04]  /*6e20*/  SHFL.IDX PT, R33, R104, 0x1, 0x1c1f ;  /* 0x003c1f0068217f89 */ /* 0x00002800000e0000 */
[----:B----4-:R4:W0:Y:S02]  /*6e30*/  SHFL.IDX PT, R14, R103, 0x1, 0x1c1f ;  /* 0x003c1f00670e7f89 */ /* 0x01082400000e0000 */
.L_x_842:
[----:B------:R-:W-:Y:S01]  /*6e40*/  VIADD R4, R190, 0x40 ;  /* 0x00000040be047836 */ /* 0x000fe20000000000 */
[----:B------:R-:W-:Y:S04]  /*6e50*/  BSSY B1, `(.L_x_569) ;  /* 0x00000ef000017945 */ /* 0x000fe80003800000 */
[----:B------:R-:W-:-:S13]  /*6e60*/  ISETP.GE.OR P3, PT, R4, R94, P1 ;  /* 0x0000005e0400720c */ /* 0x000fda0000f66670 */
[----:B------:R-:W-:Y:S05]  /*6e70*/  @P3 BRA `(.L_x_570) ;  /* 0x0000000c00b03947 */ /* 0x000fea0003800000 */
[----:B------:R-:W-:Y:S01]  /*6e80*/  SEL R4, R73, R114, !P0 ;  /* 0x0000007249047207 */ /* 0x000fe20004000000 */
[----:B------:R-:W-:Y:S01]  /*6e90*/  BSSY B2, `(.L_x_571) ;  /* 0x00000e5000027945 */ /* 0x000fe20003800000 */
[----:B------:R-:W-:Y:S02]  /*6ea0*/  SHF.R.U32.HI R6, RZ, 0x3, R196 ;  /* 0x00000003ff067819 */ /* 0x000fe400000116c4 */
[----:B------:R-:W-:Y:S02]  /*6eb0*/  SHF.R.S32.HI R5, RZ, 0x1f, R4 ;  /* 0x0000001fff057819 */ /* 0x000fe40000011404 */
[----:B0-----:R-:W-:Y:S02]  /*6ec0*/  IADD3 R12, P3, R64, R14, RZ ;  /* 0x0000000e400c7210 */ /* 0x001fe40007f7e0ff */
[----:B------:R-:W-:Y:S01]  /*6ed0*/  LEA.HI R4, R5, R4, RZ, 0x5 ;  /* 0x0000000405047211 */ /* 0x000fe200078f28ff */
[----:B------:R-:W-:Y:S02]  /*6ee0*/  IMAD R5, R188, 0x5000, R3 ;  /* 0x00005000bc057824 */ /* 0x000fe400078e0203 */
[----:B------:R-:W-:Y:S01]  /*6ef0*/  IMAD.X R13, R33, 0x1, R62, P3 ;  /* 0x00000001210d7824 */ /* 0x000fe200018e063e */
[----:B------:R-:W-:Y:S01]  /*6f00*/  LEA.HI.SX32 R4, R4, R65, 0x1b ;  /* 0x0000004104047211 */ /* 0x000fe200078fdaff */
[----:B------:R-:W-:-:S04]  /*6f10*/  IMAD.IADD R5, R18, 0x1, R5 ;  /* 0x0000000112057824 */ /* 0x000fc800078e0205 */
[----:B------:R-:W-:-:S05]  /*6f20*/  IMAD.SHL.U32 R15, R4, 0x10, RZ ;  /* 0x00000010040f7824 */ /* 0x000fca00078e00ff */
[----:B------:R-:W-:-:S04]  /*6f30*/  LOP3.LUT R4, R196, 0x70, R15, 0xf8, !PT ;  /* 0x00000070c4047812 */ /* 0x000fc800078ef80f */
[----:B------:R-:W-:-:S04]  /*6f40*/  LOP3.LUT R4, R4, R6, RZ, 0x3c, !PT ;  /* 0x0000000604047212 */ /* 0x000fc800078e3cff */
[----:B------:R-:W-:-:S05]  /*6f50*/  IADD3 R7, R203, R4, RZ ;  /* 0x00000004cb077210 */ /* 0x000fca0007ffe0ff */
[----:B------:R-:W-:-:S04]  /*6f60*/  IMAD R7, R188, 0x5000, R7 ;  /* 0x00005000bc077824 */ /* 0x000fc800078e0207 */
[----:B------:R-:W-:Y:S02]  /*6f70*/  IMAD.IADD R8, R18, 0x1, R7 ;  /* 0x0000000112087824 */ /* 0x000fe400078e0207 */
[----:B------:R-:W0:Y:S04]  /*6f80*/  LDS.128 R4, [R5+0x18400] ;  /* 0x0184000005047984 */ /* 0x000e280000000c00 */
[----:B------:R-:W0:Y:S01]  /*6f90*/  LDS.128 R8, [R8+0x18400] ;  /* 0x0184000008087984 */ /* 0x000e220000000c00 */
[----:B------:R-:W-:Y:S05]  /*6fa0*/  @P2 BRA `(.L_x_572) ;  /* 0x0000000c004c2947 */ /* 0x000fea0003800000 */
[----:B------:R-:W-:Y:S01]  /*6fb0*/  SHF.R.U32.HI R34, RZ, 0x8, R37 ;  /* 0x00000008ff227819 */ /* 0x000fe20000011625 */
[----:B0-----:R-:W-:Y:S01]  /*6fc0*/  IMAD.MOV.U32 R32, RZ, RZ, R5 ;  /* 0x000000ffff207224 */ /* 0x001fe200078e0005 */
[----:B------:R-:W-:Y:S02]  /*6fd0*/  SHF.R.U32.HI R117, RZ, 0x10, R37 ;  /* 0x00000010ff757819 */ /* 0x000fe40000011625 */
[----:B------:R-:W-:Y:S01]  /*6fe0*/  LOP3.LUT R35, R37, 0xff0000ff, RZ, 0xc0, !PT ;  /* 0xff0000ff25237812 */ /* 0x000fe200078ec0ff */
[----:B------:R-:W-:Y:S01]  /*6ff0*/  IMAD.MOV.U32 R37, RZ, RZ, R4 ;  /* 0x000000ffff257224 */ /* 0x000fe200078e0004 */
[----:B--2---:R-:W-:Y:S02]  /*7000*/  SHF.R.U32.HI R105, RZ, 0x8, R39 ;  /* 0x00000008ff697819 */ /* 0x004fe40000011627 */
[----:B------:R-:W-:Y:S01]  /*7010*/  SHF.L.U32 R4, R34, 0x8, RZ ;  /* 0x0000000822047819 */ /* 0x000fe200000006ff */
[----:B------:R-:W-:Y:S01]  /*7020*/  IMAD.MOV.U32 R34, RZ, RZ, R6 ;  /* 0x000000ffff227224 */ /* 0x000fe200078e0006 */
[----:B------:R-:W-:Y:S01]  /*7030*/  SHF.R.U32.HI R40, RZ, 0x8, R41 ;  /* 0x00000008ff287819 */ /* 0x000fe20000011629 */
[----:B------:R-:W-:Y:S01]  /*7040*/  IMAD.U32 R6, R117, 0x10000, RZ ;  /* 0x0001000075067824 */ /* 0x000fe200078e00ff */
[----:B------:R-:W-:Y:S01]  /*7050*/  LOP3.LUT R35, R35, 0xff00, R4, 0xf8, !PT ;  /* 0x0000ff0023237812 */ /* 0x000fe200078ef804 */
[----:B------:R-:W-:Y:S01]  /*7060*/  IMAD.SHL.U32 R4, R105, 0x100, RZ ;  /* 0x0000010069047824 */ /* 0x000fe200078e00ff */
[----:B------:R-:W-:Y:S01]  /*7070*/  SHF.R.U32.HI R38, RZ, 0x8, R43 ;  /* 0x00000008ff267819 */ /* 0x000fe2000001162b */
[----:B------:R-:W-:Y:S01]  /*7080*/  IMAD.SHL.U32 R5, R40, 0x100, RZ ;  /* 0x0000010028057824 */ /* 0x000fe200078e00ff */
[----:B---3--:R-:W-:-:S02]  /*7090*/  SHF.R.U32.HI R107, RZ, 0x10, R39 ;  /* 0x00000010ff6b7819 */ /* 0x008fc40000011627 */
[----:B------:R-:W-:Y:S01]  /*70a0*/  LOP3.LUT R99, R39, 0xff0000ff, RZ, 0xc0, !PT ;  /* 0xff0000ff27637812 */ /* 0x000fe200078ec0ff */
[----:B------:R-:W-:Y:S01]  /*70b0*/  IMAD.MOV.U32 R39, RZ, RZ, R8 ;  /* 0x000000ffff277224 */ /* 0x000fe200078e0008 */
[----:B------:R-:W-:Y:S01]  /*70c0*/  LOP3.LUT R36, R41, 0xff0000ff, RZ, 0xc0, !PT ;  /* 0xff0000ff29247812 */ /* 0x000fe200078ec0ff */
[----:B------:R-:W-:Y:S01]  /*70d0*/  IMAD.SHL.U32 R8, R38, 0x100, RZ ;  /* 0x0000010026087824 */ /* 0x000fe200078e00ff */
[----:B------:R-:W-:Y:S02]  /*70e0*/  SHF.R.U32.HI R42, RZ, 0x10, R41 ;  /* 0x00000010ff2a7819 */ /* 0x000fe40000011629 */
[----:B------:R-:W-:Y:S02]  /*70f0*/  LOP3.LUT R4, R99, 0xff00, R4, 0xf8, !PT ;  /* 0x0000ff0063047812 */ /* 0x000fe400078ef804 */
[----:B------:R-:W-:Y:S02]  /*7100*/  SHF.R.U32.HI R98, RZ, 0x10, R43 ;  /* 0x00000010ff627819 */ /* 0x000fe4000001162b */
[----:B------:R-:W-:-:S02]  /*7110*/  LOP3.LUT R41, R43, 0xff0000ff, RZ, 0xc0, !PT ;  /* 0xff0000ff2b297812 */ /* 0x000fc400078ec0ff */
[----:B------:R-:W-:Y:S01]  /*7120*/  LOP3.LUT R99, R36, 0xff00, R5, 0xf8, !PT ;  /* 0x0000ff0024637812 */ /* 0x000fe200078ef805 */
[----:B------:R-:W-:Y:S01]  /*7130*/  IMAD.U32 R98, R98, 0x10000, RZ ;  /* 0x0001000062627824 */ /* 0x000fe200078e00ff */
[----:B------:R-:W-:Y:S02]  /*7140*/  SHF.L.U32 R5, R107, 0x10, RZ ;  /* 0x000000106b057819 */ /* 0x000fe400000006ff */
[-C--:B------:R-:W-:Y:S02]  /*7150*/  F2FP.F16.E4M3.UNPACK_B R43, R116.reuse.H1 ;  /* 0x00000074ff2b723e */ /* 0x080fe400030006ff */
[----:B------:R-:W-:Y:S02]  /*7160*/  F2FP.F16.E4M3.UNPACK_B R40, R39.H1 ;  /* 0x00000027ff28723e */ /* 0x000fe400030006ff */
[----:B------:R-:W-:Y:S02]  /*7170*/  F2FP.F16.E4M3.UNPACK_B R38, R37.H1 ;  /* 0x00000025ff26723e */ /* 0x000fe400030006ff */
[----:B------:R-:W-:Y:S01]  /*7180*/  LOP3.LUT R105, R41, 0xff00, R8, 0xf8, !PT ;  /* 0x0000ff0029697812 */ /* 0x000fe200078ef808 */
[----:B------:R-:W-:Y:S01]  /*7190*/  HADD2.F32 R36, -RZ, R40.H0_H0 ;  /* 0x20000028ff247230 */ /* 0x000fe20000004100 */
[----:B------:R-:W-:Y:S01]  /*71a0*/  LOP3.LUT R6, R35, 0xff0000, R6, 0xf8, !PT ;  /* 0x00ff000023067812 */ /* 0x000fe200078ef806 */
[--C-:B------:R-:W-:Y:S01]  /*71b0*/  HADD2.F32 R35, -RZ, R38.reuse.H0_H0 ;  /* 0x20000026ff237230 */ /* 0x100fe20000004100 */
[----:B------:R-:W-:Y:S01]  /*71c0*/  LOP3.LUT R5, R4, 0xff0000, R5, 0xf8, !PT ;  /* 0x00ff000004057812 */ /* 0x000fe200078ef805 */
[----:B------:R-:W-:Y:S01]  /*71d0*/  HADD2.F32 R4, -RZ, R43.H0_H0 ;  /* 0x2000002bff047230 */ /* 0x000fe20000004100 */
[----:B------:R-:W-:Y:S01]  /*71e0*/  F2FP.F16.E4M3.UNPACK_B R41, R113.H1 ;  /* 0x00000071ff29723e */ /* 0x000fe200030006ff */
[----:B------:R-:W-:Y:S01]  /*71f0*/  IMAD.U32 R8, R42, 0x10000, RZ ;  /* 0x000100002a087824 */ /* 0x000fe200078e00ff */
[----:B------:R-:W-:Y:S01]  /*7200*/  F2FP.F16.E4M3.UNPACK_B R116, R116 ;  /* 0x00000074ff74723e */ /* 0x000fe200020006ff */
[----:B------:R-:W-:-:S02]  /*7210*/  HADD2.F32 R38, -RZ, R38.H1_H1 ;  /* 0x30000026ff267230 */ /* 0x000fc40000004100 */
[CC--:B------:R-:W-:Y:S01]  /*7220*/  FMUL.FTZ R118, R36.reuse, R4.reuse ;  /* 0x0000000424767220 */ /* 0x0c0fe20000410000 */
[--C-:B------:R-:W-:Y:S02]  /*7230*/  HADD2.F32 R42, -RZ, R41.reuse.H0_H0 ;  /* 0x20000029ff2a7230 */ /* 0x100fe40000004100 */
[----:B------:R-:W-:Y:S01]  /*7240*/  FMUL.FTZ R107, R35, R4 ;  /* 0x00000004236b7220 */ /* 0x000fe20000410000 */
[----:B------:R-:W-:Y:S01]  /*7250*/  LOP3.LUT R4, R105, 0xff0000, R98, 0xf8, !PT ;  /* 0x00ff000069047812 */ /* 0x000fe200078ef862 */
[----:B------:R-:W-:Y:S01]  /*7260*/  HADD2.F32 R98, -RZ, R41.H1_H1 ;  /* 0x30000029ff627230 */ /* 0x000fe20000004100 */
[----:B------:R-:W-:Y:S01]  /*7270*/  F2FP.F16.E4M3.UNPACK_B R41, R37 ;  /* 0x00000025ff29723e */ /* 0x000fe200020006ff */
[-C--:B------:R-:W-:Y:S01]  /*7280*/  FFMA.FTZ R35, R35, R42.reuse, -R118 ;  /* 0x0000002a23237223 */ /* 0x080fe20000010876 */
[----:B------:R-:W-:Y:S01]  /*7290*/  FFMA.FTZ R36, R36, R42, R107 ;  /* 0x0000002a24247223 */ /* 0x000fe2000001006b */
[----:B------:R-:W-:Y:S01]  /*72a0*/  HADD2.F32 R42, -RZ, R43.H1_H1 ;  /* 0x3000002bff2a7230 */ /* 0x000fe20000004100 */
[----:B------:R-:W-:Y:S01]  /*72b0*/  LOP3.LUT R8, R99, 0xff0000, R8, 0xf8, !PT ;  /* 0x00ff000063087812 */ /* 0x000fe200078ef808 */
[----:B------:R-:W-:Y:S01]  /*72c0*/  HADD2.F32 R43, -RZ, R40.H1_H1 ;  /* 0x30000028ff2b7230 */ /* 0x000fe20000004100 */
[----:B------:R-:W-:Y:S01]  /*72d0*/  F2FP.F16.E4M3.UNPACK_B R40, R39 ;  /* 0x00000027ff28723e */ /* 0x000fe200020006ff */
[----:B------:R-:W-:-:S02]  /*72e0*/  HADD2.F32 R99, -RZ, R116.H0_H0 ;  /* 0x20000074ff637230 */ /* 0x000fc40000004100 */
[CC--:B------:R-:W-:Y:S01]  /*72f0*/  FMUL.FTZ R118, R38.reuse, R42.reuse ;  /* 0x0000002a26767220 */ /* 0x0c0fe20000410000 */
[----:B------:R-:W-:Y:S01]  /*7300*/  F2FP.F16.E4M3.UNPACK_B R113, R113 ;  /* 0x00000071ff71723e */ /* 0x000fe200020006ff */
[C---:B------:R-:W-:Y:S01]  /*7310*/  FMUL.FTZ R37, R43.reuse, R42 ;  /* 0x0000002a2b257220 */ /* 0x040fe20000410000 */
[----:B------:R-:W-:Y:S01]  /*7320*/  HADD2.F32 R42, -RZ, R40.H0_H0 ;  /* 0x20000028ff2a7230 */ /* 0x000fe20000004100 */
[----:B------:R-:W-:Y:S01]  /*7330*/  F2FP.F16.E4M3.UNPACK_B R107, R115.H1 ;  /* 0x00000073ff6b723e */ /* 0x000fe200030006ff */
[----:B------:R-:W-:Y:S02]  /*7340*/  HADD2.F32 R39, -RZ, R41.H0_H0 ;  /* 0x20000029ff277230 */ /* 0x000fe40000004100 */
[-C--:B------:R-:W-:Y:S01]  /*7350*/  FFMA.FTZ R38, R38, R98.reuse, -R37 ;  /* 0x0000006226267223 */ /* 0x080fe20000010825 */
[----:B------:R-:W-:Y:S01]  /*7360*/  FFMA.FTZ R37, R43, R98, R118 ;  /* 0x000000622b257223 */ /* 0x000fe20000010076 */
[----:B------:R-:W-:Y:S02]  /*7370*/  HADD2.F32 R98, -RZ, R113.H0_H0 ;  /* 0x20000071ff627230 */ /* 0x000fe40000004100 */
[-C--:B------:R-:W-:Y:S01]  /*7380*/  FMUL.FTZ R118, R42, R99.reuse ;  /* 0x000000632a767220 */ /* 0x080fe20000410000 */
[----:B------:R-:W-:Y:S01]  /*7390*/  FMUL.FTZ R99, R39, R99 ;  /* 0x0000006327637220 */ /* 0x000fe20000410000 */
[----:B------:R-:W-:Y:S01]  /*73a0*/  HADD2.F32 R116, -RZ, R116.H1_H1 ;  /* 0x30000074ff747230 */ /* 0x000fe20000004100 */
[----:B------:R-:W-:Y:S01]  /*73b0*/  F2FP.F16.E4M3.UNPACK_B R105, R111.H1 ;  /* 0x0000006fff69723e */ /* 0x000fe200030006ff */
[----:B------:R-:W-:-:S02]  /*73c0*/  HADD2.F32 R43, -RZ, R40.H1_H1 ;  /* 0x30000028ff2b7230 */ /* 0x000fc40000004100 */
[-C--:B------:R-:W-:Y:S01]  /*73d0*/  FFMA.FTZ R40, R42, R98.reuse, R99 ;  /* 0x000000622a287223 */ /* 0x080fe20000010063 */
[----:B------:R-:W-:Y:S01]  /*73e0*/  FFMA.FTZ R39, R39, R98, -R118 ;  /* 0x0000006227277223 */ /* 0x000fe20000010876 */
[----:B------:R-:W-:Y:S01]  /*73f0*/  HADD2.F32 R41, -RZ, R41.H1_H1 ;  /* 0x30000029ff297230 */ /* 0x000fe20000004100 */
[----:B------:R-:W-:Y:S01]  /*7400*/  F2FP.F16.E4M3.UNPACK_B R98, R10.H1 ;  /* 0x0000000aff62723e */ /* 0x000fe200030006ff */
[----:B------:R-:W-:Y:S02]  /*7410*/  HADD2.F32 R42, -RZ, R113.H1_H1 ;  /* 0x30000071ff2a7230 */ /* 0x000fe40000004100 */
[-C--:B------:R-:W-:Y:S01]  /*7420*/  FMUL.FTZ R118, R43, R116.reuse ;  /* 0x000000742b767220 */ /* 0x080fe20000410000 */
[----:B------:R-:W-:Y:S02]  /*7430*/  HADD2.F32 R113, -RZ, R107.H0_H0 ;  /* 0x2000006bff717230 */ /* 0x000fe40000004100 */
[----:B------:R-:W-:Y:S01]  /*7440*/  FMUL.FTZ R116, R41, R116 ;  /* 0x0000007429747220 */ /* 0x000fe20000410000 */
[----:B------:R-:W-:-:S02]  /*7450*/  HADD2.F32 R99, -RZ, R98.H0_H0 ;  /* 0x20000062ff637230 */ /* 0x000fc40000004100 */
[----:B------:R-:W-:Y:S01]  /*7460*/  FFMA.FTZ R118, R41, R42, -R118 ;  /* 0x0000002a29767223 */ /* 0x000fe20000010876 */
[----:B------:R-:W-:Y:S01]  /*7470*/  F2FP.F16.E4M3.UNPACK_B R41, R34.H1 ;  /* 0x00000022ff29723e */ /* 0x000fe200030006ff */
[----:B------:R-:W-:Y:S01]  /*7480*/  FFMA.FTZ R117, R43, R42, R116 ;  /* 0x0000002a2b757223 */ /* 0x000fe20000010074 */
[----:B------:R-:W-:Y:S02]  /*7490*/  HADD2.F32 R43, -RZ, R105.H0_H0 ;  /* 0x20000069ff2b7230 */ /* 0x000fe40000004100 */
[----:B------:R-:W-:Y:S01]  /*74a0*/  FMUL.FTZ R119, R99, R113 ;  /* 0x0000007163777220 */ /* 0x000fe20000410000 */
[----:B------:R-:W-:Y:S01]  /*74b0*/  HADD2.F32 R107, -RZ, R107.H1_H1 ;  /* 0x3000006bff6b7230 */ /* 0x000fe20000004100 */
[----:B------:R-:W-:Y:S01]  /*74c0*/  F2FP.F16.E4M3.UNPACK_B R115, R115 ;  /* 0x00000073ff73723e */ /* 0x000fe200020006ff */
[--C-:B------:R-:W-:Y:S01]  /*74d0*/  HADD2.F32 R42, -RZ, R41.reuse.H0_H0 ;  /* 0x20000029ff2a7230 */ /* 0x100fe20000004100 */
[----:B------:R-:W-:Y:S01]  /*74e0*/  F2FP.F16.E4M3.UNPACK_B R34, R34 ;  /* 0x00000022ff22723e */ /* 0x000fe200020006ff */
[----:B------:R-:W-:Y:S01]  /*74f0*/  HADD2.F32 R98, -RZ, R98.H1_H1 ;  /* 0x30000062ff627230 */ /* 0x000fe20000004100 */
[----:B------:R-:W-:Y:S01]  /*7500*/  F2FP.F16.E4M3.UNPACK_B R111, R111 ;  /* 0x0000006fff6f723e */ /* 0x000fe200020006ff */
[----:B------:R-:W-:-:S02]  /*7510*/  HADD2.F32 R41, -RZ, R41.H1_H1 ;  /* 0x30000029ff297230 */ /* 0x000fc40000004100 */
[C---:B------:R-:W-:Y:S01]  /*7520*/  FMUL.FTZ R116, R42.reuse, R113 ;  /* 0x000000712a747220 */ /* 0x040fe20000410000 */
[----:B------:R-:W-:Y:S01]  /*7530*/  FFMA.FTZ R119, R42, R43, -R119 ;  /* 0x0000002b2a777223 */ /* 0x000fe20000010877 */
[----:B------:R-:W-:Y:S02]  /*7540*/  HADD2.F32 R105, -RZ, R105.H1_H1 ;  /* 0x30000069ff697230 */ /* 0x000fe40000004100 */
[-C--:B------:R-:W-:Y:S01]  /*7550*/  FMUL.FTZ R42, R98, R107.reuse ;  /* 0x0000006b622a7220 */ /* 0x080fe20000410000 */
[----:B------:R-:W-:Y:S01]  /*7560*/  FMUL.FTZ R107, R41, R107 ;  /* 0x0000006b296b7220 */ /* 0x000fe20000410000 */
[----:B------:R-:W-:Y:S01]  /*7570*/  FFMA.FTZ R116, R99, R43, R116 ;  /* 0x0000002b63747223 */ /* 0x000fe20000010074 */
[--C-:B------:R-:W-:Y:S02]  /*7580*/  HADD2.F32 R99, -RZ, R115.reuse.H0_H0 ;  /* 0x20000073ff637230 */ /* 0x100fe40000004100 */
[----:B------:R-:W-:Y:S01]  /*7590*/  FFMA.FTZ R120, R41, R105, -R42 ;  /* 0x0000006929787223 */ /* 0x000fe2000001082a */
[----:B------:R-:W-:Y:S01]  /*75a0*/  F2FP.F16.E4M3.UNPACK_B R41, R10 ;  /* 0x0000000aff29723e */ /* 0x000fe200020006ff */
[----:B------:R-:W-:-:S02]  /*75b0*/  HADD2.F32 R115, -RZ, R115.H1_H1 ;  /* 0x30000073ff737230 */ /* 0x000fc40000004100 */
[----:B------:R-:W-:Y:S01]  /*75c0*/  FFMA.FTZ R113, R98, R105, R107 ;  /* 0x0000006962717223 */ /* 0x000fe2000001006b */
[--C-:B------:R-:W-:Y:S01]  /*75d0*/  HADD2.F32 R10, -RZ, R34.reuse.H0_H0 ;  /* 0x20000022ff0a7230 */ /* 0x100fe20000004100 */
[----:B------:R-:W-:Y:S01]  /*75e0*/  F2FP.SATFINITE.E4M3.F32.PACK_AB_MERGE_C R35, R38, R35, RZ ;  /* 0x000000232623723e */ /* 0x000fe200048070ff */
[--C-:B------:R-:W-:Y:S01]  /*75f0*/  HADD2.F32 R42, -RZ, R41.reuse.H0_H0 ;  /* 0x20000029ff2a7230 */ /* 0x100fe20000004100 */
[----:B------:R-:W-:Y:S01]  /*7600*/  F2FP.SATFINITE.E4M3.F32.PACK_AB_MERGE_C R37, R37, R36, RZ ;  /* 0x000000242525723e */ /* 0x000fe200048070ff */
[----:B------:R-:W-:Y:S01]  /*7610*/  HADD2.F32 R41, -RZ, R41.H1_H1 ;  /* 0x30000029ff297230 */ /* 0x000fe20000004100 */
[----:B------:R-:W-:Y:S01]  /*7620*/  F2FP.F16.E4M3.UNPACK_B R38, R32 ;  /* 0x00000020ff26723e */ /* 0x000fe200020006ff */
[----:B------:R-:W-:Y:S02]  /*7630*/  HADD2.F32 R34, -RZ, R34.H1_H1 ;  /* 0x30000022ff227230 */ /* 0x000fe40000004100 */
[----:B------:R-:W-:Y:S01]  /*7640*/  FMUL.FTZ R105, R42, R99 ;  /* 0x000000632a697220 */ /* 0x000fe20000410000 */
[----:B------:R-:W-:-:S02]  /*7650*/  HADD2.F32 R43, -RZ, R111.H0_H0 ;  /* 0x2000006fff2b7230 */ /* 0x000fc40000004100 */
[C---:B------:R-:W-:Y:S01]  /*7660*/  FMUL.FTZ R107, R41.reuse, R115 ;  /* 0x00000073296b7220 */ /* 0x040fe20000410000 */
[----:B------:R-:W-:Y:S02]  /*7670*/  HADD2.F32 R111, -RZ, R111.H1_H1 ;  /* 0x3000006fff6f7230 */ /* 0x000fe40000004100 */
[----:B------:R-:W-:Y:S01]  /*7680*/  FMUL.FTZ R99, R10, R99 ;  /* 0x000000630a637220 */ /* 0x000fe20000410000 */
[----:B------:R-:W-:Y:S01]  /*7690*/  FMUL.FTZ R98, R34, R115 ;  /* 0x0000007322627220 */ /* 0x000fe20000410000 */
[----:B------:R-:W-:Y:S01]  /*76a0*/  FFMA.FTZ R105, R10, R43, -R105 ;  /* 0x0000002b0a697223 */ /* 0x000fe20000010869 */
[----:B------:R-:W-:Y:S01]  /*76b0*/  F2FP.SATFINITE.E4M3.F32.PACK_AB_MERGE_C R36, R118, R39, R35 ;  /* 0x000000277624723e */ /* 0x000fe20004807023 */
[----:B------:R-:W-:Y:S01]  /*76c0*/  FFMA.FTZ R34, R34, R111, -R107 ;  /* 0x0000006f22227223 */ /* 0x000fe2000001086b */
[----:B------:R-:W-:Y:S01]  /*76d0*/  FFMA.FTZ R10, R42, R43, R99 ;  /* 0x0000002b2a0a7223 */ /* 0x000fe20000010063 */
[----:B------:R-:W-:Y:S01]  /*76e0*/  FFMA.FTZ R111, R41, R111, R98 ;  /* 0x0000006f296f7223 */ /* 0x000fe20000010062 */
[----:B------:R-:W-:-:S02]  /*76f0*/  F2FP.F16.E4M3.UNPACK_B R41, R9 ;  /* 0x00000009ff29723e */ /* 0x000fc400020006ff */
[----:B------:R-:W-:Y:S02]  /*7700*/  F2FP.F16.E4M3.UNPACK_B R99, R8 ;  /* 0x00000008ff63723e */ /* 0x000fe400020006ff */
[----:B------:R-:W-:Y:S01]  /*7710*/  F2FP.SATFINITE.E4M3.F32.PACK_AB_MERGE_C R35, R117, R40, R37 ;  /* 0x000000287523723e */ /* 0x000fe20004807025 */
[----:B------:R-:W-:Y:S01]  /*7720*/  HADD2.F32 R39, -RZ, R41.H0_H0 ;  /* 0x20000029ff277230 */ /* 0x000fe20000004100 */
[----:B------:R-:W-:Y:S01]  /*7730*/  F2FP.F16.E4M3.UNPACK_B R43, R6 ;  /* 0x00000006ff2b723e */ /* 0x000fe200020006ff */
[----:B------:R-:W-:Y:S01]  /*7740*/  HADD2.F32 R40, -RZ, R99.H0_H0 ;  /* 0x20000063ff287230 */ /* 0x000fe20000004100 */
[----:B------:R-:W-:Y:S01]  /*7750*/  F2FP.SATFINITE.E4M3.F32.PACK_AB_MERGE_C R113, R113, R116, RZ ;  /* 0x000000747171723e */ /* 0x000fe200048070ff */
[----:B------:R-:W-:Y:S01]  /*7760*/  HADD2.F32 R37, -RZ, R38.H0_H0 ;  /* 0x20000026ff257230 */ /* 0x000fe20000004100 */
[----:B------:R-:W-:Y:S01]  /*7770*/  F2FP.SATFINITE.E4M3.F32.PACK_AB_MERGE_C R119, R120, R119, RZ ;  /* 0x000000777877723e */ /* 0x000fe200048070ff */
[----:B------:R-:W-:Y:S02]  /*7780*/  HADD2.F32 R98, -RZ, R43.H0_H0 ;  /* 0x2000002bff627230 */ /* 0x000fe40000004100 */
[----:B------:R-:W-:Y:S01]  /*7790*/  FMUL.FTZ R116, R39, R40 ;  /* 0x0000002827747220 */ /* 0x000fe20000410000 */
[----:B------:R-:W-:-:S02]  /*77a0*/  HADD2.F32 R42, -RZ, R41.H1_H1 ;  /* 0x30000029ff2a7230 */ /* 0x000fc40000004100 */
[C---:B------:R-:W-:Y:S01]  /*77b0*/  FMUL.FTZ R118, R37.reuse, R40 ;  /* 0x0000002825767220 */ /* 0x040fe20000410000 */
[----:B------:R-:W-:Y:S01]  /*77c0*/  HADD2.F32 R99, -RZ, R99.H1_H1 ;  /* 0x30000063ff637230 */ /* 0x000fe20000004100 */
[----:B------:R-:W-:Y:S01]  /*77d0*/  F2FP.SATFINITE.E4M3.F32.PACK_AB_MERGE_C R34, R34, R105, R119 ;  /* 0x000000692222723e */ /* 0x000fe20004807077 */
[----:B------:R-:W-:Y:S02]  /*77e0*/  HADD2.F32 R40, -RZ, R38.H1_H1 ;  /* 0x30000026ff287230 */ /* 0x000fe40000004100 */
[-C--:B------:R-:W-:Y:S01]  /*77f0*/  FFMA.FTZ R37, R37, R98.reuse, -R116 ;  /* 0x0000006225257223 */ /* 0x080fe20000010874 */
[----:B------:R-:W-:Y:S01]  /*7800*/  FFMA.FTZ R38, R39, R98, R118 ;  /* 0x0000006227267223 */ /* 0x000fe20000010076 */
[----:B------:R-:W-:Y:S02]  /*7810*/  HADD2.F32 R43, -RZ, R43.H1_H1 ;  /* 0x3000002bff2b7230 */ /* 0x000fe40000004100 */
[-C--:B------:R-:W-:Y:S01]  /*7820*/  FMUL.FTZ R105, R42, R99.reuse ;  /* 0x000000632a697220 */ /* 0x080fe20000410000 */
[----:B------:R-:W-:Y:S01]  /*7830*/  FMUL.FTZ R99, R40, R99 ;  /* 0x0000006328637220 */ /* 0x000fe20000410000 */
[----:B------:R-:W-:-:S02]  /*7840*/  F2FP.F16.E4M3.UNPACK_B R41, R9.H1 ;  /* 0x00000009ff29723e */ /* 0x000fc400030006ff */
[----:B------:R-:W-:Y:S01]  /*7850*/  F2FP.F16.E4M3.UNPACK_B R98, R8.H1 ;  /* 0x00000008ff62723e */ /* 0x000fe200030006ff */
[-C--:B------:R-:W-:Y:S01]  /*7860*/  FFMA.FTZ R9, R42, R43.reuse, R99 ;  /* 0x0000002b2a097223 */ /* 0x080fe20000010063 */
[----:B------:R-:W-:Y:S01]  /*7870*/  F2FP.F16.E4M3.UNPACK_B R39, R32.H1 ;  /* 0x00000020ff27723e */ /* 0x000fe200030006ff */
[----:B------:R-:W-:Y:S01]  /*7880*/  FFMA.FTZ R32, R40, R43, -R105 ;  /* 0x0000002b28207223 */ /* 0x000fe20000010869 */
[----:B------:R-:W-:Y:S01]  /*7890*/  HADD2.F32 R40, -RZ, R41.H0_H0 ;  /* 0x20000029ff287230 */ /* 0x000fe20000004100 */
[----:B------:R-:W-:Y:S01]  /*78a0*/  F2FP.F16.E4M3.UNPACK_B R6, R6.H1 ;  /* 0x00000006ff06723e */ /* 0x000fe200030006ff */
[----:B------:R-:W-:Y:S01]  /*78b0*/  HADD2.F32 R99, -RZ, R98.H0_H0 ;  /* 0x20000062ff637230 */ /* 0x000fe20000004100 */
[----:B------:R-:W-:Y:S01]  /*78c0*/  F2FP.SATFINITE.E4M3.F32.PACK_AB_MERGE_C R10, R111, R10, R113 ;  /* 0x0000000a6f0a723e */ /* 0x000fe20004807071 */
[----:B------:R-:W-:Y:S02]  /*78d0*/  HADD2.F32 R8, -RZ, R39.H0_H0 ;  /* 0x20000027ff087230 */ /* 0x000fe40000004100 */
[----:B------:R-:W-:-:S02]  /*78e0*/  HADD2.F32 R41, -RZ, R41.H1_H1 ;  /* 0x30000029ff297230 */ /* 0x000fc40000004100 */
[-C--:B------:R-:W-:Y:S01]  /*78f0*/  FMUL.FTZ R105, R40, R99.reuse ;  /* 0x0000006328697220 */ /* 0x080fe20000410000 */
[----:B------:R-:W-:Y:S02]  /*7900*/  HADD2.F32 R98, -RZ, R98.H1_H1 ;  /* 0x30000062ff627230 */ /* 0x000fe40000004100 */
[----:B------:R-:W-:Y:S01]  /*7910*/  FMUL.FTZ R99, R8, R99 ;  /* 0x0000006308637220 */ /* 0x000fe20000410000 */
[----:B------:R-:W-:Y:S02]  /*7920*/  HADD2.F32 R39, -RZ, R39.H1_H1 ;  /* 0x30000027ff277230 */ /* 0x000fe40000004100 */
[--C-:B------:R-:W-:Y:S02]  /*7930*/  HADD2.F32 R43, -RZ, R6.reuse.H0_H0 ;  /* 0x20000006ff2b7230 */ /* 0x100fe40000004100 */
[----:B------:R-:W-:Y:S02]  /*7940*/  HADD2.F32 R42, -RZ, R6.H1_H1 ;  /* 0x30000006ff2a7230 */ /* 0x000fe40000004100 */
[-C--:B------:R-:W-:Y:S01]  /*7950*/  FMUL.FTZ R6, R41, R98.reuse ;  /* 0x0000006229067220 */ /* 0x080fe20000410000 */
[C---:B------:R-:W-:Y:S01]  /*7960*/  FMUL.FTZ R98, R39.reuse, R98 ;  /* 0x0000006227627220 */ /* 0x040fe20000410000 */
[----:B------:R-:W-:Y:S01]  /*7970*/  FFMA.FTZ R115, R40, R43, R99 ;  /* 0x0000002b28737223 */ /* 0x000fe20000010063 */
[----:B------:R-:W-:Y:S01]  /*7980*/  F2FP.F16.E4M3.UNPACK_B R99, R4 ;  /* 0x00000004ff63723e */ /* 0x000fe200020006ff */
[-C--:B------:R-:W-:Y:S01]  /*7990*/  FFMA.FTZ R116, R39, R42.reuse, -R6 ;  /* 0x0000002a27747223 */ /* 0x080fe20000010806 */
[----:B------:R-:W-:Y:S01]  /*79a0*/  F2FP.F16.E4M3.UNPACK_B R39, R11 ;  /* 0x0000000bff27723e */ /* 0x000fe200020006ff */
[----:B------:R-:W-:Y:S01]  /*79b0*/  FFMA.FTZ R113, R8, R43, -R105 ;  /* 0x0000002b08717223 */ /* 0x000fe20000010869 */
[----:B------:R-:W-:Y:S01]  /*79c0*/  FFMA.FTZ R118, R41, R42, R98 ;  /* 0x0000002a29767223 */ /* 0x000fe20000010062 */
[----:B------:R-:W-:Y:S01]  /*79d0*/  F2FP.F16.E4M3.UNPACK_B R6, R7 ;  /* 0x00000007ff06723e */ /* 0x000fe200020006ff */
[----:B------:R-:W-:Y:S01]  /*79e0*/  HADD2.F32 R107, -RZ, R99.H0_H0 ;  /* 0x20000063ff6b7230 */ /* 0x000fe20000004100 */
[----:B------:R-:W-:Y:S01]  /*79f0*/  F2FP.F16.E4M3.UNPACK_B R40, R11.H1 ;  /* 0x0000000bff28723e */ /* 0x000fe200030006ff */
[----:B------:R-:W-:Y:S01]  /*7a00*/  HADD2.F32 R41, -RZ, R39.H0_H0 ;  /* 0x20000027ff297230 */ /* 0x000fe20000004100 */
[----:B------:R-:W-:Y:S01]  /*7a10*/  F2FP.F16.E4M3.UNPACK_B R105, R4.H1 ;  /* 0x00000004ff69723e */ /* 0x000fe200030006ff */
[----:B------:R-:W-:Y:S01]  /*7a20*/  HADD2.F32 R8, -RZ, R6.H0_H0 ;  /* 0x20000006ff087230 */ /* 0x000fe20000004100 */
[----:B------:R-:W-:Y:S01]  /*7a30*/  F2FP.F16.E4M3.UNPACK_B R42, R5 ;  /* 0x00000005ff2a723e */ /* 0x000fe200020006ff */
[----:B------:R-:W-:Y:S01]  /*7a40*/  HADD2.F32 R4, -RZ, R40.H0_H0 ;  /* 0x20000028ff047230 */ /* 0x000fe20000004100 */
[----:B------:R-:W-:Y:S01]  /*7a50*/  F2FP.F16.E4M3.UNPACK_B R7, R7.H1 ;  /* 0x00000007ff07723e */ /* 0x000fe200030006ff */
[----:B------:R-:W-:Y:S01]  /*7a60*/  HADD2.F32 R111, -RZ, R105.H0_H0 ;  /* 0x20000069ff6f7230 */ /* 0x000fe20000004100 */
[----:B------:R-:W-:Y:S01]  /*7a70*/  F2FP.F16.E4M3.UNPACK_B R5, R5.H1 ;  /* 0x00000005ff05723e */ /* 0x000fe200030006ff */
[----:B------:R-:W-:-:S02]  /*7a80*/  HADD2.F32 R43, -RZ, R42.H0_H0 ;  /* 0x2000002aff2b7230 */ /* 0x000fc40000004100 */
[-C--:B------:R-:W-:Y:S01]  /*7a90*/  FMUL.FTZ R117, R41, R107.reuse ;  /* 0x0000006b29757220 */ /* 0x080fe20000410000 */
[----:B------:R-:W-:Y:S02]  /*7aa0*/  HADD2.F32 R11, -RZ, R7.H0_H0 ;  /* 0x20000007ff0b7230 */ /* 0x000fe40000004100 */
[----:B------:R-:W-:Y:S01]  /*7ab0*/  FMUL.FTZ R120, R8, R107 ;  /* 0x0000006b08787220 */ /* 0x000fe20000410000 */
[----:B------:R-:W-:Y:S02]  /*7ac0*/  HADD2.F32 R40, -RZ, R40.H1_H1 ;  /* 0x30000028ff287230 */ /* 0x000fe40000004100 */
[----:B------:R-:W-:Y:S01]  /*7ad0*/  FMUL.FTZ R122, R4, R111 ;  /* 0x0000006f047a7220 */ /* 0x000fe20000410000 */
[----:B------:R-:W-:Y:S02]  /*7ae0*/  HADD2.F32 R105, -RZ, R105.H1_H1 ;  /* 0x30000069ff697230 */ /* 0x000fe40000004100 */
[----:B------:R-:W-:Y:S01]  /*7af0*/  FFMA.FTZ R117, R8, R43, -R117 ;  /* 0x0000002b08757223 */ /* 0x000fe20000010875 */
[----:B------:R-:W-:-:S02]  /*7b00*/  HADD2.F32 R7, -RZ, R7.H1_H1 ;  /* 0x30000007ff077230 */ /* 0x000fc40000004100 */
[----:B------:R-:W-:Y:S01]  /*7b10*/  FMUL.FTZ R111, R11, R111 ;  /* 0x0000006f0b6f7220 */ /* 0x000fe20000410000 */
[----:B------:R-:W-:Y:S02]  /*7b20*/  HADD2.F32 R98, -RZ, R5.H0_H0 ;  /* 0x20000005ff627230 */ /* 0x000fe40000004100 */
[-C--:B------:R-:W-:Y:S01]  /*7b30*/  FMUL.FTZ R8, R40, R105.reuse ;  /* 0x0000006928087220 */ /* 0x080fe20000410000 */
[----:B------:R-:W-:Y:S02]  /*7b40*/  HADD2.F32 R39, -RZ, R39.H1_H1 ;  /* 0x30000027ff277230 */ /* 0x000fe40000004100 */
[----:B------:R-:W-:Y:S01]  /*7b50*/  FMUL.FTZ R105, R7, R105 ;  /* 0x0000006907697220 */ /* 0x000fe20000410000 */
[----:B------:R-:W-:Y:S02]  /*7b60*/  HADD2.F32 R99, -RZ, R99.H1_H1 ;  /* 0x30000063ff637230 */ /* 0x000fe40000004100 */
[----:B------:R-:W-:Y:S01]  /*7b70*/  FFMA.FTZ R122, R11, R98, -R122 ;  /* 0x000000620b7a7223 */ /* 0x000fe2000001087a */
[----:B------:R-:W-:-:S02]  /*7b80*/  HADD2.F32 R5, -RZ, R5.H1_H1 ;  /* 0x30000005ff057230 */ /* 0x000fc40000004100 */
[----:B------:R-:W-:Y:S01]  /*7b90*/  FFMA.FTZ R111, R4, R98, R111 ;  /* 0x00000062046f7223 */ /* 0x000fe2000001006f */
[----:B------:R-:W-:Y:S02]  /*7ba0*/  HADD2.F32 R6, -RZ, R6.H1_H1 ;  /* 0x30000006ff067230 */ /* 0x000fe40000004100 */
[----:B------:R-:W-:Y:S01]  /*7bb0*/  FMUL.FTZ R11, R39, R99 ;  /* 0x00000063270b7220 */ /* 0x000fe20000410000 */
[----:B------:R-:W-:Y:S02]  /*7bc0*/  HADD2.F32 R42, -RZ, R42.H1_H1 ;  /* 0x3000002aff2a7230 */ /* 0x000fe40000004100 */
[-C--:B------:R-:W-:Y:S01]  /*7bd0*/  FFMA.FTZ R7, R7, R5.reuse, -R8 ;  /* 0x0000000507077223 */ /* 0x080fe20000010808 */
[----:B------:R-:W-:Y:S01]  /*7be0*/  FFMA.FTZ R40, R40, R5, R105 ;  /* 0x0000000528287223 */ /* 0x000fe20000010069 */
[C---:B------:R-:W-:Y:S01]  /*7bf0*/  FMUL.FTZ R4, R6.reuse, R99 ;  /* 0x0000006306047220 */ /* 0x040fe20000410000 */
[----:B------:R-:W-:Y:S01]  /*7c00*/  FFMA.FTZ R120, R41, R43, R120 ;  /* 0x0000002b29787223 */ /* 0x000fe20000010078 */
[----:B------:R-:W-:Y:S01]  /*7c10*/  FFMA.FTZ R6, R6, R42, -R11 ;  /* 0x0000002a06067223 */ /* 0x000fe2000001080b */
[----:B------:R-:W-:Y:S01]  /*7c20*/  F2FP.SATFINITE.E4M3.F32.PACK_AB_MERGE_C R7, R7, R122, RZ ;  /* 0x0000007a0707723e */ /* 0x000fe200048070ff */
[----:B------:R-:W-:Y:S01]  /*7c30*/  FFMA.FTZ R39, R39, R42, R4 ;  /* 0x0000002a27277223 */ /* 0x000fe20000010004 */
[----:B------:R-:W-:Y:S01]  /*7c40*/  F2FP.SATFINITE.E4M3.F32.PACK_AB_MERGE_C R113, R116, R113, RZ ;  /* 0x000000717471723e */ /* 0x000fe200048070ff */
[----:B------:R-:W-:Y:S01]  /*7c50*/  IMAD.MOV.U32 R4, RZ, RZ, R36 ;  /* 0x000000ffff047224 */ /* 0x000fe200078e0024 */
[----:B------:R-:W-:Y:S01]  /*7c60*/  F2FP.SATFINITE.E4M3.F32.PACK_AB_MERGE_C R115, R118, R115, RZ ;  /* 0x000000737673723e */ /* 0x000fe200048070ff */
[----:B------:R-:W-:Y:S01]  /*7c70*/  IMAD.MOV.U32 R8, RZ, RZ, R35 ;  /* 0x000000ffff087224 */ /* 0x000fe200078e0023 */
[----:B------:R-:W-:-:S02]  /*7c80*/  F2FP.SATFINITE.E4M3.F32.PACK_AB_MERGE_C R40, R40, R111, RZ ;  /* 0x0000006f2828723e */ /* 0x000fc400048070ff */
[----:B------:R-:W-:Y:S01]  /*7c90*/  F2FP.SATFINITE.E4M3.F32.PACK_AB_MERGE_C R7, R6, R117, R7 ;  /* 0x000000750607723e */ /* 0x000fe20004807007 */
[----:B------:R-:W-:Y:S01]  /*7ca0*/  IMAD.MOV.U32 R6, RZ, RZ, R34 ;  /* 0x000000ffff067224 */ /* 0x000fe200078e0022 */
[----:B------:R-:W-:Y:S02]  /*7cb0*/  F2FP.SATFINITE.E4M3.F32.PACK_AB_MERGE_C R5, R32, R37, R113 ;  /* 0x000000252005723e */ /* 0x000fe40004807071 */
[----:B------:R-:W-:Y:S02]  /*7cc0*/  F2FP.SATFINITE.E4M3.F32.PACK_AB_MERGE_C R9, R9, R38, R115 ;  /* 0x000000260909723e */ /* 0x000fe40004807073 */
[----:B------:R-:W-:-:S07]  /*7cd0*/  F2FP.SATFINITE.E4M3.F32.PACK_AB_MERGE_C R11, R39, R120, R40 ;  /* 0x00000078270b723e */ /* 0x000fce0004807028 */
.L_x_572:
[----:B------:R-:W-:Y:S05]  /*7ce0*/  BSYNC B2 ;  /* 0x0000000000027941 */ /* 0x000fea0003800000 */
.L_x_571:
[----:B------:R-:W-:Y:S01]  /*7cf0*/  ISETP.GE.AND P3, PT, R15, R112, PT ;  /* 0x000000700f00720c */ /* 0x000fe20003f66270 */
[----:B0-----:R0:W-:-:S12]  /*7d00*/  ST.E.128 desc[UR36][R12.64], R4 ;  /* 0x000000040c007985 */ /* 0x0011d8000c101d24 */
[----:B------:R-:W-:-:S04]  /*7d10*/  @!P3 IADD3 R14, P4, R15, R14, RZ ;  /* 0x0000000e0f0eb210 */ /* 0x000fc80007f9e0ff */
[----:B------:R-:W-:-:S05]  /*7d20*/  @!P3 LEA.HI.X.SX32 R15, R15, R33, 0x1, P4 ;  /* 0x000000210f0fb211 */ /* 0x000fca00020f0eff */
[----:B------:R0:W-:Y:S04]  /*7d30*/  @!P3 ST.E.128 desc[UR36][R14.64], R8 ;  /* 0x000000080e00b985 */ /* 0x0001e8000c101d24 */
.L_x_570:
[----:B------:R-:W-:Y:S05]  /*7d40*/  BSYNC B1 ;  /* 0x0000000000017941 */ /* 0x000fea0003800000 */
.L_x_569:
[----:B------:R-:W-:-:S03]  /*7d50*/  UMOV UR4, 0xffffffff ;  /* 0xffffffff00047882 */ /* 0x000fc60000000000 */
[----:B------:R-:W-:Y:S05]  /*7d60*/  BRA.DIV UR4, `(.L_x_573) ;  /* 0x0000019e04007947 */ /* 0x000fea000b800000 */
[----:B0-----:R0:W0:Y:S04]  /*7d70*/  SHFL.IDX PT, R33, R104, 0x2, 0x1c1f ;  /* 0x005c1f0068217f89 */ /* 0x00102800000e0000 */
[----:B------:R0:W0:Y:S02]  /*7d80*/  SHFL.IDX PT, R14, R103, 0x2, 0x1c1f ;  /* 0x005c1f00670e7f89 */ /* 0x00002400000e0000 */
.L_x_846:
[----:B------:R-:W-:-:S04]  /*7d90*/  IADD3 R4, R190, 0x80, RZ ;  /* 0x00000080be047810 */ /* 0x000fc80007ffe0ff */
[----:B------:R-:W-:-:S13]  /*7da0*/  ISETP.GE.OR P3, PT, R4, R94, P1 ;  /* 0x0000005e0400720c */ /* 0x000fda0000f66670 */
[----:B------:R-:W-:Y:S05]  /*7db0*/  @P3 BRA `(.L_x_553) ;  /* 0x0000001400103947 */ /* 0x000fea0003800000 */
[----:B------:R-:W-:Y:S01]  /*7dc0*/  SEL R114, R73, R114, !P0 ;  /* 0x0000007249727207 */ /* 0x000fe20004000000 */
[----:B------:R-:W-:Y:S01]  /*7dd0*/  BSSY B1, `(.L_x_574) ;  /* 0x00000e5000017945 */ /* 0x000fe20003800000 */
[----:B0-----:R-:W-:Y:S02]  /*7de0*/  IADD3 R12, P3, R64, R14, RZ ;  /* 0x0000000e400c7210 */ /* 0x001fe40007f7e0ff */
[----:B------:R-:W-:-:S03]  /*7df0*/  SHF.R.S32.HI R5, RZ, 0x1f, R114 ;  /* 0x0000001fff057819 */ /* 0x000fc60000011472 */
[----:B------:R-:W-:Y:S01]  /*7e00*/  IMAD.X R13, R33, 0x1, R62, P3 ;  /* 0x00000001210d7824 */ /* 0x000fe200018e063e */
[----:B------:R-:W-:-:S04]  /*7e10*/  LEA.HI R114, R5, R114, RZ, 0x5 ;  /* 0x0000007205727211 */ /* 0x000fc800078f28ff */
[----:B------:R-:W-:-:S05]  /*7e20*/  LEA.HI.SX32 R15, R114, R65, 0x1b ;  /* 0x00000041720f7211 */ /* 0x000fca00078fdaff */
[----:B------:R-:W-:-:S05]  /*7e30*/  IMAD.SHL.U32 R15, R15, 0x10, RZ ;  /* 0x000000100f0f7824 */ /* 0x000fca00078e00ff */
[----:B------:R-:W-:-:S04]  /*7e40*/  LOP3.LUT R5, R197, 0x70, R15, 0xf8, !PT ;  /* 0x00000070c5057812 */ /* 0x000fc800078ef80f */
[----:B------:R-:W-:-:S05]  /*7e50*/  LOP3.LUT R5, R5, R102, RZ, 0x3c, !PT ;  /* 0x0000006605057212 */ /* 0x000fca00078e3cff */
[----:B------:R-:W-:Y:S02]  /*7e60*/  IMAD.IADD R7, R204, 0x1, R5 ;  /* 0x00000001cc077824 */ /* 0x000fe400078e0205 */
[C---:B------:R-:W-:Y:S02]  /*7e70*/  IMAD R5, R188.reuse, 0x5000, R0 ;  /* 0x00005000bc057824 */ /* 0x040fe400078e0200 */
[----:B------:R-:W-:Y:S02]  /*7e80*/  IMAD R7, R188, 0x5000, R7 ;  /* 0x00005000bc077824 */ /* 0x000fe400078e0207 */
[C---:B------:R-:W-:Y:S02]  /*7e90*/  IMAD.IADD R5, R18.reuse, 0x1, R5 ;  /* 0x0000000112057824 */ /* 0x040fe400078e0205 */
[----:B------:R-:W-:-:S04]  /*7ea0*/  IMAD.IADD R8, R18, 0x1, R7 ;  /* 0x0000000112087824 */ /* 0x000fc800078e0207 */
[----:B------:R-:W0:Y:S04]  /*7eb0*/  LDS.128 R4, [R5+0x18400] ;  /* 0x0184000005047984 */ /* 0x000e280000000c00 */
[----:B------:R-:W0:Y:S01]  /*7ec0*/  LDS.128 R8, [R8+0x18400] ;  /* 0x0184000008087984 */ /* 0x000e220000000c00 */
[----:B------:R-:W-:Y:S05]  /*7ed0*/  @P2 BRA `(.L_x_575) ;  /* 0x0000000c00502947 */ /* 0x000fea0003800000 */
[--C-:B------:R-:W-:Y:S01]  /*7ee0*/  SHF.R.U32.HI R32, RZ, 0x8, R45.reuse ;  /* 0x00000008ff207819 */ /* 0x100fe2000001162d */
[----:B0-----:R-:W-:Y:S01]  /*7ef0*/  IMAD.MOV.U32 R40, RZ, RZ, R8 ;  /* 0x000000ffff287224 */ /* 0x001fe200078e0008 */
[----:B------:R-:W-:Y:S01]  /*7f00*/  MOV R37, R4 ;  /* 0x0000000400257202 */ /* 0x000fe20000000f00 */
[----:B------:R-:W-:Y:S01]  /*7f10*/  IMAD.MOV.U32 R34, RZ, RZ, R10 ;  /* 0x000000ffff227224 */ /* 0x000fe200078e000a */
[----:B------:R-:W-:Y:S01]  /*7f20*/  LOP3.LUT R35, R45, 0xff0000ff, RZ, 0xc0, !PT ;  /* 0xff0000ff2d237812 */ /* 0x000fe200078ec0ff */
[----:B------:R-:W-:Y:S01]  /*7f30*/  IMAD.SHL.U32 R4, R32, 0x100, RZ ;  /* 0x0000010020047824 */ /* 0x000fe200078e00ff */
[----:B------:R-:W-:Y:S01]  /*7f40*/  SHF.R.U32.HI R45, RZ, 0x10, R45 ;  /* 0x00000010ff2d7819 */ /* 0x000fe2000001162d */
[----:B------:R-:W-:Y:S01]  /*7f50*/  IMAD.MOV.U32 R32, RZ, RZ, R6 ;  /* 0x000000ffff207224 */ /* 0x000fe200078e0006 */
[----:B------:R-:W-:Y:S02]  /*7f60*/  SHF.R.U32.HI R39, RZ, 0x8, R47 ;  /* 0x00000008ff277819 */ /* 0x000fe4000001162f */
[----:B------:R-:W-:-:S02]  /*7f70*/  SHF.R.U32.HI R41, RZ, 0x8, R49 ;  /* 0x00000008ff297819 */ /* 0x000fc40000011631 */
[----:B------:R-:W-:Y:S01]  /*7f80*/  LOP3.LUT R4, R35, 0xff00, R4, 0xf8, !PT ;  /* 0x0000ff0023047812 */ /* 0x000fe200078ef804 */
[----:B------:R-:W-:Y:S01]  /*7f90*/  IMAD.U32 R35, R45, 0x10000, RZ ;  /* 0x000100002d237824 */ /* 0x000fe200078e00ff */
[----:B------:R-:W-:Y:S01]  /*7fa0*/  SHF.R.U32.HI R44, RZ, 0x10, R47 ;  /* 0x00000010ff2c7819 */ /* 0x000fe2000001162f */
[----:B------:R-:W-:Y:S01]  /*7fb0*/  IMAD.SHL.U32 R39, R39, 0x100, RZ ;  /* 0x0000010027277824 */ /* 0x000fe200078e00ff */
[----:B------:R-:W-:Y:S02]  /*7fc0*/  LOP3.LUT R38, R49, 0xff0000ff, RZ, 0xc0, !PT ;  /* 0xff0000ff31267812 */ /* 0x000fe400078ec0ff */
[----:B------:R-:W-:Y:S02]  /*7fd0*/  SHF.L.U32 R41, R41, 0x8, RZ ;  /* 0x0000000829297819 */ /* 0x000fe400000006ff */
[----:B------:R-:W-:Y:S02]  /*7fe0*/  LOP3.LUT R36, R47, 0xff0000ff, RZ, 0xc0, !PT ;  /* 0xff0000ff2f247812 */ /* 0x000fe400078ec0ff */
[----:B------:R-:W-:-:S02]  /*7ff0*/  SHF.R.U32.HI R43, RZ, 0x8, R51 ;  /* 0x00000008ff2b7819 */ /* 0x000fc40000011633 */
[----:B------:R-:W-:Y:S01]  /*8000*/  LOP3.LUT R8, R4, 0xff0000, R35, 0xf8, !PT ;  /* 0x00ff000004087812 */ /* 0x000fe200078ef823 */
[----:B------:R-:W-:Y:S01]  /*8010*/  IMAD.U32 R35, R44, 0x10000, RZ ;  /* 0x000100002c237824 */ /* 0x000fe200078e00ff */
[----:B------:R-:W-:Y:S01]  /*8020*/  LOP3.LUT R10, R38, 0xff00, R41, 0xf8, !PT ;  /* 0x0000ff00260a7812 */ /* 0x000fe200078ef829 */
[----:B------:R-:W-:Y:S01]  /*8030*/  IMAD.SHL.U32 R43, R43, 0x100, RZ ;  /* 0x000001002b2b7824 */ /* 0x000fe200078e00ff */
[----:B------:R-:W-:Y:S02]  /*8040*/  LOP3.LUT R36, R36, 0xff00, R39, 0xf8, !PT ;  /* 0x0000ff0024247812 */ /* 0x000fe400078ef827 */
[----:B------:R-:W-:Y:S02]  /*8050*/  F2FP.F16.E4M3.UNPACK_B R44, R110.H1 ;  /* 0x0000006eff2c723e */ /* 0x000fe400030006ff */
[----:B------:R-:W-:Y:S02]  /*8060*/  F2FP.F16.E4M3.UNPACK_B R41, R40.H1 ;  /* 0x00000028ff29723e */ /* 0x000fe400030006ff */
[----:B------:R-:W-:Y:S01]  /*8070*/  F2FP.F16.E4M3.UNPACK_B R38, R37.H1 ;  /* 0x00000025ff26723e */ /* 0x000fe200030006ff */
[----:B------:R-:W-:Y:S01]  /*8080*/  HADD2.F32 R6, -RZ, R44.H0_H0 ;  /* 0x2000002cff067230 */ /* 0x000fe20000004100 */
[----:B------:R-:W-:-:S02]  /*8090*/  SHF.R.U32.HI R47, RZ, 0x10, R49 ;  /* 0x00000010ff2f7819 */ /* 0x000fc40000011631 */
[----:B------:R-:W-:Y:S02]  /*80a0*/  LOP3.LUT R42, R51, 0xff0000ff, RZ, 0xc0, !PT ;  /* 0xff0000ff332a7812 */ /* 0x000fe400078ec0ff */
[----:B------:R-:W-:Y:S02]  /*80b0*/  SHF.R.U32.HI R46, RZ, 0x10, R51 ;  /* 0x00000010ff2e7819 */ /* 0x000fe40000011633 */
[----:B------:R-:W-:Y:S01]  /*80c0*/  LOP3.LUT R4, R36, 0xff0000, R35, 0xf8, !PT ;  /* 0x00ff000024047812 */ /* 0x000fe200078ef823 */
[----:B------:R-:W-:Y:S01]  /*80d0*/  HADD2.F32 R36, -RZ, R41.H0_H0 ;  /* 0x20000029ff247230 */ /* 0x000fe20000004100 */
[----:B------:R-:W-:Y:S01]  /*80e0*/  F2FP.F16.E4M3.UNPACK_B R39, R108.H1 ;  /* 0x0000006cff27723e */ /* 0x000fe200030006ff */
[----:B------:R-:W-:Y:S01]  /*80f0*/  HADD2.F32 R35, -RZ, R38.H0_H0 ;  /* 0x20000026ff237230 */ /* 0x000fe20000004100 */
[----:B------:R-:W-:Y:S01]  /*8100*/  LOP3.LUT R45, R42, 0xff00, R43, 0xf8, !PT ;  /* 0x0000ff002a2d7812 */ /* 0x000fe200078ef82b */
[----:B------:R-:W-:Y:S02]  /*8110*/  IMAD.U32 R43, R47, 0x10000, RZ ;  /* 0x000100002f2b7824 */ /* 0x000fe400078e00ff */
[----:B------:R-:W-:Y:S01]  /*8120*/  FMUL.FTZ R48, R36, R6 ;  /* 0x0000000624307220 */ /* 0x000fe20000410000 */
[----:B------:R-:W-:-:S02]  /*8130*/  IMAD.U32 R46, R46, 0x10000, RZ ;  /* 0x000100002e2e7824 */ /* 0x000fc400078e00ff */
[----:B------:R-:W-:Y:S01]  /*8140*/  FMUL.FTZ R47, R35, R6 ;  /* 0x00000006232f7220 */ /* 0x000fe20000410000 */
[--C-:B------:R-:W-:Y:S01]  /*8150*/  HADD2.F32 R42, -RZ, R39.reuse.H0_H0 ;  /* 0x20000027ff2a7230 */ /* 0x100fe20000004100 */
[----:B------:R-:W-:Y:S01]  /*8160*/  LOP3.LUT R10, R10, 0xff0000, R43, 0xf8, !PT ;  /* 0x00ff00000a0a7812 */ /* 0x000fe200078ef82b */
[----:B------:R-:W-:Y:S01]  /*8170*/  HADD2.F32 R43, -RZ, R39.H1_H1 ;  /* 0x30000027ff2b7230 */ /* 0x000fe20000004100 */
[----:B------:R-:W-:Y:S01]  /*8180*/  LOP3.LUT R6, R45, 0xff0000, R46, 0xf8, !PT ;  /* 0x00ff00002d067812 */ /* 0x000fe200078ef82e */
[----:B------:R-:W-:Y:S02]  /*8190*/  HADD2.F32 R45, -RZ, R44.H1_H1 ;  /* 0x3000002cff2d7230 */ /* 0x000fe40000004100 */
[-C--:B------:R-:W-:Y:S01]  /*81a0*/  FFMA.FTZ R35, R35, R42.reuse, -R48 ;  /* 0x0000002a23237223 */ /* 0x080fe20000010830 */
[----:B------:R-:W-:Y:S01]  /*81b0*/  FFMA.FTZ R36, R36, R42, R47 ;  /* 0x0000002a24247223 */ /* 0x000fe2000001002f */
[----:B------:R-:W-:Y:S01]  /*81c0*/  HADD2.F32 R42, -RZ, R41.H1_H1 ;  /* 0x30000029ff2a7230 */ /* 0x000fe20000004100 */
[----:B------:R-:W-:Y:S01]  /*81d0*/  F2FP.F16.E4M3.UNPACK_B R110, R110 ;  /* 0x0000006eff6e723e */ /* 0x000fe200020006ff */
[----:B------:R-:W-:Y:S01]  /*81e0*/  HADD2.F32 R39, -RZ, R38.H1_H1 ;  /* 0x30000026ff277230 */ /* 0x000fe20000004100 */
[----:B------:R-:W-:-:S02]  /*81f0*/  F2FP.F16.E4M3.UNPACK_B R40, R40 ;  /* 0x00000028ff28723e */ /* 0x000fc400020006ff */
[----:B------:R-:W-:Y:S01]  /*8200*/  F2FP.F16.E4M3.UNPACK_B R37, R37 ;  /* 0x00000025ff25723e */ /* 0x000fe200020006ff */
[CC--:B------:R-:W-:Y:S01]  /*8210*/  FMUL.FTZ R46, R42.reuse, R45.reuse ;  /* 0x0000002d2a2e7220 */ /* 0x0c0fe20000410000 */
        /* <DEDUP_REMOVED lines=17> */
[-C--:B------:R-:W-:Y:S01]  /*8330*/  F2FP.F16.E4M3.UNPACK_B R38, R109.reuse.H1 ;  /* 0x0000006dff26723e */ /* 0x080fe200030006ff */
[C---:B------:R-:W-:Y:S01]  /*8340*/  FMUL.FTZ R47, R37.reuse, R110 ;  /* 0x0000006e252f7220 */ /* 0x040fe20000410000 */
[----:B------:R-:W-:Y:S01]  /*8350*/  F2FP.F16.E4M3.UNPACK_B R39, R34.H1 ;  /* 0x00000022ff27723e */ /* 0x000fe200030006ff */
[----:B------:R-:W-:Y:S01]  /*8360*/  FFMA.FTZ R48, R37, R108, -R42 ;  /* 0x0000006c25307223 */ /* 0x000fe2000001082a */
[----:B------:R-:W-:Y:S01]  /*8370*/  F2FP.F16.E4M3.UNPACK_B R42, R106.H1 ;  /* 0x0000006aff2a723e */ /* 0x000fe200030006ff */
[--C-:B------:R-:W-:Y:S01]  /*8380*/  HADD2.F32 R43, -RZ, R38.reuse.H0_H0 ;  /* 0x20000026ff2b7230 */ /* 0x100fe20000004100 */
[----:B------:R-:W-:Y:S01]  /*8390*/  F2FP.F16.E4M3.UNPACK_B R37, R32.H1 ;  /* 0x00000020ff25723e */ /* 0x000fe200030006ff */
[----:B------:R-:W-:Y:S02]  /*83a0*/  HADD2.F32 R41, -RZ, R39.H0_H0 ;  /* 0x20000027ff297230 */ /* 0x000fe40000004100 */
[----:B------:R-:W-:Y:S01]  /*83b0*/  FFMA.FTZ R47, R40, R108, R47 ;  /* 0x0000006c282f7223 */ /* 0x000fe2000001002f */
[----:B------:R-:W-:Y:S01]  /*83c0*/  HADD2.F32 R44, -RZ, R38.H1_H1 ;  /* 0x30000026ff2c7230 */ /* 0x000fe20000004100 */
[----:B------:R-:W-:Y:S01]  /*83d0*/  F2FP.F16.E4M3.UNPACK_B R109, R109 ;  /* 0x0000006dff6d723e */ /* 0x000fe200020006ff */
[----:B------:R-:W-:-:S02]  /*83e0*/  HADD2.F32 R38, -RZ, R37.H0_H0 ;  /* 0x20000025ff267230 */ /* 0x000fc40000004100 */
[-C--:B------:R-:W-:Y:S01]  /*83f0*/  FMUL.FTZ R51, R41, R43.reuse ;  /* 0x0000002b29337220 */ /* 0x080fe20000410000 */
[--C-:B------:R-:W-:Y:S01]  /*8400*/  HADD2.F32 R40, -RZ, R42.reuse.H0_H0 ;  /* 0x2000002aff287230 */ /* 0x100fe20000004100 */
[----:B------:R-:W-:Y:S01]  /*8410*/  F2FP.F16.E4M3.UNPACK_B R32, R32 ;  /* 0x00000020ff20723e */ /* 0x000fe200020006ff */
[----:B------:R-:W-:Y:S02]  /*8420*/  HADD2.F32 R39, -RZ, R39.H1_H1 ;  /* 0x30000027ff277230 */ /* 0x000fe40000004100 */
[C---:B------:R-:W-:Y:S01]  /*8430*/  FMUL.FTZ R104, R38.reuse, R43 ;  /* 0x0000002b26687220 */ /* 0x040fe20000410000 */
[----:B------:R-:W-:Y:S02]  /*8440*/  HADD2.F32 R37, -RZ, R37.H1_H1 ;  /* 0x30000025ff257230 */ /* 0x000fe40000004100 */
[----:B------:R-:W-:Y:S01]  /*8450*/  FFMA.FTZ R98, R38, R40, -R51 ;  /* 0x0000002826627223 */ /* 0x000fe20000010833 */
[----:B------:R-:W-:Y:S02]  /*8460*/  HADD2.F32 R42, -RZ, R42.H1_H1 ;  /* 0x3000002aff2a7230 */ /* 0x000fe40000004100 */
[----:B------:R-:W-:Y:S01]  /*8470*/  FMUL.FTZ R38, R39, R44 ;  /* 0x0000002c27267220 */ /* 0x000fe20000410000 */
[----:B------:R-:W-:Y:S01]  /*8480*/  FFMA.FTZ R104, R41, R40, R104 ;  /* 0x0000002829687223 */ /* 0x000fe20000010068 */
[----:B------:R-:W-:Y:S01]  /*8490*/  FMUL.FTZ R44, R37, R44 ;  /* 0x0000002c252c7220 */ /* 0x000fe20000410000 */
[----:B------:R-:W-:-:S02]  /*84a0*/  HADD2.F32 R41, -RZ, R109.H0_H0 ;  /* 0x2000006dff297230 */ /* 0x000fc40000004100 */
[----:B------:R-:W-:Y:S01]  /*84b0*/  FFMA.FTZ R99, R37, R42, -R38 ;  /* 0x0000002a25637223 */ /* 0x000fe20000010826 */
[----:B------:R-:W-:Y:S01]  /*84c0*/  F2FP.F16.E4M3.UNPACK_B R37, R34 ;  /* 0x00000022ff25723e */ /* 0x000fe200020006ff */
[----:B------:R-:W-:Y:S01]  /*84d0*/  HADD2.F32 R34, -RZ, R32.H0_H0 ;  /* 0x20000020ff227230 */ /* 0x000fe20000004100 */
[----:B------:R-:W-:Y:S01]  /*84e0*/  F2FP.F16.E4M3.UNPACK_B R106, R106 ;  /* 0x0000006aff6a723e */ /* 0x000fe200020006ff */
[----:B----4-:R-:W-:Y:S01]  /*84f0*/  FFMA.FTZ R103, R39, R42, R44 ;  /* 0x0000002a27677223 */ /* 0x010fe2000001002c */
[----:B------:R-:W-:Y:S01]  /*8500*/  HADD2.F32 R109, -RZ, R109.H1_H1 ;  /* 0x3000006dff6d7230 */ /* 0x000fe20000004100 */
[----:B------:R-:W-:Y:S01]  /*8510*/  F2FP.SATFINITE.E4M3.F32.PACK_AB_MERGE_C R35, R50, R35, RZ ;  /* 0x000000233223723e */ /* 0x000fe200048070ff */
[--C-:B------:R-:W-:Y:S01]  /*8520*/  HADD2.F32 R38, -RZ, R37.reuse.H0_H0 ;  /* 0x20000025ff267230 */ /* 0x100fe20000004100 */
[----:B------:R-:W-:Y:S01]  /*8530*/  F2FP.F16.E4M3.UNPACK_B R44, R10 ;  /* 0x0000000aff2c723e */ /* 0x000fe200020006ff */
[----:B------:R-:W-:Y:S01]  /*8540*/  HADD2.F32 R37, -RZ, R37.H1_H1 ;  /* 0x30000025ff257230 */ /* 0x000fe20000004100 */
[----:B------:R-:W-:Y:S01]  /*8550*/  F2FP.SATFINITE.E4M3.F32.PACK_AB_MERGE_C R49, R49, R36, RZ ;  /* 0x000000243131723e */ /* 0x000fe200048070ff */
[----:B------:R-:W-:-:S02]  /*8560*/  HADD2.F32 R39, -RZ, R106.H0_H0 ;  /* 0x2000006aff277230 */ /* 0x000fc40000004100 */
[-C--:B------:R-:W-:Y:S01]  /*8570*/  FMUL.FTZ R43, R38, R41.reuse ;  /* 0x00000029262b7220 */ /* 0x080fe20000410000 */
[----:B------:R-:W-:Y:S02]  /*8580*/  HADD2.F32 R32, -RZ, R32.H1_H1 ;  /* 0x30000020ff207230 */ /* 0x000fe40000004100 */
[C---:B------:R-:W-:Y:S01]  /*8590*/  FMUL.FTZ R41, R34.reuse, R41 ;  /* 0x0000002922297220 */ /* 0x040fe20000410000 */
[----:B------:R-:W-:Y:S02]  /*85a0*/  HADD2.F32 R106, -RZ, R106.H1_H1 ;  /* 0x3000006aff6a7230 */ /* 0x000fe40000004100 */
[C---:B------:R-:W-:Y:S01]  /*85b0*/  FMUL.FTZ R51, R37.reuse, R109 ;  /* 0x0000006d25337220 */ /* 0x040fe20000410000 */
[-C--:B------:R-:W-:Y:S01]  /*85c0*/  FFMA.FTZ R34, R34, R39.reuse, -R43 ;  /* 0x0000002722227223 */ /* 0x080fe2000001082b */
[----:B------:R-:W-:Y:S01]  /*85d0*/  FFMA.FTZ R41, R38, R39, R41 ;  /* 0x0000002726297223 */ /* 0x000fe20000010029 */
[C---:B------:R-:W-:Y:S01]  /*85e0*/  FMUL.FTZ R40, R32.reuse, R109 ;  /* 0x0000006d20287220 */ /* 0x040fe20000410000 */
[----:B------:R-:W-:Y:S01]  /*85f0*/  F2FP.F16.E4M3.UNPACK_B R39, R9 ;  /* 0x00000009ff27723e */ /* 0x000fe200020006ff */
[-C--:B------:R-:W-:Y:S01]  /*8600*/  FFMA.FTZ R51, R32, R106.reuse, -R51 ;  /* 0x0000006a20337223 */ /* 0x080fe20000010833 */
[----:B------:R-:W-:Y:S01]  /*8610*/  F2FP.F16.E4M3.UNPACK_B R38, R5 ;  /* 0x00000005ff26723e */ /* 0x000fe200020006ff */
[----:B------:R-:W-:Y:S01]  /*8620*/  FFMA.FTZ R32, R37, R106, R40 ;  /* 0x0000006a25207223 */ /* 0x000fe20000010028 */
[----:B------:R-:W-:Y:S01]  /*8630*/  F2FP.SATFINITE.E4M3.F32.PACK_AB_MERGE_C R36, R48, R45, R35 ;  /* 0x0000002d3024723e */ /* 0x000fe20004807023 */
[--C-:B------:R-:W-:Y:S01]  /*8640*/  HADD2.F32 R40, -RZ, R39.reuse.H0_H0 ;  /* 0x20000027ff287230 */ /* 0x100fe20000004100 */
[----:B------:R-:W-:Y:S01]  /*8650*/  F2FP.F16.E4M3.UNPACK_B R42, R8 ;  /* 0x00000008ff2a723e */ /* 0x000fe200020006ff */
[----:B------:R-:W-:Y:S01]  /*8660*/  HADD2.F32 R45, -RZ, R44.H0_H0 ;  /* 0x2000002cff2d7230 */ /* 0x000fe20000004100 */
[----:B------:R-:W-:Y:S01]  /*8670*/  F2FP.SATFINITE.E4M3.F32.PACK_AB_MERGE_C R103, R103, R104, RZ ;  /* 0x000000686767723e */ /* 0x000fe200048070ff */
[----:B------:R-:W-:Y:S01]  /*8680*/  HADD2.F32 R37, -RZ, R38.H0_H0 ;  /* 0x20000026ff257230 */ /* 0x000fe20000004100 */
[----:B------:R-:W-:Y:S01]  /*8690*/  F2FP.SATFINITE.E4M3.F32.PACK_AB_MERGE_C R35, R47, R46, R49 ;  /* 0x0000002e2f23723e */ /* 0x000fe20004807031 */
[----:B------:R-:W-:Y:S01]  /*86a0*/  HADD2.F32 R43, -RZ, R42.H0_H0 ;  /* 0x2000002aff2b7230 */ /* 0x000fe20000004100 */
[----:B------:R-:W-:Y:S01]  /*86b0*/  F2FP.SATFINITE.E4M3.F32.PACK_AB_MERGE_C R32, R32, R41, R103 ;  /* 0x000000292020723e */ /* 0x000fe20004807067 */
[----:B------:R-:W-:Y:S01]  /*86c0*/  FMUL.FTZ R46, R40, R45 ;  /* 0x0000002d282e7220 */ /* 0x000fe20000410000 */
[----:B------:R-:W-:-:S02]  /*86d0*/  HADD2.F32 R41, -RZ, R39.H1_H1 ;  /* 0x30000027ff297230 */ /* 0x000fc40000004100 */
[C---:B------:R-:W-:Y:S01]  /*86e0*/  FMUL.FTZ R45, R37.reuse, R45 ;  /* 0x0000002d252d7220 */ /* 0x040fe20000410000 */
[----:B------:R-:W-:Y:S02]  /*86f0*/  HADD2.F32 R44, -RZ, R44.H1_H1 ;  /* 0x3000002cff2c7230 */ /* 0x000fe40000004100 */
[-C--:B------:R-:W-:Y:S01]  /*8700*/  FFMA.FTZ R37, R37, R43.reuse, -R46 ;  /* 0x0000002b25257223 */ /* 0x080fe2000001082e */
[----:B------:R-:W-:Y:S02]  /*8710*/  HADD2.F32 R38, -RZ, R38.H1_H1 ;  /* 0x30000026ff267230 */ /* 0x000fe40000004100 */
[----:B------:R-:W-:Y:S01]  /*8720*/  FFMA.FTZ R46, R40, R43, R45 ;  /* 0x0000002b282e7223 */ /* 0x000fe2000001002d */
[----:B------:R-:W-:Y:S02]  /*8730*/  HADD2.F32 R42, -RZ, R42.H1_H1 ;  /* 0x3000002aff2a7230 */ /* 0x000fe40000004100 */
[CC--:B------:R-:W-:Y:S01]  /*8740*/  FMUL.FTZ R43, R41.reuse, R44.reuse ;  /* 0x0000002c292b7220 */ /* 0x0c0fe20000410000 */
[----:B------:R-:W-:Y:S01]  /*8750*/  F2FP.F16.E4M3.UNPACK_B R5, R5.H1 ;  /* 0x00000005ff05723e */ /* 0x000fe200030006ff */
[C---:B------:R-:W-:Y:S01]  /*8760*/  FMUL.FTZ R44, R38.reuse, R44 ;  /* 0x0000002c262c7220 */ /* 0x040fe20000410000 */
[----:B------:R-:W-:Y:S01]  /*8770*/  F2FP.F16.E4M3.UNPACK_B R39, R9.H1 ;  /* 0x00000009ff27723e */ /* 0x000fe200030006ff */
[----:B------:R-:W-:Y:S01]  /*8780*/  FFMA.FTZ R48, R38, R42, -R43 ;  /* 0x0000002a26307223 */ /* 0x000fe2000001082b */
[----:B------:R-:W-:Y:S01]  /*8790*/  F2FP.F16.E4M3.UNPACK_B R38, R10.H1 ;  /* 0x0000000aff26723e */ /* 0x000fe200030006ff */
[----:B------:R-:W-:Y:S01]  /*87a0*/  FFMA.FTZ R47, R41, R42, R44 ;  /* 0x0000002a292f7223 */ /* 0x000fe2000001002c */
[----:B------:R-:W-:Y:S01]  /*87b0*/  HADD2.F32 R9, -RZ, R5.H0_H0 ;  /* 0x20000005ff097230 */ /* 0x000fe20000004100 */
[----:B------:R-:W-:Y:S01]  /*87c0*/  F2FP.F16.E4M3.UNPACK_B R8, R8.H1 ;  /* 0x00000008ff08723e */ /* 0x000fe200030006ff */
[--C-:B------:R-:W-:Y:S01]  /*87d0*/  HADD2.F32 R10, -RZ, R39.reuse.H0_H0 ;  /* 0x20000027ff0a7230 */ /* 0x100fe20000004100 */
[----:B------:R-:W-:Y:S01]  /*87e0*/  F2FP.SATFINITE.E4M3.F32.PACK_AB_MERGE_C R98, R99, R98, RZ ;  /* 0x000000626362723e */ /* 0x000fe200048070ff */
[--C-:B------:R-:W-:Y:S01]  /*87f0*/  HADD2.F32 R40, -RZ, R38.reuse.H0_H0 ;  /* 0x20000026ff287230 */ /* 0x100fe20000004100 */
[----:B------:R-:W-:Y:S01]  /*8800*/  F2FP.F16.E4M3.UNPACK_B R43, R6.H1 ;  /* 0x00000006ff2b723e */ /* 0x000fe200030006ff */
[----:B------:R-:W-:Y:S01]  /*8810*/  HADD2.F32 R39, -RZ, R39.H1_H1 ;  /* 0x30000027ff277230 */ /* 0x000fe20000004100 */
[----:B------:R-:W-:Y:S01]  /*8820*/  F2FP.SATFINITE.E4M3.F32.PACK_AB_MERGE_C R34, R51, R34, R98 ;  /* 0x000000223322723e */ /* 0x000fe20004807062 */
[----:B------:R-:W-:-:S02]  /*8830*/  HADD2.F32 R42, -RZ, R38.H1_H1 ;  /* 0x30000026ff2a7230 */ /* 0x000fc40000004100 */
[CC--:B------:R-:W-:Y:S01]  /*8840*/  FMUL.FTZ R44, R10.reuse, R40.reuse ;  /* 0x000000280a2c7220 */ /* 0x0c0fe20000410000 */
[----:B------:R-:W-:Y:S02]  /*8850*/  HADD2.F32 R5, -RZ, R5.H1_H1 ;  /* 0x30000005ff057230 */ /* 0x000fe40000004100 */
[----:B------:R-:W-:Y:S01]  /*8860*/  FMUL.FTZ R41, R9, R40 ;  /* 0x0000002809297220 */ /* 0x000fe20000410000 */
[--C-:B------:R-:W-:Y:S02]  /*8870*/  HADD2.F32 R38, -RZ, R8.reuse.H0_H0 ;  /* 0x20000008ff267230 */ /* 0x100fe40000004100 */
[-C--:B------:R-:W-:Y:S01]  /*8880*/  FMUL.FTZ R40, R39, R42.reuse ;  /* 0x0000002a27287220 */ /* 0x080fe20000410000 */
[----:B------:R-:W-:Y:S02]  /*8890*/  HADD2.F32 R8, -RZ, R8.H1_H1 ;  /* 0x30000008ff087230 */ /* 0x000fe40000004100 */
[----:B------:R-:W-:Y:S01]  /*88a0*/  FMUL.FTZ R42, R5, R42 ;  /* 0x0000002a052a7220 */ /* 0x000fe20000410000 */
[----:B------:R-:W-:Y:S01]  /*88b0*/  FFMA.FTZ R50, R10, R38, R41 ;  /* 0x000000260a327223 */ /* 0x000fe20000010029 */
[----:B------:R-:W-:-:S02]  /*88c0*/  F2FP.F16.E4M3.UNPACK_B R10, R11 ;  /* 0x0000000bff0a723e */ /* 0x000fc400020006ff */
[----:B------:R-:W-:Y:S01]  /*88d0*/  FFMA.FTZ R51, R39, R8, R42 ;  /* 0x0000000827337223 */ /* 0x000fe2000001002a */
[----:B------:R-:W-:Y:S01]  /*88e0*/  F2FP.F16.E4M3.UNPACK_B R42, R6 ;  /* 0x00000006ff2a723e */ /* 0x000fe200020006ff */
[----:B------:R-:W-:Y:S01]  /*88f0*/  FFMA.FTZ R98, R5, R8, -R40 ;  /* 0x0000000805627223 */ /* 0x000fe20000010828 */
[-C--:B------:R-:W-:Y:S01]  /*8900*/  F2FP.F16.E4M3.UNPACK_B R5, R7.reuse ;  /* 0x00000007ff05723e */ /* 0x080fe200020006ff */
[----:B------:R-:W-:Y:S01]  /*8910*/  FFMA.FTZ R49, R9, R38, -R44 ;  /* 0x0000002609317223 */ /* 0x000fe2000001082c */
[----:B------:R-:W-:Y:S01]  /*8920*/  F2FP.F16.E4M3.UNPACK_B R7, R7.H1 ;  /* 0x00000007ff07723e */ /* 0x000fe200030006ff */
[----:B------:R-:W-:Y:S01]  /*8930*/  HADD2.F32 R38, -RZ, R10.H0_H0 ;  /* 0x2000000aff267230 */ /* 0x000fe20000004100 */
[-C--:B------:R-:W-:Y:S01]  /*8940*/  F2FP.F16.E4M3.UNPACK_B R6, R4.reuse ;  /* 0x00000004ff06723e */ /* 0x080fe200020006ff */
        /* <DEDUP_REMOVED lines=8> */
[----:B------:R-:W-:Y:S01]  /*89d0*/  HADD2.F32 R41, -RZ, R6.H0_H0 ;  /* 0x20000006ff297230 */ /* 0x000fe20000004100 */
[----:B------:R-:W-:Y:S01]  /*89e0*/  F2FP.SATFINITE.E4M3.F32.PACK_AB_MERGE_C R49, R98, R49, RZ ;  /* 0x000000316231723e */ /* 0x000fe200048070ff */
[----:B------:R-:W-:Y:S02]  /*89f0*/  HADD2.F32 R4, -RZ, R11.H0_H0 ;  /* 0x2000000bff047230 */ /* 0x000fe40000004100 */
[----:B------:R-:W-:Y:S01]  /*8a00*/  FMUL.FTZ R103, R9, R44 ;  /* 0x0000002c09677220 */ /* 0x000fe20000410000 */
[----:B------:R-:W-:Y:S02]  /*8a10*/  HADD2.F32 R40, -RZ, R39.H0_H0 ;  /* 0x20000027ff287230 */ /* 0x000fe40000004100 */
[----:B------:R-:W-:Y:S01]  /*8a20*/  FFMA.FTZ R99, R8, R41, -R99 ;  /* 0x0000002908637223 */ /* 0x000fe20000010863 */
[----:B------:R-:W-:-:S02]  /*8a30*/  HADD2.F32 R11, -RZ, R11.H1_H1 ;  /* 0x3000000bff0b7230 */ /* 0x000fc40000004100 */
[C---:B------:R-:W-:Y:S01]  /*8a40*/  FMUL.FTZ R104, R4.reuse, R44 ;  /* 0x0000002c04687220 */ /* 0x040fe20000410000 */
[----:B------:R-:W-:Y:S02]  /*8a50*/  HADD2.F32 R8, -RZ, R43.H1_H1 ;  /* 0x3000002bff087230 */ /* 0x000fe40000004100 */
[-C--:B------:R-:W-:Y:S01]  /*8a60*/  FFMA.FTZ R103, R4, R40.reuse, R103 ;  /* 0x0000002804677223 */ /* 0x080fe20000010067 */
[----:B------:R-:W-:Y:S02]  /*8a70*/  HADD2.F32 R7, -RZ, R7.H1_H1 ;  /* 0x30000007ff077230 */ /* 0x000fe40000004100 */
[----:B------:R-:W-:Y:S01]  /*8a80*/  FFMA.FTZ R45, R38, R41, R45 ;  /* 0x00000029262d7223 */ /* 0x000fe2000001002d */
[----:B------:R-:W-:Y:S02]  /*8a90*/  HADD2.F32 R10, -RZ, R10.H1_H1 ;  /* 0x3000000aff0a7230 */ /* 0x000fe40000004100 */
[----:B------:R-:W-:Y:S01]  /*8aa0*/  FFMA.FTZ R104, R9, R40, -R104 ;  /* 0x0000002809687223 */ /* 0x000fe20000010868 */
[----:B------:R-:W-:-:S02]  /*8ab0*/  HADD2.F32 R42, -RZ, R42.H1_H1 ;  /* 0x3000002aff2a7230 */ /* 0x000fc40000004100 */
[-C--:B------:R-:W-:Y:S01]  /*8ac0*/  FMUL.FTZ R38, R11, R8.reuse ;  /* 0x000000080b267220 */ /* 0x080fe20000410000 */
[----:B------:R-:W-:Y:S02]  /*8ad0*/  HADD2.F32 R5, -RZ, R5.H1_H1 ;  /* 0x30000005ff057230 */ /* 0x000fe40000004100 */
[----:B------:R-:W-:Y:S01]  /*8ae0*/  FMUL.FTZ R40, R7, R8 ;  /* 0x0000000807287220 */ /* 0x000fe20000410000 */
[----:B------:R-:W-:Y:S02]  /*8af0*/  HADD2.F32 R4, -RZ, R39.H1_H1 ;  /* 0x30000027ff047230 */ /* 0x000fe40000004100 */
[CC--:B------:R-:W-:Y:S01]  /*8b00*/  FMUL.FTZ R8, R10.reuse, R42.reuse ;  /* 0x0000002a0a087220 */ /* 0x0c0fe20000410000 */
[----:B------:R-:W-:Y:S02]  /*8b10*/  HADD2.F32 R6, -RZ, R6.H1_H1 ;  /* 0x30000006ff067230 */ /* 0x000fe40000004100 */
[----:B------:R-:W-:Y:S01]  /*8b20*/  FMUL.FTZ R9, R5, R42 ;  /* 0x0000002a05097220 */ /* 0x000fe20000410000 */
[----:B------:R-:W-:Y:S01]  /*8b30*/  F2FP.SATFINITE.E4M3.F32.PACK_AB_MERGE_C R50, R51, R50, RZ ;  /* 0x000000323332723e */ /* 0x000fe200048070ff */
[-C--:B------:R-:W-:Y:S01]  /*8b40*/  FFMA.FTZ R7, R7, R4.reuse, -R38 ;  /* 0x0000000407077223 */ /* 0x080fe20000010826 */
[----:B------:R-:W-:Y:S01]  /*8b50*/  FFMA.FTZ R40, R11, R4, R40 ;  /* 0x000000040b287223 */ /* 0x000fe20000010028 */
[-C--:B------:R-:W-:Y:S01]  /*8b60*/  FFMA.FTZ R8, R5, R6.reuse, -R8 ;  /* 0x0000000605087223 */ /* 0x080fe20000010808 */
[----:B------:R-:W-:Y:S01]  /*8b70*/  FFMA.FTZ R6, R10, R6, R9 ;  /* 0x000000060a067223 */ /* 0x000fe20000010009 */
[----:B------:R-:W-:Y:S01]  /*8b80*/  F2FP.SATFINITE.E4M3.F32.PACK_AB_MERGE_C R5, R48, R37, R49 ;  /* 0x000000253005723e */ /* 0x000fe20004807031 */
[----:B------:R-:W-:Y:S01]  /*8b90*/  IMAD.MOV.U32 R10, RZ, RZ, R32 ;  /* 0x000000ffff0a7224 */ /* 0x000fe200078e0020 */
[----:B------:R-:W-:-:S02]  /*8ba0*/  F2FP.SATFINITE.E4M3.F32.PACK_AB_MERGE_C R7, R7, R104, RZ ;  /* 0x000000680707723e */ /* 0x000fc400048070ff */
[----:B------:R-:W-:Y:S02]  /*8bb0*/  F2FP.SATFINITE.E4M3.F32.PACK_AB_MERGE_C R40, R40, R103, RZ ;  /* 0x000000672828723e */ /* 0x000fe400048070ff */
[----:B------:R-:W-:Y:S01]  /*8bc0*/  F2FP.SATFINITE.E4M3.F32.PACK_AB_MERGE_C R7, R8, R99, R7 ;  /* 0x000000630807723e */ /* 0x000fe20004807007 */
[----:B------:R-:W-:Y:S01]  /*8bd0*/  IMAD.MOV.U32 R8, RZ, RZ, R35 ;  /* 0x000000ffff087224 */ /* 0x000fe200078e0023 */
[----:B------:R-:W-:Y:S01]  /*8be0*/  F2FP.SATFINITE.E4M3.F32.PACK_AB_MERGE_C R11, R6, R45, R40 ;  /* 0x0000002d060b723e */ /* 0x000fe20004807028 */
[----:B------:R-:W-:Y:S01]  /*8bf0*/  IMAD.MOV.U32 R6, RZ, RZ, R34 ;  /* 0x000000ffff067224 */ /* 0x000fe200078e0022 */
[----:B------:R-:W-:Y:S02]  /*8c00*/  F2FP.SATFINITE.E4M3.F32.PACK_AB_MERGE_C R9, R47, R46, R50 ;  /* 0x0000002e2f09723e */ /* 0x000fe40004807032 */
[----:B------:R-:W-:-:S07]  /*8c10*/  MOV R4, R36 ;  /* 0x0000002400047202 */ /* 0x000fce0000000f00 */
.L_x_575:
[----:B------:R-:W-:Y:S05]  /*8c20*/  BSYNC B1 ;  /* 0x0000000000017941 */ /* 0x000fea0003800000 */
.L_x_574:
[----:B0-----:R0:W-:Y:S01]  /*8c30*/  ST.E.128 desc[UR36][R12.64], R4 ;  /* 0x000000040c007985 */ /* 0x0011e2000c101d24 */
[----:B------:R-:W-:-:S13]  /*8c40*/  ISETP.GE.AND P2, PT, R15, R112, PT ;  /* 0x000000700f00720c */ /* 0x000fda0003f46270 */
[----:B------:R-:W-:Y:S05]  /*8c50*/  @P2 BRA `(.L_x_553) ;  /* 0x0000000400682947 */ /* 0x000fea0003800000 */
[----:B0-----:R-:W-:-:S04]  /*8c60*/  IADD3 R4, P2, R15, R14, RZ ;  /* 0x0000000e0f047210 */ /* 0x001fc80007f5e0ff */
[----:B------:R-:W-:-:S05]  /*8c70*/  LEA.HI.X.SX32 R5, R15, R33, 0x1, P2 ;  /* 0x000000210f057211 */ /* 0x000fca00010f0eff */
[----:B------:R0:W-:Y:S01]  /*8c80*/  ST.E.128 desc[UR36][R4.64], R8 ;  /* 0x0000000804007985 */ /* 0x0001e2000c101d24 */
[----:B------:R-:W-:Y:S05]  /*8c90*/  BRA `(.L_x_553) ;  /* 0x0000000400587947 */ /* 0x000fea0003800000 */
.L_x_523:
[----:B------:R-:W-:-:S06]  /*8ca0*/  UISETP.NE.AND UP0, UPT, UR39, 0x3, UPT ;  /* 0x000000032700788c */ /* 0x000fcc000bf05270 */
[----:B------:R-:W-:-:S13]  /*8cb0*/  PLOP3.LUT P5, PT, PT, PT, UP0, 0x80, 0x0 ;  /* 0x000000000000781c */ /* 0x000fda0003faf008 */
[----:B------:R-:W-:Y:S05]  /*8cc0*/  @!P5 BRA `(.L_x_576) ;  /* 0x000000000004d947 */ /* 0x000fea0003800000 */
[----:B------:R-:W-:Y:S01]  /*8cd0*/  BPT.TRAP 0x1 ;  /* 0x000000040000795c */ /* 0x000fe20000300000 */
.L_x_576:
[----:B------:R-:W-:Y:S01]  /*8ce0*/  IMAD R88, R188, 0x8, R18 ;  /* 0x00000008bc587824 */ /* 0x000fe200078e0212 */
[----:B------:R-:W-:Y:S01]  /*8cf0*/  SHF.L.U32 R93, R193, 0x1f, RZ ;  /* 0x0000001fc15d7819 */ /* 0x000fe200000006ff */
[----:B------:R-:W-:Y:S01]  /*8d00*/  BSSY B1, `(.L_x_577) ;  /* 0x0000004000017945 */ /* 0x000fe20003800000 */
[----:B------:R-:W-:Y:S02]  /*8d10*/  SHF.R.S32.HI R96, RZ, 0x1f, R97 ;  /* 0x0000001fff607819 */ /* 0x000fe40000011461 */
[----:B------:R-:W0:Y:S02]  /*8d20*/  SYNCS.PHASECHK.TRANS64.TRYWAIT P2, [R88+URZ+0x22890], R93 ;  /* 0x0228905d580075a7 */ /* 0x000e24000804017f */
[----:B0-----:R-:W-:Y:S05]  /*8d30*/  @!P2 BRA `(.L_x_578) ;  /* 0x0000018c0054a947 */ /* 0x001fea0003800000 */
.L_x_847:
[----:B------:R-:W-:Y:S05]  /*8d40*/  BSYNC B1 ;  /* 0x0000000000017941 */ /* 0x000fea0003800000 */
.L_x_577:
[----:B------:R-:W-:Y:S01]  /*8d50*/  ULDC.64 UR4, c[0x0][0x300] ;  /* 0x0000c00000047ab9 */ /* 0x000fe20000000a00 */
[----:B-----5:R-:W-:Y:S01]  /*8d60*/  SHF.R.S32.HI R95, RZ, 0x1f, R100 ;  /* 0x0000001fff5f7819 */ /* 0x020fe20000011464 */
[----:B------:R-:W-:Y:S01]  /*8d70*/  IMAD R6, R96, UR4, RZ ;  /* 0x0000000460067c24 */ /* 0x000fe2000f8e02ff */
[----:B------:R-:W-:Y:S01]  /*8d80*/  ULDC.64 UR6, c[0x0][0x2e8] ;  /* 0x0000ba0000067ab9 */ /* 0x000fe20000000a00 */
[----:B------:R-:W-:-:S04]  /*8d90*/  IMAD.WIDE.U32 R4, R97, UR4, RZ ;  /* 0x0000000461047c25 */ /* 0x000fc8000f8e00ff */
[----:B------:R-:W-:Y:S01]  /*8da0*/  IMAD R7, R97, UR5, R6 ;  /* 0x0000000561077c24 */ /* 0x000fe2000f8e0206 */
[----:B------:R-:W-:Y:S01]  /*8db0*/  ULDC.64 UR4, c[0x0][0x310] ;  /* 0x0000c40000047ab9 */ /* 0x000fe20000000a00 */
[----:B------:R-:W-:Y:S02]  /*8dc0*/  IMAD R94, R28, -0xa0, R2 ;  /* 0xffffff601c5e7824 */ /* 0x000fe400078e0202 */
[----:B------:R-:W-:Y:S02]  /*8dd0*/  IMAD R9, R95, UR4, RZ ;  /* 0x000000045f097c24 */ /* 0x000fe4000f8e02ff */
[----:B------:R-:W-:Y:S01]  /*8de0*/  IMAD.IADD R5, R5, 0x1, R7 ;  /* 0x0000000105057824 */ /* 0x000fe200078e0207 */
[----:B------:R-:W-:Y:S01]  /*8df0*/  VIMNMX R94, R94, 0xa0, PT ;  /* 0x000000a05e5e7848 */ /* 0x000fe20003fe0100 */
[C---:B------:R-:W-:Y:S02]  /*8e00*/  IMAD R9, R100.reuse, UR5, R9 ;  /* 0x0000000564097c24 */ /* 0x040fe4000f8e0209 */
[----:B------:R-:W-:Y:S01]  /*8e10*/  IMAD.WIDE.U32 R4, R100, UR4, R4 ;  /* 0x0000000464047c25 */ /* 0x000fe2000f8e0004 */
[----:B------:R-:W-:-:S03]  /*8e20*/  ULDC.64 UR4, c[0x0][0x308] ;  /* 0x0000c20000047ab9 */ /* 0x000fc60000000a00 */
[----:B------:R-:W-:Y:S01]  /*8e30*/  IMAD.IADD R34, R94, 0x1, -R190 ;  /* 0x000000015e227824 */ /* 0x000fe200078e0abe */
[----:B------:R-:W-:-:S03]  /*8e40*/  IADD3 R5, R5, R9, RZ ;  /* 0x0000000905057210 */ /* 0x000fc60007ffe0ff */
[----:B------:R-:W-:Y:S01]  /*8e50*/  IMAD.WIDE.U32 R4, R191, UR4, R4 ;  /* 0x00000004bf047c25 */ /* 0x000fe2000f8e0004 */
[----:B------:R-:W-:-:S03]  /*8e60*/  UMOV UR4, 0xffffffff ;  /* 0xffffffff00047882 */ /* 0x000fc60000000000 */
[----:B------:R-:W-:Y:S01]  /*8e70*/  IMAD R33, R191, UR5, R5 ;  /* 0x00000005bf217c24 */ /* 0x000fe2000f8e0205 */
[----:B------:R-:W-:-:S04]  /*8e80*/  IADD3 R32, P2, R4, UR6, RZ ;  /* 0x0000000604207c10 */ /* 0x000fc8000ff5e0ff */
[----:B------:R-:W-:Y:S02]  /*8e90*/  IADD3.X R33, R33, UR7, RZ, P2, !PT ;  /* 0x0000000721217c10 */ /* 0x000fe400097fe4ff */
[----:B------:R-:W-:Y:S01]  /*8ea0*/  ISETP.GE.AND P2, PT, R34, 0x1, PT ;  /* 0x000000012200780c */ /* 0x000fe20003f46270 */
[----:B------:R-:W-:-:S12]  /*8eb0*/  BRA.DIV UR4, `(.L_x_579) ;  /* 0x0000018e04087947 */ /* 0x000fd8000b800000 */
[----:B------:R1:W2:Y:S04]  /*8ec0*/  SHFL.IDX PT, R4, R33, RZ, 0x1c1f ;  /* 0x001c1fff21047589 */ /* 0x0002a800000e0000 */
[----:B------:R1:W3:Y:S02]  /*8ed0*/  SHFL.IDX PT, R14, R32, RZ, 0x1c1f ;  /* 0x001c1fff200e7589 */ /* 0x0002e400000e0000 */
.L_x_851:
[----:B------:R-:W-:Y:S04]  /*8ee0*/  BSSY B1, `(.L_x_580) ;  /* 0x000000d000017945 */ /* 0x000fe80003800000 */
[----:B------:R-:W-:Y:S05]  /*8ef0*/  @!P2 BRA `(.L_x_581) ;  /* 0x00000000002ca947 */ /* 0x000fea0003800000 */
[----:B------:R-:W-:Y:S02]  /*8f00*/  ULDC UR4, c[0x0][0x2f4] ;  /* 0x0000bd0000047ab9 */ /* 0x000fe40000000800 */
[----:B------:R-:W-:-:S13]  /*8f10*/  ISETP.GE.AND P2, PT, R16, UR4, PT ;  /* 0x0000000410007c0c */ /* 0x000fda000bf46270 */
[----:B---3--:R-:W-:-:S05]  /*8f20*/  @!P2 IADD3 R10, P3, R16, R14, RZ ;  /* 0x0000000e100aa210 */ /* 0x008fca0007f7e0ff */
[----:B--2---:R-:W-:Y:S01]  /*8f30*/  @!P2 IMAD.X R11, R4, 0x1, R17, P3 ;  /* 0x00000001040ba824 */ /* 0x004fe200018e0611 */
[----:B------:R-:W-:-:S13]  /*8f40*/  ISETP.GE.AND P3, PT, R19, UR4, PT ;  /* 0x0000000413007c0c */ /* 0x000fda000bf66270 */
[----:B------:R-:W-:-:S05]  /*8f50*/  @!P3 IADD3 R8, P4, R19, R14, RZ ;  /* 0x0000000e1308b210 */ /* 0x000fca0007f9e0ff */
[----:B------:R-:W-:Y:S02]  /*8f60*/  @!P3 IMAD.X R9, R4, 0x1, R189, P4 ;  /* 0x000000010409b824 */ /* 0x000fe400020e06bd */
[----:B------:R-:W2:Y:S04]  /*8f70*/  @!P2 LDS.128 R4, [R92+0x18400] ;  /* 0x018400005c04a984 */ /* 0x000ea80000000c00 */
[----:B--2---:R-:W-:Y:S04]  /*8f80*/  @!P2 ST.E.128 desc[UR36][R10.64], R4 ;  /* 0x000000040a00a985 */ /* 0x004fe8000c101d24 */
[----:B------:R-:W2:Y:S04]  /*8f90*/  @!P3 LDS.128 R4, [R91+0x18400] ;  /* 0x018400005b04b984 */ /* 0x000ea80000000c00 */
[----:B--2---:R4:W-:Y:S02]  /*8fa0*/  @!P3 ST.E.128 desc[UR36][R8.64], R4 ;  /* 0x000000040800b985 */ /* 0x0049e4000c101d24 */
.L_x_581:
[----:B------:R-:W-:Y:S05]  /*8fb0*/  BSYNC B1 ;  /* 0x0000000000017941 */ /* 0x000fea0003800000 */
.L_x_580:
[----:B------:R-:W-:-:S03]  /*8fc0*/  UMOV UR4, 0xffffffff ;  /* 0xffffffff00047882 */ /* 0x000fc60000000000 */
[----:B------:R-:W-:Y:S05]  /*8fd0*/  BRA.DIV UR4, `(.L_x_582) ;  /* 0x0000018e04087947 */ /* 0x000fea000b800000 */
[----:B--2-4-:R2:W4:Y:S04]  /*8fe0*/  SHFL.IDX PT, R4, R33, 0x1, 0x1c1f ;  /* 0x003c1f0021047f89 */ /* 0x01452800000e0000 */
[----:B---3--:R2:W3:Y:S02]  /*8ff0*/  SHFL.IDX PT, R14, R32, 0x1, 0x1c1f ;  /* 0x003c1f00200e7f89 */ /* 0x0084e400000e0000 */
.L_x_855:
[----:B------:R-:W-:Y:S01]  /*9000*/  ISETP.GE.AND P2, PT, R34, 0x41, PT ;  /* 0x000000412200780c */ /* 0x000fe20003f46270 */
[----:B------:R-:W-:-:S12]  /*9010*/  BSSY B1, `(.L_x_583) ;  /* 0x000000d000017945 */ /* 0x000fd80003800000 */
[----:B------:R-:W-:Y:S05]  /*9020*/  @!P2 BRA `(.L_x_584) ;  /* 0x00000000002ca947 */ /* 0x000fea0003800000 */
[----:B------:R-:W-:Y:S02]  /*9030*/  ULDC UR4, c[0x0][0x2f4] ;  /* 0x0000bd0000047ab9 */ /* 0x000fe40000000800 */
[----:B------:R-:W-:-:S13]  /*9040*/  ISETP.GE.AND P2, PT, R16, UR4, PT ;  /* 0x0000000410007c0c */ /* 0x000fda000bf46270 */
[----:B---3--:R-:W-:-:S05]  /*9050*/  @!P2 IADD3 R10, P3, R16, R14, RZ ;  /* 0x0000000e100aa210 */ /* 0x008fca0007f7e0ff */
[----:B----4-:R-:W-:Y:S01]  /*9060*/  @!P2 IMAD.X R11, R4, 0x1, R17, P3 ;  /* 0x00000001040ba824 */ /* 0x010fe200018e0611 */
[----:B------:R-:W-:-:S13]  /*9070*/  ISETP.GE.AND P3, PT, R19, UR4, PT ;  /* 0x0000000413007c0c */ /* 0x000fda000bf66270 */
[----:B------:R-:W-:-:S05]  /*9080*/  @!P3 IADD3 R8, P4, R19, R14, RZ ;  /* 0x0000000e1308b210 */ /* 0x000fca0007f9e0ff */
[----:B------:R-:W-:Y:S02]  /*9090*/  @!P3 IMAD.X R9, R4, 0x1, R189, P4 ;  /* 0x000000010409b824 */ /* 0x000fe400020e06bd */
[----:B------:R-:W3:Y:S04]  /*90a0*/  @!P2 LDS.128 R4, [R92+0x1a400] ;  /* 0x01a400005c04a984 */ /* 0x000ee80000000c00 */
[----:B---3--:R-:W-:Y:S04]  /*90b0*/  @!P2 ST.E.128 desc[UR36][R10.64], R4 ;  /* 0x000000040a00a985 */ /* 0x008fe8000c101d24 */
[----:B------:R-:W3:Y:S04]  /*90c0*/  @!P3 LDS.128 R4, [R91+0x1a400] ;  /* 0x01a400005b04b984 */ /* 0x000ee80000000c00 */
[----:B---3--:R3:W-:Y:S02]  /*90d0*/  @!P3 ST.E.128 desc[UR36][R8.64], R4 ;  /* 0x000000040800b985 */ /* 0x0087e4000c101d24 */
.L_x_584:
[----:B------:R-:W-:Y:S05]  /*90e0*/  BSYNC B1 ;  /* 0x0000000000017941 */ /* 0x000fea0003800000 */
.L_x_583:
[----:B------:R-:W-:-:S03]  /*90f0*/  UMOV UR4, 0xffffffff ;  /* 0xffffffff00047882 */ /* 0x000fc60000000000 */
[----:B------:R-:W-:Y:S05]  /*9100*/  BRA.DIV UR4, `(.L_x_585) ;  /* 0x0000018e04047947 */ /* 0x000fea000b800000 */
[----:B---34-:R3:W4:Y:S04]  /*9110*/  SHFL.IDX PT, R4, R33, 0x2, 0x1c1f ;  /* 0x005c1f0021047f89 */ /* 0x01872800000e0000 */
[----:B------:R3:W0:Y:S02]  /*9120*/  SHFL.IDX PT, R14, R32, 0x2, 0x1c1f ;  /* 0x005c1f00200e7f89 */ /* 0x00062400000e0000 */
.L_x_859:
[----:B------:R-:W-:-:S13]  /*9130*/  ISETP.GE.AND P2, PT, R34, 0x81, PT ;  /* 0x000000812200780c */ /* 0x000fda0003f46270 */
[----:B------:R-:W-:Y:S05]  /*9140*/  @!P2 BRA `(.L_x_553) ;  /* 0x00000000002ca947 */ /* 0x000fea0003800000 */
[----:B------:R-:W-:Y:S02]  /*9150*/  ULDC UR4, c[0x0][0x2f4] ;  /* 0x0000bd0000047ab9 */ /* 0x000fe40000000800 */
[----:B------:R-:W-:-:S13]  /*9160*/  ISETP.GE.AND P2, PT, R16, UR4, PT ;  /* 0x0000000410007c0c */ /* 0x000fda000bf46270 */
[----:B0-----:R-:W-:-:S04]  /*9170*/  @!P2 IADD3 R10, P3, R16, R14, RZ ;  /* 0x0000000e100aa210 */ /* 0x001fc80007f7e0ff */
[----:B----4-:R-:W-:Y:S02]  /*9180*/  @!P2 IADD3.X R11, R4, R17, RZ, P3, !PT ;  /* 0x00000011040ba210 */ /* 0x010fe40001ffe4ff */
[----:B------:R-:W-:-:S13]  /*9190*/  ISETP.GE.AND P3, PT, R19, UR4, PT ;  /* 0x0000000413007c0c */ /* 0x000fda000bf66270 */
[----:B------:R-:W-:-:S05]  /*91a0*/  @!P3 IADD3 R8, P4, R19, R14, RZ ;  /* 0x0000000e1308b210 */ /* 0x000fca0007f9e0ff */
[----:B------:R-:W-:Y:S02]  /*91b0*/  @!P3 IMAD.X R9, R4, 0x1, R189, P4 ;  /* 0x000000010409b824 */ /* 0x000fe400020e06bd */
[----:B------:R-:W0:Y:S04]  /*91c0*/  @!P2 LDS.128 R4, [R92+0x1c400] ;  /* 0x01c400005c04a984 */ /* 0x000e280000000c00 */
[----:B0-----:R-:W-:Y:S04]  /*91d0*/  @!P2 ST.E.128 desc[UR36][R10.64], R4 ;  /* 0x000000040a00a985 */ /* 0x001fe8000c101d24 */
[----:B------:R-:W0:Y:S04]  /*91e0*/  @!P3 LDS.128 R4, [R91+0x1c400] ;  /* 0x01c400005b04b984 */ /* 0x000e280000000c00 */
[----:B0-----:R0:W-:Y:S02]  /*91f0*/  @!P3 ST.E.128 desc[UR36][R8.64], R4 ;  /* 0x000000040800b985 */ /* 0x0011e4000c101d24 */
.L_x_553:
[----:B------:R-:W-:Y:S05]  /*9200*/  BSYNC B0 ;  /* 0x0000000000007941 */ /* 0x000fea0003800000 */
.L_x_522:
[----:B0---4-:R-:W0:Y:S01]  /*9210*/  S2R R4, SR_TID.X ;  /* 0x0000000000047919 */ /* 0x011e220000002100 */
[----:B------:R-:W-:Y:S01]  /*9220*/  @!PT LDS RZ, [RZ] ;  /* 0x00000000fffff984 */ /* 0x000fe20000000800 */
[----:B------:R-:W-:Y:S01]  /*9230*/  @!PT LDS RZ, [RZ] ;  /* 0x00000000fffff984 */ /* 0x000fe20000000800 */
[----:B------:R-:W-:Y:S01]  /*9240*/  @!PT LDS RZ, [RZ] ;  /* 0x00000000fffff984 */ /* 0x000fe20000000800 */
[----:B------:R-:W-:Y:S01]  /*9250*/  @!PT LDS RZ, [RZ] ;  /* 0x00000000fffff984 */ /* 0x000fe20000000800 */
[----:B------:R4:W-:Y:S06]  /*9260*/  MEMBAR.ALL.CTA ;  /* 0x0000000000007992 */ /* 0x0009ec0000008000 */
[----:B----4-:R-:W4:Y:S01]  /*9270*/  FENCE.VIEW.ASYNC.S ;  /* 0x00000000000073c6 */ /* 0x010f220000000000 */
[----:B------:R-:W-:Y:S05]  /*9280*/  WARPSYNC.ALL ;  /* 0x0000000000007948 */ /* 0x000fea0003800000 */
[----:B------:R-:W-:Y:S01]  /*9290*/  BSSY B0, `(.L_x_586) ;  /* 0x0000008000007945 */ /* 0x000fe20003800000 */
[----:B----4-:R4:W-:Y:S01]  /*92a0*/  BAR.SYNC.DEFER_BLOCKING R75, 0x80 ;  /* 0x0002004b0000751d */ /* 0x0109e20000010000 */
[----:B0-----:R-:W-:-:S13]  /*92b0*/  LOP3.LUT P2, RZ, R4, 0x7f, RZ, 0xc0, !PT ;  /* 0x0000007f04ff7812 */ /* 0x001fda000784c0ff */
[----:B------:R-:W-:-:S05]  /*92c0*/  @!P2 VIADD R4, R88, 0x228a0 ;  /* 0x000228a05804a836 */ /* 0x000fca0000000000 */
[----:B------:R-:W-:-:S04]  /*92d0*/  @!P2 PRMT R4, RZ, 0x654, R4 ;  /* 0x00000654ff04a816 */ /* 0x000fc80000000004 */
[----:B------:R4:W-:Y:S01]  /*92e0*/  @!P2 SYNCS.ARRIVE.TRANS64.RED.A1T0 RZ, [R4+URZ], RZ ;  /* 0x000000ff04ffa9a7 */ /* 0x0009e2000810043f */
[----:B------:R-:W-:Y:S05]  /*92f0*/  @!P5 BRA `(.L_x_587) ;  /* 0x000000000004d947 */ /* 0x000fea0003800000 */
[----:B------:R-:W-:Y:S01]  /*9300*/  BPT.TRAP 0x1 ;  /* 0x000000040000795c */ /* 0x000fe20000300000 */
.L_x_587:
[----:B------:R-:W-:Y:S05]  /*9310*/  BSYNC B0 ;  /* 0x0000000000007941 */ /* 0x000fea0003800000 */
.L_x_586:
[----:B------:R-:W0:Y:S01]  /*9320*/  SYNCS.PHASECHK.TRANS64.TRYWAIT P3, [R88+URZ+0x228b0], R93 ;  /* 0x0228b05d580075a7 */ /* 0x000e22000806017f */
[----:B------:R-:W-:Y:S01]  /*9330*/  ULDC UR60, c[0x0][0x2f4] ;  /* 0x0000bd00003c7ab9 */ /* 0x000fe20000000800 */
[----:B------:R-:W-:Y:S04]  /*9340*/  BSSY B0, `(.L_x_588) ;  /* 0x0000002000007945 */ /* 0x000fe80003800000 */
[----:B0-----:R-:W-:Y:S05]  /*9350*/  @!P3 BRA `(.L_x_589) ;  /* 0x0000018800b8b947 */ /* 0x001fea0003800000 */
.L_x_860:
[----:B------:R-:W-:Y:S05]  /*9360*/  BSYNC B0 ;  /* 0x0000000000007941 */ /* 0x000fea0003800000 */
.L_x_588:
[----:B------:R-:W-:Y:S01]  /*9370*/  ULDC.64 UR4, c[0x0][0x328] ;  /* 0x0000ca0000047ab9 */ /* 0x000fe20000000a00 */
[----:B------:R-:W-:Y:S01]  /*9380*/  ULDC.64 UR6, c[0x0][0x318] ;  /* 0x0000c60000067ab9 */ /* 0x000fe20000000a00 */
[----:B------:R-:W-:Y:S01]  /*9390*/  IMAD R96, R96, UR4, RZ ;  /* 0x0000000460607c24 */ /* 0x000fe2000f8e02ff */
[----:B------:R-:W-:Y:S01]  /*93a0*/  BSSY B0, `(.L_x_590) ;  /* 0x000001d000007945 */ /* 0x000fe20003800000 */
[----:B----4-:R-:W-:-:S04]  /*93b0*/  IMAD.WIDE.U32 R4, R97, UR4, RZ ;  /* 0x0000000461047c25 */ /* 0x010fc8000f8e00ff */
[----:B------:R-:W-:Y:S01]  /*93c0*/  IMAD R97, R97, UR5, R96 ;  /* 0x0000000561617c24 */ /* 0x000fe2000f8e0260 */
[----:B------:R-:W-:Y:S01]  /*93d0*/  ULDC.64 UR4, c[0x0][0x338] ;  /* 0x0000ce0000047ab9 */ /* 0x000fe20000000a00 */
[----:B------:R-:W-:Y:S02]  /*93e0*/  IMAD.IADD R94, R94, 0x1, -R190 ;  /* 0x000000015e5e7824 */ /* 0x000fe400078e0abe */
[----:B------:R-:W-:Y:S02]  /*93f0*/  IMAD R95, R95, UR4, RZ ;  /* 0x000000045f5f7c24 */ /* 0x000fe4000f8e02ff */
[----:B------:R-:W-:Y:S02]  /*9400*/  IMAD.IADD R5, R5, 0x1, R97 ;  /* 0x0000000105057824 */ /* 0x000fe400078e0261 */
[C---:B------:R-:W-:Y:S02]  /*9410*/  IMAD R95, R100.reuse, UR5, R95 ;  /* 0x00000005645f7c24 */ /* 0x040fe4000f8e025f */
[----:B------:R-:W-:Y:S01]  /*9420*/  IMAD.WIDE.U32 R4, R100, UR4, R4 ;  /* 0x0000000464047c25 */ /* 0x000fe2000f8e0004 */
[----:B------:R-:W-:-:S03]  /*9430*/  ULDC.64 UR4, c[0x0][0x330] ;  /* 0x0000cc0000047ab9 */ /* 0x000fc60000000a00 */
[----:B------:R-:W-:Y:S02]  /*9440*/  IMAD.IADD R5, R5, 0x1, R95 ;  /* 0x0000000105057824 */ /* 0x000fe400078e025f */
[----:B------:R-:W-:-:S04]  /*9450*/  IMAD.WIDE.U32 R4, R191, UR4, R4 ;  /* 0x00000004bf047c25 */ /* 0x000fc8000f8e0004 */
[----:B------:R-:W-:Y:S01]  /*9460*/  IMAD R5, R191, UR5, R5 ;  /* 0x00000005bf057c24 */ /* 0x000fe2000f8e0205 */
[----:B------:R-:W-:-:S04]  /*9470*/  IADD3 R12, P3, R4, UR6, RZ ;  /* 0x00000006040c7c10 */ /* 0x000fc8000ff7e0ff */
[----:B------:R-:W-:Y:S01]  /*9480*/  IADD3.X R13, R5, UR7, RZ, P3, !PT ;  /* 0x00000007050d7c10 */ /* 0x000fe20009ffe4ff */
[----:B------:R0:W4:Y:S01]  /*9490*/  SHFL.IDX PT, R8, R12, RZ, 0x1c1f ;  /* 0x001c1fff0c087589 */ /* 0x00012200000e0000 */
[----:B------:R-:W-:-:S03]  /*94a0*/  ISETP.GE.AND P3, PT, R94, 0x1, PT ;  /* 0x000000015e00780c */ /* 0x000fc60003f66270 */
[----:B------:R0:W0:Y:S10]  /*94b0*/  SHFL.IDX PT, R4, R13, RZ, 0x1c1f ;  /* 0x001c1fff0d047589 */ /* 0x00003400000e0000 */
[----:B------:R-:W-:Y:S05]  /*94c0*/  @!P3 BRA `(.L_x_591) ;  /* 0x000000000028b947 */ /* 0x000fea0003800000 */
[----:B------:R-:W-:-:S13]  /*94d0*/  ISETP.GE.AND P3, PT, R16, UR60, PT ;  /* 0x0000003c10007c0c */ /* 0x000fda000bf66270 */
[----:B----4-:R-:W-:-:S04]  /*94e0*/  @!P3 IADD3 R10, P4, R16, R8, RZ ;  /* 0x00000008100ab210 */ /* 0x010fc80007f9e0ff */
[----:B0-----:R-:W-:Y:S02]  /*94f0*/  @!P3 IADD3.X R11, R4, R17, RZ, P4, !PT ;  /* 0x00000011040bb210 */ /* 0x001fe400027fe4ff */
[----:B------:R-:W-:-:S13]  /*9500*/  ISETP.GE.AND P4, PT, R19, UR60, PT ;  /* 0x0000003c13007c0c */ /* 0x000fda000bf86270 */
[----:B------:R-:W-:-:S05]  /*9510*/  @!P4 IADD3 R8, P5, R19, R8, RZ ;  /* 0x000000081308c210 */ /* 0x000fca0007fbe0ff */
[----:B------:R-:W-:Y:S02]  /*9520*/  @!P4 IMAD.X R9, R4, 0x1, R189, P5 ;  /* 0x000000010409c824 */ /* 0x000fe400028e06bd */
[----:B------:R-:W0:Y:S04]  /*9530*/  @!P3 LDS.128 R4, [R92+0xa400] ;  /* 0x00a400005c04b984 */ /* 0x000e280000000c00 */
[----:B0-----:R-:W-:Y:S04]  /*9540*/  @!P3 ST.E.128 desc[UR36][R10.64], R4 ;  /* 0x000000040a00b985 */ /* 0x001fe8000c101d24 */
[----:B------:R-:W0:Y:S04]  /*9550*/  @!P4 LDS.128 R4, [R91+0xa400] ;  /* 0x00a400005b04c984 */ /* 0x000e280000000c00 */
[----:B0-----:R0:W-:Y:S02]  /*9560*/  @!P4 ST.E.128 desc[UR36][R8.64], R4 ;  /* 0x000000040800c985 */ /* 0x0011e4000c101d24 */
.L_x_591:
[----:B------:R-:W-:Y:S05]  /*9570*/  BSYNC B0 ;  /* 0x0000000000007941 */ /* 0x000fea0003800000 */
.L_x_590:
[----:B------:R-:W-:Y:S01]  /*9580*/  ISETP.GE.AND P3, PT, R94, 0x41, PT ;  /* 0x000000415e00780c */ /* 0x000fe20003f66270 */
[----:B0-----:R0:W0:Y:S01]  /*9590*/  SHFL.IDX PT, R4, R13, 0x1, 0x1c1f ;  /* 0x003c1f000d047f89 */ /* 0x00102200000e0000 */
[----:B------:R-:W-:Y:S03]  /*95a0*/  BSSY B0, `(.L_x_592) ;  /* 0x000000d000007945 */ /* 0x000fe60003800000 */
[----:B----4-:R4:W0:Y:S08]  /*95b0*/  SHFL.IDX PT, R8, R12, 0x1, 0x1c1f ;  /* 0x003c1f000c087f89 */ /* 0x01083000000e0000 */
[----:B----4-:R-:W-:Y:S05]  /*95c0*/  @!P3 BRA `(.L_x_593) ;  /* 0x000000000028b947 */ /* 0x010fea0003800000 */
[----:B------:R-:W-:-:S13]  /*95d0*/  ISETP.GE.AND P3, PT, R16, UR60, PT ;  /* 0x0000003c10007c0c */ /* 0x000fda000bf66270 */
[----:B0-----:R-:W-:-:S05]  /*95e0*/  @!P3 IADD3 R10, P4, R16, R8, RZ ;  /* 0x00000008100ab210 */ /* 0x001fca0007f9e0ff */
[----:B------:R-:W-:Y:S01]  /*95f0*/  @!P3 IMAD.X R11, R4, 0x1, R17, P4 ;  /* 0x00000001040bb824 */ /* 0x000fe200020e0611 */
[----:B------:R-:W-:-:S13]  /*9600*/  ISETP.GE.AND P4, PT, R19, UR60, PT ;  /* 0x0000003c13007c0c */ /* 0x000fda000bf86270 */
[----:B------:R-:W-:-:S05]  /*9610*/  @!P4 IADD3 R8, P5, R19, R8, RZ ;  /* 0x000000081308c210 */ /* 0x000fca0007fbe0ff */
[----:B------:R-:W-:Y:S02]  /*9620*/  @!P4 IMAD.X R9, R4, 0x1, R189, P5 ;  /* 0x000000010409c824 */ /* 0x000fe400028e06bd */
[----:B------:R-:W0:Y:S04]  /*9630*/  @!P3 LDS.128 R4, [R92+0xc400] ;  /* 0x00c400005c04b984 */ /* 0x000e280000000c00 */
[----:B0-----:R-:W-:Y:S04]  /*9640*/  @!P3 ST.E.128 desc[UR36][R10.64], R4 ;  /* 0x000000040a00b985 */ /* 0x001fe8000c101d24 */
[----:B------:R-:W0:Y:S04]  /*9650*/  @!P4 LDS.128 R4, [R91+0xc400] ;  /* 0x00c400005b04c984 */ /* 0x000e280000000c00 */
[----:B0-----:R4:W-:Y:S02]  /*9660*/  @!P4 ST.E.128 desc[UR36][R8.64], R4 ;  /* 0x000000040800c985 */ /* 0x0019e4000c101d24 */
.L_x_593:
[----:B------:R-:W-:Y:S05]  /*9670*/  BSYNC B0 ;  /* 0x0000000000007941 */ /* 0x000fea0003800000 */
.L_x_592:
[----:B------:R-:W-:Y:S01]  /*9680*/  ISETP.GE.AND P3, PT, R94, 0x81, PT ;  /* 0x000000815e00780c */ /* 0x000fe20003f66270 */
[----:B0-----:R-:W0:Y:S01]  /*9690*/  SHFL.IDX PT, R13, R13, 0x2, 0x1c1f ;  /* 0x005c1f000d0d7f89 */ /* 0x001e2200000e0000 */
[----:B------:R-:W-:Y:S03]  /*96a0*/  BSSY B0, `(.L_x_594) ;  /* 0x000000d000007945 */ /* 0x000fe60003800000 */
[----:B----4-:R4:W0:Y:S08]  /*96b0*/  SHFL.IDX PT, R8, R12, 0x2, 0x1c1f ;  /* 0x005c1f000c087f89 */ /* 0x01083000000e0000 */
[----:B----4-:R-:W-:Y:S05]  /*96c0*/  @!P3 BRA `(.L_x_595) ;  /* 0x000000000028b947 */ /* 0x010fea0003800000 */
[----:B------:R-:W-:-:S13]  /*96d0*/  ISETP.GE.AND P3, PT, R16, UR60, PT ;  /* 0x0000003c10007c0c */ /* 0x000fda000bf66270 */
[----:B------:R-:W4:Y:S01]  /*96e0*/  @!P3 LDS.128 R4, [R92+0xe400] ;  /* 0x00e400005c04b984 */ /* 0x000f220000000c00 */
[----:B0-----:R-:W-:-:S05]  /*96f0*/  @!P3 IADD3 R10, P4, R16, R8, RZ ;  /* 0x00000008100ab210 */ /* 0x001fca0007f9e0ff */
[----:B------:R-:W-:Y:S01]  /*9700*/  @!P3 IMAD.X R11, R13, 0x1, R17, P4 ;  /* 0x000000010d0bb824 */ /* 0x000fe200020e0611 */
[----:B------:R-:W-:-:S13]  /*9710*/  ISETP.GE.AND P4, PT, R19, UR60, PT ;  /* 0x0000003c13007c0c */ /* 0x000fda000bf86270 */
[----:B------:R-:W-:-:S05]  /*9720*/  @!P4 IADD3 R8, P5, R19, R8, RZ ;  /* 0x000000081308c210 */ /* 0x000fca0007fbe0ff */
[----:B------:R-:W-:Y:S01]  /*9730*/  @!P4 IMAD.X R9, R13, 0x1, R189, P5 ;  /* 0x000000010d09c824 */ /* 0x000fe200028e06bd */
[----:B----4-:R-:W-:Y:S04]  /*9740*/  @!P3 ST.E.128 desc[UR36][R10.64], R4 ;  /* 0x000000040a00b985 */ /* 0x010fe8000c101d24 */
[----:B------:R-:W0:Y:S04]  /*9750*/  @!P4 LDS.128 R4, [R91+0xe400] ;  /* 0x00e400005b04c984 */ /* 0x000e280000000c00 */
[----:B0-----:R4:W-:Y:S02]  /*9760*/  @!P4 ST.E.128 desc[UR36][R8.64], R4 ;  /* 0x000000040800c985 */ /* 0x0019e4000c101d24 */
.L_x_595:
[----:B------:R-:W-:Y:S05]  /*9770*/  BSYNC B0 ;  /* 0x0000000000007941 */ /* 0x000fea0003800000 */
.L_x_594:
[----:B------:R-:W-:Y:S01]  /*9780*/  @!PT LDS RZ, [RZ] ;  /* 0x00000000fffff984 */ /* 0x000fe20000000800 */
[----:B------:R-:W-:Y:S01]  /*9790*/  @!PT LDS RZ, [RZ] ;  /* 0x00000000fffff984 */ /* 0x000fe20000000800 */
[----:B------:R-:W-:Y:S01]  /*97a0*/  @!PT LDS RZ, [RZ] ;  /* 0x00000000fffff984 */ /* 0x000fe20000000800 */
[----:B------:R-:W-:Y:S01]  /*97b0*/  @!PT LDS RZ, [RZ] ;  /* 0x00000000fffff984 */ /* 0x000fe20000000800 */
[----:B------:R5:W-:Y:S06]  /*97c0*/  MEMBAR.ALL.CTA ;  /* 0x0000000000007992 */ /* 0x000bec0000008000 */
[----:B-----5:R-:W5:Y:S01]  /*97d0*/  FENCE.VIEW.ASYNC.S ;  /* 0x00000000000073c6 */ /* 0x020f620000000000 */
[----:B-1----:R-:W-:Y:S01]  /*97e0*/  @!P2 IADD3 R88, R88, 0x228c0, RZ ;  /* 0x000228c05858a810 */ /* 0x002fe20007ffe0ff */
[----:B------:R-:W-:Y:S01]  /*97f0*/  VIADD R188, R188, 0x1 ;  /* 0x00000001bcbc7836 */ /* 0x000fe20000000000 */
[----:B-----5:R1:W-:Y:S01]  /*9800*/  BAR.SYNC.DEFER_BLOCKING R75, 0x80 ;  /* 0x0002004b0000751d */ /* 0x0203e20000010000 */
[----:B------:R-:W-:-:S02]  /*9810*/  ISETP.NE.AND P3, PT, R90, RZ, PT ;  /* 0x000000ff5a00720c */ /* 0x000fc40003f65270 */
[----:B------:R-:W-:-:S04]  /*9820*/  @!P2 PRMT R88, RZ, 0x654, R88 ;  /* 0x00000654ff58a816 */ /* 0x000fc80000000058 */
[----:B------:R1:W-:Y:S01]  /*9830*/  @!P2 SYNCS.ARRIVE.TRANS64.RED.A1T0 RZ, [R88+URZ], RZ ;  /* 0x000000ff58ffa9a7 */ /* 0x0003e2000810043f */
[----:B------:R-:W-:-:S04]  /*9840*/  ISETP.NE.AND P2, PT, R188, 0x2, PT ;  /* 0x00000002bc00780c */ /* 0x000fc80003f45270 */
[----:B----4-:R-:W-:Y:S02]  /*9850*/  SEL R4, RZ, 0x1, P2 ;  /* 0x00000001ff047807 */ /* 0x010fe40001000000 */
[----:B------:R-:W-:Y:S02]  /*9860*/  SEL R188, R188, RZ, P2 ;  /* 0x000000ffbcbc7207 */ /* 0x000fe40001000000 */
[----:B------:R-:W-:Y:S01]  /*9870*/  LOP3.LUT R193, R193, R4, RZ, 0x3c, !PT ;  /* 0x00000004c1c17212 */ /* 0x000fe200078e3cff */
[----:B-1----:R-:W-:Y:S06]  /*9880*/  @P3 BRA `(.L_x_596) ;  /* 0xffffff8800c03947 */ /* 0x002fec000383ffff */
[----:B------:R-:W1:Y:S01]  /*9890*/  S2R R5, SR_TID.X ;  /* 0x0000000000057919 */ /* 0x000e620000002100 */
[----:B------:R-:W-:Y:S02]  /*98a0*/  PLOP3.LUT P0, PT, PT, PT, PT, 0x8, 0x0 ;  /* 0x000000000000781c */ /* 0x000fe40003f0e170 */
[----:B-1----:R-:W-:-:S04]  /*98b0*/  SHF.R.U32.HI R5, RZ, 0x7, R5 ;  /* 0x00000007ff057819 */ /* 0x002fc80000011605 */
[----:B------:R-:W-:-:S13]  /*98c0*/  ISETP.NE.AND P3, PT, R5, 0x1, PT ;  /* 0x000000010500780c */ /* 0x000fda0003f65270 */
[----:B------:R-:W-:Y:S06]  /*98d0*/  @!P3 BAR.ARV 0x9, 0x100 ;  /* 0x024400000000bb1d */ /* 0x000fec0000002000 */
.L_x_517:
[----:B------:R-:W-:Y:S05]  /*98e0*/  @P0 BRA `(.L_x_597) ;  /* 0x00000000000c0947 */ /* 0x000fea0003800000 */
[----:B------:R-:W1:Y:S01]  /*98f0*/  FENCE.VIEW.ASYNC.G ;  /* 0x00000000000073c6 */ /* 0x000e620000000100 */
[----:B------:R-:W-:Y:S05]  /*9900*/  WARPSYNC.ALL ;  /* 0x0000000000007948 */ /* 0x000fea0003800000 */
[----:B-1----:R-:W-:Y:S06]  /*9910*/  BAR.ARV 0xc, 0x180 ;  /* 0x0306000000007b1d */ /* 0x002fec0000002000 */
.L_x_597:
[----:B------:R-:W-:Y:S01]  /*9920*/  ULDC.64 UR6, c[0x0][0x998] ;  /* 0x0002660000067ab9 */ /* 0x000fe20000000a00 */
[----:B------:R-:W-:Y:S01]  /*9930*/  ULDC.64 UR4, c[0x0][0x990] ;  /* 0x0002640000047ab9 */ /* 0x000fe20000000a00 */
[----:B------:R-:W-:Y:S02]  /*9940*/  ISETP.NE.U32.AND P1, PT, RZ, UR6, PT ;  /* 0x00000006ff007c0c */ /* 0x000fe4000bf25070 */
[----:B------:R-:W-:Y:S02]  /*9950*/  ISETP.NE.U32.AND P0, PT, RZ, UR4, PT ;  /* 0x00000004ff007c0c */ /* 0x000fe4000bf05070 */
[----:B------:R-:W-:Y:S02]  /*9960*/  ISETP.NE.AND.EX P1, PT, RZ, UR7, PT, P1 ;  /* 0x00000007ff007c0c */ /* 0x000fe4000bf25310 */
[----:B------:R-:W-:Y:S02]  /*9970*/  ISETP.NE.AND.EX P0, PT, RZ, UR5, PT, P0 ;  /* 0x00000005ff007c0c */ /* 0x000fe4000bf05300 */
[----:B------:R-:W-:-:S09]  /*9980*/  ISETP.NE.AND P4, PT, R101, RZ, PT ;  /* 0x000000ff6500720c */ /* 0x000fd20003f85270 */
[----:B0-----:R-:W0:Y:S08]  /*9990*/  @P1 LDC.64 R8, c[0x0][0x9b8] ;  /* 0x00026e00ff081b82 */ /* 0x001e300000000a00 */
[----:B------:R-:W1:Y:S08]  /*99a0*/  @P0 LDC.64 R6, c[0x0][0x9a8] ;  /* 0x00026a00ff060b82 */ /* 0x000e700000000a00 */
[----:B------:R-:W4:Y:S08]  /*99b0*/  @P0 LDC.64 R10, c[0x0][0x9b0] ;  /* 0x00026c00ff0a0b82 */ /* 0x000f300000000a00 */
[----:B------:R-:W2:Y:S01]  /*99c0*/  @P1 LDC.64 R12, c[0x0][0x9c0] ;  /* 0x00027000ff0c1b82 */ /* 0x000ea20000000a00 */
[----:B0-----:R-:W-:-:S02]  /*99d0*/  @P1 IMAD R2, R212, R8, RZ ;  /* 0x00000008d4021224 */ /* 0x001fc400078e02ff */
[----:B------:R-:W-:-:S04]  /*99e0*/  @P1 IMAD.WIDE.U32 R4, R205, R8, RZ ;  /* 0x00000008cd041225 */ /* 0x000fc800078e00ff */
[C---:B------:R-:W-:Y:S02]  /*99f0*/  @P1 IMAD R9, R205.reuse, R9, R2 ;  /* 0x00000009cd091224 */ /* 0x040fe400078e0202 */
[-C--:B-1----:R-:W-:Y:S02]  /*9a00*/  @P0 IMAD R0, R212, R6.reuse, RZ ;  /* 0x00000006d4000224 */ /* 0x082fe400078e02ff */
[----:B------:R-:W-:-:S04]  /*9a10*/  @P0 IMAD.WIDE.U32 R2, R205, R6, RZ ;  /* 0x00000006cd020225 */ /* 0x000fc800078e00ff */
[----:B------:R-:W-:Y:S02]  /*9a20*/  @P0 IMAD R7, R205, R7, R0 ;  /* 0x00000007cd070224 */ /* 0x000fe400078e0200 */
[----:B------:R-:W-:Y:S02]  /*9a30*/  @P1 IMAD.IADD R5, R5, 0x1, R9 ;  /* 0x0000000105051824 */ /* 0x000fe400078e0209 */
[----:B------:R-:W-:Y:S02]  /*9a40*/  @P0 IMAD.IADD R3, R3, 0x1, R7 ;  /* 0x0000000103030824 */ /* 0x000fe400078e0207 */
[----:B------:R-:W-:Y:S02]  /*9a50*/  IMAD.MOV.U32 R0, RZ, RZ, 0x3f800000 ;  /* 0x3f800000ff007424 */ /* 0x000fe400078e00ff */
[----:B----4-:R-:W-:-:S04]  /*9a60*/  @P0 IMAD.WIDE.U32 R2, R191, R10, R2 ;  /* 0x0000000abf020225 */ /* 0x010fc800078e0002 */
[C---:B--2---:R-:W-:Y:S01]  /*9a70*/  @P1 IMAD.WIDE.U32 R6, R191.reuse, R12, R4 ;  /* 0x0000000cbf061225 */ /* 0x044fe200078e0004 */
[----:B------:R-:W-:Y:S01]  /*9a80*/  @P0 LEA R4, P2, R2, UR4, 0x2 ;  /* 0x0000000402040c11 */ /* 0x000fe2000f8410ff */
[----:B------:R-:W-:Y:S02]  /*9a90*/  ULDC UR4, c[0x0][0x988] ;  /* 0x0002620000047ab9 */ /* 0x000fe40000000800 */
[C---:B------:R-:W-:Y:S01]  /*9aa0*/  @P0 IMAD R5, R191.reuse, R11, R3 ;  /* 0x0000000bbf050224 */ /* 0x040fe200078e0203 */
[----:B------:R-:W-:Y:S01]  /*9ab0*/  @P1 LEA R8, P3, R6, UR6, 0x2 ;  /* 0x0000000606081c11 */ /* 0x000fe2000f8610ff */
[----:B------:R-:W-:-:S03]  /*9ac0*/  @P1 IMAD R3, R191, R13, R7 ;  /* 0x0000000dbf031224 */ /* 0x000fc600078e0207 */
[----:B------:R-:W-:Y:S02]  /*9ad0*/  @P0 LEA.HI.X R5, R2, UR5, R5, 0x2, P2 ;  /* 0x0000000502050c11 */ /* 0x000fe400090f1405 */
[----:B------:R-:W-:Y:S01]  /*9ae0*/  @P1 LEA.HI.X R9, R6, UR7, R3, 0x2, P3 ;  /* 0x0000000706091c11 */ /* 0x000fe200098f1403 */
[----:B------:R-:W-:-:S04]  /*9af0*/  IMAD.MOV.U32 R3, RZ, RZ, 0x3f800000 ;  /* 0x3f800000ff037424 */ /* 0x000fc800078e00ff */
[----:B------:R-:W2:Y:S04]  /*9b00*/  @P1 LDG.E R0, desc[UR36][R8.64] ;  /* 0x0000002408001981 */ /* 0x000ea8000c1e1900 */
[----:B------:R-:W2:Y:S01]  /*9b10*/  @P0 LDG.E R3, desc[UR36][R4.64] ;  /* 0x0000002404030981 */ /* 0x000ea2000c1e1900 */
[----:B------:R-:W-:Y:S01]  /*9b20*/  BSSY B0, `(.L_x_598) ;  /* 0x0000022000007945 */ /* 0x000fe20003800000 */
[----:B------:R-:W-:Y:S01]  /*9b30*/  MOV R6, RZ ;  /* 0x000000ff00067202 */ /* 0x000fe20000000f00 */
[----:B--2---:R-:W-:-:S04]  /*9b40*/  FMUL.FTZ R0, R3, R0 ;  /* 0x0000000003007220 */ /* 0x004fc80000410000 */
[----:B------:R-:W-:Y:S01]  /*9b50*/  FMUL.FTZ R2, R0, UR4 ;  /* 0x0000000400027c20 */ /* 0x000fe20008410000 */
[----:B------:R-:W-:Y:S06]  /*9b60*/  @!P4 BRA `(.L_x_599) ;  /* 0x000000000074c947 */ /* 0x000fec0003800000 */
[----:B------:R-:W-:Y:S01]  /*9b70*/  ISETP.NE.AND P0, PT, R208, RZ, PT ;  /* 0x000000ffd000720c */ /* 0x000fe20003f05270 */
[----:B------:R-:W-:-:S03]  /*9b80*/  ULDC UR4, c[0x0][0x9f0] ;  /* 0x00027c0000047ab9 */ /* 0x000fc60000000800 */
[----:B------:R-:W-:-:S04]  /*9b90*/  SEL R9, R208, UR4, P0 ;  /* 0x00000004d0097c07 */ /* 0x000fc80008000000 */
[-C--:B------:R-:W-:Y:S02]  /*9ba0*/  IABS R6, R9.reuse ;  /* 0x0000000900067213 */ /* 0x080fe40000000000 */
[----:B------:R-:W-:Y:S02]  /*9bb0*/  IADD3 R0, R27, -0x1, R9 ;  /* 0xffffffff1b007810 */ /* 0x000fe40007ffe009 */
[----:B------:R-:W0:Y:S01]  /*9bc0*/  I2F.RP R3, R6 ;  /* 0x0000000600037306 */ /* 0x000e220000209400 */
[-C--:B------:R-:W-:Y:S02]  /*9bd0*/  IABS R10, R9.reuse ;  /* 0x00000009000a7213 */ /* 0x080fe40000000000 */
[----:B------:R-:W-:Y:S02]  /*9be0*/  IABS R8, R0 ;  /* 0x0000000000087213 */ /* 0x000fe40000000000 */
[----:B------:R-:W-:-:S04]  /*9bf0*/  LOP3.LUT R0, R0, R9, RZ, 0x3c, !PT ;  /* 0x0000000900007212 */ /* 0x000fc800078e3cff */
[----:B------:R-:W-:Y:S01]  /*9c00*/  ISETP.GE.AND P2, PT, R0, RZ, PT ;  /* 0x000000ff0000720c */ /* 0x000fe20003f46270 */
[----:B0-----:R-:W0:Y:S02]  /*9c10*/  MUFU.RCP R3, R3 ;  /* 0x0000000300037308 */ /* 0x001e240000001000 */
[----:B0-----:R-:W-:Y:S02]  /*9c20*/  VIADD R4, R3, 0xffffffe ;  /* 0x0ffffffe03047836 */ /* 0x001fe40000000000 */
[----:B------:R-:W-:-:S04]  /*9c30*/  IMAD.MOV R3, RZ, RZ, -R10 ;  /* 0x000000ffff037224 */ /* 0x000fc800078e0a0a */
        /* <DEDUP_REMOVED lines=8> */
[----:B------:R-:W-:Y:S01]  /*9cc0*/  @!P1 IMAD.IADD R3, R3, 0x1, -R6 ;  /* 0x0000000103039824 */ /* 0x000fe200078e0a06 */
[----:B------:R-:W-:Y:S02]  /*9cd0*/  @!P1 IADD3 R5, R5, 0x1, RZ ;  /* 0x0000000105059810 */ /* 0x000fe40007ffe0ff */
[----:B------:R-:W-:Y:S02]  /*9ce0*/  ISETP.NE.AND P1, PT, R9, RZ, PT ;  /* 0x000000ff0900720c */ /* 0x000fe40003f25270 */
[----:B------:R-:W-:-:S13]  /*9cf0*/  ISETP.GE.U32.AND P0, PT, R3, R6, PT ;  /* 0x000000060300720c */ /* 0x000fda0003f06070 */
[----:B------:R-:W-:-:S04]  /*9d00*/  @P0 VIADD R5, R5, 0x1 ;  /* 0x0000000105050836 */ /* 0x000fc80000000000 */
[----:B------:R-:W-:Y:S01]  /*9d10*/  @!P2 IMAD.MOV R5, RZ, RZ, -R5 ;  /* 0x000000ffff05a224 */ /* 0x000fe200078e0a05 */
[----:B------:R-:W-:-:S05]  /*9d20*/  @!P1 LOP3.LUT R5, RZ, R9, RZ, 0x33, !PT ;  /* 0x00000009ff059212 */ /* 0x000fca00078e33ff */
[----:B------:R-:W-:-:S07]  /*9d30*/  IMAD.MOV.U32 R6, RZ, RZ, R5 ;  /* 0x000000ffff067224 */ /* 0x000fce00078e0005 */
.L_x_599:
[----:B------:R-:W-:Y:S05]  /*9d40*/  BSYNC B0 ;  /* 0x0000000000007941 */ /* 0x000fea0003800000 */
.L_x_598:
[-C--:B------:R-:W-:Y:S01]  /*9d50*/  IMAD R201, R214, R6.reuse, RZ ;  /* 0x00000006d6c97224 */ /* 0x080fe200078e02ff */
[----:B------:R-:W-:Y:S02]  /*9d60*/  PLOP3.LUT P0, PT, PT, PT, PT, 0x80, 0x0 ;  /* 0x000000000000781c */ /* 0x000fe40003f0f070 */
[----:B------:R-:W-:Y:S02]  /*9d70*/  CS2R R14, SRZ ;  /* 0x00000000000e7805 */ /* 0x000fe4000001ff00 */
[----:B------:R-:W-:Y:S02]  /*9d80*/  CS2R R88, SRZ ;  /* 0x0000000000587805 */ /* 0x000fe4000001ff00 */
[----:B------:R-:W-:Y:S02]  /*9d90*/  CS2R R10, SRZ ;  /* 0x00000000000a7805 */ /* 0x000fe4000001ff00 */
[----:B------:R-:W-:Y:S01]  /*9da0*/  VIADDMNMX R27, R201, R6, R27, PT ;  /* 0x00000006c91b7246 */ /* 0x000fe2000380011b */
[----:B------:R-:W-:Y:S01]  /*9db0*/  IMAD.MOV.U32 R58, RZ, RZ, RZ ;  /* 0x000000ffff3a7224 */ /* 0x000fe200078e00ff */
[----:B------:R-:W-:Y:S01]  /*9dc0*/  CS2R R44, SRZ ;  /* 0x00000000002c7805 */ /* 0x000fe2000001ff00 */
[----:B------:R-:W-:Y:S01]  /*9dd0*/  IMAD.MOV.U32 R85, RZ, RZ, RZ ;  /* 0x000000ffff557224 */ /* 0x000fe200078e00ff */
[----:B------:R-:W-:-:S02]  /*9de0*/  ISETP.GT.AND P1, PT, R27, R201, PT ;  /* 0x000000c91b00720c */ /* 0x000fc40003f24270 */
        /* <DEDUP_REMOVED lines=9> */
[----:B------:R-:W-:Y:S01]  /*9e80*/  MOV R0, RZ ;  /* 0x000000ff00007202 */ /* 0x000fe20000000f00 */
[----:B------:R-:W-:Y:S01]  /*9e90*/  IMAD.MOV.U32 R55, RZ, RZ, RZ ;  /* 0x000000ffff377224 */ /* 0x000fe200078e00ff */
[----:B------:R-:W-:Y:S01]  /*9ea0*/  CS2R R98, SRZ ;  /* 0x0000000000627805 */ /* 0x000fe2000001ff00 */
[----:B------:R-:W-:Y:S01]  /*9eb0*/  IMAD.MOV.U32 R40, RZ, RZ, RZ ;  /* 0x000000ffff287224 */ /* 0x000fe200078e00ff */
[----:B------:R-:W-:-:S02]  /*9ec0*/  CS2R R72, SRZ ;  /* 0x0000000000487805 */ /* 0x000fc4000001ff00 */
[----:B------:R-:W-:Y:S02]  /*9ed0*/  CS2R R38, SRZ ;  /* 0x0000000000267805 */ /* 0x000fe4000001ff00 */
[----:B------:R-:W-:Y:S01]  /*9ee0*/  CS2R R92, SRZ ;  /* 0x00000000005c7805 */ /* 0x000fe2000001ff00 */
[----:B------:R-:W-:Y:S01]  /*9ef0*/  IMAD.MOV.U32 R119, RZ, RZ, RZ ;  /* 0x000000ffff777224 */ /* 0x000fe200078e00ff */
[----:B------:R-:W-:Y:S02]  /*9f00*/  CS2R R36, SRZ ;  /* 0x0000000000247805 */ /* 0x000fe4000001ff00 */
[----:B---3--:R-:W-:Y:S02]  /*9f10*/  CS2R R32, SRZ ;  /* 0x0000000000207805 */ /* 0x008fe4000001ff00 */
[----:B------:R-:W-:Y:S02]  /*9f20*/  CS2R R56, SRZ ;  /* 0x0000000000387805 */ /* 0x000fe4000001ff00 */
[----:B------:R-:W-:Y:S01]  /*9f30*/  CS2R R70, SRZ ;  /* 0x0000000000467805 */ /* 0x000fe2000001ff00 */
[----:B------:R-:W-:Y:S01]  /*9f40*/  IMAD.MOV.U32 R48, RZ, RZ, RZ ;  /* 0x000000ffff307224 */ /* 0x000fe200078e00ff */
[----:B------:R-:W-:Y:S01]  /*9f50*/  MOV R121, RZ ;  /* 0x000000ff00797202 */ /* 0x000fe20000000f00 */
[----:B------:R-:W-:Y:S01]  /*9f60*/  IMAD.MOV.U32 R111, RZ, RZ, RZ ;  /* 0x000000ffff6f7224 */ /* 0x000fe200078e00ff */
[----:B------:R-:W-:Y:S01]  /*9f70*/  CS2R R64, SRZ ;  /* 0x0000000000407805 */ /* 0x000fe2000001ff00 */
        /* <DEDUP_REMOVED lines=9> */
[----:B------:R-:W-:Y:S06]  /*a010*/  @!P1 BRA `(.L_x_600) ;  /* 0x000000ac00d09947 */ /* 0x000fec0003800000 */
[----:B------:R-:W-:-:S03]  /*a020*/  UMOV UR4, 0xffffffff ;  /* 0xffffffff00047882 */ /* 0x000fc60000000000 */
[----:B------:R-:W-:Y:S05]  /*a030*/  BRA.DIV UR4, `(.L_x_601) ;  /* 0x0000017e04947947 */ /* 0x000fea000b800000 */
[----:B------:R-:W0:Y:S02]  /*a040*/  S2R R0, SR_TID.X ;  /* 0x0000000000007919 */ /* 0x000e240000002100 */
[----:B0-----:R-:W-:-:S04]  /*a050*/  IADD3 R3, R0, -0x80, RZ ;  /* 0xffffff8000037810 */ /* 0x001fc80007ffe0ff */
[----:B------:R-:W-:-:S04]  /*a060*/  SHF.R.S32.HI R0, RZ, 0x1f, R3 ;  /* 0x0000001fff007819 */ /* 0x000fc80000011403 */
[----:B------:R-:W-:-:S04]  /*a070*/  LEA.HI R0, R0, R3, RZ, 0x7 ;  /* 0x0000000300007211 */ /* 0x000fc800078f38ff */
[----:B------:R-:W-:-:S05]  /*a080*/  SHF.R.S32.HI R0, RZ, 0x7, R0 ;  /* 0x00000007ff007819 */ /* 0x000fca0000011400 */
[----:B------:R0:W1:Y:S02]  /*a090*/  SHFL.IDX PT, R202, R0, RZ, 0x1f ;  /* 0x00001fff00ca7589 */ /* 0x00006400000e0000 */
.L_x_863:
[----:B01----:R-:W-:Y:S01]  /*a0a0*/  LEA.HI R0, R202, R202, RZ, 0x1 ;  /* 0x000000caca007211 */ /* 0x003fe200078f08ff */
[----:B------:R-:W-:Y:S01]  /*a0b0*/  VIADD R28, R18, 0x14400 ;  /* 0x00014400121c7836 */ /* 0x000fe20000000000 */
[----:B------:R-:W-:Y:S02]  /*a0c0*/  BSSY B6, `(.L_x_602) ;  /* 0x0000018000067945 */ /* 0x000fe40003800000 */
[----:B------:R-:W-:Y:S02]  /*a0d0*/  LOP3.LUT R3, R0, 0x1e, RZ, 0xc0, !PT ;  /* 0x0000001e00037812 */ /* 0x000fe400078ec0ff */
[----:B------:R-:W-:-:S03]  /*a0e0*/  LOP3.LUT P0, RZ, R28, 0x9f, RZ, 0xc0, !PT ;  /* 0x0000009f1cff7812 */ /* 0x000fc6000780c0ff */
[----:B------:R-:W-:-:S04]  /*a0f0*/  IMAD.IADD R3, R202, 0x1, -R3 ;  /* 0x00000001ca037824 */ /* 0x000fc800078e0a03 */
[----:B------:R-:W-:-:S05]  /*a100*/  IMAD R3, R3, 0x2000, R28 ;  /* 0x0000200003037824 */ /* 0x000fca00078e021c */
[----:B------:R-:W-:-:S04]  /*a110*/  SHF.R.U32.HI R3, RZ, 0x4, R3 ;  /* 0x00000004ff037819 */ /* 0x000fc80000011603 */
[----:B------:R-:W-:Y:S01]  /*a120*/  LOP3.LUT R34, R3, 0x3fff, RZ, 0xc0, !PT ;  /* 0x00003fff03227812 */ /* 0x000fe200078ec0ff */
[----:B------:R-:W-:Y:S06]  /*a130*/  @!P0 BRA `(.L_x_603) ;  /* 0x0000000000408947 */ /* 0x000fec0003800000 */
        /* <DEDUP_REMOVED lines=8> */
[----:B------:R-:W-:Y:S01]  /*a1c0*/  IMAD.U32 R7, RZ, RZ, UR7 ;  /* 0x00000007ff077e24 */ /* 0x000fe2000f8e00ff */
[----:B------:R-:W-:Y:S01]  /*a1d0*/  MOV R13, RZ ;  /* 0x000000ff000d7202 */ /* 0x000fe20000000f00 */
[----:B------:R-:W-:-:S02]  /*a1e0*/  IMAD.U32 R10, RZ, RZ, UR4 ;  /* 0x00000004ff0a7e24 */ /* 0x000fc4000f8e00ff */
[----:B------:R-:W-:Y:S02]  /*a1f0*/  IMAD.U32 R11, RZ, RZ, UR5 ;  /* 0x00000005ff0b7e24 */ /* 0x000fe4000f8e00ff */
[----:B------:R-:W-:Y:S02]  /*a200*/  IMAD.MOV.U32 R8, RZ, RZ, 0x70 ;  /* 0x00000070ff087424 */ /* 0x000fe400078e00ff */
[----:B0-----:R-:W-:-:S07]  /*a210*/  IMAD.MOV.U32 R12, RZ, RZ, 0x1 ;  /* 0x00000001ff0c7424 */ /* 0x001fce00078e00ff */
[----:B------:R-:W-:-:S07]  /*a220*/  LEPC R20, `(.L_x_603) ;  /* 0x000000001014794e */ /* 0x000fce0000000000 */
[----:B-1---5:R-:W-:Y:S05]  /*a230*/  CALL.ABS.NOINC R14 ;  /* 0x000000000e007343 */ /* 0x022fea0003c00000 */
.L_x_603:
[----:B------:R-:W-:Y:S05]  /*a240*/  BSYNC B6 ;  /* 0x0000000000067941 */ /* 0x000fea0003800000 */
.L_x_602:
[----:B------:R-:W-:Y:S02]  /*a250*/  ULDC UR4, c[0x0][0x3f4] ;  /* 0x0000fd0000047ab9 */ /* 0x000fe40000000800 */
[----:B------:R-:W-:-:S13]  /*a260*/  ISETP.LT.AND P0, PT, RZ, UR4, PT ;  /* 0x00000004ff007c0c */ /* 0x000fda000bf01270 */
[----:B------:R-:W-:Y:S05]  /*a270*/  @P0 BRA `(.L_x_604) ;  /* 0x0000000000400947 */ /* 0x000fea0003800000 */
[----:B------:R-:W-:-:S04]  /*a280*/  ULEA.HI UR4, UR61, UR61, URZ, 0x1 ;  /* 0x0000003d3d047291 */ /* 0x000fc8000f8f083f */
[----:B------:R-:W-:-:S04]  /*a290*/  ULOP3.LUT UR4, UR4, 0xfffffffe, URZ, 0xc0, !UPT ;  /* 0xfffffffe04047892 */ /* 0x000fc8000f8ec03f */
[----:B------:R-:W-:-:S06]  /*a2a0*/  UIADD3 UR4, UR61, -UR4, URZ ;  /* 0x800000043d047290 */ /* 0x000fcc000fffe03f */
[----:B------:R-:W-:-:S05]  /*a2b0*/  IMAD.U32 R3, RZ, RZ, UR4 ;  /* 0x00000004ff037e24 */ /* 0x000fca000f8e00ff */
[----:B------:R-:W-:-:S04]  /*a2c0*/  SHF.L.U32 R3, R3, 0x1f, RZ ;  /* 0x0000001f03037819 */ /* 0x000fc800000006ff */
[----:B------:R0:W1:Y:S03]  /*a2d0*/  SYNCS.PHASECHK.TRANS64.TRYWAIT P0, [R18+URZ+0x22800], R3 ;  /* 0x02280003120075a7 */ /* 0x000066000800017f */
[----:B-1----:R-:W-:Y:S05]  /*a2e0*/  @!P0 NANOSLEEP.SYNCS 0x989680 ;  /* 0x009896800000895d */ /* 0x002fea0003900000 */
[----:B------:R-:W1:Y:S01]  /*a2f0*/  @!P0 SYNCS.PHASECHK.TRANS64 P0, [R18+URZ+0x22800], R3 ;  /* 0x02280003120085a7 */ /* 0x000e62000800007f */
[----:B------:R-:W-:Y:S04]  /*a300*/  BSSY B0, `(.L_x_605) ;  /* 0x0000006000007945 */ /* 0x000fe80003800000 */
[----:B-1----:R-:W-:Y:S05]  /*a310*/  @P0 BRA `(.L_x_606) ;  /* 0x0000000000100947 */ /* 0x002fea0003800000 */
.L_x_607:
[----:B-1----:R1:W2:Y:S02]  /*a320*/  SYNCS.PHASECHK.TRANS64.TRYWAIT P0, [R18+URZ+0x22800], R3 ;  /* 0x02280003120075a7 */ /* 0x0022a4000800017f */
[----:B--2---:R-:W-:Y:S05]  /*a330*/  @!P0 NANOSLEEP.SYNCS 0x989680 ;  /* 0x009896800000895d */ /* 0x004fea0003900000 */
[----:B------:R-:W2:Y:S02]  /*a340*/  @!P0 SYNCS.PHASECHK.TRANS64 P0, [R18+URZ+0x22800], R3 ;  /* 0x02280003120085a7 */ /* 0x000ea4000800007f */
[----:B--2---:R-:W-:Y:S05]  /*a350*/  @!P0 BRA `(.L_x_607) ;  /* 0xfffffffc00f08947 */ /* 0x004fea000383ffff */
.L_x_606:
[----:B------:R-:W-:Y:S05]  /*a360*/  BSYNC B0 ;  /* 0x0000000000007941 */ /* 0x000fea0003800000 */
.L_x_605:
[----:B------:R-:W-:Y:S05]  /*a370*/  BRA `(.L_x_608) ;  /* 0x0000003c00f47947 */ /* 0x000fea0003800000 */
.L_x_604:
[----:B------:R-:W0:Y:S01]  /*a380*/  LDC.64 R30, c[0x0][0x3e8] ;  /* 0x0000fa00ff1e7b82 */ /* 0x000e220000000a00 */
[----:B------:R-:W-:Y:S01]  /*a390*/  LOP3.LUT P0, RZ, R28, 0x3ff, RZ, 0xc0, !PT ;  /* 0x000003ff1cff7812 */ /* 0x000fe2000780c0ff */
[----:B------:R-:W-:Y:S01]  /*a3a0*/  ULDC.64 UR4, c[0x0][0x3f8] ;  /* 0x0000fe0000047ab9 */ /* 0x000fe20000000a00 */
[----:B-----5:R-:W-:Y:S01]  /*a3b0*/  SHF.R.S32.HI R0, RZ, 0x1f, R26 ;  /* 0x0000001fff007819 */ /* 0x020fe2000001141a */
[----:B------:R-:W-:Y:S01]  /*a3c0*/  ULDC.64 UR6, c[0x0][0x408] ;  /* 0x0001020000067ab9 */ /* 0x000fe20000000a00 */
[----:B------:R-:W-:Y:S03]  /*a3d0*/  BSSY B6, `(.L_x_609) ;  /* 0x000001b000067945 */ /* 0x000fe60003800000 */
[----:B------:R-:W1:Y:S01]  /*a3e0*/  LDC.64 R32, c[0x0][0x400] ;  /* 0x00010000ff207b82 */ /* 0x000e620000000a00 */
[C---:B------:R-:W-:Y:S02]  /*a3f0*/  IMAD R3, R0.reuse, UR4, RZ ;  /* 0x0000000400037c24 */ /* 0x040fe4000f8e02ff */
[----:B------:R-:W-:-:S02]  /*a400*/  IMAD R5, R0, UR6, RZ ;  /* 0x0000000600057c24 */ /* 0x000fc4000f8e02ff */
[C---:B------:R-:W-:Y:S02]  /*a410*/  IMAD R3, R26.reuse, UR5, R3 ;  /* 0x000000051a037c24 */ /* 0x040fe4000f8e0203 */
[C---:B------:R-:W-:Y:S02]  /*a420*/  IMAD R5, R26.reuse, UR7, R5 ;  /* 0x000000071a057c24 */ /* 0x040fe4000f8e0205 */
[----:B0-----:R-:W-:-:S04]  /*a430*/  IMAD.WIDE.U32 R30, R26, UR4, R30 ;  /* 0x000000041a1e7c25 */ /* 0x001fc8000f8e001e */
[----:B-1----:R-:W-:-:S04]  /*a440*/  IMAD.WIDE.U32 R32, R26, UR6, R32 ;  /* 0x000000061a207c25 */ /* 0x002fc8000f8e0020 */
[----:B------:R-:W-:Y:S02]  /*a450*/  IMAD.IADD R26, R3, 0x1, R31 ;  /* 0x00000001031a7824 */ /* 0x000fe400078e021f */
[----:B------:R-:W-:Y:S01]  /*a460*/  IMAD.IADD R28, R5, 0x1, R33 ;  /* 0x00000001051c7824 */ /* 0x000fe200078e0221 */
        /* <DEDUP_REMOVED lines=16> */
[----:B-1----:R-:W-:Y:S05]  /*a570*/  CALL.ABS.NOINC R14 ;  /* 0x000000000e007343 */ /* 0x002fea0003c00000 */
.L_x_610:
[----:B------:R-:W-:Y:S05]  /*a580*/  BSYNC B6 ;  /* 0x0000000000067941 */ /* 0x000fea0003800000 */
.L_x_609:
[----:B------:R-:W-:Y:S01]  /*a590*/  ULDC.U8 UR4, c[0x0][0x410] ;  /* 0x0001040000047ab9 */ /* 0x000fe20000000000 */
[----:B------:R-:W-:Y:S01]  /*a5a0*/  BSSY B0, `(.L_x_611) ;  /* 0x00003d2000007945 */ /* 0x000fe20003800000 */
[----:B------:R-:W-:Y:S01]  /*a5b0*/  ISETP.NE.AND P0, PT, RZ, UR4, PT ;  /* 0x00000004ff007c0c */ /* 0x000fe2000bf05270 */
[----:B------:R-:W-:-:S12]  /*a5c0*/  IMAD R5, R29, 0x80, R190 ;  /* 0x000000801d057824 */ /* 0x000fd800078e02be */
[----:B------:R-:W-:Y:S05]  /*a5d0*/  @!P0 BRA `(.L_x_612) ;  /* 0x0000001c00c08947 */ /* 0x000fea0003800000 */
[----:B------:R-:W-:-:S03]  /*a5e0*/  UMOV UR4, 0xffffffff ;  /* 0xffffffff00047882 */ /* 0x000fc60000000000 */
[----:B------:R-:W-:Y:S05]  /*a5f0*/  BRA.DIV UR4, `(.L_x_613) ;  /* 0x0000017a04647947 */ /* 0x000fea000b800000 */
[----:B------:R0:W1:Y:S04]  /*a600*/  SHFL.IDX PT, R3, R30, RZ, 0x1c1f ;  /* 0x001c1fff1e037589 */ /* 0x00006800000e0000 */
[----:B------:R0:W2:Y:S04]  /*a610*/  SHFL.IDX PT, R14, R32, RZ, 0x1c1f ;  /* 0x001c1fff200e7589 */ /* 0x0000a800000e0000 */
[----:B------:R0:W3:Y:S04]  /*a620*/  SHFL.IDX PT, R0, R26, RZ, 0x1c1f ;  /* 0x001c1fff1a007589 */ /* 0x0000e800000e0000 */
[----:B------:R0:W4:Y:S02]  /*a630*/  SHFL.IDX PT, R4, R28, RZ, 0x1c1f ;  /* 0x001c1fff1c047589 */ /* 0x00012400000e0000 */
.L_x_869:
[----:B------:R-:W-:Y:S01]  /*a640*/  ULDC UR4, c[0x0][0x448] ;  /* 0x0001120000047ab9 */ /* 0x000fe20000000800 */
[C---:B------:R-:W-:Y:S01]  /*a650*/  IMAD.SHL.U32 R6, R200.reuse, 0x80, RZ ;  /* 0x00000080c8067824 */ /* 0x040fe200078e00ff */
[----:B------:R-:W-:Y:S01]  /*a660*/  BSSY B1, `(.L_x_614) ;  /* 0x0000024000017945 */ /* 0x000fe20003800000 */
[----:B0-----:R-:W-:Y:S01]  /*a670*/  IMAD R32, R25, UR4, RZ ;  /* 0x0000000419207c24 */ /* 0x001fe2000f8e02ff */
[----:B------:R-:W-:Y:S02]  /*a680*/  LOP3.LUT P0, RZ, R200, 0x4, RZ, 0xc0, !PT ;  /* 0x00000004c8ff7812 */ /* 0x000fe4000780c0ff */
[----:B------:R-:W-:Y:S02]  /*a690*/  CS2R R12, SRZ ;  /* 0x00000000000c7805 */ /* 0x000fe4000001ff00 */
[----:B------:R-:W-:Y:S02]  /*a6a0*/  LOP3.LUT R7, R6, 0x380, RZ, 0xc0, !PT ;  /* 0x0000038006077812 */ /* 0x000fe400078ec0ff */
[----:B------:R-:W-:-:S02]  /*a6b0*/  CS2R R8, SRZ ;  /* 0x0000000000087805 */ /* 0x000fc4000001ff00 */
[----:B------:R-:W-:Y:S01]  /*a6c0*/  ISETP.GE.AND P1, PT, R5, R32, PT ;  /* 0x000000200500720c */ /* 0x000fe20003f26270 */
[----:B------:R-:W-:Y:S01]  /*a6d0*/  IMAD R32, R29, -0x80, R32 ;  /* 0xffffff801d207824 */ /* 0x000fe200078e0220 */
[----:B------:R-:W-:Y:S02]  /*a6e0*/  LOP3.LUT R6, R7, 0x30, R16, 0xf8, !PT ;  /* 0x0000003007067812 */ /* 0x000fe400078ef810 */
[----:B------:R-:W-:Y:S02]  /*a6f0*/  CS2R R10, SRZ ;  /* 0x00000000000a7805 */ /* 0x000fe4000001ff00 */
[----:B------:R-:W-:-:S04]  /*a700*/  SHF.R.U32.HI R7, RZ, 0x3, R7 ;  /* 0x00000003ff077819 */ /* 0x000fc80000011607 */
[----:B------:R-:W-:Y:S02]  /*a710*/  LOP3.LUT R15, R6, R7, RZ, 0x3c, !PT ;  /* 0x00000007060f7212 */ /* 0x000fe400078e3cff */
[----:B------:R-:W-:Y:S02]  /*a720*/  CS2R R6, SRZ ;  /* 0x0000000000067805 */ /* 0x000fe4000001ff00 */
[----:B------:R-:W-:Y:S01]  /*a730*/  IADD3 R15, R18, R15, R199 ;  /* 0x0000000f120f7210 */ /* 0x000fe20007ffe0c7 */
[----:B------:R-:W-:Y:S06]  /*a740*/  @P1 BRA `(.L_x_615) ;  /* 0x0000000000541947 */ /* 0x000fec0003800000 */
[----:B------:R-:W-:Y:S01]  /*a750*/  ULDC UR4, c[0x0][0x3f4] ;  /* 0x0000fd0000047ab9 */ /* 0x000fe20000000800 */
[----:B------:R-:W-:Y:S02]  /*a760*/  SHF.R.S32.HI R7, RZ, 0x1f, R192 ;  /* 0x0000001fff077819 */ /* 0x000fe400000114c0 */
[----:B------:R-:W-:Y:S02]  /*a770*/  CS2R R10, SRZ ;  /* 0x00000000000a7805 */ /* 0x000fe4000001ff00 */
[----:B------:R-:W-:Y:S02]  /*a780*/  ISETP.GE.AND P1, PT, R22, UR4, PT ;  /* 0x0000000416007c0c */ /* 0x000fe4000bf26270 */
[----:B------:R-:W-:-:S11]  /*a790*/  ISETP.GE.AND P2, PT, R192, UR4, PT ;  /* 0x00000004c0007c0c */ /* 0x000fd6000bf46270 */
[-C--:B-1----:R-:W-:Y:S02]  /*a7a0*/  @!P1 IADD3 R20, P5, R22, R3.reuse, RZ ;  /* 0x0000000316149210 */ /* 0x082fe40007fbe0ff */
[----:B------:R-:W-:Y:S02]  /*a7b0*/  @!P1 SHF.R.S32.HI R5, RZ, 0x1f, R22 ;  /* 0x0000001fff059819 */ /* 0x000fe40000011416 */
[----:B------:R-:W-:Y:S02]  /*a7c0*/  @!P2 IADD3 R28, P4, R192, R3, RZ ;  /* 0x00000003c01ca210 */ /* 0x000fe40007f9e0ff */
[-C--:B--2---:R-:W-:Y:S01]  /*a7d0*/  @!P1 IADD3 R36, P3, R22, R14.reuse, RZ ;  /* 0x0000000e16249210 */ /* 0x084fe20007f7e0ff */
[----:B---3--:R-:W-:Y:S01]  /*a7e0*/  @!P1 IMAD.X R21, R0, 0x1, R5, P5 ;  /* 0x0000000100159824 */ /* 0x008fe200028e0605 */
[----:B------:R-:W-:Y:S01]  /*a7f0*/  @!P2 IADD3 R30, P5, R192, R14, RZ ;  /* 0x0000000ec01ea210 */ /* 0x000fe20007fbe0ff */
[----:B------:R-:W-:Y:S01]  /*a800*/  @!P2 IMAD.X R29, R0, 0x1, R7, P4 ;  /* 0x00000001001da824 */ /* 0x000fe200020e0607 */
[----:B------:R-:W-:-:S02]  /*a810*/  CS2R R12, SRZ ;  /* 0x00000000000c7805 */ /* 0x000fc4000001ff00 */
[----:B------:R-:W-:Y:S02]  /*a820*/  CS2R R8, SRZ ;  /* 0x0000000000087805 */ /* 0x000fe4000001ff00 */
[C---:B----4-:R-:W-:Y:S02]  /*a830*/  @!P2 IADD3.X R31, R4.reuse, R7, RZ, P5, !PT ;  /* 0x00000007041fa210 */ /* 0x050fe40002ffe4ff */
[----:B------:R-:W-:Y:S01]  /*a840*/  CS2R R6, SRZ ;  /* 0x0000000000067805 */ /* 0x000fe2000001ff00 */
[----:B------:R-:W-:Y:S01]  /*a850*/  @!P1 IMAD.X R37, R4, 0x1, R5, P3 ;  /* 0x0000000104259824 */ /* 0x000fe200018e0605 */
[----:B------:R0:W5:Y:S04]  /*a860*/  @!P2 LD.E.64 R10, desc[UR36][R28.64] ;  /* 0x000000241c0aa980 */ /* 0x000168000c101b00 */
[----:B------:R0:W5:Y:S04]  /*a870*/  @!P2 LD.E.64 R6, desc[UR36][R30.64] ;  /* 0x000000241e06a980 */ /* 0x000168000c101b00 */
[----:B------:R0:W5:Y:S04]  /*a880*/  @!P1 LD.E.64 R12, desc[UR36][R20.64] ;  /* 0x00000024140c9980 */ /* 0x000168000c101b00 */
[----:B------:R0:W5:Y:S02]  /*a890*/  @!P1 LD.E.64 R8, desc[UR36][R36.64] ;  /* 0x0000002424089980 */ /* 0x000164000c101b00 */
.L_x_615:
[----:B------:R-:W-:Y:S05]  /*a8a0*/  BSYNC B1 ;  /* 0x0000000000017941 */ /* 0x000fea0003800000 */
.L_x_614:
[----:B------:R-:W-:Y:S01]  /*a8b0*/  ULEA.HI UR4, UR61, UR61, URZ, 0x1 ;  /* 0x0000003d3d047291 */ /* 0x000fe2000f8f083f */
[C---:B------:R-:W-:Y:S01]  /*a8c0*/  VIADD R5, R15.reuse, 0x14400 ;  /* 0x000144000f057836 */ /* 0x040fe20000000000 */
[----:B-1---5:R-:W-:Y:S01]  /*a8d0*/  SHF.R.U32.HI R3, RZ, 0x8, R12 ;  /* 0x00000008ff037819 */ /* 0x022fe2000001160c */
[----:B---3--:R-:W-:Y:S01]  /*a8e0*/  VIADD R0, R15, 0x14440 ;  /* 0x000144400f007836 */ /* 0x008fe20000000000 */
[----:B------:R-:W-:Y:S01]  /*a8f0*/  ULOP3.LUT UR4, UR4, 0xfffffffe, URZ, 0xc0, !UPT ;  /* 0xfffffffe04047892 */ /* 0x000fe2000f8ec03f */
[----:B------:R-:W-:Y:S01]  /*a900*/  @P0 VIADD R0, R5, 0xffffffc0 ;  /* 0xffffffc005000836 */ /* 0x000fe20000000000 */
[----:B0-----:R-:W-:Y:S01]  /*a910*/  SHF.R.U32.HI R21, RZ, 0x8, R13 ;  /* 0x00000008ff157819 */ /* 0x001fe2000001160d */
[----:B------:R-:W-:Y:S01]  /*a920*/  BSSY B1, `(.L_x_616) ;  /* 0x000003c000017945 */ /* 0x000fe20003800000 */
[----:B------:R-:W-:Y:S01]  /*a930*/  UIADD3 UR4, UR61, -UR4, URZ ;  /* 0x800000043d047290 */ /* 0x000fe2000fffe03f */
[----:B----4-:R-:W-:Y:S02]  /*a940*/  LOP3.LUT R4, R12, 0xff, RZ, 0xc0, !PT ;  /* 0x000000ff0c047812 */ /* 0x010fe400078ec0ff */
[----:B------:R-:W-:-:S02]  /*a950*/  LOP3.LUT R3, R3, 0xff, RZ, 0xc0, !PT ;  /* 0x000000ff03037812 */ /* 0x000fc400078ec0ff */
[----:B--2---:R-:W-:Y:S01]  /*a960*/  LOP3.LUT R14, R13, 0xff, RZ, 0xc0, !PT ;  /* 0x000000ff0d0e7812 */ /* 0x004fe200078ec0ff */
[----:B------:R-:W-:Y:S01]  /*a970*/  IMAD.U32 R39, RZ, RZ, UR4 ;  /* 0x00000004ff277e24 */ /* 0x000fe2000f8e00ff */
[----:B------:R-:W-:Y:S02]  /*a980*/  LOP3.LUT R21, R21, 0xff, RZ, 0xc0, !PT ;  /* 0x000000ff15157812 */ /* 0x000fe400078ec0ff */
[----:B------:R-:W-:Y:S02]  /*a990*/  SHF.R.U32.HI R26, RZ, 0x8, R11 ;  /* 0x00000008ff1a7819 */ /* 0x000fe4000001160b */
[----:B------:R-:W-:Y:S02]  /*a9a0*/  SHF.L.U32 R39, R39, 0x1f, RZ ;  /* 0x0000001f27277819 */ /* 0x000fe400000006ff */
[----:B------:R-:W-:Y:S02]  /*a9b0*/  PRMT R5, R3, 0x7604, R4 ;  /* 0x0000760403057816 */ /* 0x000fe40000000004 */
[----:B------:R-:W0:Y:S01]  /*a9c0*/  SYNCS.PHASECHK.TRANS64.TRYWAIT P0, [R18+URZ+0x22800], R39 ;  /* 0x02280027120075a7 */ /* 0x000e22000800017f */
[----:B------:R-:W-:-:S02]  /*a9d0*/  PRMT R14, R21, 0x7604, R14 ;  /* 0x00007604150e7816 */ /* 0x000fc4000000000e */
[----:B------:R-:W-:Y:S02]  /*a9e0*/  SHF.R.U32.HI R4, RZ, 0x8, R8 ;  /* 0x00000008ff047819 */ /* 0x000fe40000011608 */
[----:B------:R-:W-:Y:S02]  /*a9f0*/  LOP3.LUT R21, R11, 0xff, RZ, 0xc0, !PT ;  /* 0x000000ff0b157812 */ /* 0x000fe400078ec0ff */
[----:B------:R-:W-:Y:S02]  /*aa00*/  LOP3.LUT R26, R26, 0xff, RZ, 0xc0, !PT ;  /* 0x000000ff1a1a7812 */ /* 0x000fe400078ec0ff */
[----:B------:R-:W-:Y:S02]  /*aa10*/  SHF.R.U32.HI R3, RZ, 0x8, R10 ;  /* 0x00000008ff037819 */ /* 0x000fe4000001160a */
[----:B------:R-:W-:Y:S02]  /*aa20*/  LOP3.LUT R28, R8, 0xff, RZ, 0xc0, !PT ;  /* 0x000000ff081c7812 */ /* 0x000fe400078ec0ff */
[----:B------:R-:W-:-:S02]  /*aa30*/  LOP3.LUT R29, R4, 0xff, RZ, 0xc0, !PT ;  /* 0x000000ff041d7812 */ /* 0x000fc400078ec0ff */
[----:B------:R-:W-:Y:S02]  /*aa40*/  PRMT R26, R26, 0x7604, R21 ;  /* 0x000076041a1a7816 */ /* 0x000fe40000000015 */
[----:B------:R-:W-:Y:S02]  /*aa50*/  LOP3.LUT R20, R10, 0xff, RZ, 0xc0, !PT ;  /* 0x000000ff0a147812 */ /* 0x000fe400078ec0ff */
[----:B------:R-:W-:Y:S02]  /*aa60*/  LOP3.LUT R3, R3, 0xff, RZ, 0xc0, !PT ;  /* 0x000000ff03037812 */ /* 0x000fe400078ec0ff */
[----:B------:R-:W-:Y:S02]  /*aa70*/  SHF.R.U32.HI R21, RZ, 0x8, R9 ;  /* 0x00000008ff157819 */ /* 0x000fe40000011609 */
[----:B------:R-:W-:Y:S02]  /*aa80*/  PRMT R31, R29, 0x7604, R28 ;  /* 0x000076041d1f7816 */ /* 0x000fe4000000001c */
[----:B------:R-:W-:-:S02]  /*aa90*/  SHF.R.U32.HI R29, RZ, 0x8, R7 ;  /* 0x00000008ff1d7819 */ /* 0x000fc40000011607 */
[----:B------:R-:W-:Y:S02]  /*aaa0*/  PRMT R25, R3, 0x7604, R20 ;  /* 0x0000760403197816 */ /* 0x000fe40000000014 */
        /* <DEDUP_REMOVED lines=9> */
[----:B------:R-:W-:Y:S02]  /*ab40*/  SHF.R.U32.HI R33, RZ, 0x10, R9 ;  /* 0x00000010ff217819 */ /* 0x000fe40000011609 */
[----:B------:R-:W-:-:S02]  /*ab50*/  PRMT R28, R29, 0x7604, R28 ;  /* 0x000076041d1c7816 */ /* 0x000fc4000000001c */
[----:B------:R-:W-:Y:S01]  /*ab60*/  SHF.R.U32.HI R29, RZ, 0x10, R11 ;  /* 0x00000010ff1d7819 */ /* 0x000fe2000001160b */
[----:B------:R-:W-:Y:S01]  /*ab70*/  IMAD.U32 R33, R33, 0x10000, RZ ;  /* 0x0001000021217824 */ /* 0x000fe200078e00ff */
[----:B------:R-:W-:Y:S01]  /*ab80*/  PRMT R35, R3, 0x7604, R20 ;  /* 0x0000760403237816 */ /* 0x000fe20000000014 */
[----:B------:R-:W-:Y:S01]  /*ab90*/  IMAD.U32 R3, R21, 0x10000, RZ ;  /* 0x0001000015037824 */ /* 0x000fe200078e00ff */
[----:B------:R-:W-:Y:S02]  /*aba0*/  SHF.R.U32.HI R37, RZ, 0x10, R7 ;  /* 0x00000010ff257819 */ /* 0x000fe40000011607 */
[----:B------:R-:W-:Y:S02]  /*abb0*/  SHF.L.U32 R29, R29, 0x10, RZ ;  /* 0x000000101d1d7819 */ /* 0x000fe400000006ff */
[----:B------:R-:W-:Y:S01]  /*abc0*/  LOP3.LUT R21, R14, 0xff0000, R3, 0xf8, !PT ;  /* 0x00ff00000e157812 */ /* 0x000fe200078ef803 */
[----:B------:R-:W-:Y:S01]  /*abd0*/  IMAD.U32 R37, R37, 0x10000, RZ ;  /* 0x0001000025257824 */ /* 0x000fe200078e00ff */
[----:B------:R-:W-:-:S02]  /*abe0*/  LOP3.LUT R29, R26, 0xff0000, R29, 0xf8, !PT ;  /* 0x00ff00001a1d7812 */ /* 0x000fc400078ef81d */
[----:B------:R-:W-:Y:S02]  /*abf0*/  VIMNMX R3, R32, 0x80, PT ;  /* 0x0000008020037848 */ /* 0x000fe40003fe0100 */
[----:B------:R-:W-:Y:S02]  /*ac00*/  LOP3.LUT R33, R4, 0xff0000, R33, 0xf8, !PT ;  /* 0x00ff000004217812 */ /* 0x000fe400078ef821 */
[----:B------:R-:W-:Y:S02]  /*ac10*/  LOP3.LUT R5, R5, 0xff0000, R12, 0xf8, !PT ;  /* 0x00ff000005057812 */ /* 0x000fe400078ef80c */
[----:B------:R-:W-:Y:S02]  /*ac20*/  LOP3.LUT R25, R25, 0xff0000, R10, 0xf8, !PT ;  /* 0x00ff000019197812 */ /* 0x000fe400078ef80a */
[----:B------:R-:W-:Y:S02]  /*ac30*/  LOP3.LUT R31, R31, 0xff0000, R8, 0xf8, !PT ;  /* 0x00ff00001f1f7812 */ /* 0x000fe400078ef808 */
[----:B------:R-:W-:-:S02]  /*ac40*/  LOP3.LUT R37, R28, 0xff0000, R37, 0xf8, !PT ;  /* 0x00ff00001c257812 */ /* 0x000fc400078ef825 */
[----:B------:R-:W-:Y:S02]  /*ac50*/  ISETP.GE.AND P1, PT, R190, R3, PT ;  /* 0x00000003be00720c */ /* 0x000fe40003f26270 */
[----:B------:R-:W-:Y:S02]  /*ac60*/  LOP3.LUT R12, R5, 0xff000000, R12, 0xf8, !PT ;  /* 0xff000000050c7812 */ /* 0x000fe400078ef80c */
[----:B------:R-:W-:Y:S02]  /*ac70*/  LOP3.LUT R13, R21, 0xff000000, R13, 0xf8, !PT ;  /* 0xff000000150d7812 */ /* 0x000fe400078ef80d */
[----:B------:R-:W-:Y:S02]  /*ac80*/  LOP3.LUT R10, R25, 0xff000000, R10, 0xf8, !PT ;  /* 0xff000000190a7812 */ /* 0x000fe400078ef80a */
[----:B------:R-:W-:Y:S02]  /*ac90*/  LOP3.LUT R11, R29, 0xff000000, R11, 0xf8, !PT ;  /* 0xff0000001d0b7812 */ /* 0x000fe400078ef80b */
[----:B------:R-:W-:-:S02]  /*aca0*/  LOP3.LUT R14, R31, 0xff000000, R8, 0xf8, !PT ;  /* 0xff0000001f0e7812 */ /* 0x000fc400078ef808 */
[----:B------:R-:W-:Y:S02]  /*acb0*/  LOP3.LUT R20, R33, 0xff000000, R9, 0xf8, !PT ;  /* 0xff00000021147812 */ /* 0x000fe400078ef809 */
[----:B------:R-:W-:Y:S01]  /*acc0*/  LOP3.LUT R35, R35, 0xff0000, R6, 0xf8, !PT ;  /* 0x00ff000023237812 */ /* 0x000fe200078ef806 */
[----:B0-----:R-:W-:Y:S06]  /*acd0*/  @!P0 BRA `(.L_x_617) ;  /* 0x00000174001c8947 */ /* 0x001fec0003800000 */
.L_x_870:
[----:B------:R-:W-:Y:S05]  /*ace0*/  BSYNC B1 ;  /* 0x0000000000017941 */ /* 0x000fea0003800000 */
.L_x_616:
[----:B------:R-:W-:Y:S01]  /*acf0*/  BSSY B1, `(.L_x_618) ;  /* 0x00000bf000017945 */ /* 0x000fe20003800000 */
[----:B------:R-:W-:Y:S02]  /*ad00*/  LOP3.LUT R8, R35, 0xff000000, R6, 0xf8, !PT ;  /* 0xff00000023087812 */ /* 0x000fe400078ef806 */
[----:B------:R-:W-:Y:S01]  /*ad10*/  LOP3.LUT R9, R37, 0xff000000, R7, 0xf8, !PT ;  /* 0xff00000025097812 */ /* 0x000fe200078ef807 */
[----:B------:R-:W-:Y:S06]  /*ad20*/  @P1 BRA `(.L_x_619) ;  /* 0x0000000800ec1947 */ /* 0x000fec0003800000 */
[----:B------:R-:W1:Y:S01]  /*ad30*/  LDC R5, c[0x0][0x3f4] ;  /* 0x0000fd00ff057b82 */ /* 0x000e620000000800 */
[----:B------:R-:W-:Y:S01]  /*ad40*/  BSSY B2, `(.L_x_620) ;  /* 0x000005e000027945 */ /* 0x000fe20003800000 */
[-C--:B-1----:R-:W-:Y:S02]  /*ad50*/  ISETP.GE.AND P0, PT, R22, R5.reuse, PT ;  /* 0x000000051600720c */ /* 0x082fe40003f06270 */
[----:B------:R-:W-:-:S11]  /*ad60*/  ISETP.GE.AND P1, PT, R192, R5, PT ;  /* 0x00000005c000720c */ /* 0x000fd60003f26270 */
[----:B------:R-:W-:Y:S05]  /*ad70*/  @P0 BRA `(.L_x_621) ;  /* 0x0000000400680947 */ /* 0x000fea0003800000 */
[----:B------:R-:W1:Y:S01]  /*ad80*/  LDS.128 R4, [R15+0x14400] ;  /* 0x014400000f047984 */ /* 0x000e620000000c00 */
[----:B------:R-:W-:Y:S02]  /*ad90*/  F2FP.F16.E4M3.UNPACK_B R30, R12 ;  /* 0x0000000cff1e723e */ /* 0x000fe400020006ff */
[----:B------:R-:W-:-:S03]  /*ada0*/  F2FP.F16.E4M3.UNPACK_B R31, R14 ;  /* 0x0000000eff1f723e */ /* 0x000fc600020006ff */
[--C-:B------:R-:W-:Y:S02]  /*adb0*/  HADD2.F32 R32, -RZ, R30.reuse.H1_H1 ;  /* 0x3000001eff207230 */ /* 0x100fe40000004100 */
[----:B------:R-:W-:Y:S02]  /*adc0*/  HADD2.F32 R36, -RZ, R31.H1_H1 ;  /* 0x3000001fff247230 */ /* 0x000fe40000004100 */
[----:B------:R-:W-:Y:S01]  /*add0*/  HADD2.F32 R30, -RZ, R30.H0_H0 ;  /* 0x2000001eff1e7230 */ /* 0x000fe20000004100 */
[-C--:B-1----:R-:W-:Y:S02]  /*ade0*/  F2FP.F16.E4M3.UNPACK_B R21, R4.reuse.H1 ;  /* 0x00000004ff15723e */ /* 0x082fe400030006ff */
[-C--:B------:R-:W-:Y:S02]  /*adf0*/  F2FP.F16.E4M3.UNPACK_B R26, R5.reuse ;  /* 0x00000005ff1a723e */ /* 0x080fe400020006ff */
[----:B------:R-:W-:Y:S01]  /*ae00*/  F2FP.F16.E4M3.UNPACK_B R28, R5.H1 ;  /* 0x00000005ff1c723e */ /* 0x000fe200030006ff */
[--C-:B------:R-:W-:Y:S01]  /*ae10*/  HADD2.F32 R25, -RZ, R21.reuse.H0_H0 ;  /* 0x20000015ff197230 */ /* 0x100fe20000004100 */
[----:B------:R-:W-:Y:S01]  /*ae20*/  F2FP.F16.E4M3.UNPACK_B R4, R4 ;  /* 0x00000004ff04723e */ /* 0x000fe200020006ff */
[----:B------:R-:W-:Y:S01]  /*ae30*/  HADD2.F32 R21, -RZ, R21.H1_H1 ;  /* 0x30000015ff157230 */ /* 0x000fe20000004100 */
[----:B------:R-:W-:-:S02]  /*ae40*/  F2FP.F16.E4M3.UNPACK_B R29, R6 ;  /* 0x00000006ff1d723e */ /* 0x000fc400020006ff */
[----:B------:R-:W-:Y:S02]  /*ae50*/  F2FP.F16.E4M3.UNPACK_B R6, R6.H1 ;  /* 0x00000006ff06723e */ /* 0x000fe400030006ff */
[C---:B------:R-:W-:Y:S01]  /*ae60*/  FMUL.FTZ R38, R21.reuse, R36 ;  /* 0x0000002415267220 */ /* 0x040fe20000410000 */
[-C--:B------:R-:W-:Y:S01]  /*ae70*/  FMUL.FTZ R5, R21, R32.reuse ;  /* 0x0000002015057220 */ /* 0x080fe20000410000 */
[-C--:B------:R-:W-:Y:S02]  /*ae80*/  F2FP.F16.E4M3.UNPACK_B R21, R7.reuse ;  /* 0x00000007ff15723e */ /* 0x080fe400020006ff */
[C---:B------:R-:W-:Y:S01]  /*ae90*/  FFMA.FTZ R38, R25.reuse, R32, -R38 ;  /* 0x0000002019267223 */ /* 0x040fe20000010826 */
[----:B0-----:R-:W-:Y:S01]  /*aea0*/  FFMA.FTZ R39, R25, R36, R5 ;  /* 0x0000002419277223 */ /* 0x001fe20000010005 */
[----:B------:R-:W-:Y:S01]  /*aeb0*/  HADD2.F32 R32, -RZ, R31.H0_H0 ;  /* 0x2000001fff207230 */ /* 0x000fe20000004100 */
[----:B------:R-:W-:Y:S01]  /*aec0*/  F2FP.F16.E4M3.UNPACK_B R31, R14.H1 ;  /* 0x0000000eff1f723e */ /* 0x000fe200030006ff */
[--C-:B------:R-:W-:Y:S01]  /*aed0*/  HADD2.F32 R5, -RZ, R4.reuse.H1_H1 ;  /* 0x30000004ff057230 */ /* 0x100fe20000004100 */
[----:B------:R-:W-:Y:S01]  /*aee0*/  F2FP.F16.E4M3.UNPACK_B R25, R12.H1 ;  /* 0x0000000cff19723e */ /* 0x000fe200030006ff */
[----:B------:R-:W-:Y:S01]  /*aef0*/  HADD2.F32 R4, -RZ, R4.H0_H0 ;  /* 0x20000004ff047230 */ /* 0x000fe20000004100 */
[----:B------:R-:W-:Y:S01]  /*af00*/  F2FP.F16.E4M3.UNPACK_B R7, R7.H1 ;  /* 0x00000007ff07723e */ /* 0x000fe200030006ff */
[----:B------:R-:W-:-:S02]  /*af10*/  HADD2.F32 R33, -RZ, R31.H1_H1 ;  /* 0x3000001fff217230 */ /* 0x000fc40000004100 */
[C---:B------:R-:W-:Y:S01]  /*af20*/  FMUL.FTZ R35, R5.reuse, R32 ;  /* 0x0000002005237220 */ /* 0x040fe20000410000 */
[-C--:B------:R-:W-:Y:S01]  /*af30*/  FMUL.FTZ R37, R5, R30.reuse ;  /* 0x0000001e05257220 */ /* 0x080fe20000410000 */
[--C-:B------:R-:W-:Y:S02]  /*af40*/  HADD2.F32 R5, -RZ, R28.reuse.H1_H1 ;  /* 0x3000001cff057230 */ /* 0x100fe40000004100 */
[C---:B------:R-:W-:Y:S01]  /*af50*/  FFMA.FTZ R35, R4.reuse, R30, -R35 ;  /* 0x0000001e04237223 */ /* 0x040fe20000010823 */
[----:B------:R-:W-:Y:S01]  /*af60*/  FFMA.FTZ R36, R4, R32, R37 ;  /* 0x0000002004247223 */ /* 0x000fe20000010025 */
[----:B------:R-:W-:Y:S02]  /*af70*/  HADD2.F32 R30, -RZ, R25.H1_H1 ;  /* 0x30000019ff1e7230 */ /* 0x000fe40000004100 */
[----:B------:R-:W-:Y:S01]  /*af80*/  FMUL.FTZ R37, R5, R33 ;  /* 0x0000002105257220 */ /* 0x000fe20000410000 */
[----:B------:R-:W-:Y:S02]  /*af90*/  HADD2.F32 R28, -RZ, R28.H0_H0 ;  /* 0x2000001cff1c7230 */ /* 0x000fe40000004100 */
[----:B------:R-:W-:-:S02]  /*afa0*/  HADD2.F32 R31, -RZ, R31.H0_H0 ;  /* 0x2000001fff1f7230 */ /* 0x000fc40000004100 */
[-C--:B------:R-:W-:Y:S01]  /*afb0*/  FMUL.FTZ R41, R5, R30.reuse ;  /* 0x0000001e05297220 */ /* 0x080fe20000410000 */
[--C-:B------:R-:W-:Y:S02]  /*afc0*/  HADD2.F32 R4, -RZ, R26.reuse.H1_H1 ;  /* 0x3000001aff047230 */ /* 0x100fe40000004100 */
[----:B------:R-:W-:Y:S01]  /*afd0*/  FFMA.FTZ R37, R28, R30, -R37 ;  /* 0x0000001e1c257223 */ /* 0x000fe20000010825 */
[----:B------:R-:W-:Y:S01]  /*afe0*/  HADD2.F32 R25, -RZ, R25.H0_H0 ;  /* 0x20000019ff197230 */ /* 0x000fe20000004100 */
[----:B------:R-:W-:Y:S01]  /*aff0*/  F2FP.F16.E4M3.UNPACK_B R30, R20 ;  /* 0x00000014ff1e723e */ /* 0x000fe200020006ff */
[----:B------:R-:W-:Y:S02]  /*b000*/  HADD2.F32 R26, -RZ, R26.H0_H0 ;  /* 0x2000001aff1a7230 */ /* 0x000fe40000004100 */
[----:B------:R-:W-:Y:S01]  /*b010*/  FMUL.FTZ R5, R4, R31 ;  /* 0x0000001f04057220 */ /* 0x000fe20000410000 */
[----:B------:R-:W-:Y:S01]  /*b020*/  FFMA.FTZ R42, R28, R33, R41 ;  /* 0x000000211c2a7223 */ /* 0x000fe20000010029 */
[----:B------:R-:W-:Y:S01]  /*b030*/  F2FP.F16.E4M3.UNPACK_B R28, R13 ;  /* 0x0000000dff1c723e */ /* 0x000fe200020006ff */
[-C--:B------:R-:W-:Y:S01]  /*b040*/  FMUL.FTZ R4, R4, R25.reuse ;  /* 0x0000001904047220 */ /* 0x080fe20000410000 */
[----:B------:R-:W-:Y:S01]  /*b050*/  FFMA.FTZ R33, R26, R25, -R5 ;  /* 0x000000191a217223 */ /* 0x000fe20000010805 */
[----:B------:R-:W-:Y:S01]  /*b060*/  HADD2.F32 R32, -RZ, R30.H1_H1 ;  /* 0x3000001eff207230 */ /* 0x000fe20000004100 */
[----:B------:R-:W-:Y:S01]  /*b070*/  F2FP.SATFINITE.E4M3.F32.PACK_AB_MERGE_C R37, R42, R37, RZ ;  /* 0x000000252a25723e */ /* 0x000fe200048070ff */
[----:B------:R-:W-:-:S02]  /*b080*/  HADD2.F32 R5, -RZ, R6.H1_H1 ;  /* 0x30000006ff057230 */ /* 0x000fc40000004100 */
[----:B------:R-:W-:Y:S01]  /*b090*/  FFMA.FTZ R40, R26, R31, R4 ;  /* 0x0000001f1a287223 */ /* 0x000fe20000010004 */
[----:B------:R-:W-:Y:S02]  /*b0a0*/  HADD2.F32 R25, -RZ, R28.H1_H1 ;  /* 0x3000001cff197230 */ /* 0x000fe40000004100 */
[----:B------:R-:W-:Y:S02]  /*b0b0*/  HADD2.F32 R6, -RZ, R6.H0_H0 ;  /* 0x20000006ff067230 */ /* 0x000fe40000004100 */
[C---:B------:R-:W-:Y:S01]  /*b0c0*/  FMUL.FTZ R31, R5.reuse, R32 ;  /* 0x00000020051f7220 */ /* 0x040fe20000410000 */
[----:B------:R-:W-:Y:S02]  /*b0d0*/  HADD2.F32 R28, -RZ, R28.H0_H0 ;  /* 0x2000001cff1c7230 */ /* 0x000fe40000004100 */
[-C--:B------:R-:W-:Y:S01]  /*b0e0*/  FMUL.FTZ R43, R5, R25.reuse ;  /* 0x00000019052b7220 */ /* 0x080fe20000410000 */
[----:B------:R-:W-:Y:S02]  /*b0f0*/  HADD2.F32 R30, -RZ, R30.H0_H0 ;  /* 0x2000001eff1e7230 */ /* 0x000fe40000004100 */
[----:B------:R-:W-:Y:S01]  /*b100*/  FFMA.FTZ R41, R6, R25, -R31 ;  /* 0x0000001906297223 */ /* 0x000fe2000001081f */
[--C-:B------:R-:W-:Y:S01]  /*b110*/  HADD2.F32 R4, -RZ, R29.reuse.H1_H1 ;  /* 0x3000001dff047230 */ /* 0x100fe20000004100 */
[----:B------:R-:W-:Y:S01]  /*b120*/  F2FP.F16.E4M3.UNPACK_B R5, R13.H1 ;  /* 0x0000000dff05723e */ /* 0x000fe200030006ff */
[----:B------:R-:W-:-:S02]  /*b130*/  HADD2.F32 R29, -RZ, R29.H0_H0 ;  /* 0x2000001dff1d7230 */ /* 0x000fc40000004100 */
[----:B------:R-:W-:Y:S01]  /*b140*/  FFMA.FTZ R32, R6, R32, R43 ;  /* 0x0000002006207223 */ /* 0x000fe2000001002b */
[C---:B------:R-:W-:Y:S01]  /*b150*/  FMUL.FTZ R26, R4.reuse, R30 ;  /* 0x0000001e041a7220 */ /* 0x040fe20000410000 */
[----:B------:R-:W-:Y:S01]  /*b160*/  FMUL.FTZ R25, R4, R28 ;  /* 0x0000001c04197220 */ /* 0x000fe20000410000 */
[----:B------:R-:W-:Y:S01]  /*b170*/  F2FP.F16.E4M3.UNPACK_B R4, R20.H1 ;  /* 0x00000014ff04723e */ /* 0x000fe200030006ff */
[--C-:B------:R-:W-:Y:S02]  /*b180*/  HADD2.F32 R6, -RZ, R5.reuse.H0_H0 ;  /* 0x20000005ff067230 */ /* 0x100fe40000004100 */
[C---:B------:R-:W-:Y:S01]  /*b190*/  FFMA.FTZ R31, R29.reuse, R28, -R26 ;  /* 0x0000001c1d1f7223 */ /* 0x040fe2000001081a */
[----:B------:R-:W-:Y:S02]  /*b1a0*/  HADD2.F32 R26, -RZ, R5.H1_H1 ;  /* 0x30000005ff1a7230 */ /* 0x000fe40000004100 */
[----:B------:R-:W-:Y:S01]  /*b1b0*/  FFMA.FTZ R30, R29, R30, R25 ;  /* 0x0000001e1d1e7223 */ /* 0x000fe20000010019 */
[----:B------:R-:W-:-:S02]  /*b1c0*/  HADD2.F32 R28, -RZ, R4.H1_H1 ;  /* 0x30000004ff1c7230 */ /* 0x000fc40000004100 */
[----:B------:R-:W-:Y:S02]  /*b1d0*/  HADD2.F32 R5, -RZ, R7.H1_H1 ;  /* 0x30000007ff057230 */ /* 0x000fe40000004100 */
[----:B------:R-:W-:Y:S02]  /*b1e0*/  HADD2.F32 R25, -RZ, R4.H0_H0 ;  /* 0x20000004ff197230 */ /* 0x000fe40000004100 */
[----:B------:R-:W-:Y:S02]  /*b1f0*/  HADD2.F32 R4, -RZ, R21.H1_H1 ;  /* 0x30000015ff047230 */ /* 0x000fe40000004100 */
[C---:B------:R-:W-:Y:S01]  /*b200*/  FMUL.FTZ R46, R5.reuse, R28 ;  /* 0x0000001c052e7220 */ /* 0x040fe20000410000 */
[----:B------:R-:W-:Y:S02]  /*b210*/  HADD2.F32 R7, -RZ, R7.H0_H0 ;  /* 0x20000007ff077230 */ /* 0x000fe40000004100 */
[----:B------:R-:W-:Y:S01]  /*b220*/  FMUL.FTZ R5, R5, R26 ;  /* 0x0000001a05057220 */ /* 0x000fe20000410000 */
[----:B------:R-:W-:-:S02]  /*b230*/  HADD2.F32 R21, -RZ, R21.H0_H0 ;  /* 0x20000015ff157230 */ /* 0x000fc40000004100 */
[CC--:B------:R-:W-:Y:S01]  /*b240*/  FMUL.FTZ R44, R4.reuse, R25.reuse ;  /* 0x00000019042c7220 */ /* 0x0c0fe20000410000 */
[----:B------:R-:W-:Y:S01]  /*b250*/  FMUL.FTZ R4, R4, R6 ;  /* 0x0000000604047220 */ /* 0x000fe20000410000 */
[C---:B------:R-:W-:Y:S01]  /*b260*/  FFMA.FTZ R46, R7.reuse, R26, -R46 ;  /* 0x0000001a072e7223 */ /* 0x040fe2000001082e */
[----:B------:R-:W-:Y:S01]  /*b270*/  FFMA.FTZ R5, R7, R28, R5 ;  /* 0x0000001c07057223 */ /* 0x000fe20000010005 */
[C---:B------:R-:W-:Y:S01]  /*b280*/  FFMA.FTZ R7, R21.reuse, R6, -R44 ;  /* 0x0000000615077223 */ /* 0x040fe2000001082c */
[----:B------:R-:W-:Y:S01]  /*b290*/  FFMA.FTZ R26, R21, R25, R4 ;  /* 0x00000019151a7223 */ /* 0x000fe20000010004 */
[----:B------:R-:W-:Y:S02]  /*b2a0*/  F2FP.SATFINITE.E4M3.F32.PACK_AB_MERGE_C R4, R39, R38, RZ ;  /* 0x000000262704723e */ /* 0x000fe400048070ff */
[----:B------:R-:W-:Y:S02]  /*b2b0*/  F2FP.SATFINITE.E4M3.F32.PACK_AB_MERGE_C R6, R32, R41, RZ ;  /* 0x000000292006723e */ /* 0x000fe400048070ff */
[----:B------:R-:W-:-:S02]  /*b2c0*/  F2FP.SATFINITE.E4M3.F32.PACK_AB_MERGE_C R46, R5, R46, RZ ;  /* 0x0000002e052e723e */ /* 0x000fc400048070ff */
[----:B------:R-:W-:Y:S02]  /*b2d0*/  F2FP.SATFINITE.E4M3.F32.PACK_AB_MERGE_C R4, R36, R35, R4 ;  /* 0x000000232404723e */ /* 0x000fe40004807004 */
[----:B------:R-:W-:Y:S02]  /*b2e0*/  F2FP.SATFINITE.E4M3.F32.PACK_AB_MERGE_C R5, R40, R33, R37 ;  /* 0x000000212805723e */ /* 0x000fe40004807025 */
[----:B------:R-:W-:Y:S02]  /*b2f0*/  F2FP.SATFINITE.E4M3.F32.PACK_AB_MERGE_C R6, R30, R31, R6 ;  /* 0x0000001f1e06723e */ /* 0x000fe40004807006 */
[----:B------:R-:W-:-:S05]  /*b300*/  F2FP.SATFINITE.E4M3.F32.PACK_AB_MERGE_C R7, R26, R7, R46 ;  /* 0x000000071a07723e */ /* 0x000fca000480702e */
[----:B------:R1:W-:Y:S02]  /*b310*/  STS.128 [R15+0x14400], R4 ;  /* 0x014400040f007388 */ /* 0x0003e40000000c00 */
.L_x_621:
[----:B------:R-:W-:Y:S05]  /*b320*/  BSYNC B2 ;  /* 0x0000000000027941 */ /* 0x000fea0003800000 */
.L_x_620:
[----:B------:R-:W-:Y:S05]  /*b330*/  @P1 BRA `(.L_x_619) ;  /* 0x0000000400681947 */ /* 0x000fea0003800000 */
[----:B-1----:R-:W1:Y:S01]  /*b340*/  LDS.128 R4, [R0] ;  /* 0x0000000000047984 */ /* 0x002e620000000c00 */
        /* <DEDUP_REMOVED lines=61> */
[-C--:B------:R-:W-:Y:S01]  /*b720*/  FMUL.FTZ R25, R4, R28.reuse ;  /* 0x0000001c04197220 */ /* 0x080fe20000410000 */
        /* <DEDUP_REMOVED lines=26> */
[----:B------:R2:W-:Y:S02]  /*b8d0*/  STS.128 [R0], R4 ;  /* 0x0000000400007388 */ /* 0x0005e40000000c00 */
.L_x_619:
[----:B------:R-:W-:Y:S05]  /*b8e0*/  BSYNC B1 ;  /* 0x0000000000017941 */ /* 0x000fea0003800000 */
.L_x_618:
[----:B-12---:R-:W-:-:S05]  /*b8f0*/  VIADD R4, R190, 0x40 ;  /* 0x00000040be047836 */ /* 0x006fca0000000000 */
[----:B------:R-:W-:-:S13]  /*b900*/  ISETP.GE.AND P0, PT, R4, R3, PT ;  /* 0x000000030400720c */ /* 0x000fda0003f06270 */
[----:B------:R-:W-:Y:S05]  /*b910*/  @P0 BRA `(.L_x_622) ;  /* 0x0000002800680947 */ /* 0x000fea0003800000 */
[----:B------:R-:W1:Y:S01]  /*b920*/  LDC R3, c[0x0][0x3f4] ;  /* 0x0000fd00ff037b82 */ /* 0x000e620000000800 */
[----:B------:R-:W-:Y:S01]  /*b930*/  BSSY B1, `(.L_x_623) ;  /* 0x000005e000017945 */ /* 0x000fe20003800000 */
[-C--:B-1----:R-:W-:Y:S02]  /*b940*/  ISETP.GE.AND P0, PT, R22, R3.reuse, PT ;  /* 0x000000031600720c */ /* 0x082fe40003f06270 */
[----:B------:R-:W-:-:S11]  /*b950*/  ISETP.GE.AND P1, PT, R192, R3, PT ;  /* 0x00000003c000720c */ /* 0x000fd60003f26270 */
[----:B------:R-:W-:Y:S05]  /*b960*/  @P0 BRA `(.L_x_624) ;  /* 0x0000000400680947 */ /* 0x000fea0003800000 */
[----:B------:R-:W1:Y:S01]  /*b970*/  LDS.128 R4, [R15+0x16400] ;  /* 0x016400000f047984 */ /* 0x000e620000000c00 */
[----:B------:R-:W-:Y:S02]  /*b980*/  F2FP.F16.E4M3.UNPACK_B R33, R12 ;  /* 0x0000000cff21723e */ /* 0x000fe400020006ff */
[-C--:B------:R-:W-:Y:S02]  /*b990*/  F2FP.F16.E4M3.UNPACK_B R35, R14.reuse ;  /* 0x0000000eff23723e */ /* 0x080fe400020006ff */
[----:B------:R-:W-:Y:S01]  /*b9a0*/  F2FP.F16.E4M3.UNPACK_B R14, R14.H1 ;  /* 0x0000000eff0e723e */ /* 0x000fe200030006ff */
[----:B------:R-:W-:Y:S02]  /*b9b0*/  HADD2.F32 R31, -RZ, R33.H1_H1 ;  /* 0x30000021ff1f7230 */ /* 0x000fe40000004100 */
[--C-:B------:R-:W-:Y:S02]  /*b9c0*/  HADD2.F32 R37, -RZ, R35.reuse.H1_H1 ;  /* 0x30000023ff257230 */ /* 0x100fe40000004100 */
[----:B------:R-:W-:-:S02]  /*b9d0*/  HADD2.F32 R38, -RZ, R35.H0_H0 ;  /* 0x20000023ff267230 */ /* 0x000fc40000004100 */
[----:B------:R-:W-:Y:S02]  /*b9e0*/  HADD2.F32 R36, -RZ, R33.H0_H0 ;  /* 0x20000021ff247230 */ /* 0x000fe40000004100 */
[----:B0-----:R-:W-:Y:S01]  /*b9f0*/  HADD2.F32 R39, -RZ, R14.H1_H1 ;  /* 0x3000000eff277230 */ /* 0x001fe20000004100 */
[-C--:B-1----:R-:W-:Y:S02]  /*ba00*/  F2FP.F16.E4M3.UNPACK_B R3, R4.reuse.H1 ;  /* 0x00000004ff03723e */ /* 0x082fe400030006ff */
[----:B------:R-:W-:Y:S02]  /*ba10*/  F2FP.F16.E4M3.UNPACK_B R4, R4 ;  /* 0x00000004ff04723e */ /* 0x000fe400020006ff */
[-C--:B------:R-:W-:Y:S01]  /*ba20*/  F2FP.F16.E4M3.UNPACK_B R26, R6.reuse ;  /* 0x00000006ff1a723e */ /* 0x080fe200020006ff */
[--C-:B------:R-:W-:Y:S01]  /*ba30*/  HADD2.F32 R21, -RZ, R3.reuse.H0_H0 ;  /* 0x20000003ff157230 */ /* 0x100fe20000004100 */
[----:B------:R-:W-:Y:S01]  /*ba40*/  F2FP.F16.E4M3.UNPACK_B R28, R6.H1 ;  /* 0x00000006ff1c723e */ /* 0x000fe200030006ff */
[----:B------:R-:W-:Y:S01]  /*ba50*/  HADD2.F32 R3, -RZ, R3.H1_H1 ;  /* 0x30000003ff037230 */ /* 0x000fe20000004100 */
[----:B------:R-:W-:-:S02]  /*ba60*/  F2FP.F16.E4M3.UNPACK_B R25, R5 ;  /* 0x00000005ff19723e */ /* 0x000fc400020006ff */
[----:B------:R-:W-:Y:S02]  /*ba70*/  F2FP.F16.E4M3.UNPACK_B R5, R5.H1 ;  /* 0x00000005ff05723e */ /* 0x000fe400030006ff */
[-C--:B------:R-:W-:Y:S01]  /*ba80*/  FMUL.FTZ R6, R37, R3.reuse ;  /* 0x0000000325067220 */ /* 0x080fe20000410000 */
[C---:B------:R-:W-:Y:S01]  /*ba90*/  FMUL.FTZ R32, R31.reuse, R3 ;  /* 0x000000031f207220 */ /* 0x040fe20000410000 */
[--C-:B------:R-:W-:Y:S01]  /*baa0*/  HADD2.F32 R3, -RZ, R4.reuse.H1_H1 ;  /* 0x30000004ff037230 */ /* 0x100fe20000004100 */
[----:B------:R-:W-:Y:S01]  /*bab0*/  F2FP.F16.E4M3.UNPACK_B R29, R7 ;  /* 0x00000007ff1d723e */ /* 0x000fe200020006ff */
[-C--:B------:R-:W-:Y:S01]  /*bac0*/  FFMA.FTZ R30, R31, R21.reuse, -R6 ;  /* 0x000000151f1e7223 */ /* 0x080fe20000010806 */
[----:B------:R-:W-:Y:S01]  /*bad0*/  FFMA.FTZ R31, R37, R21, R32 ;  /* 0x00000015251f7223 */ /* 0x000fe20000010020 */
[----:B------:R-:W-:Y:S01]  /*bae0*/  HADD2.F32 R4, -RZ, R4.H0_H0 ;  /* 0x20000004ff047230 */ /* 0x000fe20000004100 */
[----:B------:R-:W-:Y:S01]  /*baf0*/  F2FP.F16.E4M3.UNPACK_B R32, R12.H1 ;  /* 0x0000000cff20723e */ /* 0x000fe200030006ff */
[-C--:B------:R-:W-:Y:S01]  /*bb00*/  FMUL.FTZ R21, R38, R3.reuse ;  /* 0x0000000326157220 */ /* 0x080fe20000410000 */
[C---:B------:R-:W-:Y:S01]  /*bb10*/  FMUL.FTZ R3, R36.reuse, R3 ;  /* 0x0000000324037220 */ /* 0x040fe20000410000 */
[----:B------:R-:W-:Y:S01]  /*bb20*/  HADD2.F32 R6, -RZ, R5.H1_H1 ;  /* 0x30000005ff067230 */ /* 0x000fe20000004100 */
[----:B------:R-:W-:Y:S01]  /*bb30*/  F2FP.F16.E4M3.UNPACK_B R7, R7.H1 ;  /* 0x00000007ff07723e */ /* 0x000fe200030006ff */
[-C--:B------:R-:W-:Y:S01]  /*bb40*/  FFMA.FTZ R21, R36, R4.reuse, -R21 ;  /* 0x0000000424157223 */ /* 0x080fe20000010815 */
[----:B------:R-:W-:Y:S01]  /*bb50*/  FFMA.FTZ R12, R38, R4, R3 ;  /* 0x00000004260c7223 */ /* 0x000fe20000010003 */
[----:B------:R-:W-:-:S02]  /*bb60*/  HADD2.F32 R33, -RZ, R32.H1_H1 ;  /* 0x30000020ff217230 */ /* 0x000fc40000004100 */
[----:B------:R-:W-:Y:S01]  /*bb70*/  FMUL.FTZ R4, R39, R6 ;  /* 0x0000000627047220 */ /* 0x000fe20000410000 */
[----:B------:R-:W-:Y:S01]  /*bb80*/  HADD2.F32 R5, -RZ, R5.H0_H0 ;  /* 0x20000005ff057230 */ /* 0x000fe20000004100 */
[----:B------:R-:W-:Y:S01]  /*bb90*/  F2FP.F16.E4M3.UNPACK_B R38, R20 ;  /* 0x00000014ff26723e */ /* 0x000fe200020006ff */
[----:B------:R-:W-:Y:S02]  /*bba0*/  HADD2.F32 R37, -RZ, R14.H0_H0 ;  /* 0x2000000eff257230 */ /* 0x000fe40000004100 */
[C---:B------:R-:W-:Y:S01]  /*bbb0*/  FMUL.FTZ R6, R33.reuse, R6 ;  /* 0x0000000621067220 */ /* 0x040fe20000410000 */
[--C-:B------:R-:W-:Y:S02]  /*bbc0*/  HADD2.F32 R3, -RZ, R25.reuse.H1_H1 ;  /* 0x30000019ff037230 */ /* 0x100fe40000004100 */
[----:B------:R-:W-:Y:S01]  /*bbd0*/  FFMA.FTZ R14, R33, R5, -R4 ;  /* 0x00000005210e7223 */ /* 0x000fe20000010804 */
[----:B------:R-:W-:Y:S01]  /*bbe0*/  HADD2.F32 R35, -RZ, R32.H0_H0 ;  /* 0x20000020ff237230 */ /* 0x000fe20000004100 */
[----:B------:R-:W-:Y:S01]  /*bbf0*/  F2FP.F16.E4M3.UNPACK_B R32, R13 ;  /* 0x0000000dff20723e */ /* 0x000fe200020006ff */
[----:B------:R-:W-:-:S02]  /*bc00*/  HADD2.F32 R25, -RZ, R25.H0_H0 ;  /* 0x20000019ff197230 */ /* 0x000fc40000004100 */
[----:B------:R-:W-:Y:S01]  /*bc10*/  FMUL.FTZ R4, R37, R3 ;  /* 0x0000000325047220 */ /* 0x000fe20000410000 */
[----:B------:R-:W-:Y:S01]  /*bc20*/  FFMA.FTZ R33, R39, R5, R6 ;  /* 0x0000000527217223 */ /* 0x000fe20000010006 */
[C---:B------:R-:W-:Y:S01]  /*bc30*/  FMUL.FTZ R6, R35.reuse, R3 ;  /* 0x0000000323067220 */ /* 0x040fe20000410000 */
[----:B------:R-:W-:Y:S02]  /*bc40*/  HADD2.F32 R40, -RZ, R38.H1_H1 ;  /* 0x30000026ff287230 */ /* 0x000fe40000004100 */
[-C--:B------:R-:W-:Y:S01]  /*bc50*/  FFMA.FTZ R5, R35, R25.reuse, -R4 ;  /* 0x0000001923057223 */ /* 0x080fe20000010804 */
[----:B------:R-:W-:Y:S02]  /*bc60*/  HADD2.F32 R4, -RZ, R28.H1_H1 ;  /* 0x3000001cff047230 */ /* 0x000fe40000004100 */
[----:B------:R-:W-:Y:S01]  /*bc70*/  FFMA.FTZ R6, R37, R25, R6 ;  /* 0x0000001925067223 */ /* 0x000fe20000010006 */
[----:B------:R-:W-:Y:S01]  /*bc80*/  HADD2.F32 R36, -RZ, R32.H1_H1 ;  /* 0x30000020ff247230 */ /* 0x000fe20000004100 */
[----:B------:R-:W-:Y:S01]  /*bc90*/  F2FP.F16.E4M3.UNPACK_B R20, R20.H1 ;  /* 0x00000014ff14723e */ /* 0x000fe200030006ff */
[----:B------:R-:W-:-:S02]  /*bca0*/  HADD2.F32 R28, -RZ, R28.H0_H0 ;  /* 0x2000001cff1c7230 */ /* 0x000fc40000004100 */
[-C--:B------:R-:W-:Y:S01]  /*bcb0*/  FMUL.FTZ R25, R40, R4.reuse ;  /* 0x0000000428197220 */ /* 0x080fe20000410000 */
[----:B------:R-:W-:Y:S02]  /*bcc0*/  HADD2.F32 R38, -RZ, R38.H0_H0 ;  /* 0x20000026ff267230 */ /* 0x000fe40000004100 */
[C---:B------:R-:W-:Y:S01]  /*bcd0*/  FMUL.FTZ R35, R36.reuse, R4 ;  /* 0x0000000424237220 */ /* 0x040fe20000410000 */
[----:B------:R-:W-:Y:S01]  /*bce0*/  HADD2.F32 R3, -RZ, R26.H1_H1 ;  /* 0x3000001aff037230 */ /* 0x000fe20000004100 */
[----:B------:R-:W-:Y:S01]  /*bcf0*/  F2FP.F16.E4M3.UNPACK_B R4, R13.H1 ;  /* 0x0000000dff04723e */ /* 0x000fe200030006ff */
[----:B------:R-:W-:Y:S02]  /*bd00*/  HADD2.F32 R32, -RZ, R32.H0_H0 ;  /* 0x20000020ff207230 */ /* 0x000fe40000004100 */
[-C--:B------:R-:W-:Y:S01]  /*bd10*/  FFMA.FTZ R25, R36, R28.reuse, -R25 ;  /* 0x0000001c24197223 */ /* 0x080fe20000010819 */
[----:B------:R-:W-:Y:S02]  /*bd20*/  HADD2.F32 R26, -RZ, R26.H0_H0 ;  /* 0x2000001aff1a7230 */ /* 0x000fe40000004100 */
[-C--:B------:R-:W-:Y:S01]  /*bd30*/  FMUL.FTZ R13, R38, R3.reuse ;  /* 0x00000003260d7220 */ /* 0x080fe20000410000 */
[----:B------:R-:W-:Y:S01]  /*bd40*/  FFMA.FTZ R28, R40, R28, R35 ;  /* 0x0000001c281c7223 */ /* 0x000fe20000010023 */
[----:B------:R-:W-:Y:S01]  /*bd50*/  FMUL.FTZ R3, R32, R3 ;  /* 0x0000000320037220 */ /* 0x000fe20000410000 */
[----:B------:R-:W-:-:S02]  /*bd60*/  HADD2.F32 R37, -RZ, R4.H1_H1 ;  /* 0x30000004ff257230 */ /* 0x000fc40000004100 */
[-C--:B------:R-:W-:Y:S01]  /*bd70*/  FFMA.FTZ R13, R32, R26.reuse, -R13 ;  /* 0x0000001a200d7223 */ /* 0x080fe2000001080d */
[----:B------:R-:W-:Y:S02]  /*bd80*/  HADD2.F32 R35, -RZ, R4.H0_H0 ;  /* 0x20000004ff237230 */ /* 0x000fe40000004100 */
[----:B------:R-:W-:Y:S01]  /*bd90*/  FFMA.FTZ R26, R38, R26, R3 ;  /* 0x0000001a261a7223 */ /* 0x000fe20000010003 */
[--C-:B------:R-:W-:Y:S01]  /*bda0*/  HADD2.F32 R41, -RZ, R20.reuse.H1_H1 ;  /* 0x30000014ff297230 */ /* 0x100fe20000004100 */
[----:B------:R-:W-:Y:S01]  /*bdb0*/  F2FP.SATFINITE.E4M3.F32.PACK_AB_MERGE_C R14, R33, R14, RZ ;  /* 0x0000000e210e723e */ /* 0x000fe200048070ff */
[----:B------:R-:W-:Y:S01]  /*bdc0*/  HADD2.F32 R4, -RZ, R7.H1_H1 ;  /* 0x30000007ff047230 */ /* 0x000fe20000004100 */
[----:B------:R-:W-:Y:S01]  /*bdd0*/  F2FP.SATFINITE.E4M3.F32.PACK_AB_MERGE_C R25, R28, R25, RZ ;  /* 0x000000191c19723e */ /* 0x000fe200048070ff */
[----:B------:R-:W-:Y:S01]  /*bde0*/  HADD2.F32 R39, -RZ, R20.H0_H0 ;  /* 0x20000014ff277230 */ /* 0x000fe20000004100 */
[----:B------:R-:W-:Y:S01]  /*bdf0*/  F2FP.SATFINITE.E4M3.F32.PACK_AB_MERGE_C R5, R6, R5, R14 ;  /* 0x000000050605723e */ /* 0x000fe2000480700e */
[----:B------:R-:W-:-:S02]  /*be00*/  HADD2.F32 R3, -RZ, R29.H1_H1 ;  /* 0x3000001dff037230 */ /* 0x000fc40000004100 */
[-C--:B------:R-:W-:Y:S01]  /*be10*/  FMUL.FTZ R32, R41, R4.reuse ;  /* 0x0000000429207220 */ /* 0x080fe20000410000 */
[----:B------:R-:W-:Y:S02]  /*be20*/  HADD2.F32 R7, -RZ, R7.H0_H0 ;  /* 0x20000007ff077230 */ /* 0x000fe40000004100 */
[----:B------:R-:W-:Y:S01]  /*be30*/  FMUL.FTZ R36, R37, R4 ;  /* 0x0000000425247220 */ /* 0x000fe20000410000 */
        /* <DEDUP_REMOVED lines=8> */
[----:B------:R-:W-:Y:S02]  /*bec0*/  F2FP.SATFINITE.E4M3.F32.PACK_AB_MERGE_C R3, R3, R32, RZ ;  /* 0x000000200303723e */ /* 0x000fe400048070ff */
[----:B------:R-:W-:Y:S02]  /*bed0*/  F2FP.SATFINITE.E4M3.F32.PACK_AB_MERGE_C R4, R12, R21, R4 ;  /* 0x000000150c04723e */ /* 0x000fe40004807004 */
[----:B------:R-:W-:Y:S02]  /*bee0*/  F2FP.SATFINITE.E4M3.F32.PACK_AB_MERGE_C R6, R26, R13, R25 ;  /* 0x0000000d1a06723e */ /* 0x000fe40004807019 */
[----:B------:R-:W-:-:S05]  /*bef0*/  F2FP.SATFINITE.E4M3.F32.PACK_AB_MERGE_C R7, R20, R7, R3 ;  /* 0x000000071407723e */ /* 0x000fca0004807003 */
[----:B------:R1:W-:Y:S02]  /*bf00*/  STS.128 [R15+0x16400], R4 ;  /* 0x016400040f007388 */ /* 0x0003e40000000c00 */
.L_x_624:
[----:B------:R-:W-:Y:S05]  /*bf10*/  BSYNC B1 ;  /* 0x0000000000017941 */ /* 0x000fea0003800000 */
.L_x_623:
[----:B------:R-:W-:Y:S05]  /*bf20*/  @P1 BRA `(.L_x_622) ;  /* 0x0000002000e41947 */ /* 0x000fea0003800000 */
[----:B-1----:R-:W1:Y:S01]  /*bf30*/  LDS.128 R4, [R0+0x2000] ;  /* 0x0020000000047984 */ /* 0x002e620000000c00 */
[----:B------:R-:W-:Y:S02]  /*bf40*/  F2FP.F16.E4M3.UNPACK_B R29, R8 ;  /* 0x00000008ff1d723e */ /* 0x000fe400020006ff */
[----:B------:R-:W-:-:S03]  /*bf50*/  F2FP.F16.E4M3.UNPACK_B R26, R10 ;  /* 0x0000000aff1a723e */ /* 0x000fc600020006ff */
[--C-:B------:R-:W-:Y:S02]  /*bf60*/  HADD2.F32 R30, -RZ, R29.reuse.H1_H1 ;  /* 0x3000001dff1e7230 */ /* 0x100fe40000004100 */
[----:B------:R-:W-:Y:S02]  /*bf70*/  HADD2.F32 R28, -RZ, R26.H1_H1 ;  /* 0x3000001aff1c7230 */ /* 0x000fe40000004100 */
[----:B------:R-:W-:Y:S01]  /*bf80*/  HADD2.F32 R32, -RZ, R29.H0_H0 ;  /* 0x2000001dff207230 */ /* 0x000fe20000004100 */
[-C--:B-1----:R-:W-:Y:S02]  /*bf90*/  F2FP.F16.E4M3.UNPACK_B R3, R4.reuse.H1 ;  /* 0x00000004ff03723e */ /* 0x082fe400030006ff */
[----:B------:R-:W-:Y:S02]  /*bfa0*/  F2FP.F16.E4M3.UNPACK_B R4, R4 ;  /* 0x00000004ff04723e */ /* 0x000fe400020006ff */
[-C--:B------:R-:W-:Y:S01]  /*bfb0*/  F2FP.F16.E4M3.UNPACK_B R13, R5.reuse ;  /* 0x00000005ff0d723e */ /* 0x080fe200020006ff */
[--C-:B------:R-:W-:Y:S01]  /*bfc0*/  HADD2.F32 R12, -RZ, R3.reuse.H0_H0 ;  /* 0x20000003ff0c7230 */ /* 0x100fe20000004100 */
[----:B------:R-:W-:Y:S01]  /*bfd0*/  F2FP.F16.E4M3.UNPACK_B R5, R5.H1 ;  /* 0x00000005ff05723e */ /* 0x000fe200030006ff */
[----:B------:R-:W-:Y:S01]  /*bfe0*/  HADD2.F32 R3, -RZ, R3.H1_H1 ;  /* 0x30000003ff037230 */ /* 0x000fe20000004100 */
[----:B------:R-:W-:-:S02]  /*bff0*/  F2FP.F16.E4M3.UNPACK_B R14, R6 ;  /* 0x00000006ff0e723e */ /* 0x000fc400020006ff */
[----:B------:R-:W-:Y:S01]  /*c000*/  F2FP.F16.E4M3.UNPACK_B R15, R6.H1 ;  /* 0x00000006ff0f723e */ /* 0x000fe200030006ff */
[--C-:B------:R-:W-:Y:S02]  /*c010*/  HADD2.F32 R6, -RZ, R5.reuse.H1_H1 ;  /* 0x30000005ff067230 */ /* 0x100fe40000004100 */
[-C--:B------:R-:W-:Y:S01]  /*c020*/  FMUL.FTZ R21, R30, R3.reuse ;  /* 0x000000031e157220 */ /* 0x080fe20000410000 */
[C---:B------:R-:W-:Y:S01]  /*c030*/  FMUL.FTZ R3, R28.reuse, R3 ;  /* 0x000000031c037220 */ /* 0x040fe20000410000 */
[----:B------:R-:W-:Y:S01]  /*c040*/  HADD2.F32 R5, -RZ, R5.H0_H0 ;  /* 0x20000005ff057230 */ /* 0x000fe20000004100 */
[----:B------:R-:W-:Y:S01]  /*c050*/  F2FP.F16.E4M3.UNPACK_B R20, R7 ;  /* 0x00000007ff14723e */ /* 0x000fe200020006ff */
[-C--:B------:R-:W-:Y:S01]  /*c060*/  FFMA.FTZ R25, R28, R12.reuse, -R21 ;  /* 0x0000000c1c197223 */ /* 0x080fe20000010815 */
[----:B------:R-:W-:Y:S01]  /*c070*/  FFMA.FTZ R12, R30, R12, R3 ;  /* 0x0000000c1e0c7223 */ /* 0x000fe20000010003 */
[----:B------:R-:W-:Y:S01]  /*c080*/  HADD2.F32 R3, -RZ, R4.H1_H1 ;  /* 0x30000004ff037230 */ /* 0x000fe20000004100 */
[----:B------:R-:W-:Y:S01]  /*c090*/  F2FP.F16.E4M3.UNPACK_B R30, R8.H1 ;  /* 0x00000008ff1e723e */ /* 0x000fe200030006ff */
[----:B------:R-:W-:Y:S01]  /*c0a0*/  HADD2.F32 R28, -RZ, R26.H0_H0 ;  /* 0x2000001aff1c7230 */ /* 0x000fe20000004100 */
[----:B------:R-:W-:Y:S01]  /*c0b0*/  F2FP.F16.E4M3.UNPACK_B R26, R10.H1 ;  /* 0x0000000aff1a723e */ /* 0x000fe200030006ff */
[----:B------:R-:W-:-:S02]  /*c0c0*/  HADD2.F32 R4, -RZ, R4.H0_H0 ;  /* 0x20000004ff047230 */ /* 0x000fc40000004100 */
[-C--:B------:R-:W-:Y:S01]  /*c0d0*/  FMUL.FTZ R21, R32, R3.reuse ;  /* 0x0000000320157220 */ /* 0x080fe20000410000 */
[----:B------:R-:W-:Y:S02]  /*c0e0*/  HADD2.F32 R35, -RZ, R30.H1_H1 ;  /* 0x3000001eff237230 */ /* 0x000fe40000004100 */
[C---:B------:R-:W-:Y:S01]  /*c0f0*/  FMUL.FTZ R3, R28.reuse, R3 ;  /* 0x000000031c037220 */ /* 0x040fe20000410000 */
[----:B------:R-:W-:Y:S02]  /*c100*/  HADD2.F32 R29, -RZ, R26.H1_H1 ;  /* 0x3000001aff1d7230 */ /* 0x000fe40000004100 */
[-C--:B------:R-:W-:Y:S01]  /*c110*/  FFMA.FTZ R21, R28, R4.reuse, -R21 ;  /* 0x000000041c157223 */ /* 0x080fe20000010815 */
[----:B------:R-:W-:Y:S02]  /*c120*/  HADD2.F32 R33, -RZ, R30.H0_H0 ;  /* 0x2000001eff217230 */ /* 0x000fe40000004100 */
[----:B------:R-:W-:Y:S01]  /*c130*/  FFMA.FTZ R8, R32, R4, R3 ;  /* 0x0000000420087223 */ /* 0x000fe20000010003 */
[----:B------:R-:W-:Y:S01]  /*c140*/  FMUL.FTZ R4, R35, R6 ;  /* 0x0000000623047220 */ /* 0x000fe20000410000 */
[----:B------:R-:W-:-:S02]  /*c150*/  HADD2.F32 R3, -RZ, R13.H1_H1 ;  /* 0x3000000dff037230 */ /* 0x000fc40000004100 */
[C---:B------:R-:W-:Y:S01]  /*c160*/  FMUL.FTZ R6, R29.reuse, R6 ;  /* 0x000000061d067220 */ /* 0x040fe20000410000 */
[----:B------:R-:W-:Y:S02]  /*c170*/  HADD2.F32 R31, -RZ, R26.H0_H0 ;  /* 0x2000001aff1f7230 */ /* 0x000fe40000004100 */
[----:B------:R-:W-:Y:S01]  /*c180*/  FFMA.FTZ R10, R29, R5, -R4 ;  /* 0x000000051d0a7223 */ /* 0x000fe20000010804 */
[----:B------:R-:W-:Y:S01]  /*c190*/  HADD2.F32 R13, -RZ, R13.H0_H0 ;  /* 0x2000000dff0d7230 */ /* 0x000fe20000004100 */
[----:B------:R-:W-:Y:S01]  /*c1a0*/  F2FP.F16.E4M3.UNPACK_B R30, R9 ;  /* 0x00000009ff1e723e */ /* 0x000fe200020006ff */
[----:B------:R-:W-:Y:S01]  /*c1b0*/  FMUL.FTZ R4, R33, R3 ;  /* 0x0000000321047220 */ /* 0x000fe20000410000 */
[----:B------:R-:W-:Y:S01]  /*c1c0*/  FFMA.FTZ R29, R35, R5, R6 ;  /* 0x00000005231d7223 */ /* 0x000fe20000010006 */
[----:B------:R-:W-:Y:S01]  /*c1d0*/  F2FP.F16.E4M3.UNPACK_B R26, R11 ;  /* 0x0000000bff1a723e */ /* 0x000fe200020006ff */
[C---:B------:R-:W-:Y:S01]  /*c1e0*/  FMUL.FTZ R6, R31.reuse, R3 ;  /* 0x000000031f067220 */ /* 0x040fe20000410000 */
[----:B------:R-:W-:Y:S01]  /*c1f0*/  FFMA.FTZ R5, R31, R13, -R4 ;  /* 0x0000000d1f057223 */ /* 0x000fe20000010804 */
[----:B------:R-:W-:Y:S01]  /*c200*/  HADD2.F32 R31, -RZ, R30.H1_H1 ;  /* 0x3000001eff1f7230 */ /* 0x000fe20000004100 */
[----:B------:R-:W-:Y:S01]  /*c210*/  F2FP.F16.E4M3.UNPACK_B R7, R7.H1 ;  /* 0x00000007ff07723e */ /* 0x000fe200030006ff */
[----:B------:R-:W-:-:S02]  /*c220*/  HADD2.F32 R4, -RZ, R15.H1_H1 ;  /* 0x3000000fff047230 */ /* 0x000fc40000004100 */
[----:B------:R-:W-:Y:S01]  /*c230*/  FFMA.FTZ R6, R33, R13, R6 ;  /* 0x0000000d21067223 */ /* 0x000fe20000010006 */
[--C-:B------:R-:W-:Y:S01]  /*c240*/  HADD2.F32 R13, -RZ, R26.reuse.H1_H1 ;  /* 0x3000001aff0d7230 */ /* 0x100fe20000004100 */
[----:B------:R-:W-:Y:S01]  /*c250*/  F2FP.F16.E4M3.UNPACK_B R9, R9.H1 ;  /* 0x00000009ff09723e */ /* 0x000fe200030006ff */
[----:B------:R-:W-:Y:S02]  /*c260*/  HADD2.F32 R28, -RZ, R26.H0_H0 ;  /* 0x2000001aff1c7230 */ /* 0x000fe40000004100 */
[-C--:B------:R-:W-:Y:S01]  /*c270*/  FMUL.FTZ R26, R31, R4.reuse ;  /* 0x000000041f1a7220 */ /* 0x080fe20000410000 */
[----:B------:R-:W-:Y:S02]  /*c280*/  HADD2.F32 R15, -RZ, R15.H0_H0 ;  /* 0x2000000fff0f7230 */ /* 0x000fe40000004100 */
[----:B------:R-:W-:Y:S01]  /*c290*/  FMUL.FTZ R4, R13, R4 ;  /* 0x000000040d047220 */ /* 0x000fe20000410000 */
[----:B------:R-:W-:Y:S01]  /*c2a0*/  HADD2.F32 R30, -RZ, R30.H0_H0 ;  /* 0x2000001eff1e7230 */ /* 0x000fe20000004100 */
[----:B------:R-:W-:Y:S01]  /*c2b0*/  F2FP.SATFINITE.E4M3.F32.PACK_AB_MERGE_C R10, R29, R10, RZ ;  /* 0x0000000a1d0a723e */ /* 0x000fe200048070ff */
[----:B------:R-:W-:-:S02]  /*c2c0*/  HADD2.F32 R3, -RZ, R14.H1_H1 ;  /* 0x3000000eff037230 */ /* 0x000fc40000004100 */
[----:B------:R-:W-:Y:S01]  /*c2d0*/  FFMA.FTZ R26, R13, R15, -R26 ;  /* 0x0000000f0d1a7223 */ /* 0x000fe2000001081a */
[----:B------:R-:W-:Y:S01]  /*c2e0*/  HADD2.F32 R14, -RZ, R14.H0_H0 ;  /* 0x2000000eff0e7230 */ /* 0x000fe20000004100 */
[----:B------:R-:W-:Y:S01]  /*c2f0*/  F2FP.F16.E4M3.UNPACK_B R13, R11.H1 ;  /* 0x0000000bff0d723e */ /* 0x000fe200030006ff */
[----:B------:R-:W-:Y:S01]  /*c300*/  FFMA.FTZ R15, R31, R15, R4 ;  /* 0x0000000f1f0f7223 */ /* 0x000fe20000010004 */
[-C--:B------:R-:W-:Y:S01]  /*c310*/  FMUL.FTZ R11, R30, R3.reuse ;  /* 0x000000031e0b7220 */ /* 0x080fe20000410000 */
[----:B------:R-:W-:Y:S01]  /*c320*/  FMUL.FTZ R3, R28, R3 ;  /* 0x000000031c037220 */ /* 0x000fe20000410000 */
[----:B------:R-:W-:Y:S01]  /*c330*/  HADD2.F32 R4, -RZ, R7.H1_H1 ;  /* 0x30000007ff047230 */ /* 0x000fe20000004100 */
[----:B------:R-:W-:Y:S01]  /*c340*/  F2FP.SATFINITE.E4M3.F32.PACK_AB_MERGE_C R5, R6, R5, R10 ;  /* 0x000000050605723e */ /* 0x000fe2000480700a */
[-C--:B------:R-:W-:Y:S01]  /*c350*/  FFMA.FTZ R11, R28, R14.reuse, -R11 ;  /* 0x0000000e1c0b7223 */ /* 0x080fe2000001080b */
[----:B------:R-:W-:Y:S01]  /*c360*/  FFMA.FTZ R14, R30, R14, R3 ;  /* 0x0000000e1e0e7223 */ /* 0x000fe20000010003 */
[--C-:B------:R-:W-:Y:S01]  /*c370*/  HADD2.F32 R31, -RZ, R13.reuse.H1_H1 ;  /* 0x3000000dff1f7230 */ /* 0x100fe20000004100 */
[----:B------:R-:W-:Y:S01]  /*c380*/  F2FP.SATFINITE.E4M3.F32.PACK_AB_MERGE_C R15, R15, R26, RZ ;  /* 0x0000001a0f0f723e */ /* 0x000fe200048070ff */
[----:B------:R-:W-:-:S02]  /*c390*/  HADD2.F32 R30, -RZ, R13.H0_H0 ;  /* 0x2000000dff1e7230 */ /* 0x000fc40000004100 */
[--C-:B------:R-:W-:Y:S01]  /*c3a0*/  HADD2.F32 R13, -RZ, R9.reuse.H1_H1 ;  /* 0x30000009ff0d7230 */ /* 0x100fe20000004100 */
[----:B------:R-:W-:Y:S01]  /*c3b0*/  F2FP.SATFINITE.E4M3.F32.PACK_AB_MERGE_C R6, R14, R11, R15 ;  /* 0x0000000b0e06723e */ /* 0x000fe2000480700f */
[----:B------:R-:W-:Y:S02]  /*c3c0*/  HADD2.F32 R32, -RZ, R9.H0_H0 ;  /* 0x20000009ff207230 */ /* 0x000fe40000004100 */
[--C-:B------:R-:W-:Y:S02]  /*c3d0*/  HADD2.F32 R3, -RZ, R20.reuse.H1_H1 ;  /* 0x30000014ff037230 */ /* 0x100fe40000004100 */
[-C--:B------:R-:W-:Y:S01]  /*c3e0*/  FMUL.FTZ R28, R13, R4.reuse ;  /* 0x000000040d1c7220 */ /* 0x080fe20000410000 */
[----:B------:R-:W-:Y:S02]  /*c3f0*/  HADD2.F32 R7, -RZ, R7.H0_H0 ;  /* 0x20000007ff077230 */ /* 0x000fe40000004100 */
[----:B------:R-:W-:Y:S01]  /*c400*/  FMUL.FTZ R4, R31, R4 ;  /* 0x000000041f047220 */ /* 0x000fe20000410000 */
[----:B------:R-:W-:-:S02]  /*c410*/  HADD2.F32 R20, -RZ, R20.H0_H0 ;  /* 0x20000014ff147230 */ /* 0x000fc40000004100 */
[-C--:B------:R-:W-:Y:S01]  /*c420*/  FMUL.FTZ R9, R32, R3.reuse ;  /* 0x0000000320097220 */ /* 0x080fe20000410000 */
[C---:B------:R-:W-:Y:S01]  /*c430*/  FMUL.FTZ R3, R30.reuse, R3 ;  /* 0x000000031e037220 */ /* 0x040fe20000410000 */
[-C--:B------:R-:W-:Y:S01]  /*c440*/  FFMA.FTZ R28, R31, R7.reuse, -R28 ;  /* 0x000000071f1c7223 */ /* 0x080fe2000001081c */
[----:B------:R-:W-:Y:S01]  /*c450*/  FFMA.FTZ R13, R13, R7, R4 ;  /* 0x000000070d0d7223 */ /* 0x000fe20000010004 */
[-C--:B------:R-:W-:Y:S01]  /*c460*/  FFMA.FTZ R7, R30, R20.reuse, -R9 ;  /* 0x000000141e077223 */ /* 0x080fe20000010809 */
[----:B------:R-:W-:Y:S01]  /*c470*/  FFMA.FTZ R20, R32, R20, R3 ;  /* 0x0000001420147223 */ /* 0x000fe20000010003 */
[----:B------:R-:W-:Y:S02]  /*c480*/  F2FP.SATFINITE.E4M3.F32.PACK_AB_MERGE_C R4, R12, R25, RZ ;  /* 0x000000190c04723e */ /* 0x000fe400048070ff */
[----:B------:R-:W-:Y:S02]  /*c490*/  F2FP.SATFINITE.E4M3.F32.PACK_AB_MERGE_C R13, R13, R28, RZ ;  /* 0x0000001c0d0d723e */ /* 0x000fe400048070ff */
[----:B------:R-:W-:-:S02]  /*c4a0*/  F2FP.SATFINITE.E4M3.F32.PACK_AB_MERGE_C R4, R8, R21, R4 ;  /* 0x000000150804723e */ /* 0x000fc40004807004 */
[----:B------:R-:W-:-:S05]  /*c4b0*/  F2FP.SATFINITE.E4M3.F32.PACK_AB_MERGE_C R7, R20, R7, R13 ;  /* 0x000000071407723e */ /* 0x000fca000480700d */
[----:B------:R2:W-:Y:S01]  /*c4c0*/  STS.128 [R0+0x2000], R4 ;  /* 0x0020000400007388 */ /* 0x0005e20000000c00 */
[----:B------:R-:W-:Y:S05]  /*c4d0*/  BRA `(.L_x_622) ;  /* 0x0000001c00787947 */ /* 0x000fea0003800000 */
.L_x_612:
[----:B------:R-:W-:-:S03]  /*c4e0*/  UMOV UR4, 0xffffffff ;  /* 0xffffffff00047882 */ /* 0x000fc60000000000 */
[----:B------:R-:W-:Y:S05]  /*c4f0*/  BRA.DIV UR4, `(.L_x_625) ;  /* 0x0000015e04287947 */ /* 0x000fea000b800000 */
[----:B------:R0:W1:Y:S04]  /*c500*/  SHFL.IDX PT, R21, R30, RZ, 0x1c1f ;  /* 0x001c1fff1e157589 */ /* 0x00006800000e0000 */
[----:B------:R0:W2:Y:S04]  /*c510*/  SHFL.IDX PT, R14, R32, RZ, 0x1c1f ;  /* 0x001c1fff200e7589 */ /* 0x0000a800000e0000 */
[----:B------:R0:W3:Y:S04]  /*c520*/  SHFL.IDX PT, R3, R26, RZ, 0x1c1f ;  /* 0x001c1fff1a037589 */ /* 0x0000e800000e0000 */
[----:B------:R0:W4:Y:S02]  /*c530*/  SHFL.IDX PT, R31, R28, RZ, 0x1c1f ;  /* 0x001c1fff1c1f7589 */ /* 0x00012400000e0000 */
.L_x_876:
[----:B------:R-:W-:Y:S01]  /*c540*/  ULDC UR4, c[0x0][0x448] ;  /* 0x0001120000047ab9 */ /* 0x000fe20000000800 */
[----:B------:R-:W-:Y:S01]  /*c550*/  BSSY B1, `(.L_x_626) ;  /* 0x0000012000017945 */ /* 0x000fe20003800000 */
[----:B0-----:R-:W-:Y:S01]  /*c560*/  IMAD R28, R25, UR4, RZ ;  /* 0x00000004191c7c24 */ /* 0x001fe2000f8e02ff */
[----:B------:R-:W-:Y:S02]  /*c570*/  CS2R R8, SRZ ;  /* 0x0000000000087805 */ /* 0x000fe4000001ff00 */
[----:B------:R-:W-:Y:S02]  /*c580*/  CS2R R6, SRZ ;  /* 0x0000000000067805 */ /* 0x000fe4000001ff00 */
[----:B------:R-:W-:Y:S02]  /*c590*/  CS2R R10, SRZ ;  /* 0x00000000000a7805 */ /* 0x000fe4000001ff00 */
[----:B------:R-:W-:Y:S02]  /*c5a0*/  ISETP.GE.AND P0, PT, R5, R28, PT ;  /* 0x0000001c0500720c */ /* 0x000fe40003f06270 */
[----:B------:R-:W-:-:S11]  /*c5b0*/  CS2R R4, SRZ ;  /* 0x0000000000047805 */ /* 0x000fd6000001ff00 */
[----:B------:R-:W-:Y:S05]  /*c5c0*/  @P0 BRA `(.L_x_627) ;  /* 0x0000000000280947 */ /* 0x000fea0003800000 */
[----:B------:R-:W-:Y:S01]  /*c5d0*/  ULDC UR4, c[0x0][0x3f4] ;  /* 0x0000fd0000047ab9 */ /* 0x000fe20000000800 */
[C---:B-1----:R-:W-:Y:S02]  /*c5e0*/  IADD3 R12, P0, R16.reuse, R21, RZ ;  /* 0x00000015100c7210 */ /* 0x042fe40007f1e0ff */
[----:B------:R-:W-:Y:S02]  /*c5f0*/  CS2R R8, SRZ ;  /* 0x0000000000087805 */ /* 0x000fe4000001ff00 */
[C---:B------:R-:W-:Y:S02]  /*c600*/  ISETP.GE.AND P2, PT, R16.reuse, UR4, PT ;  /* 0x0000000410007c0c */ /* 0x040fe4000bf46270 */
[----:B--2---:R-:W-:Y:S01]  /*c610*/  IADD3 R14, P1, R16, R14, RZ ;  /* 0x0000000e100e7210 */ /* 0x004fe20007f3e0ff */
[----:B---3--:R-:W-:-:S04]  /*c620*/  IMAD.X R13, R3, 0x1, R17, P0 ;  /* 0x00000001030d7824 */ /* 0x008fc800000e0611 */
[----:B----4-:R-:W-:-:S06]  /*c630*/  IMAD.X R15, R31, 0x1, R17, P1 ;  /* 0x000000011f0f7824 */ /* 0x010fcc00008e0611 */
[----:B------:R-:W-:Y:S05]  /*c640*/  @P2 BRA `(.L_x_627) ;  /* 0x0000000000082947 */ /* 0x000fea0003800000 */
[----:B------:R0:W5:Y:S04]  /*c650*/  LD.E.128 R4, desc[UR36][R12.64] ;  /* 0x000000240c047980 */ /* 0x000168000c101d00 */
[----:B------:R0:W5:Y:S02]  /*c660*/  LD.E.128 R8, desc[UR36][R14.64] ;  /* 0x000000240e087980 */ /* 0x000164000c101d00 */
.L_x_627:
[----:B------:R-:W-:Y:S05]  /*c670*/  BSYNC B1 ;  /* 0x0000000000017941 */ /* 0x000fea0003800000 */
.L_x_626:
[----:B------:R-:W-:Y:S01]  /*c680*/  ULEA.HI UR4, UR61, UR61, URZ, 0x1 ;  /* 0x0000003d3d047291 */ /* 0x000fe2000f8f083f */
[----:B-----5:R-:W-:Y:S01]  /*c690*/  SHF.R.U32.HI R0, RZ, 0x8, R4 ;  /* 0x00000008ff007819 */ /* 0x020fe20000011604 */
[----:B------:R-:W-:Y:S01]  /*c6a0*/  IMAD R28, R29, -0x80, R28 ;  /* 0xffffff801d1c7824 */ /* 0x000fe200078e021c */
[----:B---3--:R-:W-:Y:S01]  /*c6b0*/  LOP3.LUT R3, R4, 0xff, RZ, 0xc0, !PT ;  /* 0x000000ff04037812 */ /* 0x008fe200078ec0ff */
[----:B------:R-:W-:Y:S01]  /*c6c0*/  ULOP3.LUT UR4, UR4, 0xfffffffe, URZ, 0xc0, !UPT ;  /* 0xfffffffe04047892 */ /* 0x000fe2000f8ec03f */
[----:B------:R-:W-:Y:S01]  /*c6d0*/  LOP3.LUT R0, R0, 0xff, RZ, 0xc0, !PT ;  /* 0x000000ff00007812 */ /* 0x000fe200078ec0ff */
[----:B------:R-:W-:Y:S01]  /*c6e0*/  VIADD R30, R190, 0x40 ;  /* 0x00000040be1e7836 */ /* 0x000fe20000000000 */
[----:B0-----:R-:W-:Y:S01]  /*c6f0*/  SHF.R.U32.HI R15, RZ, 0x8, R5 ;  /* 0x00000008ff0f7819 */ /* 0x001fe20000011605 */
[----:B------:R-:W-:Y:S01]  /*c700*/  UIADD3 UR4, UR61, -UR4, URZ ;  /* 0x800000043d047290 */ /* 0x000fe2000fffe03f */
[----:B------:R-:W-:Y:S01]  /*c710*/  PRMT R13, R0, 0x7604, R3 ;  /* 0x00007604000d7816 */ /* 0x000fe20000000003 */
[----:B------:R-:W-:Y:S01]  /*c720*/  BSSY B1, `(.L_x_628) ;  /* 0x000003d000017945 */ /* 0x000fe20003800000 */
[----:B------:R-:W-:-:S02]  /*c730*/  SHF.R.U32.HI R3, RZ, 0x8, R8 ;  /* 0x00000008ff037819 */ /* 0x000fc40000011608 */
[----:B------:R-:W-:Y:S02]  /*c740*/  LOP3.LUT R12, R5, 0xff, RZ, 0xc0, !PT ;  /* 0x000000ff050c7812 */ /* 0x000fe400078ec0ff */
[----:B------:R-:W-:Y:S02]  /*c750*/  MOV R37, UR4 ;  /* 0x0000000400257c02 */ /* 0x000fe40008000f00 */
[----:B------:R-:W-:Y:S02]  /*c760*/  LOP3.LUT R3, R3, 0xff, RZ, 0xc0, !PT ;  /* 0x000000ff03037812 */ /* 0x000fe400078ec0ff */
[----:B------:R-:W-:Y:S02]  /*c770*/  SHF.L.U32 R37, R37, 0x1f, RZ ;  /* 0x0000001f25257819 */ /* 0x000fe400000006ff */
[----:B------:R-:W-:Y:S02]  /*c780*/  SHF.R.U32.HI R0, RZ, 0x8, R6 ;  /* 0x00000008ff007819 */ /* 0x000fe40000011606 */
[----:B------:R-:W0:Y:S01]  /*c790*/  SYNCS.PHASECHK.TRANS64.TRYWAIT P1, [R18+URZ+0x22800], R37 ;  /* 0x02280025120075a7 */ /* 0x000e22000802017f */
[----:B------:R-:W-:-:S02]  /*c7a0*/  LOP3.LUT R26, R8, 0xff, RZ, 0xc0, !PT ;  /* 0x000000ff081a7812 */ /* 0x000fc400078ec0ff */
[----:B------:R-:W-:Y:S02]  /*c7b0*/  LOP3.LUT R15, R15, 0xff, RZ, 0xc0, !PT ;  /* 0x000000ff0f0f7812 */ /* 0x000fe400078ec0ff */
[----:B------:R-:W-:Y:S02]  /*c7c0*/  SHF.R.U32.HI R25, RZ, 0x8, R7 ;  /* 0x00000008ff197819 */ /* 0x000fe40000011607 */
[----:B--2---:R-:W-:Y:S02]  /*c7d0*/  LOP3.LUT R14, R6, 0xff, RZ, 0xc0, !PT ;  /* 0x000000ff060e7812 */ /* 0x004fe400078ec0ff */
[----:B-1----:R-:W-:Y:S02]  /*c7e0*/  LOP3.LUT R21, R0, 0xff, RZ, 0xc0, !PT ;  /* 0x000000ff00157812 */ /* 0x002fe400078ec0ff */
[----:B------:R-:W-:Y:S02]  /*c7f0*/  PRMT R12, R15, 0x7604, R12 ;  /* 0x000076040f0c7816 */ /* 0x000fe4000000000c */
[----:B------:R-:W-:-:S02]  /*c800*/  PRMT R29, R3, 0x7604, R26 ;  /* 0x00007604031d7816 */ /* 0x000fc4000000001a */
[----:B------:R-:W-:Y:S01]  /*c810*/  LOP3.LUT R20, R7, 0xff, RZ, 0xc0, !PT ;  /* 0x000000ff07147812 */ /* 0x000fe200078ec0ff */
[----:B------:R-:W1:Y:S01]  /*c820*/  LDC R3, c[0x0][0x3f4] ;  /* 0x0000fd00ff037b82 */ /* 0x000e620000000800 */
[----:B------:R-:W-:Y:S02]  /*c830*/  LOP3.LUT R25, R25, 0xff, RZ, 0xc0, !PT ;  /* 0x000000ff19197812 */ /* 0x000fe400078ec0ff */
[----:B------:R-:W-:Y:S02]  /*c840*/  SHF.R.U32.HI R15, RZ, 0x8, R9 ;  /* 0x00000008ff0f7819 */ /* 0x000fe40000011609 */
[----:B------:R-:W-:Y:S02]  /*c850*/  SHF.R.U32.HI R0, RZ, 0x8, R10 ;  /* 0x00000008ff007819 */ /* 0x000fe4000001160a */
[----:B------:R-:W-:Y:S02]  /*c860*/  PRMT R21, R21, 0x7604, R14 ;  /* 0x0000760415157816 */ /* 0x000fe4000000000e */
[----:B------:R-:W-:-:S02]  /*c870*/  PRMT R20, R25, 0x7604, R20 ;  /* 0x0000760419147816 */ /* 0x000fc40000000014 */
[----:B------:R-:W-:Y:S02]  /*c880*/  LOP3.LUT R14, R9, 0xff, RZ, 0xc0, !PT ;  /* 0x000000ff090e7812 */ /* 0x000fe400078ec0ff */
[----:B------:R-:W-:Y:S02]  /*c890*/  LOP3.LUT R15, R15, 0xff, RZ, 0xc0, !PT ;  /* 0x000000ff0f0f7812 */ /* 0x000fe400078ec0ff */
[----:B------:R-:W-:Y:S02]  /*c8a0*/  LOP3.LUT R25, R10, 0xff, RZ, 0xc0, !PT ;  /* 0x000000ff0a197812 */ /* 0x000fe400078ec0ff */
[----:B------:R-:W-:Y:S02]  /*c8b0*/  LOP3.LUT R0, R0, 0xff, RZ, 0xc0, !PT ;  /* 0x000000ff00007812 */ /* 0x000fe400078ec0ff */
[----:B------:R-:W-:Y:S02]  /*c8c0*/  SHF.R.U32.HI R26, RZ, 0x8, R11 ;  /* 0x00000008ff1a7819 */ /* 0x000fe4000001160b */
[----:B------:R-:W-:-:S02]  /*c8d0*/  PRMT R14, R15, 0x7604, R14 ;  /* 0x000076040f0e7816 */ /* 0x000fc4000000000e */
[----:B------:R-:W-:Y:S02]  /*c8e0*/  PRMT R33, R0, 0x7604, R25 ;  /* 0x0000760400217816 */ /* 0x000fe40000000019 */
[----:B------:R-:W-:Y:S02]  /*c8f0*/  LOP3.LUT R15, R26, 0xff, RZ, 0xc0, !PT ;  /* 0x000000ff1a0f7812 */ /* 0x000fe400078ec0ff */
[----:B------:R-:W-:Y:S02]  /*c900*/  LOP3.LUT R0, R11, 0xff, RZ, 0xc0, !PT ;  /* 0x000000ff0b007812 */ /* 0x000fe400078ec0ff */
[----:B------:R-:W-:Y:S02]  /*c910*/  SHF.R.U32.HI R26, RZ, 0x10, R5 ;  /* 0x00000010ff1a7819 */ /* 0x000fe40000011605 */
[----:B------:R-:W-:Y:S02]  /*c920*/  SHF.R.U32.HI R35, RZ, 0x10, R11 ;  /* 0x00000010ff237819 */ /* 0x000fe4000001160b */
[----:B------:R-:W-:-:S02]  /*c930*/  SHF.R.U32.HI R25, RZ, 0x10, R7 ;  /* 0x00000010ff197819 */ /* 0x000fc40000011607 */
[----:B------:R-:W-:Y:S01]  /*c940*/  PRMT R0, R15, 0x7604, R0 ;  /* 0x000076040f007816 */ /* 0x000fe20000000000 */
[----:B------:R-:W-:Y:S01]  /*c950*/  IMAD.U32 R15, R26, 0x10000, RZ ;  /* 0x000100001a0f7824 */ /* 0x000fe200078e00ff */
[----:B----4-:R-:W-:Y:S01]  /*c960*/  SHF.R.U32.HI R31, RZ, 0x10, R9 ;  /* 0x00000010ff1f7819 */ /* 0x010fe20000011609 */
[----:B------:R-:W-:Y:S01]  /*c970*/  IMAD.U32 R35, R35, 0x10000, RZ ;  /* 0x0001000023237824 */ /* 0x000fe200078e00ff */
[--C-:B------:R-:W-:Y:S01]  /*c980*/  LOP3.LUT R13, R13, 0xff0000, R4.reuse, 0xf8, !PT ;  /* 0x00ff00000d0d7812 */ /* 0x100fe200078ef804 */
[----:B------:R-:W-:Y:S01]  /*c990*/  IMAD.U32 R25, R25, 0x10000, RZ ;  /* 0x0001000019197824 */ /* 0x000fe200078e00ff */
[----:B------:R-:W-:Y:S01]  /*c9a0*/  LOP3.LUT R15, R12, 0xff0000, R15, 0xf8, !PT ;  /* 0x00ff00000c0f7812 */ /* 0x000fe200078ef80f */
[----:B------:R-:W-:Y:S01]  /*c9b0*/  IMAD.U32 R31, R31, 0x10000, RZ ;  /* 0x000100001f1f7824 */ /* 0x000fe200078e00ff */
[----:B------:R-:W-:Y:S02]  /*c9c0*/  LOP3.LUT R35, R0, 0xff0000, R35, 0xf8, !PT ;  /* 0x00ff000000237812 */ /* 0x000fe400078ef823 */
[----:B------:R-:W-:-:S02]  /*c9d0*/  LOP3.LUT R0, R13, 0xff000000, R4, 0xf8, !PT ;  /* 0xff0000000d007812 */ /* 0x000fc400078ef804 */
[----:B------:R-:W-:Y:S02]  /*c9e0*/  LOP3.LUT R25, R20, 0xff0000, R25, 0xf8, !PT ;  /* 0x00ff000014197812 */ /* 0x000fe400078ef819 */
[----:B-1----:R-:W-:Y:S02]  /*c9f0*/  ISETP.GE.AND P0, PT, R16, R3, PT ;  /* 0x000000031000720c */ /* 0x002fe40003f06270 */
[----:B------:R-:W-:Y:S02]  /*ca00*/  VIMNMX R39, R28, 0x80, PT ;  /* 0x000000801c277848 */ /* 0x000fe40003fe0100 */
[----:B------:R-:W-:Y:S02]  /*ca10*/  LOP3.LUT R12, R15, 0xff000000, R5, 0xf8, !PT ;  /* 0xff0000000f0c7812 */ /* 0x000fe400078ef805 */
[----:B------:R-:W-:Y:S02]  /*ca20*/  LOP3.LUT R13, R21, 0xff0000, R6, 0xf8, !PT ;  /* 0x00ff0000150d7812 */ /* 0x000fe400078ef806 */
[----:B------:R-:W-:-:S02]  /*ca30*/  LOP3.LUT R31, R14, 0xff0000, R31, 0xf8, !PT ;  /* 0x00ff00000e1f7812 */ /* 0x000fc400078ef81f */
[----:B------:R-:W-:Y:S02]  /*ca40*/  LOP3.LUT R15, R29, 0xff0000, R8, 0xf8, !PT ;  /* 0x00ff00001d0f7812 */ /* 0x000fe400078ef808 */
[----:B------:R-:W-:Y:S02]  /*ca50*/  LOP3.LUT R21, R33, 0xff0000, R10, 0xf8, !PT ;  /* 0x00ff000021157812 */ /* 0x000fe400078ef80a */
[-C--:B------:R-:W-:Y:S02]  /*ca60*/  ISETP.GE.OR P2, PT, R190, R39.reuse, P0 ;  /* 0x00000027be00720c */ /* 0x080fe40000746670 */
[----:B------:R-:W-:Y:S02]  /*ca70*/  LOP3.LUT R14, R25, 0xff000000, R7, 0xf8, !PT ;  /* 0xff000000190e7812 */ /* 0x000fe400078ef807 */
[----:B------:R-:W-:Y:S02]  /*ca80*/  ISETP.GE.OR P0, PT, R30, R39, P0 ;  /* 0x000000271e00720c */ /* 0x000fe40000706670 */
[----:B------:R-:W-:-:S02]  /*ca90*/  LOP3.LUT R13, R13, 0xff000000, R6, 0xf8, !PT ;  /* 0xff0000000d0d7812 */ /* 0x000fc400078ef806 */
[----:B------:R-:W-:Y:S02]  /*caa0*/  LOP3.LUT R15, R15, 0xff000000, R8, 0xf8, !PT ;  /* 0xff0000000f0f7812 */ /* 0x000fe400078ef808 */
[----:B------:R-:W-:Y:S02]  /*cab0*/  LOP3.LUT R20, R31, 0xff000000, R9, 0xf8, !PT ;  /* 0xff0000001f147812 */ /* 0x000fe400078ef809 */
[----:B------:R-:W-:Y:S02]  /*cac0*/  LOP3.LUT R21, R21, 0xff000000, R10, 0xf8, !PT ;  /* 0xff00000015157812 */ /* 0x000fe400078ef80a */
[----:B------:R-:W-:Y:S01]  /*cad0*/  LOP3.LUT R25, R35, 0xff000000, R11, 0xf8, !PT ;  /* 0xff00000023197812 */ /* 0x000fe200078ef80b */
[----:B0-----:R-:W-:Y:S06]  /*cae0*/  @!P1 BRA `(.L_x_629) ;  /* 0x00000158001c9947 */ /* 0x001fec0003800000 */
.L_x_877:
[----:B------:R-:W-:Y:S05]  /*caf0*/  BSYNC B1 ;  /* 0x0000000000017941 */ /* 0x000fea0003800000 */
.L_x_628:
[----:B------:R-:W-:Y:S04]  /*cb00*/  BSSY B1, `(.L_x_630) ;  /* 0x00000c0000017945 */ /* 0x000fe80003800000 */
[----:B------:R-:W-:Y:S05]  /*cb10*/  @P2 BRA `(.L_x_631) ;  /* 0x0000000800f82947 */ /* 0x000fea0003800000 */
[----:B------:R-:W-:Y:S01]  /*cb20*/  SHF.L.U32 R4, R200, 0x7, RZ ;  /* 0x00000007c8047819 */ /* 0x000fe200000006ff */
[----:B------:R-:W-:Y:S01]  /*cb30*/  IMAD.IADD R5, R16, 0x1, R3 ;  /* 0x0000000110057824 */ /* 0x000fe200078e0203 */
[----:B------:R-:W-:Y:S02]  /*cb40*/  F2FP.F16.E4M3.UNPACK_B R47, R15.H1 ;  /* 0x0000000fff2f723e */ /* 0x000fe400030006ff */
[----:B------:R-:W-:Y:S02]  /*cb50*/  LOP3.LUT R6, R4, 0x380, RZ, 0xc0, !PT ;  /* 0x0000038004067812 */ /* 0x000fe400078ec0ff */
[----:B------:R-:W-:Y:S01]  /*cb60*/  F2FP.F16.E4M3.UNPACK_B R44, R0.H1 ;  /* 0x00000000ff2c723e */ /* 0x000fe200030006ff */
[--C-:B------:R-:W-:Y:S01]  /*cb70*/  HADD2.F32 R48, -RZ, R47.reuse.H0_H0 ;  /* 0x2000002fff307230 */ /* 0x100fe20000004100 */
[C---:B------:R-:W-:Y:S01]  /*cb80*/  LOP3.LUT R4, R6.reuse, 0x70, R16, 0xf8, !PT ;  /* 0x0000007006047812 */ /* 0x040fe200078ef810 */
[----:B------:R-:W-:Y:S01]  /*cb90*/  HADD2.F32 R49, -RZ, R47.H1_H1 ;  /* 0x3000002fff317230 */ /* 0x000fe20000004100 */
[----:B------:R-:W-:Y:S01]  /*cba0*/  SHF.R.U32.HI R28, RZ, 0x3, R6 ;  /* 0x00000003ff1c7819 */ /* 0x000fe20000011606 */
[--C-:B------:R-:W-:Y:S01]  /*cbb0*/  HADD2.F32 R46, -RZ, R44.reuse.H0_H0 ;  /* 0x2000002cff2e7230 */ /* 0x100fe20000004100 */
[----:B------:R-:W-:Y:S01]  /*cbc0*/  LOP3.LUT R5, R6, 0x70, R5, 0xf8, !PT ;  /* 0x0000007006057812 */ /* 0x000fe200078ef805 */
[----:B------:R-:W-:Y:S01]  /*cbd0*/  HADD2.F32 R45, -RZ, R44.H1_H1 ;  /* 0x3000002cff2d7230 */ /* 0x000fe20000004100 */
[----:B------:R-:W-:-:S02]  /*cbe0*/  LOP3.LUT R4, R4, R28, RZ, 0x3c, !PT ;  /* 0x0000001c04047212 */ /* 0x000fc400078e3cff */
[----:B------:R-:W-:Y:S02]  /*cbf0*/  LOP3.LUT R28, R5, R28, RZ, 0x3c, !PT ;  /* 0x0000001c051c7212 */ /* 0x000fe400078e3cff */
[C-C-:B------:R-:W-:Y:S02]  /*cc00*/  IADD3 R26, R18.reuse, R4, R199.reuse ;  /* 0x00000004121a7210 */ /* 0x140fe40007ffe0c7 */
[----:B------:R-:W-:Y:S02]  /*cc10*/  IADD3 R28, R18, R28, R199 ;  /* 0x0000001c121c7210 */ /* 0x000fe40007ffe0c7 */
[----:B------:R-:W-:Y:S01]  /*cc20*/  F2FP.F16.E4M3.UNPACK_B R44, R0 ;  /* 0x00000000ff2c723e */ /* 0x000fe200020006ff */
[----:B------:R-:W1:Y:S04]  /*cc30*/  LDS.128 R4, [R26+0x14400] ;  /* 0x014400001a047984 */ /* 0x000e680000000c00 */
[----:B------:R-:W2:Y:S01]  /*cc40*/  LDS.128 R8, [R28+0x14400] ;  /* 0x014400001c087984 */ /* 0x000ea20000000c00 */
[----:B-1----:R-:W-:-:S02]  /*cc50*/  F2FP.F16.E4M3.UNPACK_B R30, R4.H1 ;  /* 0x00000004ff1e723e */ /* 0x002fc400030006ff */
[-C--:B------:R-:W-:Y:S02]  /*cc60*/  F2FP.F16.E4M3.UNPACK_B R31, R5.reuse ;  /* 0x00000005ff1f723e */ /* 0x080fe400020006ff */
[----:B--2---:R-:W-:Y:S02]  /*cc70*/  F2FP.F16.E4M3.UNPACK_B R38, R8.H1 ;  /* 0x00000008ff26723e */ /* 0x004fe400030006ff */
[----:B------:R-:W-:Y:S02]  /*cc80*/  F2FP.F16.E4M3.UNPACK_B R32, R5.H1 ;  /* 0x00000005ff20723e */ /* 0x000fe400030006ff */
[----:B------:R-:W-:Y:S01]  /*cc90*/  F2FP.F16.E4M3.UNPACK_B R29, R4 ;  /* 0x00000004ff1d723e */ /* 0x000fe200020006ff */
[--C-:B------:R-:W-:Y:S01]  /*cca0*/  HADD2.F32 R5, -RZ, R38.reuse.H0_H0 ;  /* 0x20000026ff057230 */ /* 0x100fe20000004100 */
[-C--:B------:R-:W-:Y:S01]  /*ccb0*/  F2FP.F16.E4M3.UNPACK_B R4, R7.reuse ;  /* 0x00000007ff04723e */ /* 0x080fe200020006ff */
[----:B------:R-:W-:Y:S01]  /*ccc0*/  HADD2.F32 R38, -RZ, R38.H1_H1 ;  /* 0x30000026ff267230 */ /* 0x000fe20000004100 */
[----:B------:R-:W-:Y:S01]  /*ccd0*/  F2FP.F16.E4M3.UNPACK_B R36, R7.H1 ;  /* 0x00000007ff24723e */ /* 0x000fe200030006ff */
[----:B------:R-:W-:Y:S01]  /*cce0*/  HADD2.F32 R7, -RZ, R30.H0_H0 ;  /* 0x2000001eff077230 */ /* 0x000fe20000004100 */
[----:B0-----:R-:W-:Y:S01]  /*ccf0*/  F2FP.F16.E4M3.UNPACK_B R37, R8 ;  /* 0x00000008ff25723e */ /* 0x001fe200020006ff */
[C---:B------:R-:W-:Y:S01]  /*cd00*/  FMUL.FTZ R8, R5.reuse, R48 ;  /* 0x0000003005087220 */ /* 0x040fe20000410000 */
[----:B------:R-:W-:Y:S01]  /*cd10*/  F2FP.F16.E4M3.UNPACK_B R39, R9 ;  /* 0x00000009ff27723e */ /* 0x000fe200020006ff */
[----:B------:R-:W-:Y:S01]  /*cd20*/  FMUL.FTZ R51, R38, R49 ;  /* 0x0000003126337220 */ /* 0x000fe20000410000 */
[----:B------:R-:W-:Y:S01]  /*cd30*/  F2FP.F16.E4M3.UNPACK_B R40, R9.H1 ;  /* 0x00000009ff28723e */ /* 0x000fe200030006ff */
[-C--:B------:R-:W-:Y:S01]  /*cd40*/  FMUL.FTZ R9, R5, R46.reuse ;  /* 0x0000002e05097220 */ /* 0x080fe20000410000 */
[----:B------:R-:W-:Y:S01]  /*cd50*/  FFMA.FTZ R5, R7, R46, -R8 ;  /* 0x0000002e07057223 */ /* 0x000fe20000010808 */
[----:B------:R-:W-:Y:S01]  /*cd60*/  F2FP.F16.E4M3.UNPACK_B R46, R15 ;  /* 0x0000000fff2e723e */ /* 0x000fe200020006ff */
[----:B------:R-:W-:-:S02]  /*cd70*/  HADD2.F32 R8, -RZ, R37.H0_H0 ;  /* 0x20000025ff087230 */ /* 0x000fc40000004100 */
[----:B------:R-:W-:Y:S01]  /*cd80*/  FFMA.FTZ R7, R7, R48, R9 ;  /* 0x0000003007077223 */ /* 0x000fe20000010009 */
[----:B------:R-:W-:Y:S01]  /*cd90*/  HADD2.F32 R9, -RZ, R44.H0_H0 ;  /* 0x2000002cff097230 */ /* 0x000fe20000004100 */
[-C--:B------:R-:W-:Y:S01]  /*cda0*/  F2FP.F16.E4M3.UNPACK_B R33, R6.reuse ;  /* 0x00000006ff21723e */ /* 0x080fe200020006ff */
[----:B------:R-:W-:Y:S01]  /*cdb0*/  HADD2.F32 R47, -RZ, R46.H0_H0 ;  /* 0x2000002eff2f7230 */ /* 0x000fe20000004100 */
[----:B------:R-:W-:Y:S01]  /*cdc0*/  F2FP.F16.E4M3.UNPACK_B R35, R6.H1 ;  /* 0x00000006ff23723e */ /* 0x000fe200030006ff */
[----:B------:R-:W-:Y:S01]  /*cdd0*/  HADD2.F32 R30, -RZ, R30.H1_H1 ;  /* 0x3000001eff1e7230 */ /* 0x000fe20000004100 */
[-C--:B------:R-:W-:Y:S01]  /*cde0*/  F2FP.F16.E4M3.UNPACK_B R41, R10.reuse ;  /* 0x0000000aff29723e */ /* 0x080fe200020006ff */
[----:B------:R-:W-:Y:S01]  /*cdf0*/  FMUL.FTZ R48, R8, R9 ;  /* 0x0000000908307220 */ /* 0x000fe20000410000 */
[----:B------:R-:W-:Y:S01]  /*ce00*/  F2FP.F16.E4M3.UNPACK_B R42, R10.H1 ;  /* 0x0000000aff2a723e */ /* 0x000fe200030006ff */
[----:B------:R-:W-:Y:S01]  /*ce10*/  FMUL.FTZ R10, R38, R45 ;  /* 0x0000002d260a7220 */ /* 0x000fe20000410000 */
[----:B------:R-:W-:Y:S01]  /*ce20*/  F2FP.F16.E4M3.UNPACK_B R6, R11 ;  /* 0x0000000bff06723e */ /* 0x000fe200020006ff */
[----:B------:R-:W-:Y:S01]  /*ce30*/  FMUL.FTZ R38, R8, R47 ;  /* 0x0000002f08267220 */ /* 0x000fe20000410000 */
[----:B------:R-:W-:Y:S01]  /*ce40*/  F2FP.F16.E4M3.UNPACK_B R43, R11.H1 ;  /* 0x0000000bff2b723e */ /* 0x000fe200030006ff */
[----:B------:R-:W-:-:S02]  /*ce50*/  HADD2.F32 R11, -RZ, R29.H0_H0 ;  /* 0x2000001dff0b7230 */ /* 0x000fc40000004100 */
[C---:B------:R-:W-:Y:S01]  /*ce60*/  FFMA.FTZ R8, R30.reuse, R45, -R51 ;  /* 0x0000002d1e087223 */ /* 0x040fe20000010833 */
[----:B------:R-:W-:Y:S01]  /*ce70*/  HADD2.F32 R46, -RZ, R46.H1_H1 ;  /* 0x3000002eff2e7230 */ /* 0x000fe20000004100 */
[----:B------:R-:W-:Y:S01]  /*ce80*/  F2FP.F16.E4M3.UNPACK_B R45, R12.H1 ;  /* 0x0000000cff2d723e */ /* 0x000fe200030006ff */
[----:B------:R-:W-:Y:S02]  /*ce90*/  HADD2.F32 R37, -RZ, R37.H1_H1 ;  /* 0x30000025ff257230 */ /* 0x000fe40000004100 */
[C---:B------:R-:W-:Y:S01]  /*cea0*/  FFMA.FTZ R9, R11.reuse, R9, -R38 ;  /* 0x000000090b097223 */ /* 0x040fe20000010826 */
[----:B------:R-:W-:Y:S01]  /*ceb0*/  FFMA.FTZ R11, R11, R47, R48 ;  /* 0x0000002f0b0b7223 */ /* 0x000fe20000010030 */
[----:B------:R-:W-:Y:S01]  /*cec0*/  F2FP.F16.E4M3.UNPACK_B R48, R20.H1 ;  /* 0x00000014ff30723e */ /* 0x000fe200030006ff */
[----:B------:R-:W-:Y:S01]  /*ced0*/  FFMA.FTZ R10, R30, R49, R10 ;  /* 0x000000311e0a7223 */ /* 0x000fe2000001000a */
[----:B------:R-:W-:Y:S02]  /*cee0*/  HADD2.F32 R44, -RZ, R44.H1_H1 ;  /* 0x3000002cff2c7230 */ /* 0x000fe40000004100 */
[----:B------:R-:W-:Y:S01]  /*cef0*/  FMUL.FTZ R50, R37, R46 ;  /* 0x0000002e25327220 */ /* 0x000fe20000410000 */
[----:B------:R-:W-:-:S02]  /*cf00*/  HADD2.F32 R29, -RZ, R29.H1_H1 ;  /* 0x3000001dff1d7230 */ /* 0x000fc40000004100 */
[----:B------:R-:W-:Y:S02]  /*cf10*/  HADD2.F32 R49, -RZ, R48.H0_H0 ;  /* 0x20000030ff317230 */ /* 0x000fe40000004100 */
[-C--:B------:R-:W-:Y:S01]  /*cf20*/  FMUL.FTZ R37, R37, R44.reuse ;  /* 0x0000002c25257220 */ /* 0x080fe20000410000 */
[----:B------:R-:W-:Y:S02]  /*cf30*/  HADD2.F32 R38, -RZ, R40.H0_H0 ;  /* 0x20000028ff267230 */ /* 0x000fe40000004100 */
[C---:B------:R-:W-:Y:S01]  /*cf40*/  FFMA.FTZ R50, R29.reuse, R44, -R50 ;  /* 0x0000002c1d327223 */ /* 0x040fe20000010832 */
[--C-:B------:R-:W-:Y:S01]  /*cf50*/  HADD2.F32 R47, -RZ, R45.reuse.H0_H0 ;  /* 0x2000002dff2f7230 */ /* 0x100fe20000004100 */
[----:B------:R-:W-:Y:S01]  /*cf60*/  F2FP.F16.E4M3.UNPACK_B R44, R20 ;  /* 0x00000014ff2c723e */ /* 0x000fe200020006ff */
[----:B------:R-:W-:Y:S02]  /*cf70*/  HADD2.F32 R30, -RZ, R32.H0_H0 ;  /* 0x20000020ff1e7230 */ /* 0x000fe40000004100 */
[C---:B------:R-:W-:Y:S01]  /*cf80*/  FMUL.FTZ R51, R38.reuse, R49 ;  /* 0x0000003126337220 */ /* 0x040fe20000410000 */
[----:B------:R-:W-:Y:S01]  /*cf90*/  FFMA.FTZ R52, R29, R46, R37 ;  /* 0x0000002e1d347223 */ /* 0x000fe20000010025 */
[----:B------:R-:W-:Y:S01]  /*cfa0*/  FMUL.FTZ R38, R38, R47 ;  /* 0x0000002f26267220 */ /* 0x000fe20000410000 */
[----:B------:R-:W-:-:S02]  /*cfb0*/  HADD2.F32 R45, -RZ, R45.H1_H1 ;  /* 0x3000002dff2d7230 */ /* 0x000fc40000004100 */
[C---:B------:R-:W-:Y:S01]  /*cfc0*/  FFMA.FTZ R51, R30.reuse, R47, -R51 ;  /* 0x0000002f1e337223 */ /* 0x040fe20000010833 */
[----:B------:R-:W-:Y:S02]  /*cfd0*/  HADD2.F32 R47, -RZ, R48.H1_H1 ;  /* 0x30000030ff2f7230 */ /* 0x000fe40000004100 */
[----:B------:R-:W-:Y:S01]  /*cfe0*/  FFMA.FTZ R53, R30, R49, R38 ;  /* 0x000000311e357223 */ /* 0x000fe20000010026 */
[----:B------:R-:W-:Y:S01]  /*cff0*/  F2FP.F16.E4M3.UNPACK_B R37, R12 ;  /* 0x0000000cff25723e */ /* 0x000fe200020006ff */
[----:B------:R-:W-:Y:S02]  /*d000*/  HADD2.F32 R40, -RZ, R40.H1_H1 ;  /* 0x30000028ff287230 */ /* 0x000fe40000004100 */
[----:B------:R-:W-:Y:S02]  /*d010*/  HADD2.F32 R46, -RZ, R44.H0_H0 ;  /* 0x2000002cff2e7230 */ /* 0x000fe40000004100 */
[----:B------:R-:W-:Y:S02]  /*d020*/  HADD2.F32 R30, -RZ, R39.H0_H0 ;  /* 0x20000027ff1e7230 */ /* 0x000fe40000004100 */
[----:B------:R-:W-:Y:S01]  /*d030*/  FMUL.FTZ R55, R40, R47 ;  /* 0x0000002f28377220 */ /* 0x000fe20000410000 */
[----:B------:R-:W-:-:S02]  /*d040*/  HADD2.F32 R32, -RZ, R32.H1_H1 ;  /* 0x30000020ff207230 */ /* 0x000fc40000004100 */
[----:B------:R-:W-:Y:S01]  /*d050*/  FMUL.FTZ R54, R40, R45 ;  /* 0x0000002d28367220 */ /* 0x000fe20000410000 */
[----:B------:R-:W-:Y:S02]  /*d060*/  HADD2.F32 R38, -RZ, R37.H0_H0 ;  /* 0x20000025ff267230 */ /* 0x000fe40000004100 */
[----:B------:R-:W-:Y:S01]  /*d070*/  FMUL.FTZ R40, R30, R46 ;  /* 0x0000002e1e287220 */ /* 0x000fe20000410000 */
[----:B------:R-:W-:Y:S02]  /*d080*/  HADD2.F32 R29, -RZ, R31.H0_H0 ;  /* 0x2000001fff1d7230 */ /* 0x000fe40000004100 */
[C---:B------:R-:W-:Y:S01]  /*d090*/  FFMA.FTZ R54, R32.reuse, R47, R54 ;  /* 0x0000002f20367223 */ /* 0x040fe20000010036 */
[----:B------:R-:W-:Y:S01]  /*d0a0*/  FFMA.FTZ R48, R32, R45, -R55 ;  /* 0x0000002d20307223 */ /* 0x000fe20000010837 */
[----:B------:R-:W-:Y:S02]  /*d0b0*/  HADD2.F32 R32, -RZ, R37.H1_H1 ;  /* 0x30000025ff207230 */ /* 0x000fe40000004100 */
[-C--:B------:R-:W-:Y:S01]  /*d0c0*/  FMUL.FTZ R49, R30, R38.reuse ;  /* 0x000000261e317220 */ /* 0x080fe20000410000 */
[----:B------:R-:W-:Y:S01]  /*d0d0*/  FFMA.FTZ R47, R29, R38, -R40 ;  /* 0x000000261d2f7223 */ /* 0x000fe20000010828 */
[----:B------:R-:W-:Y:S01]  /*d0e0*/  F2FP.F16.E4M3.UNPACK_B R40, R21.H1 ;  /* 0x00000015ff28723e */ /* 0x000fe200030006ff */
[----:B------:R-:W-:Y:S01]  /*d0f0*/  HADD2.F32 R30, -RZ, R42.H0_H0 ;  /* 0x2000002aff1e7230 */ /* 0x000fe20000004100 */
[----:B------:R-:W-:Y:S01]  /*d100*/  F2FP.F16.E4M3.UNPACK_B R37, R13.H1 ;  /* 0x0000000dff25723e */ /* 0x000fe200030006ff */
[----:B------:R-:W-:-:S02]  /*d110*/  HADD2.F32 R44, -RZ, R44.H1_H1 ;  /* 0x3000002cff2c7230 */ /* 0x000fc40000004100 */
[----:B------:R-:W-:Y:S01]  /*d120*/  FFMA.FTZ R49, R29, R46, R49 ;  /* 0x0000002e1d317223 */ /* 0x000fe20000010031 */
[----:B------:R-:W-:Y:S01]  /*d130*/  HADD2.F32 R45, -RZ, R40.H0_H0 ;  /* 0x20000028ff2d7230 */ /* 0x000fe20000004100 */
[----:B------:R-:W-:Y:S01]  /*d140*/  F2FP.SATFINITE.E4M3.F32.PACK_AB_MERGE_C R53, R54, R53, RZ ;  /* 0x000000353635723e */ /* 0x000fe200048070ff */
[----:B------:R-:W-:Y:S02]  /*d150*/  HADD2.F32 R39, -RZ, R39.H1_H1 ;  /* 0x30000027ff277230 */ /* 0x000fe40000004100 */
[----:B------:R-:W-:Y:S02]  /*d160*/  HADD2.F32 R38, -RZ, R37.H0_H0 ;  /* 0x20000025ff267230 */ /* 0x000fe40000004100 */
[----:B------:R-:W-:Y:S01]  /*d170*/  FMUL.FTZ R56, R30, R45 ;  /* 0x0000002d1e387220 */ /* 0x000fe20000410000 */
[----:B------:R-:W-:Y:S02]  /*d180*/  HADD2.F32 R29, -RZ, R35.H0_H0 ;  /* 0x20000023ff1d7230 */ /* 0x000fe40000004100 */
[----:B------:R-:W-:Y:S01]  /*d190*/  FMUL.FTZ R46, R39, R44 ;  /* 0x0000002c272e7220 */ /* 0x000fe20000410000 */
[----:B------:R-:W-:-:S02]  /*d1a0*/  HADD2.F32 R31, -RZ, R31.H1_H1 ;  /* 0x3000001fff1f7230 */ /* 0x000fc40000004100 */
[----:B------:R-:W-:Y:S01]  /*d1b0*/  FMUL.FTZ R39, R39, R32 ;  /* 0x0000002027277220 */ /* 0x000fe20000410000 */
[----:B------:R-:W-:Y:S02]  /*d1c0*/  HADD2.F32 R40, -RZ, R40.H1_H1 ;  /* 0x30000028ff287230 */ /* 0x000fe40000004100 */
[-C--:B------:R-:W-:Y:S01]  /*d1d0*/  FMUL.FTZ R30, R30, R38.reuse ;  /* 0x000000261e1e7220 */ /* 0x080fe20000410000 */
[----:B------:R-:W-:Y:S02]  /*d1e0*/  HADD2.F32 R42, -RZ, R42.H1_H1 ;  /* 0x3000002aff2a7230 */ /* 0x000fe40000004100 */
[----:B------:R-:W-:Y:S01]  /*d1f0*/  FFMA.FTZ R56, R29, R38, -R56 ;  /* 0x000000261d387223 */ /* 0x000fe20000010838 */
[----:B------:R-:W-:Y:S01]  /*d200*/  HADD2.F32 R37, -RZ, R37.H1_H1 ;  /* 0x30000025ff257230 */ /* 0x000fe20000004100 */
[----:B------:R-:W-:Y:S01]  /*d210*/  F2FP.F16.E4M3.UNPACK_B R38, R21 ;  /* 0x00000015ff26723e */ /* 0x000fe200020006ff */
[C---:B------:R-:W-:Y:S01]  /*d220*/  FFMA.FTZ R46, R31.reuse, R32, -R46 ;  /* 0x000000201f2e7223 */ /* 0x040fe2000001082e */
[----:B------:R-:W-:Y:S01]  /*d230*/  FFMA.FTZ R44, R31, R44, R39 ;  /* 0x0000002c1f2c7223 */ /* 0x000fe20000010027 */
[----:B------:R-:W-:-:S02]  /*d240*/  HADD2.F32 R35, -RZ, R35.H1_H1 ;  /* 0x30000023ff237230 */ /* 0x000fc40000004100 */
[----:B------:R-:W-:Y:S01]  /*d250*/  FFMA.FTZ R45, R29, R45, R30 ;  /* 0x0000002d1d2d7223 */ /* 0x000fe2000001001e */
[----:B------:R-:W-:Y:S01]  /*d260*/  F2FP.F16.E4M3.UNPACK_B R31, R13 ;  /* 0x0000000dff1f723e */ /* 0x000fe200020006ff */
[CC--:B------:R-:W-:Y:S01]  /*d270*/  FMUL.FTZ R32, R42.reuse, R40.reuse ;  /* 0x000000282a207220 */ /* 0x0c0fe20000410000 */
[-C--:B------:R-:W-:Y:S01]  /*d280*/  FMUL.FTZ R29, R42, R37.reuse ;  /* 0x000000252a1d7220 */ /* 0x080fe20000410000 */
[----:B------:R-:W-:Y:S02]  /*d290*/  HADD2.F32 R39, -RZ, R38.H0_H0 ;  /* 0x20000026ff277230 */ /* 0x000fe40000004100 */
[----:B------:R-:W-:Y:S02]  /*d2a0*/  HADD2.F32 R30, -RZ, R41.H0_H0 ;  /* 0x20000029ff1e7230 */ /* 0x000fe40000004100 */
[C---:B------:R-:W-:Y:S01]  /*d2b0*/  FFMA.FTZ R55, R35.reuse, R37, -R32 ;  /* 0x0000002523377223 */ /* 0x040fe20000010820 */
[----:B------:R-:W-:Y:S01]  /*d2c0*/  FFMA.FTZ R58, R35, R40, R29 ;  /* 0x00000028233a7223 */ /* 0x000fe2000001001d */
[----:B------:R-:W-:Y:S01]  /*d2d0*/  HADD2.F32 R32, -RZ, R31.H0_H0 ;  /* 0x2000001fff207230 */ /* 0x000fe20000004100 */
[----:B------:R-:W-:Y:S01]  /*d2e0*/  F2FP.F16.E4M3.UNPACK_B R35, R25.H1 ;  /* 0x00000019ff23723e */ /* 0x000fe200030006ff */
[----:B------:R-:W-:-:S02]  /*d2f0*/  HADD2.F32 R29, -RZ, R33.H0_H0 ;  /* 0x20000021ff1d7230 */ /* 0x000fc40000004100 */
[CC--:B------:R-:W-:Y:S01]  /*d300*/  FMUL.FTZ R40, R30.reuse, R39.reuse ;  /* 0x000000271e287220 */ /* 0x0c0fe20000410000 */
[----:B------:R-:W-:Y:S02]  /*d310*/  HADD2.F32 R38, -RZ, R38.H1_H1 ;  /* 0x30000026ff267230 */ /* 0x000fe40000004100 */
[-C--:B------:R-:W-:Y:S01]  /*d320*/  FMUL.FTZ R42, R30, R32.reuse ;  /* 0x000000201e2a7220 */ /* 0x080fe20000410000 */
[----:B------:R-:W-:Y:S02]  /*d330*/  HADD2.F32 R41, -RZ, R41.H1_H1 ;  /* 0x30000029ff297230 */ /* 0x000fe40000004100 */
[C---:B------:R-:W-:Y:S01]  /*d340*/  FFMA.FTZ R40, R29.reuse, R32, -R40 ;  /* 0x000000201d287223 */ /* 0x040fe20000010828 */
[----:B------:R-:W-:Y:S02]  /*d350*/  HADD2.F32 R30, -RZ, R31.H1_H1 ;  /* 0x3000001fff1e7230 */ /* 0x000fe40000004100 */
[----:B------:R-:W-:Y:S01]  /*d360*/  FFMA.FTZ R42, R29, R39, R42 ;  /* 0x000000271d2a7223 */ /* 0x000fe2000001002a */
[----:B------:R-:W-:-:S02]  /*d370*/  HADD2.F32 R33, -RZ, R33.H1_H1 ;  /* 0x30000021ff217230 */ /* 0x000fc40000004100 */
[C---:B------:R-:W-:Y:S01]  /*d380*/  FMUL.FTZ R32, R41.reuse, R38 ;  /* 0x0000002629207220 */ /* 0x040fe20000410000 */
[----:B------:R-:W-:Y:S01]  /*d390*/  F2FP.F16.E4M3.UNPACK_B R29, R14.H1 ;  /* 0x0000000eff1d723e */ /* 0x000fe200030006ff */
[-C--:B------:R-:W-:Y:S01]  /*d3a0*/  FMUL.FTZ R41, R41, R30.reuse ;  /* 0x0000001e29297220 */ /* 0x080fe20000410000 */
[----:B------:R-:W-:Y:S02]  /*d3b0*/  HADD2.F32 R37, -RZ, R35.H0_H0 ;  /* 0x20000023ff257230 */ /* 0x000fe40000004100 */
[C---:B------:R-:W-:Y:S01]  /*d3c0*/  FFMA.FTZ R39, R33.reuse, R30, -R32 ;  /* 0x0000001e21277223 */ /* 0x040fe20000010820 */
[----:B------:R-:W-:Y:S02]  /*d3d0*/  HADD2.F32 R30, -RZ, R43.H0_H0 ;  /* 0x2000002bff1e7230 */ /* 0x000fe40000004100 */
[----:B------:R-:W-:Y:S01]  /*d3e0*/  FFMA.FTZ R41, R33, R38, R41 ;  /* 0x0000002621297223 */ /* 0x000fe20000010029 */
[--C-:B------:R-:W-:Y:S02]  /*d3f0*/  HADD2.F32 R31, -RZ, R29.reuse.H0_H0 ;  /* 0x2000001dff1f7230 */ /* 0x100fe40000004100 */
[----:B------:R-:W-:-:S02]  /*d400*/  HADD2.F32 R32, -RZ, R29.H1_H1 ;  /* 0x3000001dff207230 */ /* 0x000fc40000004100 */
[C---:B------:R-:W-:Y:S01]  /*d410*/  FMUL.FTZ R38, R30.reuse, R37 ;  /* 0x000000251e267220 */ /* 0x040fe20000410000 */
[--C-:B------:R-:W-:Y:S02]  /*d420*/  HADD2.F32 R29, -RZ, R36.reuse.H0_H0 ;  /* 0x20000024ff1d7230 */ /* 0x100fe40000004100 */
[-C--:B------:R-:W-:Y:S01]  /*d430*/  FMUL.FTZ R60, R30, R31.reuse ;  /* 0x0000001f1e3c7220 */ /* 0x080fe20000410000 */
[----:B------:R-:W-:Y:S01]  /*d440*/  HADD2.F32 R33, -RZ, R35.H1_H1 ;  /* 0x30000023ff217230 */ /* 0x000fe20000004100 */
[----:B------:R-:W-:Y:S01]  /*d450*/  F2FP.F16.E4M3.UNPACK_B R30, R14 ;  /* 0x0000000eff1e723e */ /* 0x000fe200020006ff */
[----:B------:R-:W-:Y:S02]  /*d460*/  HADD2.F32 R43, -RZ, R43.H1_H1 ;  /* 0x3000002bff2b7230 */ /* 0x000fe40000004100 */
[C---:B------:R-:W-:Y:S01]  /*d470*/  FFMA.FTZ R38, R29.reuse, R31, -R38 ;  /* 0x0000001f1d267223 */ /* 0x040fe20000010826 */
[----:B------:R-:W-:Y:S01]  /*d480*/  HADD2.F32 R36, -RZ, R36.H1_H1 ;  /* 0x30000024ff247230 */ /* 0x000fe20000004100 */
[----:B------:R-:W-:Y:S01]  /*d490*/  F2FP.F16.E4M3.UNPACK_B R35, R25 ;  /* 0x00000019ff23723e */ /* 0x000fe200020006ff */
[----:B------:R-:W-:Y:S01]  /*d4a0*/  FFMA.FTZ R60, R29, R37, R60 ;  /* 0x000000251d3c7223 */ /* 0x000fe2000001003c */
[C---:B------:R-:W-:Y:S01]  /*d4b0*/  FMUL.FTZ R31, R43.reuse, R33 ;  /* 0x000000212b1f7220 */ /* 0x040fe20000410000 */
[----:B------:R-:W-:Y:S01]  /*d4c0*/  FMUL.FTZ R62, R43, R32 ;  /* 0x000000202b3e7220 */ /* 0x000fe20000410000 */
[----:B------:R-:W-:-:S02]  /*d4d0*/  HADD2.F32 R29, -RZ, R6.H0_H0 ;  /* 0x20000006ff1d7230 */ /* 0x000fc40000004100 */
[C---:B------:R-:W-:Y:S01]  /*d4e0*/  FFMA.FTZ R57, R36.reuse, R32, -R31 ;  /* 0x0000002024397223 */ /* 0x040fe2000001081f */
[----:B------:R-:W-:Y:S01]  /*d4f0*/  FFMA.FTZ R59, R36, R33, R62 ;  /* 0x00000021243b7223 */ /* 0x000fe2000001003e */
[--C-:B------:R-:W-:Y:S02]  /*d500*/  HADD2.F32 R31, -RZ, R30.reuse.H0_H0 ;  /* 0x2000001eff1f7230 */ /* 0x100fe40000004100 */
[----:B------:R-:W-:Y:S02]  /*d510*/  HADD2.F32 R33, -RZ, R30.H1_H1 ;  /* 0x3000001eff217230 */ /* 0x000fe40000004100 */
[--C-:B------:R-:W-:Y:S01]  /*d520*/  HADD2.F32 R32, -RZ, R35.reuse.H0_H0 ;  /* 0x20000023ff207230 */ /* 0x100fe20000004100 */
[----:B------:R-:W-:Y:S01]  /*d530*/  F2FP.SATFINITE.E4M3.F32.PACK_AB_MERGE_C R59, R59, R60, RZ ;  /* 0x0000003c3b3b723e */ /* 0x000fe200048070ff */
[----:B------:R-:W-:Y:S02]  /*d540*/  HADD2.F32 R35, -RZ, R35.H1_H1 ;  /* 0x30000023ff237230 */ /* 0x000fe40000004100 */
[----:B------:R-:W-:-:S02]  /*d550*/  HADD2.F32 R30, -RZ, R6.H1_H1 ;  /* 0x30000006ff1e7230 */ /* 0x000fc40000004100 */
[CC--:B------:R-:W-:Y:S01]  /*d560*/  FMUL.FTZ R37, R29.reuse, R32.reuse ;  /* 0x000000201d257220 */ /* 0x0c0fe20000410000 */
[--C-:B------:R-:W-:Y:S02]  /*d570*/  HADD2.F32 R6, -RZ, R4.reuse.H0_H0 ;  /* 0x20000004ff067230 */ /* 0x100fe40000004100 */
[----:B------:R-:W-:Y:S01]  /*d580*/  FMUL.FTZ R29, R29, R31 ;  /* 0x0000001f1d1d7220 */ /* 0x000fe20000410000 */
[----:B------:R-:W-:Y:S02]  /*d590*/  HADD2.F32 R4, -RZ, R4.H1_H1 ;  /* 0x30000004ff047230 */ /* 0x000fe40000004100 */
[C---:B------:R-:W-:Y:S01]  /*d5a0*/  FMUL.FTZ R43, R30.reuse, R35 ;  /* 0x000000231e2b7220 */ /* 0x040fe20000410000 */
[----:B------:R-:W-:Y:S01]  /*d5b0*/  FMUL.FTZ R36, R30, R33 ;  /* 0x000000211e247220 */ /* 0x000fe20000410000 */
[C---:B------:R-:W-:Y:S01]  /*d5c0*/  FFMA.FTZ R37, R6.reuse, R31, -R37 ;  /* 0x0000001f06257223 */ /* 0x040fe20000010825 */
[----:B------:R-:W-:Y:S01]  /*d5d0*/  FFMA.FTZ R29, R6, R32, R29 ;  /* 0x00000020061d7223 */ /* 0x000fe2000001001d */
[C---:B------:R-:W-:Y:S01]  /*d5e0*/  FFMA.FTZ R30, R4.reuse, R33, -R43 ;  /* 0x00000021041e7223 */ /* 0x040fe2000001082b */
[----:B------:R-:W-:Y:S01]  /*d5f0*/  FFMA.FTZ R36, R4, R35, R36 ;  /* 0x0000002304247223 */ /* 0x000fe20000010024 */
[----:B------:R-:W-:-:S02]  /*d600*/  F2FP.SATFINITE.E4M3.F32.PACK_AB_MERGE_C R4, R8, R5, RZ ;  /* 0x000000050804723e */ /* 0x000fc400048070ff */
[----:B------:R-:W-:Y:S02]  /*d610*/  F2FP.SATFINITE.E4M3.F32.PACK_AB_MERGE_C R8, R10, R7, RZ ;  /* 0x000000070a08723e */ /* 0x000fe400048070ff */
[----:B------:R-:W-:Y:S02]  /*d620*/  F2FP.SATFINITE.E4M3.F32.PACK_AB_MERGE_C R5, R48, R51, RZ ;  /* 0x000000333005723e */ /* 0x000fe400048070ff */
[----:B------:R-:W-:Y:S02]  /*d630*/  F2FP.SATFINITE.E4M3.F32.PACK_AB_MERGE_C R6, R55, R56, RZ ;  /* 0x000000383706723e */ /* 0x000fe400048070ff */
[----:B------:R-:W-:Y:S02]  /*d640*/  F2FP.SATFINITE.E4M3.F32.PACK_AB_MERGE_C R7, R57, R38, RZ ;  /* 0x000000263907723e */ /* 0x000fe400048070ff */
[----:B------:R-:W-:Y:S02]  /*d650*/  F2FP.SATFINITE.E4M3.F32.PACK_AB_MERGE_C R10, R58, R45, RZ ;  /* 0x0000002d3a0a723e */ /* 0x000fe400048070ff */
[----:B------:R-:W-:-:S02]  /*d660*/  F2FP.SATFINITE.E4M3.F32.PACK_AB_MERGE_C R4, R50, R9, R4 ;  /* 0x000000093204723e */ /* 0x000fc40004807004 */
[----:B------:R-:W-:Y:S02]  /*d670*/  F2FP.SATFINITE.E4M3.F32.PACK_AB_MERGE_C R8, R52, R11, R8 ;  /* 0x0000000b3408723e */ /* 0x000fe40004807008 */
[----:B------:R-:W-:Y:S02]  /*d680*/  F2FP.SATFINITE.E4M3.F32.PACK_AB_MERGE_C R5, R46, R47, R5 ;  /* 0x0000002f2e05723e */ /* 0x000fe40004807005 */
[----:B------:R-:W-:Y:S02]  /*d690*/  F2FP.SATFINITE.E4M3.F32.PACK_AB_MERGE_C R6, R39, R40, R6 ;  /* 0x000000282706723e */ /* 0x000fe40004807006 */
[----:B------:R-:W-:Y:S02]  /*d6a0*/  F2FP.SATFINITE.E4M3.F32.PACK_AB_MERGE_C R7, R30, R37, R7 ;  /* 0x000000251e07723e */ /* 0x000fe40004807007 */
[----:B------:R-:W-:Y:S02]  /*d6b0*/  F2FP.SATFINITE.E4M3.F32.PACK_AB_MERGE_C R9, R44, R49, R53 ;  /* 0x000000312c09723e */ /* 0x000fe40004807035 */
[----:B------:R-:W-:Y:S01]  /*d6c0*/  F2FP.SATFINITE.E4M3.F32.PACK_AB_MERGE_C R10, R41, R42, R10 ;  /* 0x0000002a290a723e */ /* 0x000fe2000480700a */
[----:B------:R1:W-:Y:S01]  /*d6d0*/  STS.128 [R26+0x14400], R4 ;  /* 0x014400041a007388 */ /* 0x0003e20000000c00 */
[----:B------:R-:W-:-:S05]  /*d6e0*/  F2FP.SATFINITE.E4M3.F32.PACK_AB_MERGE_C R11, R36, R29, R59 ;  /* 0x0000001d240b723e */ /* 0x000fca000480703b */
[----:B------:R1:W-:Y:S02]  /*d6f0*/  STS.128 [R28+0x14400], R8 ;  /* 0x014400081c007388 */ /* 0x0003e40000000c00 */
.L_x_631:
[----:B------:R-:W-:Y:S05]  /*d700*/  BSYNC B1 ;  /* 0x0000000000017941 */ /* 0x000fea0003800000 */
.L_x_630:
[----:B------:R-:W-:Y:S05]  /*d710*/  @P0 BRA `(.L_x_622) ;  /* 0x0000000800e80947 */ /* 0x000fea0003800000 */
[----:B------:R-:W2:Y:S01]  /*d720*/  LDL R50, [R1+0x38] ;  /* 0x0000380001327983 */ /* 0x000ea20000100800 */
[----:B------:R-:W-:Y:S01]  /*d730*/  IMAD.IADD R3, R16, 0x1, R3 ;  /* 0x0000000110037824 */ /* 0x000fe200078e0203 */
[----:B-1----:R-:W-:-:S04]  /*d740*/  SHF.R.U32.HI R4, RZ, 0x3, R196 ;  /* 0x00000003ff047819 */ /* 0x002fc800000116c4 */
[----:B------:R-:W-:-:S04]  /*d750*/  LOP3.LUT R3, R196, 0x70, R3, 0xf8, !PT ;  /* 0x00000070c4037812 */ /* 0x000fc800078ef803 */
[----:B------:R-:W-:-:S04]  /*d760*/  LOP3.LUT R3, R3, R4, RZ, 0x3c, !PT ;  /* 0x0000000403037212 */ /* 0x000fc800078e3cff */
[----:B------:R-:W-:-:S05]  /*d770*/  IADD3 R3, R18, R3, R203 ;  /* 0x0000000312037210 */ /* 0x000fca0007ffe0cb */
[----:B------:R-:W1:Y:S01]  /*d780*/  LDS.128 R8, [R3+0x14400] ;  /* 0x0144000003087984 */ /* 0x000e620000000c00 */
[----:B------:R-:W-:Y:S02]  /*d790*/  F2FP.F16.E4M3.UNPACK_B R46, R15.H1 ;  /* 0x0000000fff2e723e */ /* 0x000fe400030006ff */
[----:B------:R-:W-:-:S03]  /*d7a0*/  F2FP.F16.E4M3.UNPACK_B R42, R0.H1 ;  /* 0x00000000ff2a723e */ /* 0x000fc600030006ff */
[----:B------:R-:W-:Y:S02]  /*d7b0*/  HADD2.F32 R48, -RZ, R46.H0_H0 ;  /* 0x2000002eff307230 */ /* 0x000fe40000004100 */
[----:B------:R-:W-:Y:S01]  /*d7c0*/  HADD2.F32 R44, -RZ, R42.H0_H0 ;  /* 0x2000002aff2c7230 */ /* 0x000fe20000004100 */
[----:B------:R-:W-:Y:S02]  /*d7d0*/  F2FP.F16.E4M3.UNPACK_B R45, R15 ;  /* 0x0000000fff2d723e */ /* 0x000fe400020006ff */
[-C--:B-1----:R-:W-:Y:S02]  /*d7e0*/  F2FP.F16.E4M3.UNPACK_B R36, R8.reuse.H1 ;  /* 0x00000008ff24723e */ /* 0x082fe400030006ff */
[-C--:B0-----:R-:W-:Y:S02]  /*d7f0*/  F2FP.F16.E4M3.UNPACK_B R37, R9.reuse ;  /* 0x00000009ff25723e */ /* 0x081fe400020006ff */
[----:B------:R-:W-:Y:S02]  /*d800*/  F2FP.F16.E4M3.UNPACK_B R38, R9.H1 ;  /* 0x00000009ff26723e */ /* 0x000fe400030006ff */
[----:B------:R-:W-:-:S02]  /*d810*/  F2FP.F16.E4M3.UNPACK_B R35, R8 ;  /* 0x00000008ff23723e */ /* 0x000fc400020006ff */
[-C--:B------:R-:W-:Y:S02]  /*d820*/  F2FP.F16.E4M3.UNPACK_B R39, R10.reuse ;  /* 0x0000000aff27723e */ /* 0x080fe400020006ff */
[----:B------:R-:W-:Y:S02]  /*d830*/  F2FP.F16.E4M3.UNPACK_B R40, R10.H1 ;  /* 0x0000000aff28723e */ /* 0x000fe400030006ff */
[----:B------:R-:W-:Y:S01]  /*d840*/  F2FP.F16.E4M3.UNPACK_B R10, R0 ;  /* 0x00000000ff0a723e */ /* 0x000fe200020006ff */
[--C-:B------:R-:W-:Y:S01]  /*d850*/  HADD2.F32 R0, -RZ, R35.reuse.H0_H0 ;  /* 0x20000023ff007230 */ /* 0x100fe20000004100 */
[----:B------:R-:W-:Y:S01]  /*d860*/  F2FP.F16.E4M3.UNPACK_B R41, R11.H1 ;  /* 0x0000000bff29723e */ /* 0x000fe200030006ff */
[----:B------:R-:W-:Y:S01]  /*d870*/  HADD2.F32 R35, -RZ, R35.H1_H1 ;  /* 0x30000023ff237230 */ /* 0x000fe20000004100 */
[----:B--2---:R-:W0:Y:S02]  /*d880*/  LDS.128 R4, [R50+0x14400] ;  /* 0x0144000032047984 */ /* 0x004e240000000c00 */
[----:B0-----:R-:W-:-:S02]  /*d890*/  F2FP.F16.E4M3.UNPACK_B R26, R4 ;  /* 0x00000004ff1a723e */ /* 0x001fc400020006ff */
[----:B------:R-:W-:Y:S01]  /*d8a0*/  F2FP.F16.E4M3.UNPACK_B R28, R4.H1 ;  /* 0x00000004ff1c723e */ /* 0x000fe200030006ff */
[----:B------:R-:W-:Y:S01]  /*d8b0*/  HADD2.F32 R4, -RZ, R36.H0_H0 ;  /* 0x20000024ff047230 */ /* 0x000fe20000004100 */
[-C--:B------:R-:W-:Y:S02]  /*d8c0*/  F2FP.F16.E4M3.UNPACK_B R31, R6.reuse ;  /* 0x00000006ff1f723e */ /* 0x080fe400020006ff */
[----:B------:R-:W-:Y:S01]  /*d8d0*/  F2FP.F16.E4M3.UNPACK_B R32, R6.H1 ;  /* 0x00000006ff20723e */ /* 0x000fe200030006ff */
[----:B------:R-:W-:Y:S02]  /*d8e0*/  HADD2.F32 R6, -RZ, R28.H0_H0 ;  /* 0x2000001cff067230 */ /* 0x000fe40000004100 */
[-C--:B------:R-:W-:Y:S01]  /*d8f0*/  FMUL.FTZ R9, R48, R4.reuse ;  /* 0x0000000430097220 */ /* 0x080fe20000410000 */
[----:B------:R-:W-:-:S03]  /*d900*/  FMUL.FTZ R43, R44, R4 ;  /* 0x000000042c2b7220 */ /* 0x000fc60000410000 */
[-C--:B------:R-:W-:Y:S01]  /*d910*/  FFMA.FTZ R4, R44, R6.reuse, -R9 ;  /* 0x000000062c047223 */ /* 0x080fe20000010809 */
[----:B------:R-:W-:Y:S01]  /*d920*/  FFMA.FTZ R6, R48, R6, R43 ;  /* 0x0000000630067223 */ /* 0x000fe2000001002b */
[----:B------:R-:W-:Y:S02]  /*d930*/  HADD2.F32 R48, -RZ, R46.H1_H1 ;  /* 0x3000002eff307230 */ /* 0x000fe40000004100 */
[----:B------:R-:W-:Y:S02]  /*d940*/  HADD2.F32 R44, -RZ, R42.H1_H1 ;  /* 0x3000002aff2c7230 */ /* 0x000fe40000004100 */
[--C-:B------:R-:W-:Y:S01]  /*d950*/  HADD2.F32 R46, -RZ, R45.reuse.H0_H0 ;  /* 0x2000002dff2e7230 */ /* 0x100fe20000004100 */
[-C--:B------:R-:W-:Y:S01]  /*d960*/  F2FP.F16.E4M3.UNPACK_B R29, R5.reuse ;  /* 0x00000005ff1d723e */ /* 0x080fe200020006ff */
[----:B------:R-:W-:Y:S01]  /*d970*/  HADD2.F32 R36, -RZ, R36.H1_H1 ;  /* 0x30000024ff247230 */ /* 0x000fe20000004100 */
[----:B------:R-:W-:Y:S01]  /*d980*/  F2FP.F16.E4M3.UNPACK_B R30, R5.H1 ;  /* 0x00000005ff1e723e */ /* 0x000fe200030006ff */
[----:B------:R-:W-:Y:S01]  /*d990*/  HADD2.F32 R42, -RZ, R10.H0_H0 ;  /* 0x2000000aff2a7230 */ /* 0x000fe20000004100 */
[-C--:B------:R-:W-:Y:S01]  /*d9a0*/  F2FP.F16.E4M3.UNPACK_B R5, R7.reuse ;  /* 0x00000007ff05723e */ /* 0x080fe200020006ff */
[----:B------:R-:W-:Y:S01]  /*d9b0*/  HADD2.F32 R8, -RZ, R26.H0_H0 ;  /* 0x2000001aff087230 */ /* 0x000fe20000004100 */
[----:B------:R-:W-:Y:S01]  /*d9c0*/  F2FP.F16.E4M3.UNPACK_B R33, R7.H1 ;  /* 0x00000007ff21723e */ /* 0x000fe200030006ff */
[----:B------:R-:W-:Y:S01]  /*d9d0*/  HADD2.F32 R28, -RZ, R28.H1_H1 ;  /* 0x3000001cff1c7230 */ /* 0x000fe20000004100 */
[----:B------:R-:W-:Y:S01]  /*d9e0*/  F2FP.F16.E4M3.UNPACK_B R7, R11 ;  /* 0x0000000bff07723e */ /* 0x000fe200020006ff */
[----:B------:R-:W-:Y:S01]  /*d9f0*/  FMUL.FTZ R11, R46, R0 ;  /* 0x000000002e0b7220 */ /* 0x000fe20000410000 */
[----:B------:R-:W-:Y:S01]  /*da00*/  FMUL.FTZ R9, R48, R36 ;  /* 0x0000002430097220 */ /* 0x000fe20000410000 */
[----:B------:R-:W-:Y:S01]  /*da10*/  FMUL.FTZ R15, R42, R0 ;  /* 0x000000002a0f7220 */ /* 0x000fe20000410000 */
[----:B------:R-:W-:Y:S01]  /*da20*/  FMUL.FTZ R43, R44, R36 ;  /* 0x000000242c2b7220 */ /* 0x000fe20000410000 */
[----:B------:R-:W-:Y:S01]  /*da30*/  FFMA.FTZ R0, R42, R8, -R11 ;  /* 0x000000082a007223 */ /* 0x000fe2000001080b */
[----:B------:R-:W-:Y:S01]  /*da40*/  FFMA.FTZ R9, R44, R28, -R9 ;  /* 0x0000001c2c097223 */ /* 0x000fe20000010809 */
[----:B------:R-:W-:Y:S01]  /*da50*/  FFMA.FTZ R8, R46, R8, R15 ;  /* 0x000000082e087223 */ /* 0x000fe2000001000f */
[----:B------:R-:W-:Y:S01]  /*da60*/  FFMA.FTZ R43, R48, R28, R43 ;  /* 0x0000001c302b7223 */ /* 0x000fe2000001002b */
[----:B------:R-:W-:Y:S01]  /*da70*/  F2FP.F16.E4M3.UNPACK_B R46, R20.H1 ;  /* 0x00000014ff2e723e */ /* 0x000fe200030006ff */
[----:B------:R-:W-:Y:S01]  /*da80*/  HADD2.F32 R44, -RZ, R45.H1_H1 ;  /* 0x3000002dff2c7230 */ /* 0x000fe20000004100 */
[----:B------:R-:W-:Y:S01]  /*da90*/  F2FP.F16.E4M3.UNPACK_B R42, R12.H1 ;  /* 0x0000000cff2a723e */ /* 0x000fe200030006ff */
[----:B------:R-:W-:-:S02]  /*daa0*/  HADD2.F32 R28, -RZ, R10.H1_H1 ;  /* 0x3000000aff1c7230 */ /* 0x000fc40000004100 */
[----:B------:R-:W-:Y:S02]  /*dab0*/  HADD2.F32 R26, -RZ, R26.H1_H1 ;  /* 0x3000001aff1a7230 */ /* 0x000fe40000004100 */
[-C--:B------:R-:W-:Y:S01]  /*dac0*/  FMUL.FTZ R15, R44, R35.reuse ;  /* 0x000000232c0f7220 */ /* 0x080fe20000410000 */
[----:B------:R-:W-:Y:S02]  /*dad0*/  HADD2.F32 R48, -RZ, R46.H0_H0 ;  /* 0x2000002eff307230 */ /* 0x000fe40000004100 */
[C---:B------:R-:W-:Y:S01]  /*dae0*/  FMUL.FTZ R35, R28.reuse, R35 ;  /* 0x000000231c237220 */ /* 0x040fe20000410000 */
[----:B------:R-:W-:Y:S02]  /*daf0*/  HADD2.F32 R11, -RZ, R38.H0_H0 ;  /* 0x20000026ff0b7230 */ /* 0x000fe40000004100 */
[----:B------:R-:W-:Y:S02]  /*db00*/  HADD2.F32 R36, -RZ, R42.H0_H0 ;  /* 0x2000002aff247230 */ /* 0x000fe40000004100 */
[----:B------:R-:W-:Y:S01]  /*db10*/  FFMA.FTZ R15, R28, R26, -R15 ;  /* 0x0000001a1c0f7223 */ /* 0x000fe2000001080f */
[----:B------:R-:W-:-:S02]  /*db20*/  HADD2.F32 R10, -RZ, R30.H0_H0 ;  /* 0x2000001eff0a7230 */ /* 0x000fc40000004100 */
[-C--:B------:R-:W-:Y:S01]  /*db30*/  FMUL.FTZ R45, R48, R11.reuse ;  /* 0x0000000b302d7220 */ /* 0x080fe20000410000 */
[----:B------:R-:W-:Y:S01]  /*db40*/  FFMA.FTZ R35, R44, R26, R35 ;  /* 0x0000001a2c237223 */ /* 0x000fe20000010023 */
[C---:B------:R-:W-:Y:S01]  /*db50*/  FMUL.FTZ R11, R36.reuse, R11 ;  /* 0x0000000b240b7220 */ /* 0x040fe20000410000 */
[----:B------:R-:W-:Y:S01]  /*db60*/  F2FP.F16.E4M3.UNPACK_B R26, R20 ;  /* 0x00000014ff1a723e */ /* 0x000fe200020006ff */
[----:B------:R-:W-:Y:S01]  /*db70*/  HADD2.F32 R46, -RZ, R46.H1_H1 ;  /* 0x3000002eff2e7230 */ /* 0x000fe20000004100 */
[----:B------:R-:W-:Y:S01]  /*db80*/  F2FP.F16.E4M3.UNPACK_B R20, R12 ;  /* 0x0000000cff14723e */ /* 0x000fe200020006ff */
[----:B------:R-:W-:Y:S02]  /*db90*/  HADD2.F32 R38, -RZ, R38.H1_H1 ;  /* 0x30000026ff267230 */ /* 0x000fe40000004100 */
[-C--:B------:R-:W-:Y:S01]  /*dba0*/  FFMA.FTZ R28, R36, R10.reuse, -R45 ;  /* 0x0000000a241c7223 */ /* 0x080fe2000001082d */
[----:B------:R-:W-:Y:S02]  /*dbb0*/  HADD2.F32 R42, -RZ, R42.H1_H1 ;  /* 0x3000002aff2a7230 */ /* 0x000fe40000004100 */
[----:B------:R-:W-:Y:S01]  /*dbc0*/  FFMA.FTZ R36, R48, R10, R11 ;  /* 0x0000000a30247223 */ /* 0x000fe2000001000b */
[----:B------:R-:W-:-:S02]  /*dbd0*/  HADD2.F32 R30, -RZ, R30.H1_H1 ;  /* 0x3000001eff1e7230 */ /* 0x000fc40000004100 */
[-C--:B------:R-:W-:Y:S01]  /*dbe0*/  FMUL.FTZ R47, R46, R38.reuse ;  /* 0x000000262e2f7220 */ /* 0x080fe20000410000 */
[----:B------:R-:W-:Y:S02]  /*dbf0*/  HADD2.F32 R44, -RZ, R26.H0_H0 ;  /* 0x2000001aff2c7230 */ /* 0x000fe40000004100 */
[----:B------:R-:W-:Y:S02]  /*dc00*/  HADD2.F32 R11, -RZ, R37.H0_H0 ;  /* 0x20000025ff0b7230 */ /* 0x000fe40000004100 */
[C---:B------:R-:W-:Y:S01]  /*dc10*/  FMUL.FTZ R49, R42.reuse, R38 ;  /* 0x000000262a317220 */ /* 0x040fe20000410000 */
[----:B------:R-:W-:Y:S02]  /*dc20*/  HADD2.F32 R12, -RZ, R20.H0_H0 ;  /* 0x20000014ff0c7230 */ /* 0x000fe40000004100 */
[-C--:B------:R-:W-:Y:S01]  /*dc30*/  FFMA.FTZ R47, R42, R30.reuse, -R47 ;  /* 0x0000001e2a2f7223 */ /* 0x080fe2000001082f */
[----:B------:R-:W-:Y:S02]  /*dc40*/  HADD2.F32 R10, -RZ, R29.H0_H0 ;  /* 0x2000001dff0a7230 */ /* 0x000fe40000004100 */
[-C--:B------:R-:W-:Y:S01]  /*dc50*/  FMUL.FTZ R45, R44, R11.reuse ;  /* 0x0000000b2c2d7220 */ /* 0x080fe20000410000 */
[----:B------:R-:W-:Y:S01]  /*dc60*/  FFMA.FTZ R49, R46, R30, R49 ;  /* 0x0000001e2e317223 */ /* 0x000fe20000010031 */
[----:B------:R-:W-:Y:S01]  /*dc70*/  FMUL.FTZ R11, R12, R11 ;  /* 0x0000000b0c0b7220 */ /* 0x000fe20000410000 */
[----:B------:R-:W-:-:S02]  /*dc80*/  F2FP.F16.E4M3.UNPACK_B R42, R21.H1 ;  /* 0x00000015ff2a723e */ /* 0x000fc400030006ff */
[----:B------:R-:W-:Y:S01]  /*dc90*/  F2FP.F16.E4M3.UNPACK_B R30, R13.H1 ;  /* 0x0000000dff1e723e */ /* 0x000fe200030006ff */
[-C--:B------:R-:W-:Y:S01]  /*dca0*/  FFMA.FTZ R45, R12, R10.reuse, -R45 ;  /* 0x0000000a0c2d7223 */ /* 0x080fe2000001082d */
[----:B------:R-:W-:Y:S01]  /*dcb0*/  FFMA.FTZ R12, R44, R10, R11 ;  /* 0x0000000a2c0c7223 */ /* 0x000fe2000001000b */
[----:B------:R-:W-:Y:S02]  /*dcc0*/  HADD2.F32 R51, -RZ, R20.H1_H1 ;  /* 0x30000014ff337230 */ /* 0x000fe40000004100 */
[----:B------:R-:W-:Y:S02]  /*dcd0*/  HADD2.F32 R53, -RZ, R26.H1_H1 ;  /* 0x3000001aff357230 */ /* 0x000fe40000004100 */
[----:B------:R-:W-:Y:S02]  /*dce0*/  HADD2.F32 R37, -RZ, R37.H1_H1 ;  /* 0x30000025ff257230 */ /* 0x000fe40000004100 */
[----:B------:R-:W-:Y:S02]  /*dcf0*/  HADD2.F32 R44, -RZ, R42.H0_H0 ;  /* 0x2000002aff2c7230 */ /* 0x000fe40000004100 */
[----:B------:R-:W-:-:S02]  /*dd00*/  HADD2.F32 R11, -RZ, R40.H0_H0 ;  /* 0x20000028ff0b7230 */ /* 0x000fc40000004100 */
[----:B------:R-:W-:Y:S02]  /*dd10*/  HADD2.F32 R38, -RZ, R30.H0_H0 ;  /* 0x2000001eff267230 */ /* 0x000fe40000004100 */
[-C--:B------:R-:W-:Y:S01]  /*dd20*/  FMUL.FTZ R20, R53, R37.reuse ;  /* 0x0000002535147220 */ /* 0x080fe20000410000 */
[----:B------:R-:W-:Y:S02]  /*dd30*/  HADD2.F32 R10, -RZ, R32.H0_H0 ;  /* 0x20000020ff0a7230 */ /* 0x000fe40000004100 */
[----:B------:R-:W-:Y:S01]  /*dd40*/  FMUL.FTZ R26, R51, R37 ;  /* 0x00000025331a7220 */ /* 0x000fe20000410000 */
[-C--:B------:R-:W-:Y:S01]  /*dd50*/  FMUL.FTZ R37, R44, R11.reuse ;  /* 0x0000000b2c257220 */ /* 0x080fe20000410000 */
[C---:B------:R-:W-:Y:S01]  /*dd60*/  FMUL.FTZ R11, R38.reuse, R11 ;  /* 0x0000000b260b7220 */ /* 0x040fe20000410000 */
[----:B------:R-:W-:Y:S02]  /*dd70*/  HADD2.F32 R29, -RZ, R29.H1_H1 ;  /* 0x3000001dff1d7230 */ /* 0x000fe40000004100 */
[-C--:B------:R-:W-:Y:S01]  /*dd80*/  FFMA.FTZ R37, R38, R10.reuse, -R37 ;  /* 0x0000000a26257223 */ /* 0x080fe20000010825 */
[----:B------:R-:W-:Y:S01]  /*dd90*/  FFMA.FTZ R38, R44, R10, R11 ;  /* 0x0000000a2c267223 */ /* 0x000fe2000001000b */
[----:B------:R-:W-:-:S02]  /*dda0*/  HADD2.F32 R10, -RZ, R42.H1_H1 ;  /* 0x3000002aff0a7230 */ /* 0x000fc40000004100 */
[----:B------:R-:W-:Y:S02]  /*ddb0*/  HADD2.F32 R40, -RZ, R40.H1_H1 ;  /* 0x30000028ff287230 */ /* 0x000fe40000004100 */
[-C--:B------:R-:W-:Y:S01]  /*ddc0*/  FFMA.FTZ R20, R51, R29.reuse, -R20 ;  /* 0x0000001d33147223 */ /* 0x080fe20000010814 */
[----:B------:R-:W-:Y:S01]  /*ddd0*/  FFMA.FTZ R29, R53, R29, R26 ;  /* 0x0000001d351d7223 */ /* 0x000fe2000001001a */
[----:B------:R-:W-:Y:S01]  /*dde0*/  HADD2.F32 R30, -RZ, R30.H1_H1 ;  /* 0x3000001eff1e7230 */ /* 0x000fe20000004100 */
[----:B------:R-:W-:Y:S01]  /*ddf0*/  F2FP.F16.E4M3.UNPACK_B R42, R21 ;  /* 0x00000015ff2a723e */ /* 0x000fe200020006ff */
[----:B------:R-:W-:Y:S01]  /*de00*/  HADD2.F32 R32, -RZ, R32.H1_H1 ;  /* 0x30000020ff207230 */ /* 0x000fe20000004100 */
[----:B------:R-:W-:Y:S01]  /*de10*/  F2FP.F16.E4M3.UNPACK_B R26, R13 ;  /* 0x0000000dff1a723e */ /* 0x000fe200020006ff */
[-C--:B------:R-:W-:Y:S01]  /*de20*/  FMUL.FTZ R13, R10, R40.reuse ;  /* 0x000000280a0d7220 */ /* 0x080fe20000410000 */
[----:B------:R-:W-:Y:S01]  /*de30*/  FMUL.FTZ R21, R30, R40 ;  /* 0x000000281e157220 */ /* 0x000fe20000410000 */
[----:B------:R-:W-:-:S02]  /*de40*/  HADD2.F32 R44, -RZ, R42.H0_H0 ;  /* 0x2000002aff2c7230 */ /* 0x000fc40000004100 */
[----:B------:R-:W-:Y:S02]  /*de50*/  HADD2.F32 R11, -RZ, R39.H0_H0 ;  /* 0x20000027ff0b7230 */ /* 0x000fe40000004100 */
[-C--:B------:R-:W-:Y:S01]  /*de60*/  FFMA.FTZ R40, R30, R32.reuse, -R13 ;  /* 0x000000201e287223 */ /* 0x080fe2000001080d */
[----:B------:R-:W-:Y:S02]  /*de70*/  HADD2.F32 R30, -RZ, R26.H0_H0 ;  /* 0x2000001aff1e7230 */ /* 0x000fe40000004100 */
[----:B------:R-:W-:Y:S01]  /*de80*/  FFMA.FTZ R51, R10, R32, R21 ;  /* 0x000000200a337223 */ /* 0x000fe20000010015 */
[----:B------:R-:W-:Y:S02]  /*de90*/  HADD2.F32 R10, -RZ, R31.H0_H0 ;  /* 0x2000001fff0a7230 */ /* 0x000fe40000004100 */
[-C--:B------:R-:W-:Y:S01]  /*dea0*/  FMUL.FTZ R13, R44, R11.reuse ;  /* 0x0000000b2c0d7220 */ /* 0x080fe20000410000 */
[----:B------:R-:W-:Y:S02]  /*deb0*/  HADD2.F32 R55, -RZ, R42.H1_H1 ;  /* 0x3000002aff377230 */ /* 0x000fe40000004100 */
[C---:B------:R-:W-:Y:S01]  /*dec0*/  FMUL.FTZ R11, R30.reuse, R11 ;  /* 0x0000000b1e0b7220 */ /* 0x040fe20000410000 */
[----:B------:R-:W-:Y:S01]  /*ded0*/  HADD2.F32 R39, -RZ, R39.H1_H1 ;  /* 0x30000027ff277230 */ /* 0x000fe20000004100 */
[----:B------:R-:W-:Y:S01]  /*dee0*/  F2FP.F16.E4M3.UNPACK_B R46, R25.H1 ;  /* 0x00000019ff2e723e */ /* 0x000fe200030006ff */
[----:B------:R-:W-:Y:S01]  /*def0*/  HADD2.F32 R53, -RZ, R26.H1_H1 ;  /* 0x3000001aff357230 */ /* 0x000fe20000004100 */
[----:B------:R-:W-:Y:S01]  /*df00*/  F2FP.F16.E4M3.UNPACK_B R32, R14.H1 ;  /* 0x0000000eff20723e */ /* 0x000fe200030006ff */
[----:B------:R-:W-:Y:S01]  /*df10*/  FFMA.FTZ R13, R30, R10, -R13 ;  /* 0x0000000a1e0d7223 */ /* 0x000fe2000001080d */
[----:B------:R-:W-:-:S02]  /*df20*/  HADD2.F32 R31, -RZ, R31.H1_H1 ;  /* 0x3000001fff1f7230 */ /* 0x000fc40000004100 */
[----:B------:R-:W-:Y:S01]  /*df30*/  FFMA.FTZ R21, R44, R10, R11 ;  /* 0x0000000a2c157223 */ /* 0x000fe2000001000b */
[-C--:B------:R-:W-:Y:S01]  /*df40*/  FMUL.FTZ R26, R55, R39.reuse ;  /* 0x00000027371a7220 */ /* 0x080fe20000410000 */
[C---:B------:R-:W-:Y:S01]  /*df50*/  FMUL.FTZ R10, R53.reuse, R39 ;  /* 0x00000027350a7220 */ /* 0x040fe20000410000 */
[----:B------:R-:W-:Y:S02]  /*df60*/  HADD2.F32 R44, -RZ, R46.H0_H0 ;  /* 0x2000002eff2c7230 */ /* 0x000fe40000004100 */
[----:B------:R-:W-:Y:S02]  /*df70*/  HADD2.F32 R11, -RZ, R41.H0_H0 ;  /* 0x20000029ff0b7230 */ /* 0x000fe40000004100 */
[----:B------:R-:W-:Y:S02]  /*df80*/  HADD2.F32 R42, -RZ, R32.H0_H0 ;  /* 0x20000020ff2a7230 */ /* 0x000fe40000004100 */
[-C--:B------:R-:W-:Y:S01]  /*df90*/  FFMA.FTZ R26, R53, R31.reuse, -R26 ;  /* 0x0000001f351a7223 */ /* 0x080fe2000001081a */
[----:B------:R-:W-:Y:S01]  /*dfa0*/  FFMA.FTZ R30, R55, R31, R10 ;  /* 0x0000001f371e7223 */ /* 0x000fe2000001000a */
[----:B------:R-:W-:-:S02]  /*dfb0*/  HADD2.F32 R10, -RZ, R33.H0_H0 ;  /* 0x20000021ff0a7230 */ /* 0x000fc40000004100 */
[-C--:B------:R-:W-:Y:S01]  /*dfc0*/  FMUL.FTZ R31, R44, R11.reuse ;  /* 0x0000000b2c1f7220 */ /* 0x080fe20000410000 */
[C---:B------:R-:W-:Y:S01]  /*dfd0*/  FMUL.FTZ R11, R42.reuse, R11 ;  /* 0x0000000b2a0b7220 */ /* 0x040fe20000410000 */
[----:B------:R-:W-:Y:S02]  /*dfe0*/  HADD2.F32 R55, -RZ, R46.H1_H1 ;  /* 0x3000002eff377230 */ /* 0x000fe40000004100 */
[----:B------:R-:W-:Y:S02]  /*dff0*/  HADD2.F32 R41, -RZ, R41.H1_H1 ;  /* 0x30000029ff297230 */ /* 0x000fe40000004100 */
[----:B------:R-:W-:Y:S02]  /*e000*/  HADD2.F32 R53, -RZ, R32.H1_H1 ;  /* 0x30000020ff357230 */ /* 0x000fe40000004100 */
[-C--:B------:R-:W-:Y:S01]  /*e010*/  FFMA.FTZ R31, R42, R10.reuse, -R31 ;  /* 0x0000000a2a1f7223 */ /* 0x080fe2000001081f */
[----:B------:R-:W-:Y:S01]  /*e020*/  FFMA.FTZ R39, R44, R10, R11 ;  /* 0x0000000a2c277223 */ /* 0x000fe2000001000b */
[----:B------:R-:W-:Y:S01]  /*e030*/  HADD2.F32 R33, -RZ, R33.H1_H1 ;  /* 0x30000021ff217230 */ /* 0x000fe20000004100 */
[----:B------:R-:W-:Y:S01]  /*e040*/  F2FP.F16.E4M3.UNPACK_B R42, R14 ;  /* 0x0000000eff2a723e */ /* 0x000fe200020006ff */
[----:B------:R-:W-:Y:S01]  /*e050*/  FMUL.FTZ R14, R55, R41 ;  /* 0x00000029370e7220 */ /* 0x000fe20000410000 */
[----:B------:R-:W-:Y:S01]  /*e060*/  F2FP.F16.E4M3.UNPACK_B R11, R25 ;  /* 0x00000019ff0b723e */ /* 0x000fe200020006ff */
[----:B------:R-:W-:Y:S01]  /*e070*/  FMUL.FTZ R32, R53, R41 ;  /* 0x0000002935207220 */ /* 0x000fe20000410000 */
[----:B------:R-:W-:-:S02]  /*e080*/  HADD2.F32 R10, -RZ, R7.H0_H0 ;  /* 0x20000007ff0a7230 */ /* 0x000fc40000004100 */
[-C--:B------:R-:W-:Y:S01]  /*e090*/  FFMA.FTZ R44, R53, R33.reuse, -R14 ;  /* 0x00000021352c7223 */ /* 0x080fe2000001080e */
[--C-:B------:R-:W-:Y:S02]  /*e0a0*/  HADD2.F32 R25, -RZ, R42.reuse.H0_H0 ;  /* 0x2000002aff197230 */ /* 0x100fe40000004100 */
[----:B------:R-:W-:Y:S01]  /*e0b0*/  FFMA.FTZ R46, R55, R33, R32 ;  /* 0x00000021372e7223 */ /* 0x000fe20000010020 */
[--C-:B------:R-:W-:Y:S02]  /*e0c0*/  HADD2.F32 R41, -RZ, R11.reuse.H0_H0 ;  /* 0x2000000bff297230 */ /* 0x100fe40000004100 */
[----:B------:R-:W-:Y:S02]  /*e0d0*/  HADD2.F32 R53, -RZ, R11.H1_H1 ;  /* 0x3000000bff357230 */ /* 0x000fe40000004100 */
[----:B------:R-:W-:Y:S02]  /*e0e0*/  HADD2.F32 R33, -RZ, R42.H1_H1 ;  /* 0x3000002aff217230 */ /* 0x000fe40000004100 */
[----:B------:R-:W-:-:S02]  /*e0f0*/  HADD2.F32 R11, -RZ, R7.H1_H1 ;  /* 0x30000007ff0b7230 */ /* 0x000fc40000004100 */
[-C--:B------:R-:W-:Y:S01]  /*e100*/  FMUL.FTZ R14, R41, R10.reuse ;  /* 0x0000000a290e7220 */ /* 0x080fe20000410000 */
[--C-:B------:R-:W-:Y:S02]  /*e110*/  HADD2.F32 R7, -RZ, R5.reuse.H0_H0 ;  /* 0x20000005ff077230 */ /* 0x100fe40000004100 */
[----:B------:R-:W-:Y:S01]  /*e120*/  FMUL.FTZ R10, R25, R10 ;  /* 0x0000000a190a7220 */ /* 0x000fe20000410000 */
[----:B------:R-:W-:Y:S02]  /*e130*/  HADD2.F32 R5, -RZ, R5.H1_H1 ;  /* 0x30000005ff057230 */ /* 0x000fe40000004100 */
        /* <DEDUP_REMOVED lines=8> */
[----:B------:R-:W-:Y:S02]  /*e1c0*/  F2FP.SATFINITE.E4M3.F32.PACK_AB_MERGE_C R5, R47, R28, RZ ;  /* 0x0000001c2f05723e */ /* 0x000fe400048070ff */
[----:B------:R-:W-:Y:S02]  /*e1d0*/  F2FP.SATFINITE.E4M3.F32.PACK_AB_MERGE_C R6, R40, R37, RZ ;  /* 0x000000252806723e */ /* 0x000fe400048070ff */
[----:B------:R-:W-:Y:S02]  /*e1e0*/  F2FP.SATFINITE.E4M3.F32.PACK_AB_MERGE_C R31, R44, R31, RZ ;  /* 0x0000001f2c1f723e */ /* 0x000fe400048070ff */
[----:B------:R-:W-:Y:S02]  /*e1f0*/  F2FP.SATFINITE.E4M3.F32.PACK_AB_MERGE_C R9, R49, R36, RZ ;  /* 0x000000243109723e */ /* 0x000fe400048070ff */
[----:B------:R-:W-:-:S02]  /*e200*/  F2FP.SATFINITE.E4M3.F32.PACK_AB_MERGE_C R10, R51, R38, RZ ;  /* 0x00000026330a723e */ /* 0x000fc400048070ff */
[----:B------:R-:W-:Y:S02]  /*e210*/  F2FP.SATFINITE.E4M3.F32.PACK_AB_MERGE_C R39, R46, R39, RZ ;  /* 0x000000272e27723e */ /* 0x000fe400048070ff */
[----:B------:R-:W-:Y:S02]  /*e220*/  F2FP.SATFINITE.E4M3.F32.PACK_AB_MERGE_C R4, R15, R0, R4 ;  /* 0x000000000f04723e */ /* 0x000fe40004807004 */
[----:B------:R-:W-:Y:S02]  /*e230*/  F2FP.SATFINITE.E4M3.F32.PACK_AB_MERGE_C R5, R20, R45, R5 ;  /* 0x0000002d1405723e */ /* 0x000fe40004807005 */
[----:B------:R-:W-:Y:S02]  /*e240*/  F2FP.SATFINITE.E4M3.F32.PACK_AB_MERGE_C R6, R26, R13, R6 ;  /* 0x0000000d1a06723e */ /* 0x000fe40004807006 */
[----:B------:R-:W-:Y:S02]  /*e250*/  F2FP.SATFINITE.E4M3.F32.PACK_AB_MERGE_C R7, R7, R14, R31 ;  /* 0x0000000e0707723e */ /* 0x000fe4000480701f */
[----:B------:R-:W-:-:S02]  /*e260*/  F2FP.SATFINITE.E4M3.F32.PACK_AB_MERGE_C R8, R35, R8, R43 ;  /* 0x000000082308723e */ /* 0x000fc4000480702b */
[----:B------:R-:W-:Y:S02]  /*e270*/  F2FP.SATFINITE.E4M3.F32.PACK_AB_MERGE_C R9, R29, R12, R9 ;  /* 0x0000000c1d09723e */ /* 0x000fe40004807009 */
[----:B------:R-:W-:Y:S02]  /*e280*/  F2FP.SATFINITE.E4M3.F32.PACK_AB_MERGE_C R10, R30, R21, R10 ;  /* 0x000000151e0a723e */ /* 0x000fe4000480700a */
[----:B------:R-:W-:Y:S01]  /*e290*/  F2FP.SATFINITE.E4M3.F32.PACK_AB_MERGE_C R11, R42, R11, R39 ;  /* 0x0000000b2a0b723e */ /* 0x000fe20004807027 */
[----:B------:R3:W-:Y:S04]  /*e2a0*/  STS.128 [R50+0x14400], R4 ;  /* 0x0144000432007388 */ /* 0x0007e80000000c00 */
[----:B------:R3:W-:Y:S02]  /*e2b0*/  STS.128 [R3+0x14400], R8 ;  /* 0x0144000803007388 */ /* 0x0007e40000000c00 */
.L_x_622:
[----:B------:R-:W-:Y:S05]  /*e2c0*/  BSYNC B0 ;  /* 0x0000000000007941 */ /* 0x000fea0003800000 */
.L_x_611:
[----:B------:R-:W-:Y:S01]  /*e2d0*/  @!PT LDS RZ, [RZ] ;  /* 0x00000000fffff984 */ /* 0x000fe20000000800 */
[----:B------:R-:W-:Y:S01]  /*e2e0*/  @!PT LDS RZ, [RZ] ;  /* 0x00000000fffff984 */ /* 0x000fe20000000800 */
[----:B------:R-:W-:Y:S01]  /*e2f0*/  @!PT LDS RZ, [RZ] ;  /* 0x00000000fffff984 */ /* 0x000fe20000000800 */
[----:B------:R-:W-:Y:S01]  /*e300*/  @!PT LDS RZ, [RZ] ;  /* 0x00000000fffff984 */ /* 0x000fe20000000800 */
[----:B------:R4:W-:Y:S06]  /*e310*/  MEMBAR.ALL.CTA ;  /* 0x0000000000007992 */ /* 0x0009ec0000008000 */
[----:B----4-:R-:W4:Y:S01]  /*e320*/  FENCE.VIEW.ASYNC.S ;  /* 0x00000000000073c6 */ /* 0x010f220000000000 */
[----:B------:R-:W-:Y:S05]  /*e330*/  WARPSYNC.ALL ;  /* 0x0000000000007948 */ /* 0x000fea0003800000 */
[----:B----4-:R-:W-:Y:S06]  /*e340*/  BAR.SYNC.DEFER_BLOCKING 0xd, 0x100 ;  /* 0x0344000000007b1d */ /* 0x010fec0000010000 */
.L_x_608:
[----:B--2---:R-:W-:-:S05]  /*e350*/  IMAD.U32 R0, RZ, RZ, UR39 ;  /* 0x00000027ff007e24 */ /* 0x004fca000f8e00ff */
[----:B------:R-:W-:-:S13]  /*e360*/  ISETP.NE.AND P0, PT, R0, 0x3, PT ;  /* 0x000000030000780c */ /* 0x000fda0003f05270 */
[----:B------:R-:W-:Y:S05]  /*e370*/  @!P0 BRA `(.L_x_632) ;  /* 0x0000000000048947 */ /* 0x000fea0003800000 */
[----:B------:R-:W-:Y:S01]  /*e380*/  BPT.TRAP 0x1 ;  /* 0x000000040000795c */ /* 0x000fe20000300000 */
.L_x_632:
[----:B01-3--:R-:W-:Y:S01]  /*e390*/  IMAD R3, R194, 0x8, R18 ;  /* 0x00000008c2037824 */ /* 0x00bfe200078e0212 */
[----:B------:R-:W-:-:S04]  /*e3a0*/  SHF.L.U32 R4, R195, 0x1f, RZ ;  /* 0x0000001fc3047819 */ /* 0x000fc800000006ff */
[----:B------:R0:W1:Y:S01]  /*e3b0*/  SYNCS.PHASECHK.TRANS64.TRYWAIT P1, [R3+URZ+0x22830], R4 ;  /* 0x02283004030075a7 */ /* 0x000062000802017f */
[----:B------:R-:W-:Y:S05]  /*e3c0*/  @!P0 BRA `(.L_x_633) ;  /* 0x0000000000048947 */ /* 0x000fea0003800000 */
[----:B------:R-:W-:Y:S01]  /*e3d0*/  BPT.TRAP 0x1 ;  /* 0x000000040000795c */ /* 0x000fe20000300000 */
.L_x_633:
[----:B------:R-:W-:-:S05]  /*e3e0*/  VIADD R0, R18, 0x18400 ;  /* 0x0001840012007836 */ /* 0x000fca0000000000 */
[----:B------:R-:W-:-:S04]  /*e3f0*/  SHF.R.U32.HI R0, RZ, 0x4, R0 ;  /* 0x00000004ff007819 */ /* 0x000fc80000011600 */
[----:B------:R-:W-:-:S04]  /*e400*/  LOP3.LUT R0, R0, 0x3fff, RZ, 0xc0, !PT ;  /* 0x00003fff00007812 */ /* 0x000fc800078ec0ff */
[----:B------:R-:W-:-:S05]  /*e410*/  LOP3.LUT R0, R0, 0x10000, RZ, 0xfc, !PT ;  /* 0x0001000000007812 */ /* 0x000fca00078efcff */
[----:B------:R-:W-:Y:S01]  /*e420*/  IMAD R14, R194, 0x500, R0 ;  /* 0x00000500c20e7824 */ /* 0x000fe200078e0200 */
[----:B-1----:R-:W-:Y:S06]  /*e430*/  @P1 BRA `(.L_x_634) ;  /* 0x0000000000081947 */ /* 0x002fec0003800000 */
[----:B------:R-:W1:Y:S02]  /*e440*/  SYNCS.PHASECHK.TRANS64.TRYWAIT P1, [R3+URZ+0x22830], R4 ;  /* 0x02283004030075a7 */ /* 0x000e64000802017f */
[----:B-1----:R-:W-:Y:S05]  /*e450*/  @!P1 BRA `(.L_x_635) ;  /* 0x0000013c00d49947 */ /* 0x002fea0003800000 */
.L_x_634:
[----:B01----:R-:W-:Y:S01]  /*e460*/  IMAD.MOV.U32 R4, RZ, RZ, R14 ;  /* 0x000000ffff047224 */ /* 0x003fe200078e000e */
[----:B------:R-:W-:Y:S05]  /*e470*/  WARPSYNC.ALL ;  /* 0x0000000000007948 */ /* 0x000fea0003800000 */
[----:B------:R-:W-:Y:S01]  /*e480*/  IMAD.MOV.U32 R5, RZ, RZ, 0x40000040 ;  /* 0x40000040ff057424 */ /* 0x000fe200078e00ff */
[----:B------:R-:W-:Y:S01]  /*e490*/  R2UR UR6, R4 ;  /* 0x00000000040672ca */ /* 0x000fe200000e0000 */
[----:B------:R-:W-:Y:S01]  /*e4a0*/  WARPGROUP.ARRIVE ;  /* 0x00000000000079c5 */ /* 0x000fe20000000000 */
[----:B------:R-:W-:Y:S01]  /*e4b0*/  LOP3.LUT R4, R34, 0x10000, RZ, 0xfc, !PT ;  /* 0x0001000022047812 */ /* 0x000fe200078efcff */
[----:B------:R-:W-:Y:S01]  /*e4c0*/  IMAD.MOV.U32 R7, RZ, RZ, 0x40000040 ;  /* 0x40000040ff077424 */ /* 0x000fe200078e00ff */
[C---:B------:R-:W-:Y:S01]  /*e4d0*/  R2UR UR7, R5.reuse ;  /* 0x00000000050772ca */ /* 0x040fe200000e0000 */
[----:B------:R-:W-:Y:S01]  /*e4e0*/  VIADD R8, R14, 0x200 ;  /* 0x000002000e087836 */ /* 0x000fe20000000000 */
[----:B------:R-:W-:Y:S01]  /*e4f0*/  R2UR UR4, R4 ;  /* 0x00000000040472ca */ /* 0x000fe200000e0000 */
[----:B------:R-:W-:Y:S01]  /*e500*/  IMAD.MOV.U32 R9, RZ, RZ, 0x40000040 ;  /* 0x40000040ff097424 */ /* 0x000fe200078e00ff */
[----:B------:R-:W-:Y:S01]  /*e510*/  R2UR UR5, R5 ;  /* 0x00000000050572ca */ /* 0x000fe200000e0000 */
[----:B------:R-:W-:Y:S01]  /*e520*/  IMAD.MOV.U32 R11, RZ, RZ, 0x40000040 ;  /* 0x40000040ff0b7424 */ /* 0x000fe200078e00ff */
[C---:B------:R-:W-:Y:S01]  /*e530*/  IADD3 R6, R14.reuse, 0x100, RZ ;  /* 0x000001000e067810 */ /* 0x040fe20007ffe0ff */
[----:B------:R-:W-:Y:S01]  /*e540*/  VIADD R12, R14, 0x404 ;  /* 0x000004040e0c7836 */ /* 0x000fe20000000000 */
[----:B------:R-:W-:Y:S01]  /*e550*/  R2UR UR11, R7 ;  /* 0x00000000070b72ca */ /* 0x000fe200000e0000 */
[----:B------:R-:W-:Y:S01]  /*e560*/  IMAD.MOV.U32 R13, RZ, RZ, 0x40000040 ;  /* 0x40000040ff0d7424 */ /* 0x000fe200078e00ff */
[----:B------:R-:W-:Y:S01]  /*e570*/  R2UR UR10, R6 ;  /* 0x00000000060a72ca */ /* 0x000fe200000e0000 */
[----:B------:R-:W-:Y:S01]  /*e580*/  VIADD R6, R14, 0x300 ;  /* 0x000003000e067836 */ /* 0x000fe20000000000 */
[----:B------:R-:W-:Y:S01]  /*e590*/  R2UR UR8, R4 ;  /* 0x00000000040872ca */ /* 0x000fe200000e0000 */
[----:B------:R-:W-:Y:S01]  /*e5a0*/  IMAD.MOV.U32 R15, RZ, RZ, 0x40000040 ;  /* 0x40000040ff0f7424 */ /* 0x000fe200078e00ff */
[----:B------:R-:W-:Y:S01]  /*e5b0*/  R2UR UR9, R5 ;  /* 0x00000000050972ca */ /* 0x000fe200000e0000 */
[----:B------:R-:W-:Y:S01]  /*e5c0*/  IMAD.MOV.U32 R25, RZ, RZ, RZ ;  /* 0x000000ffff197224 */ /* 0x000fe200078e00ff */
[----:B------:R-:W-:Y:S01]  /*e5d0*/  R2UR UR14, R8 ;  /* 0x00000000080e72ca */ /* 0x000fe200000e0000 */
[----:B------:R-:W-:Y:S01]  /*e5e0*/  QGMMA.64x32x32.F32.E4M3.E4M3 R92, gdesc[UR4], RZ, !UPT, gsb0 ;  /* 0x00600000045c79f3 */ /* 0x000fe2000c0008ff */
[----:B------:R-:W-:Y:S01]  /*e5f0*/  R2UR UR15, R9 ;  /* 0x00000000090f72ca */ /* 0x000fe200000e0000 */
[----:B------:R-:W-:Y:S01]  /*e600*/  VIADD R8, R14, 0x2 ;  /* 0x000000020e087836 */ /* 0x000fe20000000000 */
[----:B------:R-:W-:Y:S01]  /*e610*/  R2UR UR12, R4 ;  /* 0x00000000040c72ca */ /* 0x000fe200000e0000 */
[----:B------:R-:W-:Y:S01]  /*e620*/  IMAD.MOV.U32 R9, RZ, RZ, 0x40000040 ;  /* 0x40000040ff097424 */ /* 0x000fe200078e00ff */
[----:B------:R-:W-:-:S02]  /*e630*/  R2UR UR13, R5 ;  /* 0x00000000050d72ca */ /* 0x000fc400000e0000 */
[----:B------:R-:W-:Y:S01]  /*e640*/  R2UR UR18, R6 ;  /* 0x00000000061272ca */ /* 0x000fe200000e0000 */
[----:B------:R-:W-:Y:S01]  /*e650*/  VIADD R6, R14, 0x102 ;  /* 0x000001020e067836 */ /* 0x000fe20000000000 */
[----:B------:R-:W-:Y:S01]  /*e660*/  R2UR UR19, R7 ;  /* 0x00000000071372ca */ /* 0x000fe200000e0000 */
[----:B------:R-:W-:Y:S01]  /*e670*/  IMAD.MOV.U32 R7, RZ, RZ, 0x40000040 ;  /* 0x40000040ff077424 */ /* 0x000fe200078e00ff */
[----:B------:R-:W-:Y:S02]  /*e680*/  R2UR UR16, R4 ;  /* 0x00000000041072ca */ /* 0x000fe400000e0000 */
[----:B------:R-:W-:Y:S02]  /*e690*/  R2UR UR17, R5 ;  /* 0x00000000051172ca */ /* 0x000fe400000e0000 */
[----:B------:R-:W-:Y:S02]  /*e6a0*/  IADD3 R10, R14, 0x400, RZ ;  /* 0x000004000e0a7810 */ /* 0x000fe40007ffe0ff */
[----:B------:R-:W-:Y:S01]  /*e6b0*/  R2UR UR23, R11 ;  /* 0x000000000b1772ca */ /* 0x000fe200000e0000 */
[----:B------:R-:W-:Y:S01]  /*e6c0*/  IMAD.MOV.U32 R11, RZ, RZ, 0x40000040 ;  /* 0x40000040ff0b7424 */ /* 0x000fe200078e00ff */
[----:B------:R-:W-:-:S02]  /*e6d0*/  R2UR UR22, R10 ;  /* 0x000000000a1672ca */ /* 0x000fc400000e0000 */
[----:B------:R-:W-:Y:S02]  /*e6e0*/  R2UR UR20, R4 ;  /* 0x00000000041472ca */ /* 0x000fe400000e0000 */
[----:B------:R-:W-:Y:S02]  /*e6f0*/  R2UR UR21, R5 ;  /* 0x00000000051572ca */ /* 0x000fe400000e0000 */
[----:B------:R-:W-:Y:S02]  /*e700*/  IADD3 R10, R14, 0x202, RZ ;  /* 0x000002020e0a7810 */ /* 0x000fe40007ffe0ff */
[----:B------:R-:W-:Y:S01]  /*e710*/  R2UR UR6, R8 ;  /* 0x00000000080672ca */ /* 0x000fe200000e0000 */
[----:B------:R-:W-:Y:S01]  /*e720*/  VIADD R8, R14, 0x402 ;  /* 0x000004020e087836 */ /* 0x000fe20000000000 */
[----:B------:R-:W-:Y:S01]  /*e730*/  R2UR UR7, R9 ;  /* 0x00000000090772ca */ /* 0x000fe200000e0000 */
[----:B------:R-:W-:Y:S01]  /*e740*/  IMAD.MOV.U32 R9, RZ, RZ, 0x40000040 ;  /* 0x40000040ff097424 */ /* 0x000fe200078e00ff */
[----:B------:R-:W-:-:S02]  /*e750*/  WARPGROUP.DEPBAR.LE gsb0, 0x0 ;  /* 0x00008000000079c5 */ /* 0x000fc40000010000 */
[----:B------:R-:W-:-:S06]  /*e760*/  WARPGROUP.ARRIVE ;  /* 0x00000000000079c5 */ /* 0x000fcc0000000000 */
[----:B------:R-:W-:Y:S01]  /*e770*/  QGMMA.64x32x32.F32.E4M3.E4M3 R76, gdesc[UR8], RZ, !UPT, gsb0 ;  /* 0x00600000084c79f3 */ /* 0x000fe2000c0008ff */
[----:B------:R-:W-:Y:S01]  /*e780*/  R2UR UR10, R6 ;  /* 0x00000000060a72ca */ /* 0x000fe200000e0000 */
[----:B------:R-:W-:Y:S01]  /*e790*/  VIADD R6, R14, 0x302 ;  /* 0x000003020e067836 */ /* 0x000fe20000000000 */
[----:B------:R-:W-:Y:S02]  /*e7a0*/  R2UR UR11, R7 ;  /* 0x00000000070b72ca */ /* 0x000fe400000e0000 */
[----:B------:R-:W-:Y:S01]  /*e7b0*/  MOV R7, 0x40000040 ;  /* 0x4000004000077802 */ /* 0x000fe20000000f00 */
[----:B------:R-:W-:Y:S02]  /*e7c0*/  WARPGROUP.DEPBAR.LE gsb0, 0x0 ;  /* 0x00008000000079c5 */ /* 0x000fe40000010000 */
[----:B------:R-:W-:-:S06]  /*e7d0*/  WARPGROUP.ARRIVE ;  /* 0x00000000000079c5 */ /* 0x000fcc0000000000 */
[----:B------:R-:W-:Y:S01]  /*e7e0*/  QGMMA.64x32x32.F32.E4M3.E4M3 R60, gdesc[UR12], RZ, !UPT, gsb0 ;  /* 0x006000000c3c79f3 */ /* 0x000fe2000c0008ff */
[----:B------:R-:W-:Y:S01]  /*e7f0*/  R2UR UR14, R10 ;  /* 0x000000000a0e72ca */ /* 0x000fe200000e0000 */
[----:B------:R-:W-:Y:S01]  /*e800*/  VIADD R10, R4, 0x2 ;  /* 0x00000002040a7836 */ /* 0x000fe20000000000 */
[----:B------:R-:W-:Y:S01]  /*e810*/  R2UR UR15, R11 ;  /* 0x000000000b0f72ca */ /* 0x000fe200000e0000 */
[----:B------:R-:W-:-:S03]  /*e820*/  IMAD.MOV.U32 R11, RZ, RZ, 0x40000040 ;  /* 0x40000040ff0b7424 */ /* 0x000fc600078e00ff */
[C---:B------:R-:W-:Y:S02]  /*e830*/  R2UR UR4, R10.reuse ;  /* 0x000000000a0472ca */ /* 0x040fe400000e0000 */
[C---:B------:R-:W-:Y:S02]  /*e840*/  R2UR UR5, R11.reuse ;  /* 0x000000000b0572ca */ /* 0x040fe400000e0000 */
[C---:B------:R-:W-:Y:S02]  /*e850*/  R2UR UR8, R10.reuse ;  /* 0x000000000a0872ca */ /* 0x040fe400000e0000 */
[C---:B------:R-:W-:Y:S02]  /*e860*/  R2UR UR9, R11.reuse ;  /* 0x000000000b0972ca */ /* 0x040fe400000e0000 */
[----:B------:R-:W-:Y:S02]  /*e870*/  R2UR UR12, R10 ;  /* 0x000000000a0c72ca */ /* 0x000fe400000e0000 */
[----:B------:R-:W-:Y:S01]  /*e880*/  R2UR UR13, R11 ;  /* 0x000000000b0d72ca */ /* 0x000fe200000e0000 */
[----:B------:R-:W-:-:S02]  /*e890*/  WARPGROUP.DEPBAR.LE gsb0, 0x0 ;  /* 0x00008000000079c5 */ /* 0x000fc40000010000 */
[----:B------:R-:W-:-:S06]  /*e8a0*/  WARPGROUP.ARRIVE ;  /* 0x00000000000079c5 */ /* 0x000fcc0000000000 */
[----:B------:R-:W-:Y:S01]  /*e8b0*/  QGMMA.64x32x32.F32.E4M3.E4M3 R44, gdesc[UR16], RZ, !UPT, gsb0 ;  /* 0x00600000102c79f3 */ /* 0x000fe2000c0008ff */
[----:B------:R-:W-:Y:S01]  /*e8c0*/  R2UR UR18, R6 ;  /* 0x00000000061272ca */ /* 0x000fe200000e0000 */
[----:B------:R-:W-:Y:S01]  /*e8d0*/  VIADD R6, R14, 0x104 ;  /* 0x000001040e067836 */ /* 0x000fe20000000000 */
[----:B------:R-:W-:Y:S01]  /*e8e0*/  R2UR UR19, R7 ;  /* 0x00000000071372ca */ /* 0x000fe200000e0000 */
[----:B------:R-:W-:Y:S01]  /*e8f0*/  IMAD.MOV.U32 R7, RZ, RZ, 0x40000040 ;  /* 0x40000040ff077424 */ /* 0x000fe200078e00ff */
[----:B------:R-:W-:Y:S02]  /*e900*/  R2UR UR16, R10 ;  /* 0x000000000a1072ca */ /* 0x000fe400000e0000 */
[----:B------:R-:W-:Y:S01]  /*e910*/  R2UR UR17, R11 ;  /* 0x000000000b1172ca */ /* 0x000fe200000e0000 */
[----:B------:R-:W-:Y:S02]  /*e920*/  WARPGROUP.DEPBAR.LE gsb0, 0x0 ;  /* 0x00008000000079c5 */ /* 0x000fe40000010000 */
        /* <DEDUP_REMOVED lines=10> */
[----:B------:R-:W-:Y:S01]  /*e9d0*/  QGMMA.64x32x32.F32.E4M3.E4M3 R92, gdesc[UR4], R92, gsb0 ;  /* 0x00600000045c79f3 */ /* 0x000fe2000800085c */
[----:B------:R-:W-:Y:S01]  /*e9e0*/  R2UR UR7, R9 ;  /* 0x00000000090772ca */ /* 0x000fe200000e0000 */
[----:B------:R-:W-:Y:S01]  /*e9f0*/  IMAD.MOV.U32 R9, RZ, RZ, 0x40000040 ;  /* 0x40000040ff097424 */ /* 0x000fe200078e00ff */
[----:B------:R-:W-:Y:S02]  /*ea00*/  R2UR UR6, R8 ;  /* 0x00000000080672ca */ /* 0x000fe400000e0000 */
[----:B------:R-:W-:Y:S01]  /*ea10*/  IADD3 R8, R14, 0x204, RZ ;  /* 0x000002040e087810 */ /* 0x000fe20007ffe0ff */
[----:B------:R-:W-:Y:S02]  /*ea20*/  WARPGROUP.DEPBAR.LE gsb0, 0x0 ;  /* 0x00008000000079c5 */ /* 0x000fe40000010000 */
[----:B------:R-:W-:-:S06]  /*ea30*/  WARPGROUP.ARRIVE ;  /* 0x00000000000079c5 */ /* 0x000fcc0000000000 */
[----:B------:R-:W-:Y:S01]  /*ea40*/  QGMMA.64x32x32.F32.E4M3.E4M3 R76, gdesc[UR8], R76, gsb0 ;  /* 0x00600000084c79f3 */ /* 0x000fe2000800084c */
[----:B------:R-:W-:Y:S01]  /*ea50*/  R2UR UR10, R6 ;  /* 0x00000000060a72ca */ /* 0x000fe200000e0000 */
[----:B------:R-:W-:Y:S01]  /*ea60*/  VIADD R6, R14, 0x304 ;  /* 0x000003040e067836 */ /* 0x000fe20000000000 */
[----:B------:R-:W-:Y:S02]  /*ea70*/  R2UR UR11, R7 ;  /* 0x00000000070b72ca */ /* 0x000fe400000e0000 */
[----:B------:R-:W-:Y:S01]  /*ea80*/  MOV R7, 0x40000040 ;  /* 0x4000004000077802 */ /* 0x000fe20000000f00 */
[----:B------:R-:W-:Y:S02]  /*ea90*/  WARPGROUP.DEPBAR.LE gsb0, 0x0 ;  /* 0x00008000000079c5 */ /* 0x000fe40000010000 */
[----:B------:R-:W-:-:S06]  /*eaa0*/  WARPGROUP.ARRIVE ;  /* 0x00000000000079c5 */ /* 0x000fcc0000000000 */
[----:B------:R-:W-:Y:S01]  /*eab0*/  QGMMA.64x32x32.F32.E4M3.E4M3 R60, gdesc[UR12], R60, gsb0 ;  /* 0x006000000c3c79f3 */ /* 0x000fe2000800083c */
        /* <DEDUP_REMOVED lines=12> */
[----:B------:R-:W-:Y:S01]  /*eb80*/  QGMMA.64x32x32.F32.E4M3.E4M3 R44, gdesc[UR16], R44, gsb0 ;  /* 0x00600000102c79f3 */ /* 0x000fe2000800082c */
        /* <DEDUP_REMOVED lines=26> */
[C---:B------:R-:W-:Y:S01]  /*ed30*/  VIADD R12, R14.reuse, 0x306 ;  /* 0x000003060e0c7836 */ /* 0x040fe20000000000 */
[----:B------:R-:W-:Y:S01]  /*ed40*/  R2UR UR11, R13 ;  /* 0x000000000d0b72ca */ /* 0x000fe200000e0000 */
[----:B------:R-:W-:Y:S01]  /*ed50*/  VIADD R14, R14, 0x406 ;  /* 0x000004060e0e7836 */ /* 0x000fe20000000000 */
        /* <DEDUP_REMOVED lines=17> */
[----:B------:R-:W-:Y:S02]  /*ee70*/  R2UR UR18, R12 ;  /* 0x000000000c1272ca */ /* 0x000fe400000e0000 */
[----:B------:R-:W-:Y:S02]  /*ee80*/  R2UR UR19, R13 ;  /* 0x000000000d1372ca */ /* 0x000fe400000e0000 */
[----:B------:R-:W-:Y:S02]  /*ee90*/  R2UR UR16, R6 ;  /* 0x00000000061072ca */ /* 0x000fe400000e0000 */
[----:B------:R-:W-:Y:S01]  /*eea0*/  R2UR UR17, R7 ;  /* 0x00000000071172ca */ /* 0x000fe200000e0000 */
[----:B------:R-:W-:Y:S02]  /*eeb0*/  WARPGROUP.DEPBAR.LE gsb0, 0x0 ;  /* 0x00008000000079c5 */ /* 0x000fe40000010000 */
        /* <DEDUP_REMOVED lines=22> */
[----:B------:R-:W-:Y:S05]  /*f020*/  @!P0 BRA `(.L_x_636) ;  /* 0x0000000000048947 */ /* 0x000fea0003800000 */
[----:B------:R-:W-:Y:S01]  /*f030*/  BPT.TRAP 0x1 ;  /* 0x000000040000795c */ /* 0x000fe20000300000 */
.L_x_636:
[----:B------:R-:W-:Y:S02]  /*f040*/  IADD3 R14, R24, 0xa0, -R211 ;  /* 0x000000a0180e7810 */ /* 0x000fe40007ffe8d3 */
[----:B------:R-:W-:-:S03]  /*f050*/  P2R R20, PR, RZ, 0x1 ;  /* 0x00000001ff147803 */ /* 0x000fc60000000000 */
        /* <DEDUP_REMOVED lines=12> */
[----:B------:R-:W-:-:S02]  /*f120*/  FSEL R15, R94, -INF , P2 ;  /* 0xff8000005e0f7808 */ /* 0x000fc40001000000 */
[----:B------:R-:W-:Y:S02]  /*f130*/  ISETP.GT.AND P2, PT, R14, 0x11, PT ;  /* 0x000000110e00780c */ /* 0x000fe40003f44270 */
[----:B------:R-:W-:Y:S02]  /*f140*/  FSEL R113, R100, -INF , P1 ;  /* 0xff80000064717808 */ /* 0x000fe40000800000 */
[----:B------:R-:W-:Y:S02]  /*f150*/  FMNMX.FTZ R24, R97, R24, !PT ;  /* 0x0000001861187209 */ /* 0x000fe40007810000 */
        /* <DEDUP_REMOVED lines=17> */
[----:B------:R-:W-:Y:S02]  /*f270*/  FSEL R103, R103, -INF , P2 ;  /* 0xff80000067677808 */ /* 0x000fe40001000000 */
[----:B------:R-:W-:Y:S02]  /*f280*/  FSEL R77, R106, -INF , P5 ;  /* 0xff8000006a4d7808 */ /* 0x000fe40002800000 */
[----:B------:R-:W-:Y:S02]  /*f290*/  ISETP.GT.AND P2, PT, R14, 0x28, PT ;  /* 0x000000280e00780c */ /* 0x000fe40003f44270 */
[----:B------:R-:W-:-:S02]  /*f2a0*/  FMNMX.FTZ R24, R117, R24, !PT ;  /* 0x0000001875187209 */ /* 0x000fc40007810000 */
[----:B------:R-:W-:Y:S02]  /*f2b0*/  ISETP.GT.AND P5, PT, R14, 0x29, PT ;  /* 0x000000290e00780c */ /* 0x000fe40003fa4270 */
[----:B------:R-:W-:Y:S02]  /*f2c0*/  FSEL R121, R80, -INF , P2 ;  /* 0xff80000050797808 */ /* 0x000fe40001000000 */
[----:B------:R-:W-:Y:S02]  /*f2d0*/  FMNMX.FTZ R24, R119, R24, !PT ;  /* 0x0000001877187209 */ /* 0x000fe40007810000 */
[----:B------:R-:W-:Y:S02]  /*f2e0*/  FSEL R123, R81, -INF , P5 ;  /* 0xff800000517b7808 */ /* 0x000fe40002800000 */
[----:B------:R-:W-:Y:S02]  /*f2f0*/  FSEL R81, R78, -INF , P3 ;  /* 0xff8000004e517808 */ /* 0x000fe40001800000 */
[----:B------:R-:W-:-:S02]  /*f300*/  ISETP.GT.AND P3, PT, R14, 0x31, PT ;  /* 0x000000310e00780c */ /* 0x000fc40003f64270 */
[----:B------:R-:W-:Y:S02]  /*f310*/  FSEL R107, R107, -INF , P4 ;  /* 0xff8000006b6b7808 */ /* 0x000fe40002000000 */
[----:B------:R-:W-:Y:S02]  /*f320*/  ISETP.GT.AND P4, PT, R14, 0x30, PT ;  /* 0x000000300e00780c */ /* 0x000fe40003f84270 */
[----:B------:R-:W-:Y:S02]  /*f330*/  FMNMX.FTZ R24, R121, R24, !PT ;  /* 0x0000001879187209 */ /* 0x000fe40007810000 */
[----:B------:R-:W-:Y:S02]  /*f340*/  FSEL R127, R85, -INF , P3 ;  /* 0xff800000557f7808 */ /* 0x000fe40001800000 */
[----:B------:R-:W-:Y:S02]  /*f350*/  FSEL R85, R82, -INF , P2 ;  /* 0xff80000052557808 */ /* 0x000fe40001000000 */
[----:B------:R-:W-:-:S02]  /*f360*/  FSEL R125, R84, -INF , P4 ;  /* 0xff800000547d7808 */ /* 0x000fc40002000000 */
[----:B------:R-:W-:Y:S02]  /*f370*/  FMNMX.FTZ R24, R123, R24, !PT ;  /* 0x000000187b187209 */ /* 0x000fe40007810000 */
[C---:B------:R-:W-:Y:S02]  /*f380*/  ISETP.GT.AND P2, PT, R14.reuse, 0x39, PT ;  /* 0x000000390e00780c */ /* 0x040fe40003f44270 */
[----:B------:R-:W-:Y:S02]  /*f390*/  FSEL R79, R79, -INF , P1 ;  /* 0xff8000004f4f7808 */ /* 0x000fe40000800000 */
[----:B------:R-:W-:Y:S02]  /*f3a0*/  ISETP.GT.AND P1, PT, R14, 0x38, PT ;  /* 0x000000380e00780c */ /* 0x000fe40003f24270 */
[----:B------:R-:W-:Y:S02]  /*f3b0*/  FMNMX.FTZ R24, R125, R24, !PT ;  /* 0x000000187d187209 */ /* 0x000fe40007810000 */
[----:B------:R-:W-:-:S02]  /*f3c0*/  FSEL R131, R89, -INF , P2 ;  /* 0xff80000059837808 */ /* 0x000fc40001000000 */
[----:B------:R-:W-:Y:S02]  /*f3d0*/  FSEL R89, R86, -INF , P4 ;  /* 0xff80000056597808 */ /* 0x000fe40002000000 */
[----:B------:R-:W-:Y:S02]  /*f3e0*/  ISETP.GT.AND P4, PT, R14, 0x41, PT ;  /* 0x000000410e00780c */ /* 0x000fe40003f84270 */
[----:B------:R-:W-:Y:S02]  /*f3f0*/  FSEL R129, R88, -INF , P1 ;  /* 0xff80000058817808 */ /* 0x000fe40000800000 */
[----:B------:R-:W-:Y:S02]  /*f400*/  FMNMX.FTZ R24, R127, R24, !PT ;  /* 0x000000187f187209 */ /* 0x000fe40007810000 */
[----:B------:R-:W-:Y:S02]  /*f410*/  FSEL R135, R61, -INF , P4 ;  /* 0xff8000003d877808 */ /* 0x000fe40002000000 */
[----:B------:R-:W-:-:S02]  /*f420*/  FSEL R83, R83, -INF , P5 ;  /* 0xff80000053537808 */ /* 0x000fc40002800000 */
[----:B------:R-:W-:Y:S02]  /*f430*/  FSEL R61, R90, -INF , P1 ;  /* 0xff8000005a3d7808 */ /* 0x000fe40000800000 */
[C---:B------:R-:W-:Y:S02]  /*f440*/  ISETP.GT.AND P5, PT, R14.reuse, 0x40, PT ;  /* 0x000000400e00780c */ /* 0x040fe40003fa4270 */
[----:B------:R-:W-:Y:S02]  /*f450*/  FMNMX.FTZ R24, R129, R24, !PT ;  /* 0x0000001881187209 */ /* 0x000fe40007810000 */
[----:B------:R-:W-:Y:S02]  /*f460*/  ISETP.GT.AND P1, PT, R14, 0x49, PT ;  /* 0x000000490e00780c */ /* 0x000fe40003f24270 */
[----:B------:R-:W-:Y:S02]  /*f470*/  FSEL R133, R60, -INF , P5 ;  /* 0xff8000003c857808 */ /* 0x000fe40002800000 */
[----:B------:R-:W-:-:S02]  /*f480*/  FMNMX.FTZ R24, R131, R24, !PT ;  /* 0x0000001883187209 */ /* 0x000fc40007810000 */
[----:B------:R-:W-:Y:S02]  /*f490*/  FSEL R139, R65, -INF , P1 ;  /* 0xff800000418b7808 */ /* 0x000fe40000800000 */
[----:B------:R-:W-:Y:S02]  /*f4a0*/  FSEL R65, R62, -INF , P5 ;  /* 0xff8000003e417808 */ /* 0x000fe40002800000 */
[----:B------:R-:W-:Y:S02]  /*f4b0*/  FSEL R87, R87, -INF , P3 ;  /* 0xff80000057577808 */ /* 0x000fe40001800000 */
[C---:B------:R-:W-:Y:S02]  /*f4c0*/  ISETP.GT.AND P5, PT, R14.reuse, 0x51, PT ;  /* 0x000000510e00780c */ /* 0x040fe40003fa4270 */
[----:B------:R-:W-:Y:S02]  /*f4d0*/  ISETP.GT.AND P3, PT, R14, 0x48, PT ;  /* 0x000000480e00780c */ /* 0x000fe40003f64270 */
[----:B------:R-:W-:-:S02]  /*f4e0*/  FMNMX.FTZ R24, R133, R24, !PT ;  /* 0x0000001885187209 */ /* 0x000fc40007810000 */
[----:B------:R-:W-:Y:S02]  /*f4f0*/  FSEL R147, R69, -INF , P5 ;  /* 0xff80000045937808 */ /* 0x000fe40002800000 */
[----:B------:R-:W-:Y:S02]  /*f500*/  FSEL R137, R64, -INF , P3 ;  /* 0xff80000040897808 */ /* 0x000fe40001800000 */
[----:B------:R-:W-:Y:S02]  /*f510*/  FSEL R69, R66, -INF , P3 ;  /* 0xff80000042457808 */ /* 0x000fe40001800000 */
[----:B------:R-:W-:Y:S02]  /*f520*/  FMNMX.FTZ R24, R135, R24, !PT ;  /* 0x0000001887187209 */ /* 0x000fe40007810000 */
[----:B------:R-:W-:Y:S02]  /*f530*/  FSEL R91, R91, -INF , P2 ;  /* 0xff8000005b5b7808 */ /* 0x000fe40001000000 */
[----:B------:R-:W-:-:S02]  /*f540*/  ISETP.GT.AND P3, PT, R14, 0x59, PT ;  /* 0x000000590e00780c */ /* 0x000fc40003f64270 */
[----:B------:R-:W-:Y:S02]  /*f550*/  ISETP.GT.AND P2, PT, R14, 0x50, PT ;  /* 0x000000500e00780c */ /* 0x000fe40003f44270 */
[----:B------:R-:W-:Y:S02]  /*f560*/  FMNMX.FTZ R24, R137, R24, !PT ;  /* 0x0000001889187209 */ /* 0x000fe40007810000 */
[----:B------:R-:W-:Y:S02]  /*f570*/  FSEL R155, R73, -INF , P3 ;  /* 0xff800000499b7808 */ /* 0x000fe40001800000 */
[----:B------:R-:W-:Y:S02]  /*f580*/  FSEL R141, R68, -INF , P2 ;  /* 0xff800000448d7808 */ /* 0x000fe40001000000 */
[----:B------:R-:W-:Y:S02]  /*f590*/  FSEL R73, R70, -INF , P2 ;  /* 0xff80000046497808 */ /* 0x000fe40001000000 */
[----:B------:R-:W-:-:S02]  /*f5a0*/  FSEL R63, R63, -INF , P4 ;  /* 0xff8000003f3f7808 */ /* 0x000fc40002000000 */
[C---:B------:R-:W-:Y:S02]  /*f5b0*/  ISETP.GT.AND P2, PT, R14.reuse, 0x61, PT ;  /* 0x000000610e00780c */ /* 0x040fe40003f44270 */
[----:B------:R-:W-:Y:S02]  /*f5c0*/  ISETP.GT.AND P4, PT, R14, 0x58, PT ;  /* 0x000000580e00780c */ /* 0x000fe40003f84270 */
[----:B------:R-:W-:Y:S02]  /*f5d0*/  FMNMX.FTZ R24, R139, R24, !PT ;  /* 0x000000188b187209 */ /* 0x000fe40007810000 */
[----:B------:R-:W-:Y:S02]  /*f5e0*/  FSEL R143, R45, -INF , P2 ;  /* 0xff8000002d8f7808 */ /* 0x000fe40001000000 */
[----:B------:R-:W-:Y:S02]  /*f5f0*/  FSEL R153, R72, -INF , P4 ;  /* 0xff80000048997808 */ /* 0x000fe40002000000 */
[----:B------:R-:W-:-:S02]  /*f600*/  FSEL R45, R74, -INF , P4 ;  /* 0xff8000004a2d7808 */ /* 0x000fc40002000000 */
[----:B------:R-:W-:Y:S02]  /*f610*/  FMNMX.FTZ R24, R141, R24, !PT ;  /* 0x000000188d187209 */ /* 0x000fe40007810000 */
[----:B------:R-:W-:Y:S02]  /*f620*/  FSEL R67, R67, -INF , P1 ;  /* 0xff80000043437808 */ /* 0x000fe40000800000 */
[C---:B------:R-:W-:Y:S02]  /*f630*/  ISETP.GT.AND P4, PT, R14.reuse, 0x69, PT ;  /* 0x000000690e00780c */ /* 0x040fe40003f84270 */
[----:B------:R-:W-:Y:S02]  /*f640*/  ISETP.GT.AND P1, PT, R14, 0x60, PT ;  /* 0x000000600e00780c */ /* 0x000fe40003f24270 */
[----:B------:R-:W-:Y:S02]  /*f650*/  FMNMX.FTZ R24, R147, R24, !PT ;  /* 0x0000001893187209 */ /* 0x000fe40007810000 */
[----:B------:R-:W-:-:S02]  /*f660*/  FSEL R149, R49, -INF , P4 ;  /* 0xff80000031957808 */ /* 0x000fc40002000000 */
[----:B------:R-:W-:Y:S02]  /*f670*/  FSEL R151, R44, -INF , P1 ;  /* 0xff8000002c977808 */ /* 0x000fe40000800000 */
[----:B------:R-:W-:Y:S02]  /*f680*/  FSEL R49, R46, -INF , P1 ;  /* 0xff8000002e317808 */ /* 0x000fe40000800000 */
[C---:B------:R-:W-:Y:S02]  /*f690*/  ISETP.GT.AND P1, PT, R14.reuse, 0x71, PT ;  /* 0x000000710e00780c */ /* 0x040fe40003f24270 */
[----:B------:R-:W-:Y:S02]  /*f6a0*/  ISETP.GT.AND P0, PT, R14, 0x79, PT ;  /* 0x000000790e00780c */ /* 0x000fe40003f04270 */
[----:B------:R-:W-:Y:S02]  /*f6b0*/  FMNMX.FTZ R24, R153, R24, !PT ;  /* 0x0000001899187209 */ /* 0x000fe40007810000 */
[----:B------:R-:W-:-:S02]  /*f6c0*/  FSEL R75, R75, -INF , P3 ;  /* 0xff8000004b4b7808 */ /* 0x000fc40001800000 */
[----:B------:R-:W-:Y:S02]  /*f6d0*/  ISETP.GT.AND P3, PT, R14, 0x70, PT ;  /* 0x000000700e00780c */ /* 0x000fe40003f64270 */
[----:B------:R-:W-:Y:S02]  /*f6e0*/  FSEL R159, R53, -INF , P1 ;  /* 0xff800000359f7808 */ /* 0x000fe40000800000 */
[----:B------:R-:W-:Y:S02]  /*f6f0*/  FSEL R163, R57, -INF , P0 ;  /* 0xff80000039a37808 */ /* 0x000fe40000000000 */
[----:B------:R-:W-:Y:S02]  /*f700*/  FSEL R55, R55, -INF , P1 ;  /* 0xff80000037377808 */ /* 0x000fe40000800000 */
[----:B------:R-:W-:Y:S02]  /*f710*/  FSEL R71, R71, -INF , P5 ;  /* 0xff80000047477808 */ /* 0x000fe40002800000 */
[----:B------:R-:W-:-:S02]  /*f720*/  FSEL R47, R47, -INF , P2 ;  /* 0xff8000002f2f7808 */ /* 0x000fc40001000000 */
[C---:B------:R-:W-:Y:S02]  /*f730*/  ISETP.GT.AND P0, PT, R14.reuse, 0x81, PT ;  /* 0x000000810e00780c */ /* 0x040fe40003f04270 */
[C---:B------:R-:W-:Y:S02]  /*f740*/  ISETP.GT.AND P1, PT, R14.reuse, 0x88, PT ;  /* 0x000000880e00780c */ /* 0x040fe40003f24270 */
[----:B------:R-:W-:Y:S02]  /*f750*/  FMNMX.FTZ R24, R155, R24, !PT ;  /* 0x000000189b187209 */ /* 0x000fe40007810000 */
[C---:B------:R-:W-:Y:S02]  /*f760*/  ISETP.GT.AND P5, PT, R14.reuse, 0x68, PT ;  /* 0x000000680e00780c */ /* 0x040fe40003fa4270 */
[C---:B------:R-:W-:Y:S02]  /*f770*/  ISETP.GT.AND P2, PT, R14.reuse, 0x78, PT ;  /* 0x000000780e00780c */ /* 0x040fe40003f44270 */
[----:B------:R-:W-:-:S02]  /*f780*/  ISETP.GT.AND P6, PT, R14, 0x80, PT ;  /* 0x000000800e00780c */ /* 0x000fc40003fc4270 */
[----:B------:R-:W-:Y:S02]  /*f790*/  FSEL R57, R54, -INF , P3 ;  /* 0xff80000036397808 */ /* 0x000fe40001800000 */
[----:B------:R-:W-:Y:S02]  /*f7a0*/  FSEL R167, R29, -INF , P0 ;  /* 0xff8000001da77808 */ /* 0x000fe40000000000 */
[----:B------:R-:W-:Y:S02]  /*f7b0*/  FSEL R54, R32, -INF , P1 ;  /* 0xff80000020367808 */ /* 0x000fe40000800000 */
[----:B------:R-:W-:Y:S02]  /*f7c0*/  FMNMX.FTZ R24, R151, R24, !PT ;  /* 0x0000001897187209 */ /* 0x000fe40007810000 */
[----:B------:R-:W-:Y:S02]  /*f7d0*/  FSEL R145, R48, -INF , P5 ;  /* 0xff80000030917808 */ /* 0x000fe40002800000 */
[----:B------:R-:W-:-:S02]  /*f7e0*/  FSEL R157, R52, -INF , P3 ;  /* 0xff800000349d7808 */ /* 0x000fc40001800000 */
[----:B------:R-:W-:Y:S02]  /*f7f0*/  FSEL R53, R50, -INF , P5 ;  /* 0xff80000032357808 */ /* 0x000fe40002800000 */
[----:B------:R-:W-:Y:S02]  /*f800*/  FSEL R161, R56, -INF , P2 ;  /* 0xff80000038a17808 */ /* 0x000fe40001000000 */
[----:B------:R-:W-:Y:S02]  /*f810*/  FSEL R51, R51, -INF , P4 ;  /* 0xff80000033337808 */ /* 0x000fe40002000000 */
[----:B------:R-:W-:Y:S02]  /*f820*/  FSEL R165, R28, -INF , P6 ;  /* 0xff8000001ca57808 */ /* 0x000fe40003000000 */
[----:B------:R-:W-:Y:S02]  /*f830*/  P2R R44, PR, RZ, 0x1 ;  /* 0x00000001ff2c7803 */ /* 0x000fe40000000000 */
[----:B------:R-:W-:-:S02]  /*f840*/  FSEL R29, R58, -INF , P2 ;  /* 0xff8000003a1d7808 */ /* 0x000fc40001000000 */
[----:B------:R-:W-:Y:S02]  /*f850*/  P2R R32, PR, RZ, 0x2 ;  /* 0x00000002ff207803 */ /* 0x000fe40000000000 */
[C---:B------:R-:W-:Y:S02]  /*f860*/  ISETP.GT.AND P2, PT, R14.reuse, 0x89, PT ;  /* 0x000000890e00780c */ /* 0x040fe40003f44270 */
[C---:B------:R-:W-:Y:S02]  /*f870*/  ISETP.GT.AND P3, PT, R14.reuse, 0x90, PT ;  /* 0x000000900e00780c */ /* 0x040fe40003f64270 */
[C---:B------:R-:W-:Y:S02]  /*f880*/  ISETP.GT.AND P4, PT, R14.reuse, 0x91, PT ;  /* 0x000000910e00780c */ /* 0x040fe40003f84270 */
[C---:B------:R-:W-:Y:S02]  /*f890*/  ISETP.GT.AND P5, PT, R14.reuse, 0x98, PT ;  /* 0x000000980e00780c */ /* 0x040fe40003fa4270 */
[----:B------:R-:W-:-:S02]  /*f8a0*/  ISETP.GT.AND P6, PT, R14, 0x99, PT ;  /* 0x000000990e00780c */ /* 0x000fc40003fc4270 */
[C---:B------:R-:W-:Y:S02]  /*f8b0*/  ISETP.GT.AND P1, PT, R14.reuse, 0x79, PT ;  /* 0x000000790e00780c */ /* 0x040fe40003f24270 */
[----:B------:R-:W-:Y:S02]  /*f8c0*/  ISETP.GT.AND P0, PT, R14, 0x80, PT ;  /* 0x000000800e00780c */ /* 0x000fe40003f04270 */
        /* <DEDUP_REMOVED lines=19> */
[----:B------:R-:W-:Y:S02]  /*fa00*/  FSEL R52, R33, -INF , P2 ;  /* 0xff80000021347808 */ /* 0x000fe40001000000 */
[----:B------:R-:W-:Y:S02]  /*fa10*/  FMNMX.FTZ R13, R54, R13, !PT ;  /* 0x0000000d360d7209 */ /* 0x000fe40007810000 */
[----:B------:R-:W-:-:S02]  /*fa20*/  FMNMX.FTZ R14, R83, R14, !PT ;  /* 0x0000000e530e7209 */ /* 0x000fc40007810000 */
[----:B------:R-:W-:Y:S02]  /*fa30*/  FSEL R50, R36, -INF , P3 ;  /* 0xff80000024327808 */ /* 0x000fe40001800000 */
        /* <DEDUP_REMOVED lines=11> */
[----:B------:R-:W-:Y:S02]  /*faf0*/  FMNMX.FTZ R24, R169, R24, !PT ;  /* 0x00000018a9187209 */ /* 0x000fe40007810000 */
[----:B------:R-:W-:Y:S02]  /*fb00*/  FMNMX.FTZ R14, R65, R14, !PT ;  /* 0x0000000e410e7209 */ /* 0x000fe40007810000 */
[----:B------:R-:W-:Y:S01]  /*fb10*/  FSEL R59, R59, -INF , P1 ;  /* 0xff8000003b3b7808 */ /* 0x000fe20000800000 */
[----:B------:R-:W0:Y:S01]  /*fb20*/  SHFL.BFLY PT, R13, R24, 0x2, 0x1f ;  /* 0x0c401f00180d7f89 */ /* 0x000e2200000e0000 */
[----:B------:R-:W-:Y:S02]  /*fb30*/  FMNMX.FTZ R14, R63, R14, !PT ;  /* 0x0000000e3f0e7209 */ /* 0x000fe40007810000 */
[----:B------:R-:W-:Y:S02]  /*fb40*/  FSEL R33, R30, -INF , P0 ;  /* 0xff8000001e217808 */ /* 0x000fe40000000000 */
[----:B------:R-:W-:-:S02]  /*fb50*/  FMNMX.FTZ R14, R69, R14, !PT ;  /* 0x0000000e450e7209 */ /* 0x000fc40007810000 */
[----:B------:R-:W-:Y:S02]  /*fb60*/  ISETP.NE.AND P0, PT, R44, RZ, PT ;  /* 0x000000ff2c00720c */ /* 0x000fe40003f05270 */
[----:B------:R-:W-:Y:S02]  /*fb70*/  FMNMX.FTZ R14, R67, R14, !PT ;  /* 0x0000000e430e7209 */ /* 0x000fe40007810000 */
[----:B------:R-:W-:Y:S02]  /*fb80*/  P2R R28, PR, RZ, 0x4 ;  /* 0x00000004ff1c7803 */ /* 0x000fe40000000000 */
[----:B------:R-:W-:Y:S02]  /*fb90*/  FMNMX.FTZ R14, R73, R14, !PT ;  /* 0x0000000e490e7209 */ /* 0x000fe40007810000 */
[----:B------:R-:W-:Y:S02]  /*fba0*/  ISETP.NE.AND P1, PT, R32, RZ, PT ;  /* 0x000000ff2000720c */ /* 0x000fe40003f25270 */
[----:B------:R-:W-:-:S02]  /*fbb0*/  FMNMX.FTZ R14, R71, R14, !PT ;  /* 0x0000000e470e7209 */ /* 0x000fc40007810000 */
[----:B------:R-:W-:Y:S02]  /*fbc0*/  FSEL R31, R31, -INF , P0 ;  /* 0xff8000001f1f7808 */ /* 0x000fe40000000000 */
[----:B------:R-:W-:Y:S02]  /*fbd0*/  FMNMX.FTZ R14, R45, R14, !PT ;  /* 0x0000000e2d0e7209 */ /* 0x000fe40007810000 */
[----:B------:R-:W-:Y:S02]  /*fbe0*/  FSEL R37, R34, -INF , P1 ;  /* 0xff80000022257808 */ /* 0x000fe40000800000 */
[----:B0----5:R-:W-:Y:S02]  /*fbf0*/  FMNMX.FTZ R26, R24, R13, !PT ;  /* 0x0000000d181a7209 */ /* 0x021fe40007810000 */
[----:B------:R-:W-:Y:S02]  /*fc00*/  FMNMX.FTZ R14, R75, R14, !PT ;  /* 0x0000000e4b0e7209 */ /* 0x000fe40007810000 */
[----:B------:R-:W-:Y:S01]  /*fc10*/  ISETP.NE.AND P0, PT, R20, RZ, PT ;  /* 0x000000ff1400720c */ /* 0x000fe20003f05270 */
[----:B------:R-:W0:Y:S01]  /*fc20*/  SHFL.BFLY PT, R13, R26, 0x1, 0x1f ;  /* 0x0c201f001a0d7f89 */ /* 0x000e2200000e0000 */
[----:B------:R-:W-:-:S04]  /*fc30*/  FMNMX.FTZ R14, R49, R14, !PT ;  /* 0x0000000e310e7209 */ /* 0x000fc80007810000 */
[----:B------:R-:W-:-:S04]  /*fc40*/  FMNMX.FTZ R14, R47, R14, !PT ;  /* 0x0000000e2f0e7209 */ /* 0x000fc80007810000 */
[----:B------:R-:W-:-:S04]  /*fc50*/  FMNMX.FTZ R14, R53, R14, !PT ;  /* 0x0000000e350e7209 */ /* 0x000fc80007810000 */
[----:B------:R-:W-:-:S04]  /*fc60*/  FMNMX.FTZ R14, R51, R14, !PT ;  /* 0x0000000e330e7209 */ /* 0x000fc80007810000 */
[----:B------:R-:W-:-:S04]  /*fc70*/  FMNMX.FTZ R14, R57, R14, !PT ;  /* 0x0000000e390e7209 */ /* 0x000fc80007810000 */
[----:B------:R-:W-:Y:S02]  /*fc80*/  FMNMX.FTZ R14, R55, R14, !PT ;  /* 0x0000000e370e7209 */ /* 0x000fe40007810000 */
[----:B0-----:R-:W-:Y:S02]  /*fc90*/  FMNMX.FTZ R13, R26, R13, !PT ;  /* 0x0000000d1a0d7209 */ /* 0x001fe40007810000 */
[----:B------:R-:W-:Y:S02]  /*fca0*/  FMNMX.FTZ R14, R29, R14, !PT ;  /* 0x0000000e1d0e7209 */ /* 0x000fe40007810000 */
[----:B------:R-:W-:Y:S01]  /*fcb0*/  FSETP.NEU.FTZ.AND P2, PT, R13, -INF , PT ;  /* 0xff8000000d00780b */ /* 0x000fe20003f5d000 */
[----:B------:R-:W-:-:S01]  /*fcc0*/  FFMA.FTZ R173, R2, R13, -8 ;  /* 0xc100000002ad7423 */ /* 0x000fc2000001000d */
[----:B------:R-:W-:-:S04]  /*fcd0*/  FMNMX.FTZ R14, R59, R14, !PT ;  /* 0x0000000e3b0e7209 */ /* 0x000fc80007810000 */
[----:B------:R-:W-:Y:S02]  /*fce0*/  FMNMX.FTZ R14, R33, R14, !PT ;  /* 0x0000000e210e7209 */ /* 0x000fe40007810000 */
[----:B------:R-:W-:Y:S02]  /*fcf0*/  FSEL R173, R173, RZ, P2 ;  /* 0x000000ffadad7208 */ /* 0x000fe40001000000 */
[----:B------:R-:W-:Y:S02]  /*fd00*/  ISETP.NE.AND P2, PT, R28, RZ, PT ;  /* 0x000000ff1c00720c */ /* 0x000fe40003f45270 */
[----:B------:R-:W-:Y:S01]  /*fd10*/  FMNMX.FTZ R14, R31, R14, !PT ;  /* 0x0000000e1f0e7209 */ /* 0x000fe20007810000 */
[C-C-:B------:R-:W-:Y:S01]  /*fd20*/  FFMA.FTZ R32, R2.reuse, R125, -R173.reuse ;  /* 0x0000007d02207223 */ /* 0x140fe200000108ad */
[----:B------:R-:W-:Y:S01]  /*fd30*/  FSEL R125, R35, -INF , P2 ;  /* 0xff800000237d7808 */ /* 0x000fe20001000000 */
[C-C-:B------:R-:W-:Y:S01]  /*fd40*/  FFMA.FTZ R24, R2.reuse, R113, -R173.reuse ;  /* 0x0000007102187223 */ /* 0x140fe200000108ad */
[----:B------:R-:W-:Y:S01]  /*fd50*/  FMNMX.FTZ R14, R37, R14, !PT ;  /* 0x0000000e250e7209 */ /* 0x000fe20007810000 */
[--C-:B------:R-:W-:Y:S01]  /*fd60*/  FFMA.FTZ R113, R2, R127, -R173.reuse ;  /* 0x0000007f02717223 */ /* 0x100fe200000108ad */
[----:B------:R-:W-:Y:S01]  /*fd70*/  FSEL R127, R38, -INF , P3 ;  /* 0xff800000267f7808 */ /* 0x000fe20001800000 */
[C-C-:B------:R-:W-:Y:S01]  /*fd80*/  FFMA.FTZ R28, R2.reuse, R117, -R173.reuse ;  /* 0x00000075021c7223 */ /* 0x140fe200000108ad */
        /* <DEDUP_REMOVED lines=13> */
[C-C-:B------:R-:W-:Y:S01]  /*fe60*/  FFMA.FTZ R30, R2.reuse, R121, -R173.reuse ;  /* 0x00000079021e7223 */ /* 0x140fe200000108ad */
[----:B------:R-:W-:-:S01]  /*fe70*/  FFMA.FTZ R121, R2, R139, -R173 ;  /* 0x0000008b02797223 */ /* 0x000fc200000108ad */
[C-C-:B------:R-:W-:Y:S01]  /*fe80*/  FFMA.FTZ R20, R2.reuse, R109, -R173.reuse ;  /* 0x0000006d02147223 */ /* 0x140fe200000108ad */
[----:B------:R-:W-:Y:S01]  /*fe90*/  FMNMX.FTZ R14, R135, R14, !PT ;  /* 0x0000000e870e7209 */ /* 0x000fe20007810000 */
[C-C-:B------:R-:W-:Y:S01]  /*fea0*/  FFMA.FTZ R41, R2.reuse, R12, -R173.reuse ;  /* 0x0000000c02297223 */ /* 0x140fe200000108ad */
[----:B------:R-:W-:-:S01]  /*feb0*/  FFMA.FTZ R139, R2, R52, -R173 ;  /* 0x00000034028b7223 */ /* 0x000fc200000108ad */
[C-C-:B------:R-:W-:Y:S01]  /*fec0*/  FFMA.FTZ R52, R2.reuse, R48, -R173.reuse ;  /* 0x0000003002347223 */ /* 0x140fe200000108ad */
[----:B------:R-:W-:-:S01]  /*fed0*/  FFMA.FTZ R12, R2, R111, -R173 ;  /* 0x0000006f020c7223 */ /* 0x000fc200000108ad */
[----:B------:R-:W0:Y:S01]  /*fee0*/  SHFL.BFLY PT, R137, R14, 0x2, 0x1f ;  /* 0x0c401f000e897f89 */ /* 0x000e2200000e0000 */
[----:B------:R-:W-:Y:S01]  /*fef0*/  MUFU.EX2 R20, R20 ;  /* 0x0000001400147308 */ /* 0x000fe20000000800 */
[----:B------:R-:W-:-:S01]  /*ff00*/  FFMA.FTZ R97, R2, R97, -R173 ;  /* 0x0000006102617223 */ /* 0x000fc200000108ad */
[C-C-:B------:R-:W-:Y:S01]  /*ff10*/  FFMA.FTZ R101, R2.reuse, R101, -R173.reuse ;  /* 0x0000006502657223 */ /* 0x140fe200000108ad */
[----:B------:R-:W-:-:S01]  /*ff20*/  FFMA.FTZ R105, R2, R105, -R173 ;  /* 0x0000006902697223 */ /* 0x000fc200000108ad */
[C-C-:B------:R-:W-:Y:S01]  /*ff30*/  FFMA.FTZ R109, R2.reuse, R119, -R173.reuse ;  /* 0x00000077026d7223 */ /* 0x140fe200000108ad */
[----:B------:R-:W-:-:S01]  /*ff40*/  FFMA.FTZ R111, R2, R123, -R173 ;  /* 0x0000007b026f7223 */ /* 0x000fc200000108ad */
[C-C-:B------:R-:W-:Y:S01]  /*ff50*/  FFMA.FTZ R36, R2.reuse, R129, -R173.reuse ;  /* 0x0000008102247223 */ /* 0x140fe200000108ad */
[----:B------:R-:W-:-:S01]  /*ff60*/  FFMA.FTZ R119, R2, R147, -R173 ;  /* 0x0000009302777223 */ /* 0x000fc200000108ad */
        /* <DEDUP_REMOVED lines=14> */
[--C-:B------:R-:W-:Y:S01]  /*10050*/  FFMA.FTZ R48, R2, R171, -R173.reuse ;  /* 0x000000ab02307223 */ /* 0x100fe200000108ad */
[----:B0-----:R-:W-:Y:S01]  /*10060*/  FMNMX.FTZ R62, R14, R137, !PT ;  /* 0x000000890e3e7209 */ /* 0x001fe20007810000 */
[----:B------:R-:W0:Y:S01]  /*10070*/  MUFU.EX2 R97, R97 ;  /* 0x0000006100617308 */ /* 0x000e220000000800 */
[----:B------:R-:W-:-:S01]  /*10080*/  FFMA.FTZ R137, R2, R167, -R173 ;  /* 0x000000a702897223 */ /* 0x000fc200000108ad */
[C-C-:B------:R-:W-:Y:S01]  /*10090*/  FFMA.FTZ R143, R2.reuse, R169, -R173.reuse ;  /* 0x000000a9028f7223 */ /* 0x140fe200000108ad */
[----:B------:R-:W-:-:S01]  /*100a0*/  FFMA.FTZ R50, R2, R50, -R173 ;  /* 0x0000003202327223 */ /* 0x000fc200000108ad */
[----:B------:R-:W1:Y:S04]  /*100b0*/  SHFL.BFLY PT, R141, R62, 0x1, 0x1f ;  /* 0x0c201f003e8d7f89 */ /* 0x000e6800000e0000 */
[----:B------:R-:W2:Y:S08]  /*100c0*/  MUFU.EX2 R24, R24 ;  /* 0x0000001800187308 */ /* 0x000eb00000000800 */
[----:B------:R-:W3:Y:S01]  /*100d0*/  MUFU.EX2 R101, R101 ;  /* 0x0000006500657308 */ /* 0x000ee20000000800 */
[----:B0-----:R-:W-:-:S04]  /*100e0*/  F2FP.SATFINITE.E4M3.F32.PACK_AB_MERGE_C R168, R97, R12, RZ ;  /* 0x0000000c61a8723e */ /* 0x001fc800048070ff */
[----:B------:R-:W-:-:S03]  /*100f0*/  F2FP.SATFINITE.E4M3.F32.PACK_AB_MERGE_C R168, R41, R20, R168 ;  /* 0x0000001429a8723e */ /* 0x000fc600048070a8 */
[----:B------:R-:W-:Y:S01]  /*10100*/  MUFU.EX2 R26, R26 ;  /* 0x0000001a001a7308 */ /* 0x000fe20000000800 */
[----:B-1----:R-:W-:-:S04]  /*10110*/  FMNMX.FTZ R14, R62, R141, !PT ;  /* 0x0000008d3e0e7209 */ /* 0x002fc80007810000 */
[----:B------:R-:W-:Y:S01]  /*10120*/  FSETP.NEU.FTZ.AND P1, PT, R14, -INF , PT ;  /* 0xff8000000e00780b */ /* 0x000fe20003f3d000 */
[----:B------:R-:W-:-:S02]  /*10130*/  FFMA.FTZ R62, R2, R14, -8 ;  /* 0xc1000000023e7423 */ /* 0x000fc4000001000e */
[----:B------:R-:W-:Y:S03]  /*10140*/  MUFU.EX2 R141, R52 ;  /* 0x00000034008d7308 */ /* 0x000fe60000000800 */
[----:B------:R-:W-:-:S05]  /*10150*/  FSEL R62, R62, RZ, P1 ;  /* 0x000000ff3e3e7208 */ /* 0x000fca0000800000 */
        /* <DEDUP_REMOVED lines=12> */
[----:B------:R-:W-:Y:S01]  /*10220*/  FFMA.FTZ R65, R2, R69, -R62 ;  /* 0x0000004502417223 */ /* 0x000fe2000001083e */
[----:B------:R-:W-:-:S01]  /*10230*/  FADD.FTZ R67, R20, R41 ;  /* 0x0000002914437221 */ /* 0x000fc20000010000 */
[C-C-:B------:R-:W-:Y:S01]  /*10240*/  FFMA.FTZ R93, R2.reuse, R107, -R62.reuse ;  /* 0x0000006b025d7223 */ /* 0x140fe2000001083e */
[----:B------:R-:W-:-:S01]  /*10250*/  FFMA.FTZ R77, R2, R79, -R62 ;  /* 0x0000004f024d7223 */ /* 0x000fc2000001083e */
[----:B------:R0:W1:Y:S01]  /*10260*/  MUFU.EX2 R52, R68 ;  /* 0x0000004400347308 */ /* 0x0000620000000800 */
[----:B------:R-:W-:-:S01]  /*10270*/  FADD.FTZ R84, R12, R67 ;  /* 0x000000430c547221 */ /* 0x000fc20000010000 */
[----:B------:R-:W-:-:S02]  /*10280*/  VIADD R67, R3, 0x22840 ;  /* 0x0002284003437836 */ /* 0x000fc40000000000 */
[----:B------:R-:W-:-:S01]  /*10290*/  FFMA.FTZ R3, R2, R49, -R62 ;  /* 0x0000003102037223 */ /* 0x000fc2000001083e */
[----:B------:R-:W-:Y:S01]  /*102a0*/  FFMA.FTZ R76, R2, R85, -R62 ;  /* 0x00000055024c7223 */ /* 0x000fe2000001083e */
[----:B------:R-:W-:-:S01]  /*102b0*/  FADD.FTZ R49, R97, R84 ;  /* 0x0000005461317221 */ /* 0x000fc20000010000 */
[----:B------:R-:W-:Y:S02]  /*102c0*/  IMAD.U32 R84, RZ, RZ, UR38 ;  /* 0x00000026ff547e24 */ /* 0x000fe4000f8e00ff */
[----:B------:R-:W-:-:S01]  /*102d0*/  FFMA.FTZ R70, R2, R89, -R62 ;  /* 0x0000005902467223 */ /* 0x000fc2000001083e */
[----:B------:R-:W4:Y:S01]  /*102e0*/  MUFU.EX2 R66, R66 ;  /* 0x0000004200427308 */ /* 0x000f220000000800 */
[----:B0-----:R-:W-:-:S01]  /*102f0*/  FFMA.FTZ R68, R2, R81, -R62 ;  /* 0x0000005102447223 */ /* 0x001fc2000001083e */
[----:B--2---:R-:W-:Y:S01]  /*10300*/  FADD.FTZ R90, R24, R49 ;  /* 0x00000031185a7221 */ /* 0x004fe20000010000 */
[----:B------:R-:W-:Y:S01]  /*10310*/  PRMT R67, R84, 0x654, R67 ;  /* 0x0000065454437816 */ /* 0x000fe20000000043 */
[C-C-:B------:R-:W-:Y:S01]  /*10320*/  FFMA.FTZ R84, R2.reuse, R47, -R62.reuse ;  /* 0x0000002f02547223 */ /* 0x140fe2000001083e */
[----:B------:R-:W-:-:S01]  /*10330*/  FFMA.FTZ R81, R2, R83, -R62 ;  /* 0x0000005302517223 */ /* 0x000fc2000001083e */
[----:B---3--:R-:W-:Y:S01]  /*10340*/  FADD.FTZ R47, R101, R90 ;  /* 0x0000005a652f7221 */ /* 0x008fe20000010000 */
[----:B------:R-:W-:-:S01]  /*10350*/  FFMA.FTZ R90, R2, R51, -R62 ;  /* 0x00000033025a7223 */ /* 0x000fc2000001083e */
[----:B------:R-:W0:Y:S01]  /*10360*/  MUFU.EX2 R95, R95 ;  /* 0x0000005f005f7308 */ /* 0x000e220000000800 */
[----:B-1----:R-:W-:-:S01]  /*10370*/  FADD.FTZ R69, R15, R52 ;  /* 0x000000340f457221 */ /* 0x002fc20000010000 */
[C-C-:B------:R-:W-:Y:S01]  /*10380*/  FFMA.FTZ R79, R2.reuse, R87, -R62.reuse ;  /* 0x00000057024f7223 */ /* 0x140fe2000001083e */
[----:B------:R-:W-:-:S01]  /*10390*/  FFMA.FTZ R83, R2, R91, -R62 ;  /* 0x0000005b02537223 */ /* 0x000fc2000001083e */
[C-C-:B------:R-:W-:Y:S01]  /*103a0*/  FFMA.FTZ R74, R2.reuse, R63, -R62.reuse ;  /* 0x0000003f024a7223 */ /* 0x140fe2000001083e */
[----:B------:R-:W-:-:S01]  /*103b0*/  FFMA.FTZ R63, R2, R73, -R62 ;  /* 0x00000049023f7223 */ /* 0x000fc2000001083e */
[C-C-:B------:R-:W-:Y:S01]  /*103c0*/  FFMA.FTZ R78, R2.reuse, R71, -R62.reuse ;  /* 0x00000047024e7223 */ /* 0x140fe2000001083e */
[----:B------:R-:W-:-:S01]  /*103d0*/  FFMA.FTZ R45, R2, R45, -R62 ;  /* 0x0000002d022d7223 */ /* 0x000fc2000001083e */
[----:B------:R-:W1:Y:S01]  /*103e0*/  MUFU.EX2 R21, R21 ;  /* 0x0000001500157308 */ /* 0x000e620000000800 */
[----:B----4-:R-:W-:-:S01]  /*103f0*/  FADD.FTZ R88, R66, R69 ;  /* 0x0000004542587221 */ /* 0x010fc20000010000 */
[C-C-:B------:R-:W-:Y:S01]  /*10400*/  FFMA.FTZ R86, R2.reuse, R75, -R62.reuse ;  /* 0x0000004b02567223 */ /* 0x140fe2000001083e */
[----:B------:R-:W-:-:S01]  /*10410*/  FFMA.FTZ R33, R2, R33, -R62 ;  /* 0x0000002102217223 */ /* 0x000fc2000001083e */
[C-C-:B------:R-:W-:Y:S01]  /*10420*/  FFMA.FTZ R57, R2.reuse, R57, -R62.reuse ;  /* 0x0000003902397223 */ /* 0x140fe2000001083e */
[----:B------:R-:W-:Y:S01]  /*10430*/  F2FP.SATFINITE.E4M3.F32.PACK_AB_MERGE_C R170, R105, R26, RZ ;  /* 0x0000001a69aa723e */ /* 0x000fe200048070ff */
[C-C-:B------:R-:W-:Y:S01]  /*10440*/  FFMA.FTZ R59, R2.reuse, R59, -R62.reuse ;  /* 0x0000003b023b7223 */ /* 0x140fe2000001083e */
[----:B------:R-:W-:-:S01]  /*10450*/  FFMA.FTZ R37, R2, R37, -R62 ;  /* 0x0000002502257223 */ /* 0x000fc2000001083e */
[----:B------:R-:W2:Y:S01]  /*10460*/  MUFU.EX2 R64, R64 ;  /* 0x0000004000407308 */ /* 0x000ea20000000800 */
[----:B0-----:R-:W-:-:S01]  /*10470*/  FADD.FTZ R88, R95, R88 ;  /* 0x000000585f587221 */ /* 0x001fc20000010000 */
[----:B------:R-:W-:Y:S01]  /*10480*/  F2FP.SATFINITE.E4M3.F32.PACK_AB_MERGE_C R170, R101, R24, R170 ;  /* 0x0000001865aa723e */ /* 0x000fe200048070aa */
[----:B------:R-:W-:-:S01]  /*10490*/  FFMA.FTZ R125, R2, R125, -R62 ;  /* 0x0000007d027d7223 */ /* 0x000fc2000001083e */
[C-C-:B------:R-:W-:Y:S01]  /*104a0*/  FFMA.FTZ R127, R2.reuse, R127, -R62.reuse ;  /* 0x0000007f027f7223 */ /* 0x140fe2000001083e */
[----:B------:R-:W-:-:S01]  /*104b0*/  FFMA.FTZ R131, R2, R131, -R62 ;  /* 0x0000008302837223 */ /* 0x000fc2000001083e */
[----:B------:R-:W-:Y:S01]  /*104c0*/  FFMA.FTZ R133, R2, R133, -R62 ;  /* 0x0000008502857223 */ /* 0x000fe2000001083e */
[----:B------:R-:W-:Y:S01]  /*104d0*/  F2FP.SATFINITE.E4M3.F32.PACK_AB_MERGE_C R169, R95, R66, RZ ;  /* 0x000000425fa9723e */ /* 0x000fe200048070ff */
[----:B------:R-:W0:Y:S01]  /*104e0*/  MUFU.EX2 R72, R72 ;  /* 0x0000004800487308 */ /* 0x000e220000000800 */
[----:B-1----:R-:W-:-:S01]  /*104f0*/  FADD.FTZ R49, R21, R88 ;  /* 0x0000005815317221 */ /* 0x002fc20000010000 */
[----:B------:R-:W-:Y:S01]  /*10500*/  FADD.FTZ R88, R26, R47 ;  /* 0x0000002f1a587221 */ /* 0x000fe20000010000 */
[----:B------:R-:W-:-:S01]  /*10510*/  FFMA.FTZ R47, R2, R53, -R62 ;  /* 0x00000035022f7223 */ /* 0x000fc2000001083e */
[----:B------:R-:W-:Y:S01]  /*10520*/  F2FP.SATFINITE.E4M3.F32.PACK_AB_MERGE_C R169, R52, R15, R169 ;  /* 0x0000000f34a9723e */ /* 0x000fe200048070a9 */
[----:B------:R1:W-:Y:S01]  /*10530*/  SYNCS.ARRIVE.TRANS64.RED.A1T0 RZ, [R67+URZ], RZ ;  /* 0x000000ff43ff79a7 */ /* 0x0003e2000810043f */
[----:B------:R-:W-:Y:S01]  /*10540*/  IMAD.MOV.U32 R52, RZ, RZ, R25 ;  /* 0x000000ffff347224 */ /* 0x000fe200078e0019 */
[----:B------:R-:W-:Y:S01]  /*10550*/  MOV R73, R25 ;  /* 0x0000001900497202 */ /* 0x000fe20000000f00 */
[----:B------:R-:W3:Y:S01]  /*10560*/  MUFU.EX2 R93, R93 ;  /* 0x0000005d005d7308 */ /* 0x000ee20000000800 */
[----:B--2---:R-:W-:-:S01]  /*10570*/  FADD.FTZ R49, R64, R49 ;  /* 0x0000003140317221 */ /* 0x004fc20000010000 */
[--C-:B------:R-:W-:Y:S01]  /*10580*/  IMAD.MOV.U32 R66, RZ, RZ, R25.reuse ;  /* 0x000000ffff427224 */ /* 0x100fe200078e0019 */
[-C--:B------:R-:W-:Y:S01]  /*10590*/  MOV R85, R25.reuse ;  /* 0x0000001900557202 */ /* 0x080fe20000000f00 */
[--C-:B------:R-:W-:Y:S01]  /*105a0*/  IMAD.MOV.U32 R69, RZ, RZ, R25.reuse ;  /* 0x000000ffff457224 */ /* 0x100fe200078e0019 */
[----:B-1----:R-:W-:Y:S01]  /*105b0*/  MOV R67, R25 ;  /* 0x0000001900437202 */ /* 0x002fe20000000f00 */
[----:B------:R-:W-:-:S02]  /*105c0*/  IMAD.MOV.U32 R71, RZ, RZ, R25 ;  /* 0x000000ffff477224 */ /* 0x000fc400078e0019 */
[----:B------:R-:W1:Y:S01]  /*105d0*/  MUFU.EX2 R28, R28 ;  /* 0x0000001c001c7308 */ /* 0x000e620000000800 */
[----:B0-----:R-:W-:-:S01]  /*105e0*/  FADD.FTZ R92, R72, R49 ;  /* 0x00000031485c7221 */ /* 0x001fc20000010000 */
[----:B------:R-:W-:Y:S01]  /*105f0*/  FADD.FTZ R49, R105, R88 ;  /* 0x0000005869317221 */ /* 0x000fe20000010000 */
[----:B------:R-:W-:-:S01]  /*10600*/  FFMA.FTZ R88, R2, R55, -R62 ;  /* 0x0000003702587223 */ /* 0x000fc2000001083e */
[--C-:B------:R-:W-:Y:S02]  /*10610*/  IMAD.MOV.U32 R75, RZ, RZ, R25.reuse ;  /* 0x000000ffff4b7224 */ /* 0x100fe400078e0019 */
[----:B------:R-:W-:Y:S02]  /*10620*/  IMAD.MOV.U32 R87, RZ, RZ, R25 ;  /* 0x000000ffff577224 */ /* 0x000fe400078e0019 */
[----:B------:R-:W0:Y:S01]  /*10630*/  MUFU.EX2 R68, R68 ;  /* 0x0000004400447308 */ /* 0x000e220000000800 */
[----:B---3--:R-:W-:-:S01]  /*10640*/  FADD.FTZ R51, R93, R92 ;  /* 0x0000005c5d337221 */ /* 0x008fc20000010000 */
[----:B------:R-:W-:Y:S01]  /*10650*/  F2FP.SATFINITE.E4M3.F32.PACK_AB_MERGE_C R171, R93, R72, RZ ;  /* 0x000000485dab723e */ /* 0x000fe200048070ff */
[----:B------:R-:W-:-:S03]  /*10660*/  IMAD.MOV.U32 R72, RZ, RZ, R25 ;  /* 0x000000ffff487224 */ /* 0x000fc600078e0019 */
[----:B------:R-:W-:Y:S01]  /*10670*/  F2FP.SATFINITE.E4M3.F32.PACK_AB_MERGE_C R171, R64, R21, R171 ;  /* 0x0000001540ab723e */ /* 0x000fe200048070ab */
[----:B------:R-:W-:Y:S01]  /*10680*/  IMAD.MOV.U32 R64, RZ, RZ, R25 ;  /* 0x000000ffff407224 */ /* 0x000fe200078e0019 */
[----:B------:R-:W2:Y:S01]  /*10690*/  MUFU.EX2 R109, R109 ;  /* 0x0000006d006d7308 */ /* 0x000ea20000000800 */
[----:B-1----:R-:W-:-:S01]  /*106a0*/  FADD.FTZ R92, R28, R49 ;  /* 0x000000311c5c7221 */ /* 0x002fc20000010000 */
[----:B------:R-:W-:-:S06]  /*106b0*/  FFMA.FTZ R49, R2, R29, -R62 ;  /* 0x0000001d02317223 */ /* 0x000fcc000001083e */
        /* <DEDUP_REMOVED lines=9> */
[----:B--2---:R-:W-:-:S01]  /*10750*/  FADD.FTZ R94, R76, R51 ;  /* 0x000000334c5e7221 */ /* 0x004fc20000010000 */
[C-C-:B------:R-:W-:Y:S01]  /*10760*/  FFMA.FTZ R51, R2.reuse, R31, -R62.reuse ;  /* 0x0000001f02337223 */ /* 0x140fe2000001083e */
[----:B------:R-:W-:-:S05]  /*10770*/  FFMA.FTZ R62, R2, R135, -R62 ;  /* 0x00000087023e7223 */ /* 0x000fca000001083e */
[----:B------:R-:W2:Y:S01]  /*10780*/  MUFU.EX2 R32, R32 ;  /* 0x0000002000207308 */ /* 0x000ea20000000800 */
[----:B-1----:R-:W-:-:S01]  /*10790*/  FADD.FTZ R31, R111, R92 ;  /* 0x0000005c6f1f7221 */ /* 0x002fc20000010000 */
[----:B------:R-:W-:-:S04]  /*107a0*/  F2FP.SATFINITE.E4M3.F32.PACK_AB_MERGE_C R172, R111, R30, RZ ;  /* 0x0000001e6fac723e */ /* 0x000fc800048070ff */
[----:B------:R-:W-:Y:S02]  /*107b0*/  F2FP.SATFINITE.E4M3.F32.PACK_AB_MERGE_C R172, R109, R28, R172 ;  /* 0x0000001c6dac723e */ /* 0x000fe400048070ac */
[----:B------:R-:W1:Y:S01]  /*107c0*/  MUFU.EX2 R70, R70 ;  /* 0x0000004600467308 */ /* 0x000e620000000800 */
[----:B0-----:R-:W-:-:S01]  /*107d0*/  FADD.FTZ R53, R81, R94 ;  /* 0x0000005e51357221 */ /* 0x001fc20000010000 */
[----:B------:R-:W-:Y:S01]  /*107e0*/  F2FP.SATFINITE.E4M3.F32.PACK_AB_MERGE_C R173, R81, R76, RZ ;  /* 0x0000004c51ad723e */ /* 0x000fe200048070ff */
[--C-:B------:R-:W-:Y:S02]  /*107f0*/  IMAD.MOV.U32 R76, RZ, RZ, R25.reuse ;  /* 0x000000ffff4c7224 */ /* 0x100fe400078e0019 */
[----:B------:R-:W-:Y:S01]  /*10800*/  IMAD.MOV.U32 R81, RZ, RZ, R25 ;  /* 0x000000ffff517224 */ /* 0x000fe200078e0019 */
[----:B------:R-:W-:Y:S01]  /*10810*/  F2FP.SATFINITE.E4M3.F32.PACK_AB_MERGE_C R173, R77, R68, R173 ;  /* 0x000000444dad723e */ /* 0x000fe200048070ad */
[----:B------:R-:W-:Y:S01]  /*10820*/  IMAD.MOV.U32 R68, RZ, RZ, R25 ;  /* 0x000000ffff447224 */ /* 0x000fe200078e0019 */
[----:B------:R-:W0:Y:S01]  /*10830*/  MUFU.EX2 R113, R113 ;  /* 0x0000007100717308 */ /* 0x000e220000000800 */
[----:B--2---:R-:W-:-:S01]  /*10840*/  FADD.FTZ R92, R32, R31 ;  /* 0x0000001f205c7221 */ /* 0x004fc20000010000 */
[----:B------:R-:W-:-:S06]  /*10850*/  IMAD.MOV.U32 R77, RZ, RZ, R25 ;  /* 0x000000ffff4d7224 */ /* 0x000fcc00078e0019 */
        /* <DEDUP_REMOVED lines=12> */
[----:B------:R-:W-:-:S04]  /*10920*/  F2FP.SATFINITE.E4M3.F32.PACK_AB_MERGE_C R174, R117, R36, RZ ;  /* 0x0000002475ae723e */ /* 0x000fc800048070ff */
[----:B------:R-:W-:Y:S01]  /*10930*/  F2FP.SATFINITE.E4M3.F32.PACK_AB_MERGE_C R174, R113, R32, R174 ;  /* 0x0000002071ae723e */ /* 0x000fe200048070ae */
[----:B------:R-:W-:Y:S01]  /*10940*/  IMAD.MOV.U32 R32, RZ, RZ, R25 ;  /* 0x000000ffff207224 */ /* 0x000fe200078e0019 */
[----:B------:R-:W2:Y:S01]  /*10950*/  MUFU.EX2 R61, R61 ;  /* 0x0000003d003d7308 */ /* 0x000ea20000000800 */
[----:B-1----:R-:W-:-:S01]  /*10960*/  FADD.FTZ R94, R83, R94 ;  /* 0x0000005e535e7221 */ /* 0x002fc20000010000 */
[----:B------:R-:W-:Y:S01]  /*10970*/  F2FP.SATFINITE.E4M3.F32.PACK_AB_MERGE_C R80, R83, R80, RZ ;  /* 0x000000505350723e */ /* 0x000fe200048070ff */
[----:B------:R-:W-:-:S03]  /*10980*/  IMAD.MOV.U32 R83, RZ, RZ, R25 ;  /* 0x000000ffff537224 */ /* 0x000fc600078e0019 */
[----:B------:R-:W-:Y:S01]  /*10990*/  F2FP.SATFINITE.E4M3.F32.PACK_AB_MERGE_C R175, R79, R70, R80 ;  /* 0x000000464faf723e */ /* 0x000fe20004807050 */
[----:B------:R-:W-:Y:S01]  /*109a0*/  IMAD.MOV.U32 R70, RZ, RZ, R25 ;  /* 0x000000ffff467224 */ /* 0x000fe200078e0019 */
[----:B------:R-:W1:Y:S01]  /*109b0*/  MUFU.EX2 R115, R115 ;  /* 0x0000007300737308 */ /* 0x000e620000000800 */
[----:B0-----:R-:W-:-:S01]  /*109c0*/  FADD.FTZ R12, R34, R53 ;  /* 0x00000035220c7221 */ /* 0x001fc20000010000 */
[----:B------:R-:W-:Y:S01]  /*109d0*/  MOV R79, R25 ;  /* 0x00000019004f7202 */ /* 0x000fe20000000f00 */
[----:B------:R-:W-:-:S05]  /*109e0*/  IMAD.MOV.U32 R80, RZ, RZ, R25 ;  /* 0x000000ffff507224 */ /* 0x000fca00078e0019 */
[----:B------:R-:W0:Y:S01]  /*109f0*/  MUFU.EX2 R74, R74 ;  /* 0x0000004a004a7308 */ /* 0x000e220000000800 */
[----:B--2---:R-:W-:-:S07]  /*10a00*/  FADD.FTZ R53, R61, R94 ;  /* 0x0000005e3d357221 */ /* 0x004fce0000010000 */
[----:B------:R-:W2:Y:S01]  /*10a10*/  MUFU.EX2 R44, R44 ;  /* 0x0000002c002c7308 */ /* 0x000ea20000000800 */
[----:B-1----:R-:W-:-:S07]  /*10a20*/  FADD.FTZ R55, R115, R12 ;  /* 0x0000000c73377221 */ /* 0x002fce0000010000 */
[----:B------:R-:W-:Y:S01]  /*10a30*/  MUFU.EX2 R65, R65 ;  /* 0x0000004100417308 */ /* 0x000fe20000000800 */
[----:B0-----:R-:W-:-:S07]  /*10a40*/  FADD.FTZ R12, R74, R53 ;  /* 0x000000354a0c7221 */ /* 0x001fce0000010000 */
[----:B------:R-:W0:Y:S01]  /*10a50*/  MUFU.EX2 R121, R121 ;  /* 0x0000007900797308 */ /* 0x000e220000000800 */
[----:B--2---:R-:W-:-:S01]  /*10a60*/  FADD.FTZ R30, R44, R55 ;  /* 0x000000372c1e7221 */ /* 0x004fc20000010000 */
[----:B------:R-:W-:-:S06]  /*10a70*/  MOV R55, R25 ;  /* 0x0000001900377202 */ /* 0x000fcc0000000f00 */
[----:B------:R-:W-:Y:S08]  /*10a80*/  MUFU.EX2 R82, R82 ;  /* 0x0000005200527308 */ /* 0x000ff00000000800 */
[----:B------:R-:W1:Y:S01]  /*10a90*/  MUFU.EX2 R40, R40 ;  /* 0x0000002800287308 */ /* 0x000e620000000800 */
[C---:B0-----:R-:W-:Y:S01]  /*10aa0*/  F2FP.SATFINITE.E4M3.F32.PACK_AB_MERGE_C R176, R121.reuse, R44, RZ ;  /* 0x0000002c79b0723e */ /* 0x041fe200048070ff */
[----:B------:R-:W-:Y:S01]  /*10ab0*/  FADD.FTZ R121, R121, R30 ;  /* 0x0000001e79797221 */ /* 0x000fe20000010000 */
[----:B------:R-:W-:-:S02]  /*10ac0*/  IMAD.MOV.U32 R44, RZ, RZ, R25 ;  /* 0x000000ffff2c7224 */ /* 0x000fc400078e0019 */
[----:B------:R-:W-:Y:S01]  /*10ad0*/  F2FP.SATFINITE.E4M3.F32.PACK_AB_MERGE_C R176, R115, R34, R176 ;  /* 0x0000002273b0723e */ /* 0x000fe200048070b0 */
[----:B------:R-:W-:Y:S02]  /*10ae0*/  IMAD.MOV.U32 R34, RZ, RZ, R25 ;  /* 0x000000ffff227224 */ /* 0x000fe400078e0019 */
[----:B------:R-:W-:Y:S08]  /*10af0*/  MUFU.EX2 R63, R63 ;  /* 0x0000003f003f7308 */ /* 0x000ff00000000800 */
[----:B------:R-:W0:Y:S01]  /*10b00*/  MUFU.EX2 R119, R119 ;  /* 0x0000007700777308 */ /* 0x000e220000000800 */
[----:B-1----:R-:W-:-:S07]  /*10b10*/  FADD.FTZ R36, R40, R121 ;  /* 0x0000007928247221 */ /* 0x002fce0000010000 */
[----:B------:R-:W-:Y:S08]  /*10b20*/  MUFU.EX2 R78, R78 ;  /* 0x0000004e004e7308 */ /* 0x000ff00000000800 */
[----:B------:R-:W1:Y:S01]  /*10b30*/  MUFU.EX2 R46, R46 ;  /* 0x0000002e002e7308 */ /* 0x000e620000000800 */
[----:B0-----:R-:W-:-:S07]  /*10b40*/  FADD.FTZ R53, R119, R36 ;  /* 0x0000002477357221 */ /* 0x001fce0000010000 */
[----:B------:R-:W-:Y:S08]  /*10b50*/  MUFU.EX2 R45, R45 ;  /* 0x0000002d002d7308 */ /* 0x000ff00000000800 */
[----:B------:R0:W-:Y:S01]  /*10b60*/  MUFU.EX2 R31, R49 ;  /* 0x00000031001f7308 */ /* 0x0001e20000000800 */
[----:B-1----:R-:W-:-:S01]  /*10b70*/  FADD.FTZ R36, R46, R53 ;  /* 0x000000352e247221 */ /* 0x002fc20000010000 */
[----:B------:R-:W-:-:S06]  /*10b80*/  IMAD.MOV.U32 R53, RZ, RZ, R25 ;  /* 0x000000ffff357224 */ /* 0x000fcc00078e0019 */
[----:B------:R-:W1:Y:S01]  /*10b90*/  MUFU.EX2 R123, R123 ;  /* 0x0000007b007b7308 */ /* 0x000e620000000800 */
[----:B0-----:R-:W-:-:S01]  /*10ba0*/  FADD.FTZ R49, R65, R12 ;  /* 0x0000000c41317221 */ /* 0x001fc20000010000 */
[----:B------:R-:W-:-:S03]  /*10bb0*/  F2FP.SATFINITE.E4M3.F32.PACK_AB_MERGE_C R65, R82, R65, RZ ;  /* 0x000000415241723e */ /* 0x000fc600048070ff */
[----:B------:R-:W-:Y:S01]  /*10bc0*/  FADD.FTZ R30, R82, R49 ;  /* 0x00000031521e7221 */ /* 0x000fe20000010000 */
[----:B------:R-:W-:Y:S01]  /*10bd0*/  F2FP.SATFINITE.E4M3.F32.PACK_AB_MERGE_C R177, R74, R61, R65 ;  /* 0x0000003d4ab1723e */ /* 0x000fe20004807041 */
[----:B------:R-:W-:Y:S01]  /*10be0*/  IMAD.MOV.U32 R65, RZ, RZ, R25 ;  /* 0x000000ffff417224 */ /* 0x000fe200078e0019 */
[----:B------:R-:W0:Y:S01]  /*10bf0*/  MUFU.EX2 R86, R86 ;  /* 0x0000005600567308 */ /* 0x000e220000000800 */
[----:B------:R-:W-:-:S01]  /*10c00*/  FADD.FTZ R49, R63, R30 ;  /* 0x0000001e3f317221 */ /* 0x000fc20000010000 */
[-C--:B------:R-:W-:Y:S01]  /*10c10*/  MOV R61, R25.reuse ;  /* 0x00000019003d7202 */ /* 0x080fe20000000f00 */
[----:B------:R-:W-:Y:S02]  /*10c20*/  IMAD.MOV.U32 R74, RZ, RZ, R25 ;  /* 0x000000ffff4a7224 */ /* 0x000fe400078e0019 */
[----:B------:R-:W-:Y:S01]  /*10c30*/  FADD.FTZ R30, R78, R49 ;  /* 0x000000314e1e7221 */ /* 0x000fe20000010000 */
[----:B------:R-:W-:Y:S01]  /*10c40*/  MOV R49, R25 ;  /* 0x0000001900317202 */ /* 0x000fe20000000f00 */
[----:B------:R-:W-:Y:S01]  /*10c50*/  IMAD.MOV.U32 R82, RZ, RZ, R25 ;  /* 0x000000ffff527224 */ /* 0x000fe200078e0019 */
[----:B------:R-:W2:Y:S01]  /*10c60*/  MUFU.EX2 R35, R35 ;  /* 0x0000002300237308 */ /* 0x000ea20000000800 */
[----:B-1----:R-:W-:-:S01]  /*10c70*/  FADD.FTZ R36, R123, R36 ;  /* 0x000000247b247221 */ /* 0x002fc20000010000 */
[----:B------:R-:W-:Y:S01]  /*10c80*/  F2FP.SATFINITE.E4M3.F32.PACK_AB_MERGE_C R178, R123, R46, RZ ;  /* 0x0000002e7bb2723e */ /* 0x000fe200048070ff */
[----:B------:R-:W-:-:S03]  /*10c90*/  IMAD.MOV.U32 R46, RZ, RZ, R25 ;  /* 0x000000ffff2e7224 */ /* 0x000fc600078e0019 */
[----:B------:R-:W-:Y:S01]  /*10ca0*/  F2FP.SATFINITE.E4M3.F32.PACK_AB_MERGE_C R178, R119, R40, R178 ;  /* 0x0000002877b2723e */ /* 0x000fe200048070b2 */
[----:B------:R-:W-:Y:S01]  /*10cb0*/  IMAD.MOV.U32 R40, RZ, RZ, R25 ;  /* 0x000000ffff287224 */ /* 0x000fe200078e0019 */
[----:B------:R-:W1:Y:S08]  /*10cc0*/  MUFU.EX2 R3, R3 ;  /* 0x0000000300037308 */ /* 0x000e700000000800 */
[----:B------:R-:W3:Y:S08]  /*10cd0*/  MUFU.EX2 R38, R38 ;  /* 0x0000002600267308 */ /* 0x000ef00000000800 */
[----:B------:R-:W4:Y:S08]  /*10ce0*/  MUFU.EX2 R84, R84 ;  /* 0x0000005400547308 */ /* 0x000f300000000800 */
[----:B------:R-:W4:Y:S08]  /*10cf0*/  MUFU.EX2 R39, R39 ;  /* 0x0000002700277308 */ /* 0x000f300000000800 */
[----:B------:R-:W4:Y:S08]  /*10d00*/  MUFU.EX2 R47, R47 ;  /* 0x0000002f002f7308 */ /* 0x000f300000000800 */
[----:B------:R0:W-:Y:S08]  /*10d10*/  MUFU.EX2 R12, R33 ;  /* 0x00000021000c7308 */ /* 0x0001f00000000800 */
[----:B------:R-:W4:Y:S01]  /*10d20*/  MUFU.EX2 R56, R56 ;  /* 0x0000003800387308 */ /* 0x000f220000000800 */
[----:B0-----:R-:W-:-:S01]  /*10d30*/  FADD.FTZ R33, R45, R30 ;  /* 0x0000001e2d217221 */ /* 0x001fc20000010000 */
[----:B------:R-:W-:Y:S01]  /*10d40*/  F2FP.SATFINITE.E4M3.F32.PACK_AB_MERGE_C R45, R86, R45, RZ ;  /* 0x0000002d562d723e */ /* 0x000fe200048070ff */
[----:B------:R-:W-:-:S02]  /*10d50*/  IMAD.MOV.U32 R30, RZ, RZ, R25 ;  /* 0x000000ffff1e7224 */ /* 0x000fc400078e0019 */
[----:B------:R-:W-:Y:S01]  /*10d60*/  FADD.FTZ R86, R86, R33 ;  /* 0x0000002156567221 */ /* 0x000fe20000010000 */
[----:B--2---:R-:W-:-:S01]  /*10d70*/  FADD.FTZ R33, R35, R36 ;  /* 0x0000002423217221 */ /* 0x004fc20000010000 */
[----:B------:R-:W-:Y:S01]  /*10d80*/  F2FP.SATFINITE.E4M3.F32.PACK_AB_MERGE_C R179, R78, R63, R45 ;  /* 0x0000003f4eb3723e */ /* 0x000fe2000480702d */
[----:B------:R-:W0:Y:S01]  /*10d90*/  MUFU.EX2 R90, R90 ;  /* 0x0000005a005a7308 */ /* 0x000e220000000800 */
[----:B-1----:R-:W-:-:S01]  /*10da0*/  FADD.FTZ R41, R3, R86 ;  /* 0x0000005603297221 */ /* 0x002fc20000010000 */
[----:B---3--:R-:W-:Y:S01]  /*10db0*/  FADD.FTZ R24, R38, R33 ;  /* 0x0000002126187221 */ /* 0x008fe20000010000 */
[----:B------:R-:W-:Y:S02]  /*10dc0*/  IMAD.MOV.U32 R36, RZ, RZ, R25 ;  /* 0x000000ffff247224 */ /* 0x000fe400078e0019 */
[----:B----4-:R-:W-:Y:S01]  /*10dd0*/  FADD.FTZ R28, R84, R41 ;  /* 0x00000029541c7221 */ /* 0x010fe20000010000 */
[----:B------:R-:W-:-:S01]  /*10de0*/  FADD.FTZ R33, R39, R24 ;  /* 0x0000001827217221 */ /* 0x000fc20000010000 */
[----:B------:R-:W-:Y:S01]  /*10df0*/  IMAD.MOV.U32 R45, RZ, RZ, R25 ;  /* 0x000000ffff2d7224 */ /* 0x000fe200078e0019 */
[----:B------:R-:W1:Y:S01]  /*10e00*/  MUFU.EX2 R42, R42 ;  /* 0x0000002a002a7308 */ /* 0x000e620000000800 */
[----:B------:R-:W-:-:S01]  /*10e10*/  FADD.FTZ R41, R47, R28 ;  /* 0x0000001c2f297221 */ /* 0x000fc20000010000 */
[C---:B------:R-:W-:Y:S01]  /*10e20*/  FADD.FTZ R33, R56.reuse, R33 ;  /* 0x0000002138217221 */ /* 0x040fe20000010000 */
[----:B------:R-:W-:Y:S01]  /*10e30*/  F2FP.SATFINITE.E4M3.F32.PACK_AB_MERGE_C R180, R56, R39, RZ ;  /* 0x0000002738b4723e */ /* 0x000fe200048070ff */
[----:B------:R-:W-:-:S02]  /*10e40*/  IMAD.MOV.U32 R39, RZ, RZ, R25 ;  /* 0x000000ffff277224 */ /* 0x000fc400078e0019 */
[----:B------:R-:W-:Y:S01]  /*10e50*/  IMAD.MOV.U32 R56, RZ, RZ, R25 ;  /* 0x000000ffff387224 */ /* 0x000fe200078e0019 */
[----:B------:R-:W-:Y:S01]  /*10e60*/  F2FP.SATFINITE.E4M3.F32.PACK_AB_MERGE_C R180, R38, R35, R180 ;  /* 0x0000002326b4723e */ /* 0x000fe200048070b4 */
[----:B------:R2:W3:Y:S01]  /*10e70*/  MUFU.EX2 R29, R57 ;  /* 0x00000039001d7308 */ /* 0x0004e20000000800 */
[C---:B0-----:R-:W-:Y:S01]  /*10e80*/  F2FP.SATFINITE.E4M3.F32.PACK_AB_MERGE_C R47, R90.reuse, R47, RZ ;  /* 0x0000002f5a2f723e */ /* 0x041fe200048070ff */
[----:B------:R-:W-:Y:S01]  /*10e90*/  FADD.FTZ R90, R90, R41 ;  /* 0x000000295a5a7221 */ /* 0x000fe20000010000 */
[----:B------:R-:W-:Y:S02]  /*10ea0*/  IMAD.MOV.U32 R38, RZ, RZ, R25 ;  /* 0x000000ffff267224 */ /* 0x000fe400078e0019 */
[----:B------:R-:W-:Y:S01]  /*10eb0*/  F2FP.SATFINITE.E4M3.F32.PACK_AB_MERGE_C R181, R84, R3, R47 ;  /* 0x0000000354b5723e */ /* 0x000fe2000480702f */
[----:B------:R-:W-:Y:S02]  /*10ec0*/  IMAD.MOV.U32 R41, RZ, RZ, R25 ;  /* 0x000000ffff297224 */ /* 0x000fe400078e0019 */
[----:B------:R-:W0:Y:S01]  /*10ed0*/  MUFU.EX2 R129, R129 ;  /* 0x0000008100817308 */ /* 0x000e220000000800 */
[----:B-1----:R-:W-:-:S01]  /*10ee0*/  FADD.FTZ R24, R42, R33 ;  /* 0x000000212a187221 */ /* 0x002fc20000010000 */
[----:B------:R-:W-:-:S02]  /*10ef0*/  IMAD.MOV.U32 R47, RZ, RZ, R25 ;  /* 0x000000ffff2f7224 */ /* 0x000fc400078e0019 */
[--C-:B--2---:R-:W-:Y:S02]  /*10f00*/  IMAD.MOV.U32 R57, RZ, RZ, R25.reuse ;  /* 0x000000ffff397224 */ /* 0x104fe400078e0019 */
[----:B------:R-:W-:Y:S02]  /*10f10*/  IMAD.MOV.U32 R63, RZ, RZ, R25 ;  /* 0x000000ffff3f7224 */ /* 0x000fe400078e0019 */
[----:B------:R-:W1:Y:S01]  /*10f20*/  MUFU.EX2 R88, R88 ;  /* 0x0000005800587308 */ /* 0x000e620000000800 */
[----:B---3--:R-:W-:-:S01]  /*10f30*/  FADD.FTZ R33, R29, R90 ;  /* 0x0000005a1d217221 */ /* 0x008fc20000010000 */
[--C-:B------:R-:W-:Y:S02]  /*10f40*/  IMAD.MOV.U32 R78, RZ, RZ, R25.reuse ;  /* 0x000000ffff4e7224 */ /* 0x100fe400078e0019 */
[--C-:B------:R-:W-:Y:S02]  /*10f50*/  IMAD.MOV.U32 R84, RZ, RZ, R25.reuse ;  /* 0x000000ffff547224 */ /* 0x100fe400078e0019 */
[----:B------:R-:W-:-:S02]  /*10f60*/  IMAD.MOV.U32 R86, RZ, RZ, R25 ;  /* 0x000000ffff567224 */ /* 0x000fc400078e0019 */
[----:B------:R-:W-:Y:S01]  /*10f70*/  MUFU.EX2 R58, R58 ;  /* 0x0000003a003a7308 */ /* 0x000fe20000000800 */
[----:B0-----:R-:W-:-:S07]  /*10f80*/  FADD.FTZ R35, R129, R24 ;  /* 0x0000001881237221 */ /* 0x001fce0000010000 */
[----:B------:R-:W0:Y:S01]  /*10f90*/  MUFU.EX2 R43, R43 ;  /* 0x0000002b002b7308 */ /* 0x000e220000000800 */
[----:B-1----:R-:W-:-:S04]  /*10fa0*/  FADD.FTZ R28, R88, R33 ;  /* 0x00000021581c7221 */ /* 0x002fc80000010000 */
[----:B------:R-:W-:-:S03]  /*10fb0*/  FADD.FTZ R33, R31, R28 ;  /* 0x0000001c1f217221 */ /* 0x000fc60000010000 */
[----:B------:R-:W1:Y:S08]  /*10fc0*/  MUFU.EX2 R26, R59 ;  /* 0x0000003b001a7308 */ /* 0x000e700000000800 */
[----:B------:R-:W-:Y:S01]  /*10fd0*/  MUFU.EX2 R54, R54 ;  /* 0x0000003600367308 */ /* 0x000fe20000000800 */
[----:B0-----:R-:W-:Y:S01]  /*10fe0*/  F2FP.SATFINITE.E4M3.F32.PACK_AB_MERGE_C R182, R43, R58, RZ ;  /* 0x0000003a2bb6723e */ /* 0x001fe200048070ff */
[----:B------:R-:W-:Y:S01]  /*10ff0*/  FADD.FTZ R58, R58, R35 ;  /* 0x000000233a3a7221 */ /* 0x000fe20000010000 */
[----:B------:R-:W-:-:S02]  /*11000*/  IMAD.MOV.U32 R35, RZ, RZ, R25 ;  /* 0x000000ffff237224 */ /* 0x000fc400078e0019 */
[----:B------:R-:W-:Y:S01]  /*11010*/  F2FP.SATFINITE.E4M3.F32.PACK_AB_MERGE_C R182, R129, R42, R182 ;  /* 0x0000002a81b6723e */ /* 0x000fe200048070b6 */
[----:B------:R-:W-:-:S01]  /*11020*/  FADD.FTZ R43, R43, R58 ;  /* 0x0000003a2b2b7221 */ /* 0x000fc20000010000 */
[----:B------:R-:W-:Y:S01]  /*11030*/  IMAD.MOV.U32 R42, RZ, RZ, R25 ;  /* 0x000000ffff2a7224 */ /* 0x000fe200078e0019 */
[----:B------:R-:W0:Y:S01]  /*11040*/  MUFU.EX2 R139, R139 ;  /* 0x0000008b008b7308 */ /* 0x000e220000000800 */
[----:B-1----:R-:W-:-:S01]  /*11050*/  FADD.FTZ R33, R26, R33 ;  /* 0x000000211a217221 */ /* 0x002fc20000010000 */
[----:B------:R-:W-:Y:S01]  /*11060*/  F2FP.SATFINITE.E4M3.F32.PACK_AB_MERGE_C R31, R26, R31, RZ ;  /* 0x0000001f1a1f723e */ /* 0x000fe200048070ff */
[----:B------:R-:W-:Y:S02]  /*11070*/  IMAD.MOV.U32 R59, RZ, RZ, R25 ;  /* 0x000000ffff3b7224 */ /* 0x000fe400078e0019 */
[----:B------:R-:W-:Y:S01]  /*11080*/  FADD.FTZ R28, R12, R33 ;  /* 0x000000210c1c7221 */ /* 0x000fe20000010000 */
[----:B------:R-:W-:Y:S01]  /*11090*/  F2FP.SATFINITE.E4M3.F32.PACK_AB_MERGE_C R183, R88, R29, R31 ;  /* 0x0000001d58b7723e */ /* 0x000fe2000480701f */
[--C-:B------:R-:W-:Y:S01]  /*110a0*/  IMAD.MOV.U32 R29, RZ, RZ, R25.reuse ;  /* 0x000000ffff1d7224 */ /* 0x100fe200078e0019 */
[----:B------:R-:W1:Y:S01]  /*110b0*/  MUFU.EX2 R60, R60 ;  /* 0x0000003c003c7308 */ /* 0x000e620000000800 */
[----:B------:R-:W-:Y:S01]  /*110c0*/  MOV R31, R25 ;  /* 0x00000019001f7202 */ /* 0x000fe20000000f00 */
[----:B------:R-:W-:-:S02]  /*110d0*/  IMAD.MOV.U32 R33, RZ, RZ, R25 ;  /* 0x000000ffff217224 */ /* 0x000fc400078e0019 */
[----:B------:R-:W-:-:S04]  /*110e0*/  IMAD.MOV.U32 R58, RZ, RZ, R25 ;  /* 0x000000ffff3a7224 */ /* 0x000fc800078e0019 */
[----:B------:R-:W2:Y:S01]  /*110f0*/  MUFU.EX2 R137, R137 ;  /* 0x0000008900897308 */ /* 0x000ea20000000800 */
[----:B0-----:R-:W-:-:S07]  /*11100*/  F2FP.SATFINITE.E4M3.F32.PACK_AB_MERGE_C R184, R139, R54, RZ ;  /* 0x000000368bb8723e */ /* 0x001fce00048070ff */
[----:B------:R-:W0:Y:S01]  /*11110*/  MUFU.EX2 R51, R51 ;  /* 0x0000003300337308 */ /* 0x000e220000000800 */
[----:B-1----:R-:W-:-:S01]  /*11120*/  FADD.FTZ R26, R60, R43 ;  /* 0x0000002b3c1a7221 */ /* 0x002fc20000010000 */
[----:B------:R-:W-:-:S06]  /*11130*/  MOV R43, R25 ;  /* 0x00000019002b7202 */ /* 0x000fcc0000000f00 */
[----:B------:R-:W-:Y:S01]  /*11140*/  MUFU.EX2 R48, R48 ;  /* 0x0000003000307308 */ /* 0x000fe20000000800 */
[C---:B--2---:R-:W-:Y:S01]  /*11150*/  F2FP.SATFINITE.E4M3.F32.PACK_AB_MERGE_C R184, R137.reuse, R60, R184 ;  /* 0x0000003c89b8723e */ /* 0x044fe200048070b8 */
[----:B------:R-:W-:Y:S01]  /*11160*/  FADD.FTZ R137, R137, R26 ;  /* 0x0000001a89897221 */ /* 0x000fe20000010000 */
[----:B------:R-:W-:-:S03]  /*11170*/  IMAD.MOV.U32 R60, RZ, RZ, R25 ;  /* 0x000000ffff3c7224 */ /* 0x000fc600078e0019 */
[----:B------:R-:W-:Y:S02]  /*11180*/  FADD.FTZ R54, R54, R137 ;  /* 0x0000008936367221 */ /* 0x000fe40000010000 */
[----:B------:R-:W1:Y:S01]  /*11190*/  MUFU.EX2 R143, R143 ;  /* 0x0000008f008f7308 */ /* 0x000e620000000800 */
[----:B0-----:R-:W-:-:S01]  /*111a0*/  FADD.FTZ R28, R51, R28 ;  /* 0x0000001c331c7221 */ /* 0x001fc20000010000 */
[----:B------:R-:W-:Y:S01]  /*111b0*/  FADD.FTZ R139, R139, R54 ;  /* 0x000000368b8b7221 */ /* 0x000fe20000010000 */
[----:B------:R-:W-:-:S05]  /*111c0*/  IMAD.MOV.U32 R54, RZ, RZ, R25 ;  /* 0x000000ffff367224 */ /* 0x000fca00078e0019 */
[----:B------:R-:W0:Y:S08]  /*111d0*/  MUFU.EX2 R37, R37 ;  /* 0x0000002500257308 */ /* 0x000e300000000800 */
[----:B------:R-:W2:Y:S01]  /*111e0*/  MUFU.EX2 R50, R50 ;  /* 0x0000003200327308 */ /* 0x000ea20000000800 */
[----:B-1----:R-:W-:-:S07]  /*111f0*/  F2FP.SATFINITE.E4M3.F32.PACK_AB_MERGE_C R21, R143, R48, RZ ;  /* 0x000000308f15723e */ /* 0x002fce00048070ff */
[----:B------:R-:W1:Y:S01]  /*11200*/  MUFU.EX2 R20, R125 ;  /* 0x0000007d00147308 */ /* 0x000e620000000800 */
[----:B0-----:R-:W-:-:S01]  /*11210*/  FADD.FTZ R15, R37, R28 ;  /* 0x0000001c250f7221 */ /* 0x001fc20000010000 */
[----:B------:R-:W-:-:S06]  /*11220*/  IMAD.MOV.U32 R28, RZ, RZ, R25 ;  /* 0x000000ffff1c7224 */ /* 0x000fcc00078e0019 */
[----:B------:R-:W0:Y:S01]  /*11230*/  MUFU.EX2 R127, R127 ;  /* 0x0000007f007f7308 */ /* 0x000e220000000800 */
[----:B--2---:R-:W-:Y:S01]  /*11240*/  F2FP.SATFINITE.E4M3.F32.PACK_AB_MERGE_C R186, R141, R50, R21 ;  /* 0x000000328dba723e */ /* 0x004fe20004807015 */
[----:B------:R-:W-:Y:S01]  /*11250*/  FADD.FTZ R26, R50, R139 ;  /* 0x0000008b321a7221 */ /* 0x000fe20000010000 */
[----:B------:R-:W-:Y:S01]  /*11260*/  IADD3 R21, R27, -0x2, RZ ;  /* 0xfffffffe1b157810 */ /* 0x000fe20007ffe0ff */
[----:B------:R-:W-:Y:S02]  /*11270*/  IMAD.MOV.U32 R27, RZ, RZ, R25 ;  /* 0x000000ffff1b7224 */ /* 0x000fe400078e0019 */
[----:B------:R-:W-:-:S01]  /*11280*/  FADD.FTZ R141, R141, R26 ;  /* 0x0000001a8d8d7221 */ /* 0x000fc20000010000 */
[----:B------:R-:W-:Y:S01]  /*11290*/  ISETP.GE.AND P1, PT, R21, R201, PT ;  /* 0x000000c91500720c */ /* 0x000fe20003f26270 */
[----:B------:R-:W2:Y:S01]  /*112a0*/  MUFU.EX2 R24, R131 ;  /* 0x0000008300187308 */ /* 0x000ea20000000800 */
[C---:B-1----:R-:W-:Y:S01]  /*112b0*/  F2FP.SATFINITE.E4M3.F32.PACK_AB_MERGE_C R37, R20.reuse, R37, RZ ;  /* 0x000000251425723e */ /* 0x042fe200048070ff */
[----:B------:R-:W-:Y:S01]  /*112c0*/  FADD.FTZ R20, R20, R15 ;  /* 0x0000000f14147221 */ /* 0x000fe20000010000 */
[----:B------:R-:W-:-:S01]  /*112d0*/  FADD.FTZ R48, R48, R141 ;  /* 0x0000008d30307221 */ /* 0x000fc20000010000 */
[----:B------:R-:W-:Y:S01]  /*112e0*/  IMAD.MOV.U32 R26, RZ, RZ, R25 ;  /* 0x000000ffff1a7224 */ /* 0x000fe200078e0019 */
[----:B------:R-:W-:Y:S01]  /*112f0*/  F2FP.SATFINITE.E4M3.F32.PACK_AB_MERGE_C R185, R51, R12, R37 ;  /* 0x0000000c33b9723e */ /* 0x000fe20004807025 */
[----:B------:R-:W-:Y:S01]  /*11300*/  IMAD.MOV.U32 R51, RZ, RZ, R25 ;  /* 0x000000ffff337224 */ /* 0x000fe200078e0019 */
[----:B------:R-:W-:Y:S01]  /*11310*/  MOV R37, R25 ;  /* 0x0000001900257202 */ /* 0x000fe20000000f00 */
[----:B------:R-:W-:Y:S01]  /*11320*/  MUFU.EX2 R133, R133 ;  /* 0x0000008500857308 */ /* 0x000fe20000000800 */
[----:B0-----:R-:W-:-:S01]  /*11330*/  FADD.FTZ R15, R127, R20 ;  /* 0x000000147f0f7221 */ /* 0x001fc20000010000 */
[----:B------:R-:W-:-:S06]  /*11340*/  IMAD.MOV.U32 R50, RZ, RZ, R25 ;  /* 0x000000ffff327224 */ /* 0x000fcc00078e0019 */
[----:B------:R-:W0:Y:S01]  /*11350*/  MUFU.EX2 R62, R62 ;  /* 0x0000003e003e7308 */ /* 0x000e220000000800 */
[----:B--2---:R-:W-:-:S01]  /*11360*/  FADD.FTZ R20, R24, R15 ;  /* 0x0000000f18147221 */ /* 0x004fc20000010000 */
[----:B0-----:R-:W-:-:S03]  /*11370*/  F2FP.SATFINITE.E4M3.F32.PACK_AB_MERGE_C R3, R62, R133, RZ ;  /* 0x000000853e03723e */ /* 0x001fc600048070ff */
[----:B------:R-:W-:Y:S01]  /*11380*/  FADD.FTZ R133, R133, R20 ;  /* 0x0000001485857221 */ /* 0x000fe20000010000 */
[----:B------:R-:W-:Y:S01]  /*11390*/  F2FP.SATFINITE.E4M3.F32.PACK_AB_MERGE_C R187, R24, R127, R3 ;  /* 0x0000007f18bb723e */ /* 0x000fe20004807003 */
[----:B------:R-:W-:Y:S02]  /*113a0*/  FADD.FTZ R3, R143, R48 ;  /* 0x000000308f037221 */ /* 0x000fe40000010000 */
[----:B------:R-:W-:-:S01]  /*113b0*/  FADD.FTZ R20, R62, R133 ;  /* 0x000000853e147221 */ /* 0x000fc20000010000 */
[--C-:B------:R-:W-:Y:S02]  /*113c0*/  IMAD.MOV.U32 R24, RZ, RZ, R25.reuse ;  /* 0x000000ffff187224 */ /* 0x100fe400078e0019 */
[--C-:B------:R-:W-:Y:S02]  /*113d0*/  IMAD.MOV.U32 R48, RZ, RZ, R25.reuse ;  /* 0x000000ffff307224 */ /* 0x100fe400078e0019 */
[----:B------:R-:W-:Y:S01]  /*113e0*/  IMAD.MOV.U32 R62, RZ, RZ, R25 ;  /* 0x000000ffff3e7224 */ /* 0x000fe200078e0019 */
[----:B------:R-:W-:Y:S06]  /*113f0*/  @!P1 BRA `(.L_x_637) ;  /* 0x0000003000209947 */ /* 0x000fec0003800000 */
[----:B------:R-:W-:Y:S01]  /*11400*/  IMAD.MOV.U32 R216, RZ, RZ, R14 ;  /* 0x000000ffffd87224 */ /* 0x000fe200078e000e */
[----:B------:R-:W-:Y:S01]  /*11410*/  MOV R12, R195 ;  /* 0x000000c3000c7202 */ /* 0x000fe20000000f00 */
[----:B------:R-:W-:Y:S01]  /*11420*/  IMAD.MOV.U32 R217, RZ, RZ, R13 ;  /* 0x000000ffffd97224 */ /* 0x000fe200078e000d */
[----:B------:R-:W-:Y:S01]  /*11430*/  CS2R R86, SRZ ;  /* 0x0000000000567805 */ /* 0x000fe2000001ff00 */
[----:B------:R-:W-:Y:S01]  /*11440*/  IMAD.MOV.U32 R218, RZ, RZ, R194 ;  /* 0x000000ffffda7224 */ /* 0x000fe200078e00c2 */
        /* <DEDUP_REMOVED lines=30> */
[----:B------:R-:W-:-:S07]  /*11630*/  CS2R R24, SRZ ;  /* 0x0000000000187805 */ /* 0x000fce000001ff00 */
.L_x_649:
[----:B------:R-:W-:Y:S01]  /*11640*/  ISETP.NE.AND P1, PT, R218, 0x1, PT ;  /* 0x00000001da00780c */ /* 0x000fe20003f25270 */
[----:B------:R-:W-:Y:S05]  /*11650*/  YIELD ;  /* 0x0000000000007946 */ /* 0x000fea0003800000 */
[----:B------:R-:W-:Y:S02]  /*11660*/  SEL R195, RZ, 0x1, P1 ;  /* 0x00000001ffc37807 */ /* 0x000fe40000800000 */
[----:B------:R-:W-:Y:S02]  /*11670*/  ISETP.NE.AND P1, PT, R202, RZ, PT ;  /* 0x000000ffca00720c */ /* 0x000fe40003f25270 */
[----:B------:R-:W-:-:S11]  /*11680*/  LOP3.LUT R195, R12, R195, RZ, 0x3c, !PT ;  /* 0x000000c30cc37212 */ /* 0x000fd600078e3cff */
[----:B------:R-:W-:Y:S05]  /*11690*/  @P1 BRA `(.L_x_638) ;  /* 0x00000000003c1947 */ /* 0x000fea0003800000 */
[----:B------:R-:W-:Y:S05]  /*116a0*/  @!P0 BRA `(.L_x_639) ;  /* 0x0000000000048947 */ /* 0x000fea0003800000 */
[----:B------:R-:W-:Y:S01]  /*116b0*/  BPT.TRAP 0x1 ;  /* 0x000000040000795c */ /* 0x000fe20000300000 */
.L_x_639:
[----:B------:R-:W-:Y:S01]  /*116c0*/  VIADD R13, R218, 0x1 ;  /* 0x00000001da0d7836 */ /* 0x000fe20000000000 */
[----:B------:R-:W-:-:S04]  /*116d0*/  SHF.L.U32 R14, R195, 0x1f, RZ ;  /* 0x0000001fc30e7819 */ /* 0x000fc800000006ff */
[----:B------:R-:W-:-:S04]  /*116e0*/  ISETP.NE.AND P2, PT, R13, 0x2, PT ;  /* 0x000000020d00780c */ /* 0x000fc80003f45270 */
[----:B------:R-:W-:-:S05]  /*116f0*/  SEL R13, R13, RZ, P2 ;  /* 0x000000ff0d0d7207 */ /* 0x000fca0001000000 */
[----:B------:R-:W-:-:S04]  /*11700*/  IMAD R13, R13, 0x8, R18 ;  /* 0x000000080d0d7824 */ /* 0x000fc800078e0212 */
[----:B------:R0:W1:Y:S01]  /*11710*/  SYNCS.PHASECHK.TRANS64.TRYWAIT P2, [R13+URZ+0x22830], R14 ;  /* 0x0228300e0d0075a7 */ /* 0x000062000804017f */
[----:B------:R-:W-:Y:S05]  /*11720*/  @!P0 BRA `(.L_x_640) ;  /* 0x0000000000048947 */ /* 0x000fea0003800000 */
[----:B------:R-:W-:Y:S01]  /*11730*/  BPT.TRAP 0x1 ;  /* 0x000000040000795c */ /* 0x000fe20000300000 */
.L_x_640:
[----:B------:R-:W-:Y:S04]  /*11740*/  BSSY B0, `(.L_x_638) ;  /* 0x0000004000007945 */ /* 0x000fe80003800000 */
[----:B-1----:R-:W-:Y:S05]  /*11750*/  @P2 BRA `(.L_x_641) ;  /* 0x0000000000082947 */ /* 0x002fea0003800000 */
[----:B------:R-:W1:Y:S02]  /*11760*/  SYNCS.PHASECHK.TRANS64.TRYWAIT P2, [R13+URZ+0x22830], R14 ;  /* 0x0228300e0d0075a7 */ /* 0x000e64000804017f */
[----:B-1----:R-:W-:Y:S05]  /*11770*/  @!P2 BRA `(.L_x_642) ;  /* 0x0000010c0020a947 */ /* 0x002fea0003800000 */
.L_x_641:
[----:B------:R-:W-:Y:S05]  /*11780*/  BSYNC B0 ;  /* 0x0000000000007941 */ /* 0x000fea0003800000 */
.L_x_638:
[----:B01----:R-:W0:Y:S01]  /*11790*/  S2R R13, SR_TID.X ;  /* 0x00000000000d7919 */ /* 0x003e220000002100 */
[----:B------:R-:W-:Y:S01]  /*117a0*/  VIADD R194, R218, 0x1 ;  /* 0x00000001dac27836 */ /* 0x000fe20000000000 */
[----:B------:R-:W-:Y:S05]  /*117b0*/  WARPSYNC.ALL ;  /* 0x0000000000007948 */ /* 0x000fea0003800000 */
[----:B------:R-:W-:Y:S01]  /*117c0*/  ISETP.NE.AND P2, PT, R194, 0x2, PT ;  /* 0x00000002c200780c */ /* 0x000fe20003f45270 */
[----:B------:R-:W-:Y:S01]  /*117d0*/  IMAD.MOV.U32 R89, RZ, RZ, 0x40000040 ;  /* 0x40000040ff597424 */ /* 0x000fe200078e00ff */
[----:B------:R-:W-:Y:S01]  /*117e0*/  R2UR UR28, R4 ;  /* 0x00000000041c72ca */ /* 0x000fe200000e0000 */
[----:B------:R-:W-:Y:S01]  /*117f0*/  IMAD.MOV.U32 R91, RZ, RZ, 0x40000040 ;  /* 0x40000040ff5b7424 */ /* 0x000fe200078e00ff */
[----:B------:R-:W-:Y:S01]  /*11800*/  SEL R194, R194, RZ, P2 ;  /* 0x000000ffc2c27207 */ /* 0x000fe20001000000 */
[----:B------:R-:W-:Y:S01]  /*11810*/  IMAD.MOV.U32 R93, RZ, RZ, 0x40000040 ;  /* 0x40000040ff5d7424 */ /* 0x000fe200078e00ff */
[----:B------:R-:W-:Y:S01]  /*11820*/  R2UR UR31, R89 ;  /* 0x00000000591f72ca */ /* 0x000fe200000e0000 */
[----:B------:R-:W-:Y:S01]  /*11830*/  IMAD.MOV.U32 R95, RZ, RZ, 0x40000040 ;  /* 0x40000040ff5f7424 */ /* 0x000fe200078e00ff */
[----:B------:R-:W-:Y:S01]  /*11840*/  R2UR UR29, R5 ;  /* 0x00000000051d72ca */ /* 0x000fe200000e0000 */
[----:B------:R-:W-:Y:S01]  /*11850*/  IMAD R88, R194, 0x500, R0 ;  /* 0x00000500c2587824 */ /* 0x000fe200078e0200 */
[----:B------:R-:W-:Y:S01]  /*11860*/  R2UR UR35, R91 ;  /* 0x000000005b2372ca */ /* 0x000fe200000e0000 */
[----:B------:R-:W-:Y:S01]  /*11870*/  IMAD.MOV.U32 R89, RZ, RZ, 0x40000040 ;  /* 0x40000040ff597424 */ /* 0x000fe200078e00ff */
[----:B------:R-:W-:Y:S01]  /*11880*/  R2UR UR32, R4 ;  /* 0x00000000042072ca */ /* 0x000fe200000e0000 */
[C---:B------:R-:W-:Y:S01]  /*11890*/  VIADD R14, R88.reuse, 0x200 ;  /* 0x00000200580e7836 */ /* 0x040fe20000000000 */
[C---:B------:R-:W-:Y:S01]  /*118a0*/  R2UR UR30, R88.reuse ;  /* 0x00000000581e72ca */ /* 0x040fe200000e0000 */
[C---:B------:R-:W-:Y:S01]  /*118b0*/  VIADD R92, R88.reuse, 0x300 ;  /* 0x00000300585c7836 */ /* 0x040fe20000000000 */
[----:B------:R-:W-:-:S02]  /*118c0*/  IADD3 R90, R88, 0x100, RZ ;  /* 0x00000100585a7810 */ /* 0x000fc40007ffe0ff */
[----:B------:R-:W-:Y:S02]  /*118d0*/  R2UR UR33, R5 ;  /* 0x00000000052172ca */ /* 0x000fe400000e0000 */
[----:B------:R-:W-:Y:S01]  /*118e0*/  R2UR UR34, R90 ;  /* 0x000000005a2272ca */ /* 0x000fe200000e0000 */
[----:B------:R-:W-:Y:S01]  /*118f0*/  VIADD R90, R88, 0x400 ;  /* 0x00000400585a7836 */ /* 0x000fe20000000000 */
[----:B------:R-:W-:Y:S02]  /*11900*/  MOV R15, 0x40000040 ;  /* 0x40000040000f7802 */ /* 0x000fe40000000f00 */
[----:B------:R-:W-:Y:S01]  /*11910*/  R2UR UR42, R14 ;  /* 0x000000000e2a72ca */ /* 0x000fe200000e0000 */
[----:B------:R-:W-:Y:S01]  /*11920*/  VIADD R14, R88, 0x2 ;  /* 0x00000002580e7836 */ /* 0x000fe20000000000 */
[----:B0-----:R-:W-:Y:S02]  /*11930*/  SHF.R.U32.HI R13, RZ, 0x7, R13 ;  /* 0x00000007ff0d7819 */ /* 0x001fe4000001160d */
[----:B------:R-:W-:-:S02]  /*11940*/  R2UR UR43, R15 ;  /* 0x000000000f2b72ca */ /* 0x000fc400000e0000 */
[----:B------:R-:W-:Y:S01]  /*11950*/  R2UR UR40, R4 ;  /* 0x00000000042872ca */ /* 0x000fe200000e0000 */
[----:B------:R-:W-:Y:S01]  /*11960*/  VIADD R94, R13, 0x8 ;  /* 0x000000080d5e7836 */ /* 0x000fe20000000000 */
[----:B------:R-:W-:Y:S02]  /*11970*/  R2UR UR41, R5 ;  /* 0x00000000052972ca */ /* 0x000fe400000e0000 */
[----:B------:R-:W-:Y:S01]  /*11980*/  R2UR UR8, R90 ;  /* 0x000000005a0872ca */ /* 0x000fe200000e0000 */
[----:B------:R-:W-:Y:S01]  /*11990*/  VIADD R90, R88, 0x202 ;  /* 0x00000202585a7836 */ /* 0x000fe20000000000 */
[----:B------:R0:W-:Y:S01]  /*119a0*/  BAR.SYNC.DEFER_BLOCKING R94, 0x100 ;  /* 0x0004005e0000751d */ /* 0x0001e20000010000 */
[----:B------:R-:W-:Y:S02]  /*119b0*/  R2UR UR51, R91 ;  /* 0x000000005b3372ca */ /* 0x000fe400000e0000 */
[----:B------:R-:W-:Y:S01]  /*119c0*/  R2UR UR6, R92 ;  /* 0x000000005c0672ca */ /* 0x000fe200000e0000 */
[----:B------:R-:W-:Y:S01]  /*119d0*/  VIADD R92, R88, 0x102 ;  /* 0x00000102585c7836 */ /* 0x000fe20000000000 */
[----:B------:R-:W-:-:S02]  /*119e0*/  R2UR UR50, R90 ;  /* 0x000000005a3272ca */ /* 0x000fc400000e0000 */
[----:B------:R-:W-:Y:S01]  /*119f0*/  R2UR UR7, R93 ;  /* 0x000000005d0772ca */ /* 0x000fe200000e0000 */
[----:B0-----:R-:W-:Y:S01]  /*11a00*/  VIADD R94, R88, 0x4 ;  /* 0x00000004585e7836 */ /* 0x001fe20000000000 */
[----:B------:R-:W-:Y:S02]  /*11a10*/  R2UR UR48, R4 ;  /* 0x00000000043072ca */ /* 0x000fe400000e0000 */
[----:B------:R-:W-:Y:S02]  /*11a20*/  R2UR UR49, R5 ;  /* 0x00000000053172ca */ /* 0x000fe400000e0000 */
[----:B------:R-:W-:Y:S02]  /*11a30*/  MOV R13, UR39 ;  /* 0x00000027000d7c02 */ /* 0x000fe40008000f00 */
[----:B------:R-:W-:Y:S02]  /*11a40*/  MOV R219, UR38 ;  /* 0x0000002600db7c02 */ /* 0x000fe40008000f00 */
[----:B------:R-:W-:-:S02]  /*11a50*/  R2UR UR38, R92 ;  /* 0x000000005c2672ca */ /* 0x000fc400000e0000 */
[----:B------:R-:W-:Y:S02]  /*11a60*/  R2UR UR39, R93 ;  /* 0x000000005d2772ca */ /* 0x000fe400000e0000 */
[----:B------:R-:W-:Y:S01]  /*11a70*/  MOV R92, UR51 ;  /* 0x00000033005c7c02 */ /* 0x000fe20008000f00 */
[----:B------:R-:W-:Y:S01]  /*11a80*/  UMOV UR51, UR7 ;  /* 0x0000000700337c82 */ /* 0x000fe20008000000 */
[----:B------:R-:W-:Y:S01]  /*11a90*/  MOV R93, UR50 ;  /* 0x00000032005d7c02 */ /* 0x000fe20008000f00 */
[----:B------:R-:W-:Y:S01]  /*11aa0*/  WARPGROUP.ARRIVE ;  /* 0x00000000000079c5 */ /* 0x000fe20000000000 */
[----:B------:R-:W-:Y:S01]  /*11ab0*/  UMOV UR50, UR6 ;  /* 0x0000000600327c82 */ /* 0x000fe20008000000 */
[----:B------:R-:W-:Y:S01]  /*11ac0*/  R2UR UR4, R14 ;  /* 0x000000000e0472ca */ /* 0x000fe200000e0000 */
[C---:B------:R-:W-:Y:S01]  /*11ad0*/  VIADD R14, R88.reuse, 0x302 ;  /* 0x00000302580e7836 */ /* 0x040fe20000000000 */
[----:B------:R-:W-:Y:S02]  /*11ae0*/  IADD3 R90, R88, 0x402, RZ ;  /* 0x00000402585a7810 */ /* 0x000fe40007ffe0ff */
[----:B------:R-:W-:Y:S01]  /*11af0*/  QGMMA.64x32x32.F32.E4M3.E4M3 R152, gdesc[UR28], RZ, !UPT, gsb0 ;  /* 0x006000001c9879f3 */ /* 0x000fe2000c0008ff */
[----:B------:R-:W-:-:S02]  /*11b00*/  R2UR UR9, R91 ;  /* 0x000000005b0972ca */ /* 0x000fc400000e0000 */
[----:B------:R-:W-:Y:S01]  /*11b10*/  R2UR UR54, R14 ;  /* 0x000000000e3672ca */ /* 0x000fe200000e0000 */
[----:B------:R-:W-:Y:S01]  /*11b20*/  VIADD R14, R88, 0x104 ;  /* 0x00000104580e7836 */ /* 0x000fe20000000000 */
[----:B------:R-:W-:Y:S01]  /*11b30*/  R2UR UR58, R90 ;  /* 0x000000005a3a72ca */ /* 0x000fe200000e0000 */
[----:B------:R-:W-:Y:S01]  /*11b40*/  VIADD R90, R88, 0x204 ;  /* 0x00000204585a7836 */ /* 0x000fe20000000000 */
[----:B------:R-:W-:Y:S02]  /*11b50*/  MOV R220, UR37 ;  /* 0x0000002500dc7c02 */ /* 0x000fe40008000f00 */
[----:B------:R-:W-:Y:S01]  /*11b60*/  R2UR UR10, R14 ;  /* 0x000000000e0a72ca */ /* 0x000fe200000e0000 */
[----:B------:R-:W-:Y:S01]  /*11b70*/  VIADD R14, R88, 0x304 ;  /* 0x00000304580e7836 */ /* 0x000fe20000000000 */
[----:B------:R-:W-:Y:S02]  /*11b80*/  R2UR UR14, R90 ;  /* 0x000000005a0e72ca */ /* 0x000fe400000e0000 */
[----:B------:R-:W-:-:S02]  /*11b90*/  IADD3 R90, R88, 0x404, RZ ;  /* 0x00000404585a7810 */ /* 0x000fc40007ffe0ff */
[----:B------:R-:W-:Y:S01]  /*11ba0*/  R2UR UR18, R14 ;  /* 0x000000000e1272ca */ /* 0x000fe200000e0000 */
[----:B------:R-:W-:Y:S01]  /*11bb0*/  VIADD R14, R88, 0x106 ;  /* 0x00000106580e7836 */ /* 0x000fe20000000000 */
[----:B------:R-:W-:Y:S02]  /*11bc0*/  MOV R221, UR36 ;  /* 0x0000002400dd7c02 */ /* 0x000fe40008000f00 */
[----:B------:R-:W-:Y:S01]  /*11bd0*/  R2UR UR6, R94 ;  /* 0x000000005e0672ca */ /* 0x000fe200000e0000 */
[----:B------:R-:W-:Y:S01]  /*11be0*/  VIADD R94, R88, 0x6 ;  /* 0x00000006585e7836 */ /* 0x000fe20000000000 */
[----:B------:R-:W-:Y:S01]  /*11bf0*/  R2UR UR22, R90 ;  /* 0x000000005a1672ca */ /* 0x000fe200000e0000 */
[----:B------:R-:W-:Y:S01]  /*11c00*/  VIADD R90, R88, 0x206 ;  /* 0x00000206585a7836 */ /* 0x000fe20000000000 */
[----:B------:R-:W-:Y:S01]  /*11c10*/  R2UR UR30, R14 ;  /* 0x000000000e1e72ca */ /* 0x000fe200000e0000 */
[C---:B------:R-:W-:Y:S01]  /*11c20*/  VIADD R14, R88.reuse, 0x306 ;  /* 0x00000306580e7836 */ /* 0x040fe20000000000 */
[C---:B------:R-:W-:Y:S01]  /*11c30*/  R2UR UR59, R91.reuse ;  /* 0x000000005b3b72ca */ /* 0x040fe200000e0000 */
[----:B------:R-:W-:Y:S01]  /*11c40*/  VIADD R88, R88, 0x406 ;  /* 0x0000040658587836 */ /* 0x000fe20000000000 */
[----:B------:R-:W-:-:S02]  /*11c50*/  R2UR UR15, R91 ;  /* 0x000000005b0f72ca */ /* 0x000fc400000e0000 */
[----:B------:R-:W-:Y:S02]  /*11c60*/  R2UR UR23, R91 ;  /* 0x000000005b1772ca */ /* 0x000fe400000e0000 */
[----:B------:R-:W-:Y:S02]  /*11c70*/  R2UR UR36, R4 ;  /* 0x00000000042472ca */ /* 0x000fe400000e0000 */
[----:B------:R-:W-:Y:S02]  /*11c80*/  R2UR UR37, R5 ;  /* 0x00000000052572ca */ /* 0x000fe400000e0000 */
[----:B------:R-:W-:Y:S02]  /*11c90*/  MOV R91, 0x40000040 ;  /* 0x40000040005b7802 */ /* 0x000fe40000000f00 */
[----:B------:R-:W-:Y:S02]  /*11ca0*/  R2UR UR7, R95 ;  /* 0x000000005f0772ca */ /* 0x000fe400000e0000 */
[----:B------:R-:W-:-:S02]  /*11cb0*/  R2UR UR26, R94 ;  /* 0x000000005e1a72ca */ /* 0x000fc400000e0000 */
[----:B------:R-:W-:Y:S02]  /*11cc0*/  R2UR UR27, R95 ;  /* 0x000000005f1b72ca */ /* 0x000fe400000e0000 */
[----:B------:R-:W-:Y:S02]  /*11cd0*/  R2UR UR46, R88 ;  /* 0x00000000582e72ca */ /* 0x000fe400000e0000 */
[----:B------:R-:W-:Y:S02]  /*11ce0*/  R2UR UR47, R89 ;  /* 0x00000000592f72ca */ /* 0x000fe400000e0000 */
[----:B------:R-:W-:Y:S01]  /*11cf0*/  MOV R222, UR39 ;  /* 0x0000002700de7c02 */ /* 0x000fe20008000f00 */
[----:B------:R-:W-:Y:S01]  /*11d00*/  UMOV UR39, UR9 ;  /* 0x0000000900277c82 */ /* 0x000fe20008000000 */
[----:B------:R-:W-:Y:S01]  /*11d10*/  MOV R223, UR38 ;  /* 0x0000002600df7c02 */ /* 0x000fe20008000f00 */
[----:B------:R-:W-:Y:S01]  /*11d20*/  UMOV UR38, UR8 ;  /* 0x0000000800267c82 */ /* 0x000fe20008000000 */
[----:B------:R-:W-:-:S02]  /*11d30*/  R2UR UR5, R15 ;  /* 0x000000000f0572ca */ /* 0x000fc400000e0000 */
[----:B------:R-:W-:Y:S02]  /*11d40*/  MOV R224, UR7 ;  /* 0x0000000700e07c02 */ /* 0x000fe40008000f00 */
[----:B------:R-:W-:Y:S01]  /*11d50*/  MOV R225, UR6 ;  /* 0x0000000600e17c02 */ /* 0x000fe20008000f00 */
[----:B------:R-:W-:Y:S01]  /*11d60*/  UMOV UR6, UR4 ;  /* 0x0000000400067c82 */ /* 0x000fe20008000000 */
[C---:B------:R-:W-:Y:S02]  /*11d70*/  R2UR UR4, R10.reuse ;  /* 0x000000000a0472ca */ /* 0x040fe400000e0000 */
[----:B------:R-:W-:Y:S01]  /*11d80*/  R2UR UR55, R15 ;  /* 0x000000000f3772ca */ /* 0x000fe200000e0000 */
[----:B------:R-:W-:Y:S02]  /*11d90*/  WARPGROUP.DEPBAR.LE gsb0, 0x0 ;  /* 0x00008000000079c5 */ /* 0x000fe40000010000 */
[----:B------:R-:W-:Y:S01]  /*11da0*/  WARPGROUP.ARRIVE ;  /* 0x00000000000079c5 */ /* 0x000fe20000000000 */
[----:B------:R-:W-:Y:S01]  /*11db0*/  R2UR UR52, R10 ;  /* 0x000000000a3472ca */ /* 0x000fe200000e0000 */
[----:B------:R-:W-:Y:S01]  /*11dc0*/  UMOV UR7, UR5 ;  /* 0x0000000500077c82 */ /* 0x000fe20008000000 */
[----:B------:R-:W-:-:S02]  /*11dd0*/  R2UR UR5, R11 ;  /* 0x000000000b0572ca */ /* 0x000fc400000e0000 */
[----:B------:R-:W-:Y:S01]  /*11de0*/  R2UR UR53, R11 ;  /* 0x000000000b3572ca */ /* 0x000fe200000e0000 */
[----:B------:R-:W-:Y:S01]  /*11df0*/  QGMMA.64x32x32.F32.E4M3.E4M3 R136, gdesc[UR32], RZ, !UPT, gsb0 ;  /* 0x00600000208879f3 */ /* 0x000fe2000c0008ff */
[----:B------:R-:W-:Y:S02]  /*11e00*/  R2UR UR34, R90 ;  /* 0x000000005a2272ca */ /* 0x000fe400000e0000 */
[----:B------:R-:W-:Y:S02]  /*11e10*/  R2UR UR35, R91 ;  /* 0x000000005b2372ca */ /* 0x000fe400000e0000 */
[----:B------:R-:W-:Y:S02]  /*11e20*/  R2UR UR56, R10 ;  /* 0x000000000a3872ca */ /* 0x000fe400000e0000 */
[----:B------:R-:W-:Y:S02]  /*11e30*/  R2UR UR57, R11 ;  /* 0x000000000b3972ca */ /* 0x000fe400000e0000 */
[----:B------:R-:W-:-:S02]  /*11e40*/  R2UR UR11, R15 ;  /* 0x000000000f0b72ca */ /* 0x000fc400000e0000 */
[C---:B------:R-:W-:Y:S02]  /*11e50*/  R2UR UR8, R8.reuse ;  /* 0x00000000080872ca */ /* 0x040fe400000e0000 */
[C---:B------:R-:W-:Y:S02]  /*11e60*/  R2UR UR9, R9.reuse ;  /* 0x00000000090972ca */ /* 0x040fe400000e0000 */
[C---:B------:R-:W-:Y:S02]  /*11e70*/  R2UR UR12, R8.reuse ;  /* 0x00000000080c72ca */ /* 0x040fe400000e0000 */
[----:B------:R-:W-:Y:S02]  /*11e80*/  R2UR UR13, R9 ;  /* 0x00000000090d72ca */ /* 0x000fe400000e0000 */
[----:B------:R-:W-:Y:S02]  /*11e90*/  R2UR UR19, R15 ;  /* 0x000000000f1372ca */ /* 0x000fe400000e0000 */
[----:B------:R-:W-:-:S02]  /*11ea0*/  R2UR UR16, R8 ;  /* 0x00000000081072ca */ /* 0x000fc400000e0000 */
[C---:B------:R-:W-:Y:S02]  /*11eb0*/  R2UR UR17, R9.reuse ;  /* 0x00000000091172ca */ /* 0x040fe400000e0000 */
[----:B------:R-:W-:Y:S02]  /*11ec0*/  R2UR UR20, R8 ;  /* 0x00000000081472ca */ /* 0x000fe400000e0000 */
[----:B------:R-:W-:Y:S02]  /*11ed0*/  R2UR UR21, R9 ;  /* 0x00000000091572ca */ /* 0x000fe400000e0000 */
[C---:B------:R-:W-:Y:S02]  /*11ee0*/  R2UR UR24, R6.reuse ;  /* 0x00000000061872ca */ /* 0x040fe400000e0000 */
[----:B------:R-:W-:Y:S02]  /*11ef0*/  R2UR UR25, R7 ;  /* 0x00000000071972ca */ /* 0x000fe400000e0000 */
[----:B------:R-:W-:Y:S01]  /*11f00*/  R2UR UR31, R15 ;  /* 0x000000000f1f72ca */ /* 0x000fe200000e0000 */
[----:B------:R-:W-:Y:S01]  /*11f10*/  IMAD.MOV.U32 R15, RZ, RZ, 0x40000040 ;  /* 0x40000040ff0f7424 */ /* 0x000fe200078e00ff */
[----:B------:R-:W-:-:S02]  /*11f20*/  R2UR UR28, R6 ;  /* 0x00000000061c72ca */ /* 0x000fc400000e0000 */
[C---:B------:R-:W-:Y:S02]  /*11f30*/  R2UR UR29, R7.reuse ;  /* 0x00000000071d72ca */ /* 0x040fe400000e0000 */
[C---:B------:R-:W-:Y:S02]  /*11f40*/  R2UR UR32, R6.reuse ;  /* 0x00000000062072ca */ /* 0x040fe400000e0000 */
[C---:B------:R-:W-:Y:S02]  /*11f50*/  R2UR UR33, R7.reuse ;  /* 0x00000000072172ca */ /* 0x040fe400000e0000 */
[----:B------:R-:W-:Y:S02]  /*11f60*/  R2UR UR44, R6 ;  /* 0x00000000062c72ca */ /* 0x000fe400000e0000 */
[----:B------:R-:W-:Y:S01]  /*11f70*/  R2UR UR45, R7 ;  /* 0x00000000072d72ca */ /* 0x000fe200000e0000 */
[----:B------:R-:W-:Y:S02]  /*11f80*/  WARPGROUP.DEPBAR.LE gsb0, 0x0 ;  /* 0x00008000000079c5 */ /* 0x000fe40000010000 */
[----:B------:R-:W-:-:S06]  /*11f90*/  WARPGROUP.ARRIVE ;  /* 0x00000000000079c5 */ /* 0x000fcc0000000000 */
[----:B------:R-:W-:Y:S01]  /*11fa0*/  QGMMA.64x32x32.F32.E4M3.E4M3 R120, gdesc[UR40], RZ, !UPT, gsb0 ;  /* 0x00600000287879f3 */ /* 0x000fe2000c0008ff */
[----:B------:R-:W-:Y:S02]  /*11fb0*/  R2UR UR42, R14 ;  /* 0x000000000e2a72ca */ /* 0x000fe400000e0000 */
[----:B------:R-:W-:Y:S02]  /*11fc0*/  R2UR UR43, R15 ;  /* 0x000000000f2b72ca */ /* 0x000fe400000e0000 */
        /* <DEDUP_REMOVED lines=70> */
[----:B------:R-:W-:Y:S05]  /*12430*/  @P1 BRA `(.L_x_643) ;  /* 0x0000000000281947 */ /* 0x000fea0003800000 */
[----:B------:R-:W-:Y:S05]  /*12440*/  @!P0 BRA `(.L_x_644) ;  /* 0x0000000000048947 */ /* 0x000fea0003800000 */
[----:B------:R-:W-:Y:S01]  /*12450*/  BPT.TRAP 0x1 ;  /* 0x000000040000795c */ /* 0x000fe20000300000 */
.L_x_644:
[----:B------:R-:W-:Y:S01]  /*12460*/  SHF.L.U32 R12, R12, 0x1f, RZ ;  /* 0x0000001f0c0c7819 */ /* 0x000fe200000006ff */
[----:B------:R-:W-:-:S04]  /*12470*/  IMAD R13, R218, 0x8, R18 ;  /* 0x00000008da0d7824 */ /* 0x000fc800078e0212 */
[----:B------:R0:W1:Y:S01]  /*12480*/  SYNCS.PHASECHK.TRANS64.TRYWAIT P1, [R13+URZ+0x22850], R12 ;  /* 0x0228500c0d0075a7 */ /* 0x000062000802017f */
[----:B------:R-:W-:Y:S05]  /*12490*/  @!P0 BRA `(.L_x_645) ;  /* 0x0000000000048947 */ /* 0x000fea0003800000 */
[----:B------:R-:W-:Y:S01]  /*124a0*/  BPT.TRAP 0x1 ;  /* 0x000000040000795c */ /* 0x000fe20000300000 */
.L_x_645:
[----:B-1----:R-:W-:Y:S05]  /*124b0*/  @P1 BRA `(.L_x_643) ;  /* 0x0000000000081947 */ /* 0x002fea0003800000 */
[----:B------:R-:W1:Y:S02]  /*124c0*/  SYNCS.PHASECHK.TRANS64.TRYWAIT P1, [R13+URZ+0x22850], R12 ;  /* 0x0228500c0d0075a7 */ /* 0x000e64000802017f */
[----:B-1----:R-:W-:Y:S05]  /*124d0*/  @!P1 BRA `(.L_x_646) ;  /* 0x000000fc00dc9947 */ /* 0x002fea0003800000 */
.L_x_643:
[----:B01----:R-:W-:Y:S01]  /*124e0*/  VIADD R12, R18, 0x400 ;  /* 0x00000400120c7836 */ /* 0x003fe20000000000 */
[----:B------:R-:W-:Y:S05]  /*124f0*/  WARPSYNC.ALL ;  /* 0x0000000000007948 */ /* 0x000fea0003800000 */
[----:B------:R-:W-:Y:S01]  /*12500*/  SHF.R.U32.HI R12, RZ, 0x4, R12 ;  /* 0x00000004ff0c7819 */ /* 0x000fe2000001160c */
[----:B------:R-:W-:Y:S01]  /*12510*/  IMAD.MOV.U32 R13, RZ, RZ, -0x3ffffff0 ;  /* 0xc0000010ff0d7424 */ /* 0x000fe200078e00ff */
[----:B------:R-:W-:Y:S01]  /*12520*/  WARPGROUP.ARRIVE ;  /* 0x00000000000079c5 */ /* 0x000fe20000000000 */
[----:B------:R-:W-:Y:S01]  /*12530*/  IMAD.MOV.U32 R15, RZ, RZ, -0x3ffffff0 ;  /* 0xc0000010ff0f7424 */ /* 0x000fe200078e00ff */
[----:B------:R-:W-:-:S04]  /*12540*/  LOP3.LUT R12, R12, 0x3fff, RZ, 0xc0, !PT ;  /* 0x00003fff0c0c7812 */ /* 0x000fc800078ec0ff */
[----:B------:R-:W0:Y:S01]  /*12550*/  S2R R219, SR_TID.X ;  /* 0x0000000000db7919 */ /* 0x000e220000002100 */
[----:B------:R-:W-:Y:S01]  /*12560*/  R2UR UR7, R13 ;  /* 0x000000000d0772ca */ /* 0x000fe200000e0000 */
[----:B------:R-:W-:Y:S01]  /*12570*/  IMAD.MOV.U32 R13, RZ, RZ, -0x3ffffff0 ;  /* 0xc0000010ff0d7424 */ /* 0x000fe200078e00ff */
[----:B------:R-:W-:-:S05]  /*12580*/  LOP3.LUT R12, R12, 0x10000, RZ, 0xfc, !PT ;  /* 0x000100000c0c7812 */ /* 0x000fca00078efcff */
[----:B------:R-:W-:-:S05]  /*12590*/  IMAD R12, R218, 0x500, R12 ;  /* 0x00000500da0c7824 */ /* 0x000fca00078e020c */
[C---:B------:R-:W-:Y:S02]  /*125a0*/  R2UR UR6, R12.reuse ;  /* 0x000000000c0672ca */ /* 0x040fe400000e0000 */
[----:B------:R-:W-:-:S11]  /*125b0*/  IADD3 R14, R12, 0x100, RZ ;  /* 0x000001000c0e7810 */ /* 0x000fd60007ffe0ff */
[----:B------:R-:W-:Y:S01]  /*125c0*/  QGMMA.64x128x32.F32.E4M3.E4M3 R24, R168, gdesc[UR4], R24, gsb0 ;  /* 0x01e00004a8187df3 */ /* 0x000fe20008000818 */
[----:B------:R-:W-:Y:S01]  /*125d0*/  R2UR UR6, R14 ;  /* 0x000000000e0672ca */ /* 0x000fe200000e0000 */
[----:B------:R-:W-:Y:S01]  /*125e0*/  VIADD R14, R12, 0x200 ;  /* 0x000002000c0e7836 */ /* 0x000fe20000000000 */
[----:B------:R-:W-:Y:S01]  /*125f0*/  R2UR UR7, R15 ;  /* 0x000000000f0772ca */ /* 0x000fe200000e0000 */
[----:B------:R-:W-:Y:S01]  /*12600*/  IMAD.MOV.U32 R15, RZ, RZ, -0x3ffffff0 ;  /* 0xc0000010ff0f7424 */ /* 0x000fe200078e00ff */
[----:B0-----:R-:W-:Y:S01]  /*12610*/  SHF.R.U32.HI R219, RZ, 0x7, R219 ;  /* 0x00000007ffdb7819 */ /* 0x001fe200000116db */
[----:B------:R-:W-:Y:S02]  /*12620*/  WARPGROUP.DEPBAR.LE gsb0, 0x0 ;  /* 0x00008000000079c5 */ /* 0x000fe40000010000 */
[----:B------:R-:W-:-:S08]  /*12630*/  WARPGROUP.ARRIVE ;  /* 0x00000000000079c5 */ /* 0x000fd00000000000 */
[----:B------:R-:W-:Y:S01]  /*12640*/  QGMMA.64x128x32.F32.E4M3.E4M3 R24, R172, gdesc[UR4], R24, gsb0 ;  /* 0x01e00004ac187df3 */ /* 0x000fe20008000818 */
[----:B------:R-:W-:Y:S01]  /*12650*/  R2UR UR6, R14 ;  /* 0x000000000e0672ca */ /* 0x000fe200000e0000 */
[C---:B------:R-:W-:Y:S01]  /*12660*/  VIADD R14, R12.reuse, 0x300 ;  /* 0x000003000c0e7836 */ /* 0x040fe20000000000 */
[----:B------:R-:W-:Y:S01]  /*12670*/  R2UR UR7, R15 ;  /* 0x000000000f0772ca */ /* 0x000fe200000e0000 */
[----:B------:R-:W-:Y:S01]  /*12680*/  IMAD.MOV.U32 R15, RZ, RZ, -0x3ffffff0 ;  /* 0xc0000010ff0f7424 */ /* 0x000fe200078e00ff */
[----:B------:R-:W-:Y:S01]  /*12690*/  IADD3 R12, R12, 0x400, RZ ;  /* 0x000004000c0c7810 */ /* 0x000fe20007ffe0ff */
[----:B------:R-:W-:Y:S02]  /*126a0*/  WARPGROUP.DEPBAR.LE gsb0, 0x0 ;  /* 0x00008000000079c5 */ /* 0x000fe40000010000 */
[----:B------:R-:W-:-:S08]  /*126b0*/  WARPGROUP.ARRIVE ;  /* 0x00000000000079c5 */ /* 0x000fd00000000000 */
[----:B------:R-:W-:Y:S01]  /*126c0*/  QGMMA.64x128x32.F32.E4M3.E4M3 R24, R176, gdesc[UR4], R24, gsb0 ;  /* 0x01e00004b0187df3 */ /* 0x000fe20008000818 */
[----:B------:R-:W-:Y:S02]  /*126d0*/  R2UR UR6, R14 ;  /* 0x000000000e0672ca */ /* 0x000fe400000e0000 */
[----:B------:R-:W-:Y:S01]  /*126e0*/  R2UR UR7, R15 ;  /* 0x000000000f0772ca */ /* 0x000fe200000e0000 */
[----:B------:R-:W-:Y:S02]  /*126f0*/  WARPGROUP.DEPBAR.LE gsb0, 0x0 ;  /* 0x00008000000079c5 */ /* 0x000fe40000010000 */
[----:B------:R-:W-:-:S10]  /*12700*/  WARPGROUP.ARRIVE ;  /* 0x00000000000079c5 */ /* 0x000fd40000000000 */
[----:B------:R-:W-:Y:S01]  /*12710*/  QGMMA.64x128x32.F32.E4M3.E4M3 R24, R180, gdesc[UR4], R24, gsb0 ;  /* 0x01e00004b4187df3 */ /* 0x000fe20008000818 */
[----:B------:R-:W-:Y:S02]  /*12720*/  R2UR UR6, R12 ;  /* 0x000000000c0672ca */ /* 0x000fe400000e0000 */
[----:B------:R-:W-:Y:S02]  /*12730*/  R2UR UR7, R13 ;  /* 0x000000000d0772ca */ /* 0x000fe400000e0000 */
[----:B------:R-:W-:Y:S01]  /*12740*/  IADD3 R12, -R219, 0xb, RZ ;  /* 0x0000000bdb0c7810 */ /* 0x000fe20007ffe1ff */
[----:B------:R-:W-:Y:S02]  /*12750*/  WARPGROUP.DEPBAR.LE gsb0, 0x0 ;  /* 0x00008000000079c5 */ /* 0x000fe40000010000 */
[----:B------:R-:W-:-:S08]  /*12760*/  WARPGROUP.ARRIVE ;  /* 0x00000000000079c5 */ /* 0x000fd00000000000 */
[----:B------:R-:W-:Y:S03]  /*12770*/  QGMMA.64x128x32.F32.E4M3.E4M3 R24, R184, gdesc[UR4], R24, gsb0 ;  /* 0x01e00004b8187df3 */ /* 0x000fe60008000818 */
[----:B------:R-:W-:Y:S02]  /*12780*/  WARPGROUP.DEPBAR.LE gsb0, 0x0 ;  /* 0x00008000000079c5 */ /* 0x000fe40000010000 */
[----:B------:R0:W-:Y:S06]  /*12790*/  BAR.ARV R12, 0x100 ;  /* 0x0004000c0000751d */ /* 0x0001ec0000002000 */
[----:B------:R-:W-:Y:S05]  /*127a0*/  @!P0 BRA `(.L_x_647) ;  /* 0x0000000000048947 */ /* 0x000fea0003800000 */
[----:B------:R-:W-:Y:S01]  /*127b0*/  BPT.TRAP 0x1 ;  /* 0x000000040000795c */ /* 0x000fe20000300000 */
.L_x_647:
[----:B0-----:R-:W-:Y:S02]  /*127c0*/  IMAD R12, R194, 0x8, R18 ;  /* 0x00000008c20c7824 */ /* 0x001fe400078e0212 */
[----:B------:R-:W-:Y:S02]  /*127d0*/  IMAD.U32 R13, RZ, RZ, UR38 ;  /* 0x00000026ff0d7e24 */ /* 0x000fe4000f8e00ff */
[----:B------:R-:W-:-:S05]  /*127e0*/  VIADD R12, R12, 0x22840 ;  /* 0x000228400c0c7836 */ /* 0x000fca0000000000 */
[----:B------:R-:W-:-:S04]  /*127f0*/  PRMT R12, R13, 0x654, R12 ;  /* 0x000006540d0c7816 */ /* 0x000fc8000000000c */
[----:B------:R0:W-:Y:S02]  /*12800*/  SYNCS.ARRIVE.TRANS64.RED.A1T0 RZ, [R12+URZ], RZ ;  /* 0x000000ff0cff79a7 */ /* 0x0001e4000810043f */
[----:B0-----:R-:W-:-:S04]  /*12810*/  FMNMX.FTZ R12, R152, R217, !PT ;  /* 0x000000d9980c7209 */ /* 0x001fc80007810000 */
[----:B------:R-:W-:-:S04]  /*12820*/  FMNMX.FTZ R12, R153, R12, !PT ;  /* 0x0000000c990c7209 */ /* 0x000fc80007810000 */
        /* <DEDUP_REMOVED lines=37> */
[----:B------:R-:W-:-:S05]  /*12a80*/  FMNMX.FTZ R12, R101, R12, !PT ;  /* 0x0000000c650c7209 */ /* 0x000fca0007810000 */
[----:B------:R-:W0:Y:S02]  /*12a90*/  SHFL.BFLY PT, R13, R12, 0x2, 0x1f ;  /* 0x0c401f000c0d7f89 */ /* 0x000e2400000e0000 */
[----:B0-----:R-:W-:-:S05]  /*12aa0*/  FMNMX.FTZ R13, R12, R13, !PT ;  /* 0x0000000d0c0d7209 */ /* 0x001fca0007810000 */
[----:B------:R-:W0:Y:S02]  /*12ab0*/  SHFL.BFLY PT, R12, R13, 0x1, 0x1f ;  /* 0x0c201f000d0c7f89 */ /* 0x000e2400000e0000 */
[----:B0-----:R-:W-:Y:S02]  /*12ac0*/  FMNMX.FTZ R13, R13, R12, !PT ;  /* 0x0000000c0d0d7209 */ /* 0x001fe40007810000 */
[----:B------:R-:W-:-:S03]  /*12ad0*/  FMNMX.FTZ R12, R154, R216, !PT ;  /* 0x000000d89a0c7209 */ /* 0x000fc60007810000 */
[----:B------:R-:W-:Y:S01]  /*12ae0*/  FFMA.FTZ R15, R2, R13, -8 ;  /* 0xc1000000020f7423 */ /* 0x000fe2000001000d */
[----:B------:R-:W-:-:S03]  /*12af0*/  FMNMX.FTZ R12, R155, R12, !PT ;  /* 0x0000000c9b0c7209 */ /* 0x000fc60007810000 */
[--C-:B------:R-:W-:Y:S01]  /*12b00*/  FFMA.FTZ R152, R2, R152, -R15.reuse ;  /* 0x0000009802987223 */ /* 0x100fe2000001080f */
[----:B------:R-:W-:Y:S01]  /*12b10*/  FMNMX.FTZ R12, R158, R12, !PT ;  /* 0x0000000c9e0c7209 */ /* 0x000fe20007810000 */
[C-C-:B------:R-:W-:Y:S01]  /*12b20*/  FFMA.FTZ R153, R2.reuse, R153, -R15.reuse ;  /* 0x0000009902997223 */ /* 0x140fe2000001080f */
[----:B------:R-:W-:-:S01]  /*12b30*/  FFMA.FTZ R156, R2, R156, -R15 ;  /* 0x0000009c029c7223 */ /* 0x000fc2000001080f */
[C-C-:B------:R-:W-:Y:S01]  /*12b40*/  FFMA.FTZ R157, R2.reuse, R157, -R15.reuse ;  /* 0x0000009d029d7223 */ /* 0x140fe2000001080f */
[----:B------:R-:W-:Y:S01]  /*12b50*/  FMNMX.FTZ R12, R159, R12, !PT ;  /* 0x0000000c9f0c7209 */ /* 0x000fe20007810000 */
[C-C-:B------:R-:W-:Y:S01]  /*12b60*/  FFMA.FTZ R160, R2.reuse, R160, -R15.reuse ;  /* 0x000000a002a07223 */ /* 0x140fe2000001080f */
[----:B------:R-:W-:-:S01]  /*12b70*/  FFMA.FTZ R161, R2, R161, -R15 ;  /* 0x000000a102a17223 */ /* 0x000fc2000001080f */
        /* <DEDUP_REMOVED lines=44> */
[----:B------:R-:W-:Y:S01]  /*12e40*/  FFMA.FTZ R15, R2, R101, -R15 ;  /* 0x00000065020f7223 */ /* 0x000fe2000001080f */
[----:B------:R-:W-:Y:S01]  /*12e50*/  FMNMX.FTZ R12, R151, R12, !PT ;  /* 0x0000000c970c7209 */ /* 0x000fe20007810000 */
[----:B------:R-:W-:Y:S03]  /*12e60*/  MUFU.EX2 R152, R152 ;  /* 0x0000009800987308 */ /* 0x000fe60000000800 */
[----:B------:R-:W-:-:S04]  /*12e70*/  FMNMX.FTZ R12, R122, R12, !PT ;  /* 0x0000000c7a0c7209 */ /* 0x000fc80007810000 */
        /* <DEDUP_REMOVED lines=34> */
[----:B------:R-:W-:Y:S04]  /*130a0*/  MUFU.EX2 R144, R144 ;  /* 0x0000009000907308 */ /* 0x000fe80000000800 */
[----:B------:R-:W0:Y:S04]  /*130b0*/  SHFL.BFLY PT, R14, R12, 0x2, 0x1f ;  /* 0x0c401f000c0e7f89 */ /* 0x000e2800000e0000 */
[----:B------:R-:W-:Y:S08]  /*130c0*/  MUFU.EX2 R145, R145 ;  /* 0x0000009100917308 */ /* 0x000ff00000000800 */
[----:B------:R-:W-:Y:S08]  /*130d0*/  MUFU.EX2 R148, R148 ;  /* 0x0000009400947308 */ /* 0x000ff00000000800 */
[----:B------:R-:W-:Y:S01]  /*130e0*/  MUFU.EX2 R149, R149 ;  /* 0x0000009500957308 */ /* 0x000fe20000000800 */
[----:B0-----:R-:W-:-:S07]  /*130f0*/  FMNMX.FTZ R14, R12, R14, !PT ;  /* 0x0000000e0c0e7209 */ /* 0x001fce0007810000 */
[----:B------:R-:W-:Y:S01]  /*13100*/  MUFU.EX2 R120, R120 ;  /* 0x0000007800787308 */ /* 0x000fe20000000800 */
[----:B------:R-:W0:Y:S07]  /*13110*/  SHFL.BFLY PT, R12, R14, 0x1, 0x1f ;  /* 0x0c201f000e0c7f89 */ /* 0x000e2e00000e0000 */
[----:B------:R-:W-:Y:S08]  /*13120*/  MUFU.EX2 R121, R121 ;  /* 0x0000007900797308 */ /* 0x000ff00000000800 */
[----:B------:R-:W-:Y:S08]  /*13130*/  MUFU.EX2 R124, R124 ;  /* 0x0000007c007c7308 */ /* 0x000ff00000000800 */
[----:B------:R-:W-:Y:S01]  /*13140*/  MUFU.EX2 R125, R125 ;  /* 0x0000007d007d7308 */ /* 0x000fe20000000800 */
[----:B0-----:R-:W-:Y:S01]  /*13150*/  FMNMX.FTZ R14, R14, R12, !PT ;  /* 0x0000000c0e0e7209 */ /* 0x001fe20007810000 */
[----:B------:R-:W-:-:S04]  /*13160*/  FADD.FTZ R12, -R13, R217 ;  /* 0x000000d90d0c7221 */ /* 0x000fc80000010100 */
[----:B------:R-:W-:Y:S01]  /*13170*/  FADD.FTZ R168, -R14, R216 ;  /* 0x000000d80ea87221 */ /* 0x000fe20000010100 */
[----:B------:R-:W-:-:S01]  /*13180*/  FFMA.FTZ R101, R2, R14, -8 ;  /* 0xc100000002657423 */ /* 0x000fc2000001000e */
[C---:B------:R-:W-:Y:S01]  /*13190*/  FMUL.FTZ R12, R2.reuse, R12 ;  /* 0x0000000c020c7220 */ /* 0x040fe20000410000 */
[----:B------:R-:W-:Y:S01]  /*131a0*/  MUFU.EX2 R128, R128 ;  /* 0x0000008000807308 */ /* 0x000fe20000000800 */
[C---:B------:R-:W-:Y:S01]  /*131b0*/  FMUL.FTZ R168, R2.reuse, R168 ;  /* 0x000000a802a87220 */ /* 0x040fe20000410000 */
[C-C-:B------:R-:W-:Y:S01]  /*131c0*/  FFMA.FTZ R154, R2.reuse, R154, -R101.reuse ;  /* 0x0000009a029a7223 */ /* 0x140fe20000010865 */
[----:B------:R-:W-:-:S01]  /*131d0*/  FFMA.FTZ R155, R2, R155, -R101 ;  /* 0x0000009b029b7223 */ /* 0x000fc20000010865 */
[C-C-:B------:R-:W-:Y:S01]  /*131e0*/  FFMA.FTZ R158, R2.reuse, R158, -R101.reuse ;  /* 0x0000009e029e7223 */ /* 0x140fe20000010865 */
[----:B------:R-:W-:-:S01]  /*131f0*/  FFMA.FTZ R159, R2, R159, -R101 ;  /* 0x0000009f029f7223 */ /* 0x000fc20000010865 */
[C-C-:B------:R-:W-:Y:S01]  /*13200*/  FFMA.FTZ R162, R2.reuse, R162, -R101.reuse ;  /* 0x000000a202a27223 */ /* 0x140fe20000010865 */
[----:B------:R-:W-:-:S01]  /*13210*/  FFMA.FTZ R163, R2, R163, -R101 ;  /* 0x000000a302a37223 */ /* 0x000fc20000010865 */
[----:B------:R-:W0:Y:S01]  /*13220*/  MUFU.EX2 R12, R12 ;  /* 0x0000000c000c7308 */ /* 0x000e220000000800 */
        /* <DEDUP_REMOVED lines=15> */
[----:B------:R-:W1:Y:S01]  /*13320*/  MUFU.EX2 R154, R154 ;  /* 0x0000009a009a7308 */ /* 0x000e620000000800 */
[----:B0-----:R-:W-:-:S01]  /*13330*/  FFMA.FTZ R3, R12, R3, R152 ;  /* 0x000000030c037223 */ /* 0x001fc20000010098 */
[C-C-:B------:R-:W-:Y:S01]  /*13340*/  FFMA.FTZ R130, R2.reuse, R130, -R101.reuse ;  /* 0x0000008202827223 */ /* 0x140fe20000010865 */
[----:B------:R-:W-:-:S01]  /*13350*/  FFMA.FTZ R131, R2, R131, -R101 ;  /* 0x0000008302837223 */ /* 0x000fc20000010865 */
[----:B------:R-:W-:Y:S01]  /*13360*/  FFMA.FTZ R134, R2, R134, -R101 ;  /* 0x0000008602867223 */ /* 0x000fe20000010865 */
[----:B------:R-:W-:-:S01]  /*13370*/  FADD.FTZ R3, R153, R3 ;  /* 0x0000000399037221 */ /* 0x000fc20000010000 */
[C-C-:B------:R-:W-:Y:S01]  /*13380*/  FFMA.FTZ R135, R2.reuse, R135, -R101.reuse ;  /* 0x0000008702877223 */ /* 0x140fe20000010865 */
[----:B------:R-:W-:-:S01]  /*13390*/  FFMA.FTZ R106, R2, R106, -R101 ;  /* 0x0000006a026a7223 */ /* 0x000fc20000010865 */
[----:B------:R-:W0:Y:S01]  /*133a0*/  MUFU.EX2 R155, R155 ;  /* 0x0000009b009b7308 */ /* 0x000e220000000800 */
[----:B------:R-:W-:-:S01]  /*133b0*/  FADD.FTZ R3, R156, R3 ;  /* 0x000000039c037221 */ /* 0x000fc20000010000 */
[C-C-:B------:R-:W-:Y:S01]  /*133c0*/  FFMA.FTZ R107, R2.reuse, R107, -R101.reuse ;  /* 0x0000006b026b7223 */ /* 0x140fe20000010865 */
[----:B------:R-:W-:-:S01]  /*133d0*/  FFMA.FTZ R110, R2, R110, -R101 ;  /* 0x0000006e026e7223 */ /* 0x000fc20000010865 */
[----:B------:R-:W-:Y:S01]  /*133e0*/  FFMA.FTZ R111, R2, R111, -R101 ;  /* 0x0000006f026f7223 */ /* 0x000fe20000010865 */
[----:B------:R-:W-:-:S01]  /*133f0*/  FADD.FTZ R3, R157, R3 ;  /* 0x000000039d037221 */ /* 0x000fc20000010000 */
[C-C-:B------:R-:W-:Y:S01]  /*13400*/  FFMA.FTZ R114, R2.reuse, R114, -R101.reuse ;  /* 0x0000007202727223 */ /* 0x140fe20000010865 */
[----:B------:R-:W-:-:S01]  /*13410*/  FFMA.FTZ R115, R2, R115, -R101 ;  /* 0x0000007302737223 */ /* 0x000fc20000010865 */
[----:B------:R-:W2:Y:S01]  /*13420*/  MUFU.EX2 R158, R158 ;  /* 0x0000009e009e7308 */ /* 0x000ea20000000800 */
[----:B-1----:R-:W-:-:S01]  /*13430*/  FFMA.FTZ R20, R168, R20, R154 ;  /* 0x00000014a8147223 */ /* 0x002fc2000001009a */
[----:B------:R-:W-:Y:S01]  /*13440*/  FADD.FTZ R3, R160, R3 ;  /* 0x00000003a0037221 */ /* 0x000fe20000010000 */
[----:B------:R-:W-:-:S01]  /*13450*/  FFMA.FTZ R118, R2, R118, -R101 ;  /* 0x0000007602767223 */ /* 0x000fc20000010865 */
[C-C-:B------:R-:W-:Y:S01]  /*13460*/  FFMA.FTZ R119, R2.reuse, R119, -R101.reuse ;  /* 0x0000007702777223 */ /* 0x140fe20000010865 */
[----:B------:R-:W-:-:S01]  /*13470*/  FFMA.FTZ R90, R2, R90, -R101 ;  /* 0x0000005a025a7223 */ /* 0x000fc20000010865 */
[----:B------:R-:W-:Y:S01]  /*13480*/  FADD.FTZ R3, R161, R3 ;  /* 0x00000003a1037221 */ /* 0x000fe20000010000 */
[----:B------:R-:W-:-:S01]  /*13490*/  FFMA.FTZ R91, R2, R91, -R101 ;  /* 0x0000005b025b7223 */ /* 0x000fc20000010865 */
[----:B------:R-:W1:Y:S01]  /*134a0*/  MUFU.EX2 R159, R159 ;  /* 0x0000009f009f7308 */ /* 0x000e620000000800 */
[----:B0-----:R-:W-:-:S01]  /*134b0*/  FADD.FTZ R20, R155, R20 ;  /* 0x000000149b147221 */ /* 0x001fc20000010000 */
[----:B------:R-:W-:Y:S01]  /*134c0*/  FADD.FTZ R3, R164, R3 ;  /* 0x00000003a4037221 */ /* 0x000fe20000010000 */
[----:B------:R-:W-:-:S01]  /*134d0*/  FFMA.FTZ R94, R2, R94, -R101 ;  /* 0x0000005e025e7223 */ /* 0x000fc20000010865 */
[C-C-:B------:R-:W-:Y:S01]  /*134e0*/  FFMA.FTZ R95, R2.reuse, R95, -R101.reuse ;  /* 0x0000005f025f7223 */ /* 0x140fe20000010865 */
[----:B------:R-:W-:-:S01]  /*134f0*/  FFMA.FTZ R98, R2, R98, -R101 ;  /* 0x0000006202627223 */ /* 0x000fc20000010865 */
[----:B------:R-:W-:Y:S01]  /*13500*/  FADD.FTZ R3, R165, R3 ;  /* 0x00000003a5037221 */ /* 0x000fe20000010000 */
[----:B------:R-:W-:-:S01]  /*13510*/  FFMA.FTZ R99, R2, R99, -R101 ;  /* 0x0000006302637223 */ /* 0x000fc20000010865 */
[----:B------:R-:W0:Y:S01]  /*13520*/  MUFU.EX2 R162, R162 ;  /* 0x000000a200a27308 */ /* 0x000e220000000800 */
[----:B--2---:R-:W-:-:S01]  /*13530*/  FADD.FTZ R20, R158, R20 ;  /* 0x000000149e147221 */ /* 0x004fc20000010000 */
[----:B------:R-:W-:Y:S01]  /*13540*/  FADD.FTZ R3, R136, R3 ;  /* 0x0000000388037221 */ /* 0x000fe20000010000 */
[----:B------:R-:W-:-:S01]  /*13550*/  FFMA.FTZ R102, R2, R102, -R101 ;  /* 0x0000006602667223 */ /* 0x000fc20000010865 */
[----:B------:R-:W-:-:S02]  /*13560*/  FFMA.FTZ R101, R2, R103, -R101 ;  /* 0x0000006702657223 */ /* 0x000fc40000010865 */
[----:B------:R-:W-:-:S02]  /*13570*/  FADD.FTZ R3, R137, R3 ;  /* 0x0000000389037221 */ /* 0x000fc40000010000 */
[----:B------:R-:W2:Y:S01]  /*13580*/  MUFU.EX2 R163, R163 ;  /* 0x000000a300a37308 */ /* 0x000ea20000000800 */
[----:B-1----:R-:W-:-:S01]  /*13590*/  FADD.FTZ R20, R159, R20 ;  /* 0x000000149f147221 */ /* 0x002fc20000010000 */
[----:B------:R-:W-:-:S04]  /*135a0*/  FADD.FTZ R3, R140, R3 ;  /* 0x000000038c037221 */ /* 0x000fc80000010000 */
[----:B------:R-:W-:Y:S02]  /*135b0*/  FADD.FTZ R3, R141, R3 ;  /* 0x000000038d037221 */ /* 0x000fe40000010000 */
[----:B------:R-:W1:Y:S01]  /*135c0*/  MUFU.EX2 R166, R166 ;  /* 0x000000a600a67308 */ /* 0x000e620000000800 */
[----:B0-----:R-:W-:-:S01]  /*135d0*/  FADD.FTZ R20, R162, R20 ;  /* 0x00000014a2147221 */ /* 0x001fc20000010000 */
[----:B------:R-:W-:-:S04]  /*135e0*/  FADD.FTZ R3, R144, R3 ;  /* 0x0000000390037221 */ /* 0x000fc80000010000 */
[----:B------:R-:W-:Y:S02]  /*135f0*/  FADD.FTZ R3, R145, R3 ;  /* 0x0000000391037221 */ /* 0x000fe40000010000 */
[----:B------:R-:W0:Y:S01]  /*13600*/  MUFU.EX2 R167, R167 ;  /* 0x000000a700a77308 */ /* 0x000e220000000800 */
[----:B--2---:R-:W-:-:S01]  /*13610*/  FADD.FTZ R20, R163, R20 ;  /* 0x00000014a3147221 */ /* 0x004fc20000010000 */
[----:B------:R-:W-:-:S04]  /*13620*/  FADD.FTZ R3, R148, R3 ;  /* 0x0000000394037221 */ /* 0x000fc80000010000 */
[----:B------:R-:W-:Y:S02]  /*13630*/  FADD.FTZ R3, R149, R3 ;  /* 0x0000000395037221 */ /* 0x000fe40000010000 */
        /* <DEDUP_REMOVED lines=10> */
[----:B------:R-:W-:-:S06]  /*136e0*/  FADD.FTZ R3, R128, R3 ;  /* 0x0000000380037221 */ /* 0x000fcc0000010000 */
        /* <DEDUP_REMOVED lines=96> */
[----:B-1----:R-:W-:-:S03]  /*13cf0*/  FADD.FTZ R3, R15, R3 ;  /* 0x000000030f037221 */ /* 0x002fc60000010000 */
[----:B0-----:R-:W-:Y:S01]  /*13d00*/  FADD.FTZ R20, R101, R20 ;  /* 0x0000001465147221 */ /* 0x001fe20000010000 */
[----:B------:R-:W-:Y:S06]  /*13d10*/  @!P0 BRA `(.L_x_648) ;  /* 0x0000000000048947 */ /* 0x000fec0003800000 */
[----:B------:R-:W-:Y:S01]  /*13d20*/  BPT.TRAP 0x1 ;  /* 0x000000040000795c */ /* 0x000fe20000300000 */
.L_x_648:
[----:B------:R-:W-:Y:S01]  /*13d30*/  IMAD R103, R218, 0x8, R18 ;  /* 0x00000008da677824 */ /* 0x000fe200078e0212 */
[----:B------:R-:W-:Y:S01]  /*13d40*/  ISETP.GT.AND P1, PT, R21, R201, PT ;  /* 0x000000c91500720c */ /* 0x000fe20003f24270 */
[----:B------:R-:W-:Y:S01]  /*13d50*/  IMAD.U32 R169, RZ, RZ, UR38 ;  /* 0x00000026ffa97e24 */ /* 0x000fe2000f8e00ff */
[----:B------:R-:W-:Y:S01]  /*13d60*/  F2FP.SATFINITE.E4M3.F32.PACK_AB_MERGE_C R156, R157, R156, RZ ;  /* 0x0000009c9d9c723e */ /* 0x000fe200048070ff */
[-C--:B------:R-:W-:Y:S01]  /*13d70*/  FMUL.FTZ R24, R24, R12.reuse ;  /* 0x0000000c18187220 */ /* 0x080fe20000410000 */
[----:B------:R-:W-:Y:S01]  /*13d80*/  IADD3 R103, R103, 0x22860, RZ ;  /* 0x0002286067677810 */ /* 0x000fe20007ffe0ff */
[----:B------:R-:W-:Y:S01]  /*13d90*/  FMUL.FTZ R25, R25, R12 ;  /* 0x0000000c19197220 */ /* 0x000fe20000410000 */
[----:B------:R-:W-:Y:S01]  /*13da0*/  F2FP.SATFINITE.E4M3.F32.PACK_AB_MERGE_C R156, R153, R152, R156 ;  /* 0x00000098999c723e */ /* 0x000fe2000480709c */
[-C--:B------:R-:W-:Y:S01]  /*13db0*/  FMUL.FTZ R28, R28, R12.reuse ;  /* 0x0000000c1c1c7220 */ /* 0x080fe20000410000 */
[----:B------:R-:W-:Y:S01]  /*13dc0*/  PRMT R103, R169, 0x654, R103 ;  /* 0x00000654a9677816 */ /* 0x000fe20000000067 */
[----:B------:R-:W-:Y:S01]  /*13dd0*/  FMUL.FTZ R29, R29, R12 ;  /* 0x0000000c1d1d7220 */ /* 0x000fe20000410000 */
[----:B------:R-:W-:Y:S01]  /*13de0*/  F2FP.SATFINITE.E4M3.F32.PACK_AB_MERGE_C R158, R159, R158, RZ ;  /* 0x0000009e9f9e723e */ /* 0x000fe200048070ff */
[----:B------:R-:W-:Y:S01]  /*13df0*/  FMUL.FTZ R32, R32, R12 ;  /* 0x0000000c20207220 */ /* 0x000fe20000410000 */
[----:B------:R-:W-:Y:S01]  /*13e00*/  F2FP.SATFINITE.E4M3.F32.PACK_AB_MERGE_C R164, R165, R164, RZ ;  /* 0x000000a4a5a4723e */ /* 0x000fe200048070ff */
[----:B------:R0:W-:Y:S01]  /*13e10*/  SYNCS.ARRIVE.TRANS64.RED.A1T0 RZ, [R103+URZ], RZ ;  /* 0x000000ff67ff79a7 */ /* 0x0001e2000810043f */
[----:B------:R-:W-:Y:S01]  /*13e20*/  F2FP.SATFINITE.E4M3.F32.PACK_AB_MERGE_C R166, R167, R166, RZ ;  /* 0x000000a6a7a6723e */ /* 0x000fe200048070ff */
[----:B------:R-:W-:Y:S01]  /*13e30*/  FMUL.FTZ R33, R33, R12 ;  /* 0x0000000c21217220 */ /* 0x000fe20000410000 */
        /* <DEDUP_REMOVED lines=75> */
[----:B------:R-:W-:Y:S01]  /*142f0*/  VIADD R21, R21, 0xffffffff ;  /* 0xffffffff15157836 */ /* 0x000fe20000000000 */
[----:B------:R-:W-:Y:S01]  /*14300*/  F2FP.SATFINITE.E4M3.F32.PACK_AB_MERGE_C R170, R161, R160, R164 ;  /* 0x000000a0a1aa723e */ /* 0x000fe200048070a4 */
[----:B------:R-:W-:Y:S01]  /*14310*/  IMAD.MOV.U32 R216, RZ, RZ, R14 ;  /* 0x000000ffffd87224 */ /* 0x000fe200078e000e */
[----:B------:R-:W-:Y:S01]  /*14320*/  F2FP.SATFINITE.E4M3.F32.PACK_AB_MERGE_C R171, R163, R162, R166 ;  /* 0x000000a2a3ab723e */ /* 0x000fe200048070a6 */
[----:B------:R-:W-:Y:S01]  /*14330*/  IMAD.MOV.U32 R217, RZ, RZ, R13 ;  /* 0x000000ffffd97224 */ /* 0x000fe200078e000d */
        /* <DEDUP_REMOVED lines=18> */
[----:B------:R-:W-:Y:S01]  /*14460*/  MOV R218, R194 ;  /* 0x000000c200da7202 */ /* 0x000fe20000000f00 */
[----:B0-----:R-:W-:Y:S06]  /*14470*/  @P1 BRA `(.L_x_649) ;  /* 0xffffffd000701947 */ /* 0x001fec000383ffff */
.L_x_637:
[----:B------:R-:W-:Y:S05]  /*14480*/  WARPSYNC.ALL ;  /* 0x0000000000007948 */ /* 0x000fea0003800000 */
[----:B------:R-:W-:Y:S06]  /*14490*/  BAR.ARV 0x8, 0x180 ;  /* 0x0206000000007b1d */ /* 0x000fec0000002000 */
[----:B------:R-:W-:Y:S05]  /*144a0*/  @!P0 BRA `(.L_x_650) ;  /* 0x0000000000048947 */ /* 0x000fea0003800000 */
[----:B------:R-:W-:Y:S01]  /*144b0*/  BPT.TRAP 0x1 ;  /* 0x000000040000795c */ /* 0x000fe20000300000 */
.L_x_650:
[----:B------:R-:W-:Y:S01]  /*144c0*/  IMAD R15, R194, 0x8, R18 ;  /* 0x00000008c20f7824 */ /* 0x000fe200078e0212 */
[----:B------:R-:W-:-:S04]  /*144d0*/  SHF.L.U32 R0, R195, 0x1f, RZ ;  /* 0x0000001fc3007819 */ /* 0x000fc800000006ff */
[----:B------:R0:W1:Y:S01]  /*144e0*/  SYNCS.PHASECHK.TRANS64.TRYWAIT P1, [R15+URZ+0x22850], R0 ;  /* 0x022850000f0075a7 */ /* 0x000062000802017f */
[----:B------:R-:W-:Y:S05]  /*144f0*/  @!P0 BRA `(.L_x_651) ;  /* 0x0000000000048947 */ /* 0x000fea0003800000 */
[----:B------:R-:W-:Y:S01]  /*14500*/  BPT.TRAP 0x1 ;  /* 0x000000040000795c */ /* 0x000fe20000300000 */
.L_x_651:
[----:B------:R-:W-:-:S05]  /*14510*/  VIADD R18, R18, 0x400 ;  /* 0x0000040012127836 */ /* 0x000fca0000000000 */
[----:B------:R-:W-:-:S04]  /*14520*/  SHF.R.U32.HI R18, RZ, 0x4, R18 ;  /* 0x00000004ff127819 */ /* 0x000fc80000011612 */
[----:B------:R-:W-:-:S04]  /*14530*/  LOP3.LUT R18, R18, 0x3fff, RZ, 0xc0, !PT ;  /* 0x00003fff12127812 */ /* 0x000fc800078ec0ff */
[----:B------:R-:W-:Y:S01]  /*14540*/  LOP3.LUT R5, R18, 0x10000, RZ, 0xfc, !PT ;  /* 0x0001000012057812 */ /* 0x000fe200078efcff */
[----:B-1----:R-:W-:Y:S06]  /*14550*/  @P1 BRA `(.L_x_652) ;  /* 0x0000000000081947 */ /* 0x002fec0003800000 */
[----:B------:R-:W1:Y:S02]  /*14560*/  SYNCS.PHASECHK.TRANS64.TRYWAIT P1, [R15+URZ+0x22850], R0 ;  /* 0x022850000f0075a7 */ /* 0x000e64000802017f */
[----:B-1----:R-:W-:Y:S05]  /*14570*/  @!P1 BRA `(.L_x_653) ;  /* 0x000000dc00c89947 */ /* 0x002fea0003800000 */
.L_x_652:
[----:B------:R-:W-:Y:S01]  /*14580*/  IMAD R4, R194, 0x500, R5 ;  /* 0x00000500c2047824 */ /* 0x000fe200078e0205 */
[----:B------:R-:W-:Y:S05]  /*14590*/  WARPSYNC.ALL ;  /* 0x0000000000007948 */ /* 0x000fea0003800000 */
[----:B------:R-:W-:Y:S01]  /*145a0*/  IMAD.MOV.U32 R5, RZ, RZ, -0x3ffffff0 ;  /* 0xc0000010ff057424 */ /* 0x000fe200078e00ff */
[C---:B------:R-:W-:Y:S01]  /*145b0*/  R2UR UR6, R4.reuse ;  /* 0x00000000040672ca */ /* 0x040fe200000e0000 */
[----:B------:R-:W-:Y:S01]  /*145c0*/  WARPGROUP.ARRIVE ;  /* 0x00000000000079c5 */ /* 0x000fe20000000000 */
[C---:B------:R-:W-:Y:S01]  /*145d0*/  VIADD R6, R4.reuse, 0x100 ;  /* 0x0000010004067836 */ /* 0x040fe20000000000 */
[----:B------:R-:W-:Y:S01]  /*145e0*/  MOV R7, 0xc0000010 ;  /* 0xc000001000077802 */ /* 0x000fe20000000f00 */
[----:B------:R-:W-:Y:S01]  /*145f0*/  ULDC.64 UR4, c[0x0][0x9a0] ;  /* 0x0002680000047ab9 */ /* 0x000fe20000000a00 */
[----:B------:R-:W-:Y:S01]  /*14600*/  R2UR UR7, R5 ;  /* 0x00000000050772ca */ /* 0x000fe200000e0000 */
[----:B------:R-:W-:Y:S01]  /*14610*/  VIADD R10, R4, 0x200 ;  /* 0x00000200040a7836 */ /* 0x000fe20000000000 */
[----:B------:R-:W-:Y:S01]  /*14620*/  ISETP.NE.U32.AND P1, PT, RZ, UR4, PT ;  /* 0x00000004ff007c0c */ /* 0x000fe2000bf25070 */
[----:B------:R-:W-:-:S03]  /*14630*/  IMAD.MOV.U32 R11, RZ, RZ, -0x3ffffff0 ;  /* 0xc0000010ff0b7424 */ /* 0x000fc600078e00ff */
[----:B------:R-:W-:-:S07]  /*14640*/  ISETP.NE.AND.EX P1, PT, RZ, UR5, PT, P1 ;  /* 0x00000005ff007c0c */ /* 0x000fce000bf25310 */
[----:B------:R-:W-:Y:S01]  /*14650*/  QGMMA.64x128x32.F32.E4M3.E4M3 R24, R168, gdesc[UR4], R24, gsb0 ;  /* 0x01e00004a8187df3 */ /* 0x000fe20008000818 */
[----:B------:R-:W-:Y:S02]  /*14660*/  R2UR UR6, R6 ;  /* 0x00000000060672ca */ /* 0x000fe400000e0000 */
[----:B------:R-:W-:-:S03]  /*14670*/  R2UR UR7, R7 ;  /* 0x00000000070772ca */ /* 0x000fc600000e0000 */
[----:B------:R-:W0:Y:S08]  /*14680*/  @P1 LDC.64 R6, c[0x0][0x9c8] ;  /* 0x00027200ff061b82 */ /* 0x000e300000000a00 */
[----:B------:R-:W2:Y:S01]  /*14690*/  @P1 LDC.64 R8, c[0x0][0x9d0] ;  /* 0x00027400ff081b82 */ /* 0x000ea20000000a00 */
[----:B01----:R-:W-:-:S04]  /*146a0*/  @P1 IMAD R0, R212, R6, RZ ;  /* 0x00000006d4001224 */ /* 0x003fc800078e02ff */
[C---:B------:R-:W-:Y:S02]  /*146b0*/  @P1 IMAD R5, R205.reuse, R7, R0 ;  /* 0x00000007cd051224 */ /* 0x040fe400078e0200 */
[----:B------:R-:W-:-:S04]  /*146c0*/  @P1 IMAD.WIDE.U32 R6, R205, R6, RZ ;  /* 0x00000006cd061225 */ /* 0x000fc800078e00ff */
[----:B------:R-:W-:Y:S02]  /*146d0*/  @P1 IMAD.IADD R7, R7, 0x1, R5 ;  /* 0x0000000107071824 */ /* 0x000fe400078e0205 */
[----:B------:R-:W-:Y:S02]  /*146e0*/  IMAD.MOV.U32 R0, RZ, RZ, 0x3f800000 ;  /* 0x3f800000ff007424 */ /* 0x000fe400078e00ff */
[----:B--2---:R-:W-:-:S04]  /*146f0*/  @P1 IMAD.WIDE.U32 R6, R191, R8, R6 ;  /* 0x00000008bf061225 */ /* 0x004fc800078e0006 */
[----:B------:R-:W-:Y:S01]  /*14700*/  @P1 IMAD R9, R191, R9, R7 ;  /* 0x00000009bf091224 */ /* 0x000fe200078e0207 */
[----:B------:R-:W-:-:S04]  /*14710*/  @P1 LEA R8, P2, R6, UR4, 0x2 ;  /* 0x0000000406081c11 */ /* 0x000fc8000f8410ff */
[----:B------:R-:W-:-:S05]  /*14720*/  @P1 LEA.HI.X R9, R6, UR5, R9, 0x2, P2 ;  /* 0x0000000506091c11 */ /* 0x000fca00090f1409 */
[----:B------:R0:W2:Y:S01]  /*14730*/  @P1 LDG.E R0, desc[UR36][R8.64] ;  /* 0x0000002408001981 */ /* 0x0000a2000c1e1900 */
[----:B------:R-:W-:Y:S02]  /*14740*/  WARPGROUP.DEPBAR.LE gsb0, 0x0 ;  /* 0x00008000000079c5 */ /* 0x000fe40000010000 */
[----:B------:R-:W-:-:S06]  /*14750*/  WARPGROUP.ARRIVE ;  /* 0x00000000000079c5 */ /* 0x000fcc0000000000 */
[----:B------:R-:W-:Y:S01]  /*14760*/  QGMMA.64x128x32.F32.E4M3.E4M3 R24, R172, gdesc[UR4], R24, gsb0 ;  /* 0x01e00004ac187df3 */ /* 0x000fe20008000818 */
[----:B------:R-:W-:Y:S02]  /*14770*/  R2UR UR6, R10 ;  /* 0x000000000a0672ca */ /* 0x000fe400000e0000 */
[----:B------:R-:W-:Y:S01]  /*14780*/  R2UR UR7, R11 ;  /* 0x000000000b0772ca */ /* 0x000fe200000e0000 */
[----:B------:R-:W-:Y:S01]  /*14790*/  VIADD R6, R4, 0x300 ;  /* 0x0000030004067836 */ /* 0x000fe20000000000 */
[----:B------:R-:W-:Y:S01]  /*147a0*/  MOV R7, 0xc0000010 ;  /* 0xc000001000077802 */ /* 0x000fe20000000f00 */
[----:B------:R-:W-:Y:S02]  /*147b0*/  WARPGROUP.DEPBAR.LE gsb0, 0x0 ;  /* 0x00008000000079c5 */ /* 0x000fe40000010000 */
[----:B------:R-:W-:-:S08]  /*147c0*/  WARPGROUP.ARRIVE ;  /* 0x00000000000079c5 */ /* 0x000fd00000000000 */
[----:B------:R-:W-:Y:S01]  /*147d0*/  QGMMA.64x128x32.F32.E4M3.E4M3 R24, R176, gdesc[UR4], R24, gsb0 ;  /* 0x01e00004b0187df3 */ /* 0x000fe20008000818 */
[----:B------:R-:W-:Y:S02]  /*147e0*/  R2UR UR6, R6 ;  /* 0x00000000060672ca */ /* 0x000fe400000e0000 */
[----:B------:R-:W-:Y:S01]  /*147f0*/  R2UR UR7, R7 ;  /* 0x00000000070772ca */ /* 0x000fe200000e0000 */
[----:B------:R-:W-:Y:S02]  /*14800*/  VIADD R4, R4, 0x400 ;  /* 0x0000040004047836 */ /* 0x000fe40000000000 */
[----:B------:R-:W-:Y:S01]  /*14810*/  IMAD.MOV.U32 R5, RZ, RZ, -0x3ffffff0 ;  /* 0xc0000010ff057424 */ /* 0x000fe200078e00ff */
[----:B------:R-:W1:Y:S04]  /*14820*/  SHFL.BFLY PT, R6, R3, 0x2, 0x1f ;  /* 0x0c401f0003067f89 */ /* 0x000e6800000e0000 */
[----:B------:R-:W3:Y:S01]  /*14830*/  SHFL.BFLY PT, R7, R20, 0x2, 0x1f ;  /* 0x0c401f0014077f89 */ /* 0x000ee200000e0000 */
[----:B------:R-:W-:-:S02]  /*14840*/  WARPGROUP.DEPBAR.LE gsb0, 0x0 ;  /* 0x00008000000079c5 */ /* 0x000fc40000010000 */
[----:B------:R-:W-:-:S06]  /*14850*/  WARPGROUP.ARRIVE ;  /* 0x00000000000079c5 */ /* 0x000fcc0000000000 */
[----:B------:R-:W-:Y:S01]  /*14860*/  QGMMA.64x128x32.F32.E4M3.E4M3 R24, R180, gdesc[UR4], R24, gsb0 ;  /* 0x01e00004b4187df3 */ /* 0x000fe20008000818 */
[----:B------:R-:W-:Y:S02]  /*14870*/  R2UR UR6, R4 ;  /* 0x00000000040672ca */ /* 0x000fe400000e0000 */
[----:B------:R-:W-:Y:S01]  /*14880*/  R2UR UR7, R5 ;  /* 0x00000000050772ca */ /* 0x000fe200000e0000 */
[----:B-1----:R-:W-:-:S01]  /*14890*/  FADD.FTZ R6, R6, R3 ;  /* 0x0000000306067221 */ /* 0x002fc20000010000 */
[----:B---3--:R-:W-:-:S04]  /*148a0*/  FADD.FTZ R7, R7, R20 ;  /* 0x0000001407077221 */ /* 0x008fc80000010000 */
[----:B------:R-:W0:Y:S04]  /*148b0*/  SHFL.BFLY PT, R5, R6, 0x1, 0x1f ;  /* 0x0c201f0006057f89 */ /* 0x000e2800000e0000 */
[----:B------:R-:W1:Y:S01]  /*148c0*/  SHFL.BFLY PT, R4, R7, 0x1, 0x1f ;  /* 0x0c201f0007047f89 */ /* 0x000e6200000e0000 */
[----:B------:R-:W-:Y:S02]  /*148d0*/  IMAD.MOV.U32 R3, RZ, RZ, RZ ;  /* 0x000000ffff037224 */ /* 0x000fe400078e00ff */
[----:B0-----:R-:W-:Y:S01]  /*148e0*/  FADD.FTZ R8, R6, R5 ;  /* 0x0000000506087221 */ /* 0x001fe20000010000 */
[----:B-1----:R-:W-:-:S04]  /*148f0*/  FADD.FTZ R10, R7, R4 ;  /* 0x00000004070a7221 */ /* 0x002fc80000010000 */
        /* <DEDUP_REMOVED lines=14> */
[C---:B------:R-:W-:Y:S01]  /*149e0*/  @P2 FMUL.FTZ R4, R2.reuse, 0.69314718246459960938 ;  /* 0x3f31721802042820 */ /* 0x040fe20000410000 */
[----:B0-----:R-:W-:Y:S01]  /*149f0*/  @P2 FMUL.FTZ R5, R5, 0.69314718246459960938 ;  /* 0x3f31721805052820 */ /* 0x001fe20000410000 */
[----:B------:R-:W-:Y:S01]  /*14a00*/  @P3 FMUL.FTZ R2, R2, 0.69314718246459960938 ;  /* 0x3f31721802023820 */ /* 0x000fe20000410000 */
[----:B------:R-:W-:Y:S01]  /*14a10*/  IMAD.MOV.U32 R88, RZ, RZ, -0x800000 ;  /* 0xff800000ff587424 */ /* 0x000fe200078e00ff */
[----:B------:R-:W-:Y:S01]  /*14a20*/  MOV R89, 0xff800000 ;  /* 0xff80000000597802 */ /* 0x000fe20000000f00 */
[----:B------:R-:W-:Y:S01]  /*14a30*/  @P2 FFMA.FTZ R88, R4, R13, R5 ;  /* 0x0000000d04582223 */ /* 0x000fe20000010005 */
[----:B-1----:R-:W-:Y:S01]  /*14a40*/  @P3 FMUL.FTZ R9, R6, 0.69314718246459960938 ;  /* 0x3f31721806093820 */ /* 0x002fe20000410000 */
[----:B--2---:R-:W-:-:S03]  /*14a50*/  FMUL.FTZ R3, R3, R0 ;  /* 0x0000000003037220 */ /* 0x004fc60000410000 */
[----:B------:R-:W-:Y:S01]  /*14a60*/  @P3 FFMA.FTZ R89, R2, R14, R9 ;  /* 0x0000000e02593223 */ /* 0x000fe20000010009 */
[----:B---3--:R-:W-:Y:S01]  /*14a70*/  FMUL.FTZ R5, R7, R0 ;  /* 0x0000000007057220 */ /* 0x008fe20000410000 */
[----:B------:R-:W-:Y:S02]  /*14a80*/  WARPGROUP.DEPBAR.LE gsb0, 0x0 ;  /* 0x00008000000079c5 */ /* 0x000fe40000010000 */
[----:B------:R-:W-:Y:S05]  /*14a90*/  @!P0 BRA `(.L_x_654) ;  /* 0x0000000000048947 */ /* 0x000fea0003800000 */
[----:B------:R-:W-:Y:S01]  /*14aa0*/  BPT.TRAP 0x1 ;  /* 0x000000040000795c */ /* 0x000fe20000300000 */
.L_x_654:
[----:B------:R-:W-:Y:S02]  /*14ab0*/  VIADD R0, R15, 0x22860 ;  /* 0x000228600f007836 */ /* 0x000fe40000000000 */
[-C--:B------:R-:W-:Y:S01]  /*14ac0*/  FMUL.FTZ R93, R52, R3.reuse ;  /* 0x00000003345d7220 */ /* 0x080fe20000410000 */
[----:B------:R-:W-:Y:S02]  /*14ad0*/  IMAD.U32 R7, RZ, RZ, UR38 ;  /* 0x00000026ff077e24 */ /* 0x000fe4000f8e00ff */
[-C--:B------:R-:W-:Y:S01]  /*14ae0*/  FMUL.FTZ R91, R32, R3.reuse ;  /* 0x00000003205b7220 */ /* 0x080fe20000410000 */
[----:B------:R-:W-:Y:S02]  /*14af0*/  VIADD R194, R194, 0x1 ;  /* 0x00000001c2c27836 */ /* 0x000fe40000000000 */
[-C--:B------:R-:W-:Y:S01]  /*14b00*/  FMUL.FTZ R119, R48, R3.reuse ;  /* 0x0000000330777220 */ /* 0x080fe20000410000 */
[-C--:B------:R-:W-:Y:S01]  /*14b10*/  FMUL.FTZ R111, R56, R3.reuse ;  /* 0x00000003386f7220 */ /* 0x080fe20000410000 */
[----:B------:R-:W-:Y:S01]  /*14b20*/  PRMT R2, R7, 0x654, R0 ;  /* 0x0000065407027816 */ /* 0x000fe20000000000 */
[-C--:B------:R-:W-:Y:S01]  /*14b30*/  FMUL.FTZ R0, R40, R3.reuse ;  /* 0x0000000328007220 */ /* 0x080fe20000410000 */
[----:B------:R-:W-:Y:S01]  /*14b40*/  ISETP.NE.AND P1, PT, R194, 0x2, PT ;  /* 0x00000002c200780c */ /* 0x000fe20003f25270 */
[-C--:B------:R-:W-:Y:S01]  /*14b50*/  FMUL.FTZ R101, R64, R3.reuse ;  /* 0x0000000340657220 */ /* 0x080fe20000410000 */
[----:B------:R0:W-:Y:S01]  /*14b60*/  SYNCS.ARRIVE.TRANS64.RED.A1T0 RZ, [R2+URZ], RZ ;  /* 0x000000ff02ff79a7 */ /* 0x0001e2000810043f */
[-C--:B------:R-:W-:Y:S01]  /*14b70*/  FMUL.FTZ R115, R77, R3.reuse ;  /* 0x000000034d737220 */ /* 0x080fe20000410000 */
[-C--:B------:R-:W-:Y:S01]  /*14b80*/  FMUL.FTZ R112, R33, R3.reuse ;  /* 0x0000000321707220 */ /* 0x080fe20000410000 */
[----:B------:R-:W-:Y:S01]  /*14b90*/  FMUL.FTZ R98, R57, R3 ;  /* 0x0000000339627220 */ /* 0x000fe20000410000 */
[----:B------:R-:W-:Y:S01]  /*14ba0*/  FMUL.FTZ R52, R39, R5 ;  /* 0x0000000527347220 */ /* 0x000fe20000410000 */
[-C--:B------:R-:W-:Y:S01]  /*14bb0*/  FMUL.FTZ R90, R37, R3.reuse ;  /* 0x00000003255a7220 */ /* 0x080fe20000410000 */
[-C--:B------:R-:W-:Y:S01]  /*14bc0*/  FMUL.FTZ R40, R45, R3.reuse ;  /* 0x000000032d287220 */ /* 0x080fe20000410000 */
[-C--:B------:R-:W-:Y:S01]  /*14bd0*/  FMUL.FTZ R32, R53, R3.reuse ;  /* 0x0000000335207220 */ /* 0x080fe20000410000 */
[----:B0-----:R-:W-:Y:S01]  /*14be0*/  SEL R2, RZ, 0x1, P1 ;  /* 0x00000001ff027807 */ /* 0x001fe20000800000 */
        /* <DEDUP_REMOVED lines=51> */
[----:B------:R-:W-:Y:S01]  /*14f20*/  FMUL.FTZ R70, R83, R5 ;  /* 0x0000000553467220 */ /* 0x000fe20000410000 */
[----:B------:R-:W-:Y:S01]  /*14f30*/  LOP3.LUT R195, R195, R2, RZ, 0x3c, !PT ;  /* 0x00000002c3c37212 */ /* 0x000fe200078e3cff */
[----:B------:R-:W-:Y:S01]  /*14f40*/  UIADD3 UR61, UR61, 0x1, URZ ;  /* 0x000000013d3d7890 */ /* 0x000fe2000fffe03f */
[----:B------:R-:W-:-:S11]  /*14f50*/  SEL R194, R194, RZ, P1 ;  /* 0x000000ffc2c27207 */ /* 0x000fd60000800000 */
.L_x_600:
[----:B------:R-:W-:Y:S05]  /*14f60*/  WARPSYNC.ALL ;  /* 0x0000000000007948 */ /* 0x000fea0003800000 */
[----:B------:R-:W0:Y:S08]  /*14f70*/  S2UR UR38, SR_CgaCtaId ;  /* 0x00000000002679c3 */ /* 0x000e300000008800 */
[----:B------:R-:W-:Y:S01]  /*14f80*/  BAR.SYNC.DEFER_BLOCKING 0x5, 0x180 ;  /* 0x0146000000007b1d */ /* 0x000fe20000010000 */
[----:B------:R-:W-:-:S05]  /*14f90*/  ISETP.NE.AND P1, PT, R208, RZ, PT ;  /* 0x000000ffd000720c */ /* 0x000fca0003f25270 */
[----:B------:R-:W-:Y:S01]  /*14fa0*/  UMOV UR4, 0x400 ;  /* 0x0000040000047882 */ /* 0x000fe20000000000 */
[----:B------:R-:W-:Y:S07]  /*14fb0*/  BSSY B0, `(.L_x_655) ;  /* 0x000042e000007945 */ /* 0x000fee0003800000 */
[----:B------:R-:W1:Y:S01]  /*14fc0*/  @!P1 LDC R208, c[0x0][0xad4] ;  /* 0x0002b500ffd09b82 */ /* 0x000e620000000800 */
[----:B0-----:R-:W-:-:S06]  /*14fd0*/  ULEA UR4, UR38, UR4, 0x18 ;  /* 0x0000000426047291 */ /* 0x001fcc000f8ec03f */
[----:B------:R-:W-:-:S05]  /*14fe0*/  IMAD.U32 R18, RZ, RZ, UR4 ;  /* 0x00000004ff127e24 */ /* 0x000fca000f8e00ff */
[----:B------:R0:W2:Y:S01]  /*14ff0*/  LDS.128 R28, [R18+0x228d0] ;  /* 0x0228d000121c7984 */ /* 0x0000a20000000c00 */
[----:B------:R-:W-:Y:S06]  /*15000*/  BAR.ARV 0x4, 0x180 ;  /* 0x0106000000007b1d */ /* 0x000fec0000002000 */
[----:B------:R-:W-:Y:S05]  /*15010*/  @P0 BRA `(.L_x_656) ;  /* 0x0000003400780947 */ /* 0x000fea0003800000 */
[----:B------:R-:W3:Y:S01]  /*15020*/  LDL R20, [R1+0x44] ;  /* 0x0000440001147983 */ /* 0x000ee20000100800 */
[----:B------:R-:W-:Y:S01]  /*15030*/  ULDC.64 UR4, c[0x4][0x38] ;  /* 0x01000e0000047ab9 */ /* 0x000fe20000000a00 */
[----:B------:R-:W4:Y:S01]  /*15040*/  S2R R13, SR_TID.X ;  /* 0x00000000000d7919 */ /* 0x000f220000002100 */
[----:B------:R-:W0:Y:S01]  /*15050*/  S2R R21, SR_SWINHI ;  /* 0x0000000000157919 */ /* 0x000e220000002f00 */
[----:B----4-:R-:W-:Y:S01]  /*15060*/  IMAD.SHL.U32 R2, R13, 0x4, RZ ;  /* 0x000000040d027824 */ /* 0x010fe200078e00ff */
[----:B------:R-:W-:Y:S02]  /*15070*/  MOV R62, R18 ;  /* 0x00000012003e7202 */ /* 0x000fe40000000f00 */
[----:B0-----:R-:W-:Y:S02]  /*15080*/  MOV R63, R21 ;  /* 0x00000015003f7202 */ /* 0x001fe40000000f00 */
[----:B------:R-:W-:-:S04]  /*15090*/  LOP3.LUT R2, R2, 0xc, RZ, 0xc0, !PT ;  /* 0x0000000c02027812 */ /* 0x000fc800078ec0ff */
[----:B------:R-:W-:-:S04]  /*150a0*/  IADD3 R2, P0, R2, UR4, RZ ;  /* 0x0000000402027c10 */ /* 0x000fc8000ff1e0ff */
[----:B------:R-:W-:Y:S02]  /*150b0*/  IADD3.X R3, RZ, UR5, RZ, P0, !PT ;  /* 0x00000005ff037c10 */ /* 0x000fe400087fe4ff */
[----:B------:R-:W-:-:S03]  /*150c0*/  LOP3.LUT P0, R13, R13, 0x3, RZ, 0xc0, !PT ;  /* 0x000000030d0d7812 */ /* 0x000fc6000780c0ff */
[----:B------:R0:W5:Y:S01]  /*150d0*/  LDG.E.CONSTANT R5, desc[UR36][R2.64] ;  /* 0x0000002402057981 */ /* 0x000162000c1e9900 */
[----:B------:R-:W-:-:S04]  /*150e0*/  ISETP.EQ.OR P0, PT, R13, 0x3, !P0 ;  /* 0x000000030d00780c */ /* 0x000fc80004702670 */
[----:B------:R-:W-:Y:S02]  /*150f0*/  SEL R13, R15, R10, P0 ;  /* 0x0000000a0f0d7207 */ /* 0x000fe40000000000 */
[----:B------:R-:W-:Y:S02]  /*15100*/  SEL R41, R10, R15, P0 ;  /* 0x0000000f0a297207 */ /* 0x000fe40000000000 */
[----:B------:R-:W-:Y:S02]  /*15110*/  SEL R100, R11, R14, P0 ;  /* 0x0000000e0b647207 */ /* 0x000fe40000000000 */
[----:B------:R-:W-:Y:S01]  /*15120*/  SEL R51, R14, R11, P0 ;  /* 0x0000000b0e337207 */ /* 0x000fe20000000000 */
[----:B------:R-:W-:Y:S01]  /*15130*/  UMOV UR4, 0xffffffff ;  /* 0xffffffff00047882 */ /* 0x000fe20000000000 */
[----:B---3--:R-:W-:-:S03]  /*15140*/  IMAD.WIDE R34, R20, 0x2, R62 ;  /* 0x0000000214227825 */ /* 0x008fc600078e023e */
[C---:B------:R-:W-:Y:S02]  /*15150*/  IADD3 R107, P5, R34.reuse, 0x4060, RZ ;  /* 0x00004060226b7810 */ /* 0x040fe40007fbe0ff */
[C---:B------:R-:W-:Y:S02]  /*15160*/  IADD3 R27, P1, R34.reuse, 0x4040, RZ ;  /* 0x00004040221b7810 */ /* 0x040fe40007f3e0ff */
[----:B------:R-:W-:Y:S02]  /*15170*/  LOP3.LUT R106, R107, 0x380, RZ, 0xc0, !PT ;  /* 0x000003806b6a7812 */ /* 0x000fe400078ec0ff */
[----:B-----5:R-:W-:Y:S02]  /*15180*/  LOP3.LUT R26, R27, 0x380, RZ, 0xc0, !PT ;  /* 0x000003801b1a7812 */ /* 0x020fe400078ec0ff */
[----:B0-----:R-:W-:Y:S02]  /*15190*/  IADD3 R3, P3, R34, 0x4000, RZ ;  /* 0x0000400022037810 */ /* 0x001fe40007f7e0ff */
[----:B------:R-:W-:-:S02]  /*151a0*/  SHF.R.U64 R106, R106, 0x3, RZ ;  /* 0x000000036a6a7819 */ /* 0x000fc400000012ff */
[----:B------:R-:W-:Y:S02]  /*151b0*/  SHF.R.U64 R26, R26, 0x3, RZ ;  /* 0x000000031a1a7819 */ /* 0x000fe400000012ff */
[----:B------:R-:W-:Y:S02]  /*151c0*/  LOP3.LUT R20, R3, 0x380, RZ, 0xc0, !PT ;  /* 0x0000038003147812 */ /* 0x000fe400078ec0ff */
[----:B------:R-:W-:Y:S01]  /*151d0*/  LOP3.LUT R106, R106, R107, RZ, 0x3c, !PT ;  /* 0x0000006b6a6a7212 */ /* 0x000fe200078e3cff */
[--C-:B------:R-:W-:Y:S01]  /*151e0*/  IMAD.X R107, RZ, RZ, R35.reuse, P5 ;  /* 0x000000ffff6b7224 */ /* 0x100fe200028e0623 */
[----:B------:R-:W-:Y:S01]  /*151f0*/  LOP3.LUT R26, R26, R27, RZ, 0x3c, !PT ;  /* 0x0000001b1a1a7212 */ /* 0x000fe200078e3cff */
[----:B------:R-:W-:Y:S01]  /*15200*/  IMAD.X R27, RZ, RZ, R35, P1 ;  /* 0x000000ffff1b7224 */ /* 0x000fe200008e0623 */
[----:B------:R-:W-:Y:S02]  /*15210*/  SHF.R.U64 R20, R20, 0x3, RZ ;  /* 0x0000000314147819 */ /* 0x000fe400000012ff */
[----:B------:R-:W-:-:S02]  /*15220*/  IADD3 R25, P2, R34, 0x4020, RZ ;  /* 0x0000402022197810 */ /* 0x000fc40007f5e0ff */
[C---:B------:R-:W-:Y:S02]  /*15230*/  IADD3 R21, P4, R34.reuse, 0x60, RZ ;  /* 0x0000006022157810 */ /* 0x040fe40007f9e0ff */
[C---:B------:R-:W-:Y:S02]  /*15240*/  IADD3 R15, P5, R34.reuse, 0x40, RZ ;  /* 0x00000040220f7810 */ /* 0x040fe40007fbe0ff */
[----:B------:R-:W-:Y:S02]  /*15250*/  IADD3 R11, P1, R34, 0x20, RZ ;  /* 0x00000020220b7810 */ /* 0x000fe40007f3e0ff */
[----:B------:R-:W-:Y:S02]  /*15260*/  LOP3.LUT R20, R20, R3, RZ, 0x3c, !PT ;  /* 0x0000000314147212 */ /* 0x000fe400078e3cff */
[----:B------:R-:W-:Y:S02]  /*15270*/  LOP3.LUT R24, R25, 0x380, RZ, 0xc0, !PT ;  /* 0x0000038019187812 */ /* 0x000fe400078ec0ff */
[----:B------:R-:W-:-:S02]  /*15280*/  LOP3.LUT R14, R21, 0x380, RZ, 0xc0, !PT ;  /* 0x00000380150e7812 */ /* 0x000fc400078ec0ff */
[----:B------:R-:W-:Y:S02]  /*15290*/  LOP3.LUT R10, R15, 0x380, RZ, 0xc0, !PT ;  /* 0x000003800f0a7812 */ /* 0x000fe400078ec0ff */
[----:B------:R-:W-:Y:S02]  /*152a0*/  LOP3.LUT R3, R34, 0x380, RZ, 0xc0, !PT ;  /* 0x0000038022037812 */ /* 0x000fe400078ec0ff */
[----:B------:R-:W-:Y:S02]  /*152b0*/  LOP3.LUT R2, R11, 0x380, RZ, 0xc0, !PT ;  /* 0x000003800b027812 */ /* 0x000fe400078ec0ff */
[----:B------:R-:W-:Y:S02]  /*152c0*/  SHF.R.U64 R24, R24, 0x3, RZ ;  /* 0x0000000318187819 */ /* 0x000fe400000012ff */
[----:B------:R-:W-:Y:S02]  /*152d0*/  SHF.R.U64 R14, R14, 0x3, RZ ;  /* 0x000000030e0e7819 */ /* 0x000fe400000012ff */
[----:B------:R-:W-:-:S02]  /*152e0*/  SHF.R.U64 R10, R10, 0x3, RZ ;  /* 0x000000030a0a7819 */ /* 0x000fc400000012ff */
[----:B------:R-:W-:Y:S02]  /*152f0*/  SHF.R.U64 R3, R3, 0x3, RZ ;  /* 0x0000000303037819 */ /* 0x000fe400000012ff */
        /* <DEDUP_REMOVED lines=9> */
[----:B------:R-:W-:-:S02]  /*15390*/  LOP3.LUT R2, R2, R11, RZ, 0x3c, !PT ;  /* 0x0000000b02027212 */ /* 0x000fc400078e3cff */
[----:B------:R-:W-:Y:S02]  /*153a0*/  IADD3.X R11, RZ, R35, RZ, P5, !PT ;  /* 0x00000023ff0b7210 */ /* 0x000fe40002ffe4ff */
[----:B------:R-:W-:Y:S02]  /*153b0*/  MOV R106, R106 ;  /* 0x0000006a006a7202 */ /* 0x000fe40000000f00 */
[----:B------:R-:W-:Y:S02]  /*153c0*/  MOV R110, R34 ;  /* 0x00000022006e7202 */ /* 0x000fe40000000f00 */
[----:B------:R-:W-:Y:S02]  /*153d0*/  MOV R105, R26 ;  /* 0x0000001a00697202 */ /* 0x000fe40000000f00 */
[----:B------:R-:W-:Y:S02]  /*153e0*/  MOV R104, R24 ;  /* 0x0000001800687202 */ /* 0x000fe40000000f00 */
[----:B------:R-:W-:-:S02]  /*153f0*/  MOV R103, R20 ;  /* 0x0000001400677202 */ /* 0x000fc40000000f00 */
[----:B------:R-:W-:Y:S02]  /*15400*/  MOV R109, R14 ;  /* 0x0000000e006d7202 */ /* 0x000fe40000000f00 */
[----:B------:R-:W-:Y:S02]  /*15410*/  MOV R108, R10 ;  /* 0x0000000a006c7202 */ /* 0x000fe40000000f00 */
[----:B------:R-:W-:Y:S01]  /*15420*/  MOV R107, R2 ;  /* 0x00000002006b7202 */ /* 0x000fe20000000f00 */
[----:B------:R-:W-:Y:S06]  /*15430*/  BRA.DIV UR4, `(.L_x_657) ;  /* 0x000000d2042c7947 */ /* 0x000fec000b800000 */
[----:B------:R-:W-:Y:S01]  /*15440*/  SEL R78, R77, R90, P0 ;  /* 0x0000005a4d4e7207 */ /* 0x000fe20000000000 */
[----:B------:R-:W-:Y:S01]  /*15450*/  SHFL.IDX PT, R100, R100, R5, 0x1c1f ;  /* 0x001c1f0564647589 */ /* 0x000fe200000e0000 */
[----:B------:R-:W-:Y:S02]  /*15460*/  SEL R47, R90, R77, P0 ;  /* 0x0000004d5a2f7207 */ /* 0x000fe40000000000 */
[----:B------:R-:W-:Y:S02]  /*15470*/  SEL R20, R0, R99, P0 ;  /* 0x0000006300147207 */ /* 0x000fe40000000000 */
[----:B------:R-:W-:Y:S01]  /*15480*/  SEL R86, R6, R81, P0 ;  /* 0x0000005106567207 */ /* 0x000fe20000000000 */
[----:B------:R-:W-:Y:S01]  /*15490*/  SHFL.IDX PT, R78, R78, R5, 0x1c1f ;  /* 0x001c1f054e4e7589 */ /* 0x000fe200000e0000 */
[----:B------:R-:W-:Y:S02]  /*154a0*/  SEL R83, R81, R6, P0 ;  /* 0x0000000651537207 */ /* 0x000fe40000000000 */
[----:B------:R-:W-:Y:S01]  /*154b0*/  SEL R84, R60, R117, P0 ;  /* 0x000000753c547207 */ /* 0x000fe20000000000 */
[----:B------:R-:W-:Y:S01]  /*154c0*/  SHFL.IDX PT, R3, R20, R5, 0x1c1f ;  /* 0x001c1f0514037589 */ /* 0x000fe200000e0000 */
[----:B------:R-:W-:-:S02]  /*154d0*/  SEL R77, R99, R0, P0 ;  /* 0x00000000634d7207 */ /* 0x000fc40000000000 */
[----:B------:R-:W-:Y:S01]  /*154e0*/  SEL R117, R117, R60, P0 ;  /* 0x0000003c75757207 */ /* 0x000fe20000000000 */
[----:B------:R-:W-:Y:S01]  /*154f0*/  SHFL.IDX PT, R86, R86, R5, 0x1c1f ;  /* 0x001c1f0556567589 */ /* 0x000fe200000e0000 */
[----:B------:R-:W-:Y:S02]  /*15500*/  SEL R90, R58, R85, P0 ;  /* 0x000000553a5a7207 */ /* 0x000fe40000000000 */
[----:B------:R-:W-:Y:S01]  /*15510*/  LOP3.LUT R6, R5, 0x2, RZ, 0x3c, !PT ;  /* 0x0000000205067812 */ /* 0x000fe200078e3cff */
[----:B------:R-:W-:Y:S01]  /*15520*/  SHFL.IDX PT, R84, R84, R5, 0x1c1f ;  /* 0x001c1f0554547589 */ /* 0x000fe200000e0000 */
[----:B------:R-:W-:Y:S02]  /*15530*/  SEL R0, R95, R40, P0 ;  /* 0x000000285f007207 */ /* 0x000fe40000000000 */
[----:B------:R-:W-:Y:S01]  /*15540*/  SEL R49, R40, R95, P0 ;  /* 0x0000005f28317207 */ /* 0x000fe20000000000 */
[----:B------:R-:W0:Y:S01]  /*15550*/  SHFL.IDX PT, R20, R77, R6, 0x1c1f ;  /* 0x001c1f064d147589 */ /* 0x000e2200000e0000 */
[----:B------:R-:W-:-:S02]  /*15560*/  SEL R42, R48, R121, P0 ;  /* 0x00000079302a7207 */ /* 0x000fc40000000000 */
[----:B------:R-:W-:Y:S01]  /*15570*/  SEL R85, R85, R58, P0 ;  /* 0x0000003a55557207 */ /* 0x000fe20000000000 */
[----:B------:R-:W3:Y:S01]  /*15580*/  SHFL.IDX PT, R51, R51, R6, 0x1c1f ;  /* 0x001c1f0633337589 */ /* 0x000ee200000e0000 */
[----:B------:R-:W-:Y:S02]  /*15590*/  SEL R60, R97, R52, P0 ;  /* 0x00000034613c7207 */ /* 0x000fe40000000000 */
[----:B------:R-:W-:Y:S01]  /*155a0*/  SEL R43, R52, R97, P0 ;  /* 0x00000061342b7207 */ /* 0x000fe20000000000 */
[----:B------:R-:W4:Y:S01]  /*155b0*/  SHFL.IDX PT, R47, R47, R6, 0x1c1f ;  /* 0x001c1f062f2f7589 */ /* 0x000f2200000e0000 */
[----:B------:R-:W-:Y:S02]  /*155c0*/  SEL R40, R119, R44, P0 ;  /* 0x0000002c77287207 */ /* 0x000fe40000000000 */
[----:B------:R-:W-:Y:S01]  /*155d0*/  SEL R2, R93, R32, P0 ;  /* 0x000000205d027207 */ /* 0x000fe20000000000 */
[----:B------:R-:W-:Y:S01]  /*155e0*/  SHFL.IDX PT, R0, R0, R5, 0x1c1f ;  /* 0x001c1f0500007589 */ /* 0x000fe200000e0000 */
[----:B------:R-:W-:-:S02]  /*155f0*/  SEL R79, R32, R93, P0 ;  /* 0x0000005d204f7207 */ /* 0x000fc40000000000 */
[----:B------:R-:W-:Y:S01]  /*15600*/  SEL R121, R121, R48, P0 ;  /* 0x0000003079797207 */ /* 0x000fe20000000000 */
[----:B------:R0:W-:Y:S01]  /*15610*/  SHFL.IDX PT, R21, R2, R5, 0x1c1f ;  /* 0x001c1f0502157589 */ /* 0x0001e200000e0000 */
        /* <DEDUP_REMOVED lines=10> */
[----:B------:R-:W-:Y:S01]  /*156c0*/  SEL R45, R116, R45, P0 ;  /* 0x0000002d742d7207 */ /* 0x000fe20000000000 */
[----:B------:R-:W-:Y:S01]  /*156d0*/  SHFL.IDX PT, R41, R41, R6, 0x1c1f ;  /* 0x001c1f0629297589 */ /* 0x000fe200000e0000 */
[----:B------:R-:W-:Y:S02]  /*156e0*/  SEL R61, R114, R61, P0 ;  /* 0x0000003d723d7207 */ /* 0x000fe40000000000 */
[----:B------:R-:W-:Y:S01]  /*156f0*/  SEL R53, R38, R53, P0 ;  /* 0x0000003526357207 */ /* 0x000fe20000000000 */
[----:B------:R-:W5:Y:S01]  /*15700*/  SHFL.IDX PT, R127, R45, R6, 0x1c1f ;  /* 0x001c1f062d7f7589 */ /* 0x000f6200000e0000 */
        /* <DEDUP_REMOVED lines=17> */
[----:B------:R-:W1:Y:S01]  /*15820*/  SHFL.IDX PT, R98, R13, R5, 0x1c1f ;  /* 0x001c1f050d627589 */ /* 0x000e6200000e0000 */
        /* <DEDUP_REMOVED lines=20> */
[----:B------:R-:W2:Y:S01]  /*15970*/  SHFL.IDX PT, R56, R79, R6, 0x1c1f ;  /* 0x001c1f064f387589 */ /* 0x000ea200000e0000 */
[----:B------:R-:W-:Y:S02]  /*15980*/  SEL R55, R72, R55, P0 ;  /* 0x0000003748377207 */ /* 0x000fe40000000000 */
[----:B------:R-:W-:Y:S01]  /*15990*/  SEL R4, R68, R9, P0 ;  /* 0x0000000944047207 */ /* 0x000fe20000000000 */
[----:B------:R5:W-:Y:S01]  /*159a0*/  SHFL.IDX PT, R65, R52, R5, 0x1c1f ;  /* 0x001c1f0534417589 */ /* 0x000be200000e0000 */
[----:B------:R-:W-:Y:S02]  /*159b0*/  SEL R9, R9, R68, P0 ;  /* 0x0000004409097207 */ /* 0x000fe40000000000 */
[----:B------:R-:W-:Y:S01]  /*159c0*/  SEL R66, R7, R70, P0 ;  /* 0x0000004607427207 */ /* 0x000fe20000000000 */
[----:B------:R-:W-:Y:S01]  /*159d0*/  SHFL.IDX PT, R75, R34, R5, 0x1c1f ;  /* 0x001c1f05224b7589 */ /* 0x000fe200000e0000 */
[----:B------:R-:W-:-:S02]  /*159e0*/  SEL R7, R70, R7, P0 ;  /* 0x0000000746077207 */ /* 0x000fc40000000000 */
[----:B0-----:R-:W-:Y:S01]  /*159f0*/  SEL R2, R3, R20, P0 ;  /* 0x0000001403027207 */ /* 0x001fe20000000000 */
[----:B------:R-:W-:Y:S01]  /*15a00*/  SHFL.IDX PT, R97, R10, R5, 0x1c1f ;  /* 0x001c1f050a617589 */ /* 0x000fe200000e0000 */
[----:B------:R-:W-:Y:S02]  /*15a10*/  SEL R3, R20, R3, P0 ;  /* 0x0000000314037207 */ /* 0x000fe40000000000 */
[----:B---3--:R-:W-:Y:S01]  /*15a20*/  SEL R102, R100, R51, P0 ;  /* 0x0000003364667207 */ /* 0x008fe20000000000 */
[----:B------:R-:W-:Y:S01]  /*15a30*/  SHFL.IDX PT, R95, R8, R5, 0x1c1f ;  /* 0x001c1f05085f7589 */ /* 0x000fe200000e0000 */
[----:B------:R-:W-:Y:S02]  /*15a40*/  SEL R100, R51, R100, P0 ;  /* 0x0000006433647207 */ /* 0x000fe40000000000 */
[----:B----4-:R-:W-:Y:S01]  /*15a50*/  SEL R77, R78, R47, P0 ;  /* 0x0000002f4e4d7207 */ /* 0x010fe20000000000 */
[----:B------:R-:W0:Y:S01]  /*15a60*/  SHFL.IDX PT, R101, R101, R6, 0x1c1f ;  /* 0x001c1f0665657589 */ /* 0x000e2200000e0000 */
[----:B-----5:R-:W-:-:S02]  /*15a70*/  SEL R52, R54, R127, P0 ;  /* 0x0000007f36347207 */ /* 0x020fc40000000000 */
[----:B-1----:R-:W-:Y:S01]  /*15a80*/  SEL R99, R98, R41, P0 ;  /* 0x0000002962637207 */ /* 0x002fe20000000000 */
[----:B------:R1:W-:Y:S01]  /*15a90*/  SHFL.IDX PT, R68, R53, R6, 0x1c1f ;  /* 0x001c1f0635447589 */ /* 0x0003e200000e0000 */
[----:B--2---:R-:W-:Y:S02]  /*15aa0*/  SEL R20, R21, R56, P0 ;  /* 0x0000003815147207 */ /* 0x004fe40000000000 */
[----:B------:R-:W-:Y:S01]  /*15ab0*/  SEL R21, R56, R21, P0 ;  /* 0x0000001538157207 */ /* 0x000fe20000000000 */
[----:B------:R-:W-:Y:S01]  /*15ac0*/  SHFL.IDX PT, R80, R80, R5, 0x1c1f ;  /* 0x001c1f0550507589 */ /* 0x000fe200000e0000 */
[----:B------:R-:W-:Y:S02]  /*15ad0*/  SEL R78, R47, R78, P0 ;  /* 0x0000004e2f4e7207 */ /* 0x000fe40000000000 */
[----:B------:R-:W-:Y:S01]  /*15ae0*/  SEL R81, R0, R49, P0 ;  /* 0x0000003100517207 */ /* 0x000fe20000000000 */
[----:B------:R-:W-:Y:S01]  /*15af0*/  SHFL.IDX PT, R40, R40, R5, 0x1c1f ;  /* 0x001c1f0528287589 */ /* 0x000fe200000e0000 */
[----:B------:R-:W-:-:S02]  /*15b00*/  SEL R51, R82, R87, P0 ;  /* 0x0000005752337207 */ /* 0x000fc40000000000 */
[----:B-1----:R-:W-:Y:S01]  /*15b10*/  SEL R53, R127, R54, P0 ;  /* 0x000000367f357207 */ /* 0x002fe20000000000 */
[----:B------:R-:W-:Y:S01]  /*15b20*/  SHFL.IDX PT, R44, R44, R5, 0x1c1f ;  /* 0x001c1f052c2c7589 */ /* 0x000fe200000e0000 */
[----:B------:R-:W-:Y:S02]  /*15b30*/  SEL R56, R58, R61, P0 ;  /* 0x0000003d3a387207 */ /* 0x000fe40000000000 */
[----:B------:R-:W-:Y:S01]  /*15b40*/  SEL R54, R60, R129, P0 ;  /* 0x000000813c367207 */ /* 0x000fe20000000000 */
[----:B------:R-:W-:Y:S01]  /*15b50*/  SHFL.IDX PT, R42, R42, R5, 0x1c1f ;  /* 0x001c1f052a2a7589 */ /* 0x000fe200000e0000 */
[----:B------:R-:W-:Y:S02]  /*15b60*/  SEL R98, R41, R98, P0 ;  /* 0x0000006229627207 */ /* 0x000fe40000000000 */
[----:B------:R-:W-:Y:S01]  /*15b70*/  SEL R0, R49, R0, P0 ;  /* 0x0000000031007207 */ /* 0x000fe20000000000 */
[----:B------:R-:W-:Y:S01]  /*15b80*/  SHFL.IDX PT, R46, R46, R5, 0x1c1f ;  /* 0x001c1f052e2e7589 */ /* 0x000fe200000e0000 */
[----:B0-----:R-:W-:-:S02]  /*15b90*/  SEL R47, R48, R101, P0 ;  /* 0x00000065302f7207 */ /* 0x001fc40000000000 */
[----:B------:R-:W-:Y:S01]  /*15ba0*/  SEL R82, R87, R82, P0 ;  /* 0x0000005257527207 */ /* 0x000fe20000000000 */
[----:B------:R-:W-:Y:S01]  /*15bb0*/  SHFL.IDX PT, R50, R50, R5, 0x1c1f ;  /* 0x001c1f0532327589 */ /* 0x000fe200000e0000 */
[----:B------:R-:W-:Y:S01]  /*15bc0*/  SEL R48, R101, R48, P0 ;  /* 0x0000003065307207 */ /* 0x000fe20000000000 */
[----:B------:R-:W-:Y:S02]  /*15bd0*/  IMAD.MOV.U32 R101, RZ, RZ, RZ ;  /* 0x000000ffff657224 */ /* 0x000fe400078e00ff */
[----:B------:R-:W-:Y:S04]  /*15be0*/  SHFL.IDX PT, R90, R90, R5, 0x1c1f ;  /* 0x001c1f055a5a7589 */ /* 0x000fe800000e0000 */
[----:B------:R-:W0:Y:S04]  /*15bf0*/  SHFL.IDX PT, R67, R67, R6, 0x1c1f ;  /* 0x001c1f0643437589 */ /* 0x000e2800000e0000 */
[----:B------:R-:W1:Y:S04]  /*15c00*/  SHFL.IDX PT, R119, R119, R6, 0x1c1f ;  /* 0x001c1f0677777589 */ /* 0x000e6800000e0000 */
[----:B------:R-:W2:Y:S04]  /*15c10*/  SHFL.IDX PT, R121, R121, R6, 0x1c1f ;  /* 0x001c1f0679797589 */ /* 0x000ea800000e0000 */
[----:B------:R-:W3:Y:S04]  /*15c20*/  SHFL.IDX PT, R111, R111, R6, 0x1c1f ;  /* 0x001c1f066f6f7589 */ /* 0x000ee800000e0000 */
[----:B------:R-:W4:Y:S04]  /*15c30*/  SHFL.IDX PT, R113, R113, R6, 0x1c1f ;  /* 0x001c1f0671717589 */ /* 0x000f2800000e0000 */
[----:B------:R-:W5:Y:S04]  /*15c40*/  SHFL.IDX PT, R115, R115, R6, 0x1c1f ;  /* 0x001c1f0673737589 */ /* 0x000f6800000e0000 */
[----:B------:R-:W5:Y:S01]  /*15c50*/  SHFL.IDX PT, R117, R117, R6, 0x1c1f ;  /* 0x001c1f0675757589 */ /* 0x000f6200000e0000 */
[----:B0-----:R-:W-:-:S02]  /*15c60*/  SEL R79, R80, R67, P0 ;  /* 0x00000043504f7207 */ /* 0x001fc40000000000 */
[----:B------:R-:W-:Y:S01]  /*15c70*/  SEL R80, R67, R80, P0 ;  /* 0x0000005043507207 */ /* 0x000fe20000000000 */
[----:B------:R-:W0:Y:S01]  /*15c80*/  SHFL.IDX PT, R123, R83, R6, 0x1c1f ;  /* 0x001c1f06537b7589 */ /* 0x000e2200000e0000 */
[----:B-1----:R-:W-:Y:S02]  /*15c90*/  SEL R28, R40, R119, P0 ;  /* 0x00000077281c7207 */ /* 0x002fe40000000000 */
[----:B------:R-:W-:Y:S01]  /*15ca0*/  SEL R40, R119, R40, P0 ;  /* 0x0000002877287207 */ /* 0x000fe20000000000 */
[----:B------:R-:W1:Y:S01]  /*15cb0*/  SHFL.IDX PT, R125, R85, R6, 0x1c1f ;  /* 0x001c1f06557d7589 */ /* 0x000e6200000e0000 */
[----:B--2---:R-:W-:Y:S02]  /*15cc0*/  SEL R41, R42, R121, P0 ;  /* 0x000000792a297207 */ /* 0x004fe40000000000 */
[----:B------:R-:W-:Y:S01]  /*15cd0*/  SEL R42, R121, R42, P0 ;  /* 0x0000002a792a7207 */ /* 0x000fe20000000000 */
[----:B------:R2:W-:Y:S01]  /*15ce0*/  SHFL.IDX PT, R36, R57, R6, 0x1c1f ;  /* 0x001c1f0639247589 */ /* 0x0005e200000e0000 */
[----:B---3--:R-:W-:-:S02]  /*15cf0*/  SEL R43, R44, R111, P0 ;  /* 0x0000006f2c2b7207 */ /* 0x008fc40000000000 */
[----:B------:R-:W-:Y:S01]  /*15d00*/  SEL R44, R111, R44, P0 ;  /* 0x0000002c6f2c7207 */ /* 0x000fe20000000000 */
[----:B------:R-:W3:Y:S01]  /*15d10*/  SHFL.IDX PT, R38, R59, R6, 0x1c1f ;  /* 0x001c1f063b267589 */ /* 0x000ee200000e0000 */
[----:B----4-:R-:W-:Y:S02]  /*15d20*/  SEL R45, R46, R113, P0 ;  /* 0x000000712e2d7207 */ /* 0x010fe40000000000 */
[----:B------:R-:W-:Y:S01]  /*15d30*/  SEL R46, R113, R46, P0 ;  /* 0x0000002e712e7207 */ /* 0x000fe20000000000 */
[----:B------:R-:W4:Y:S01]  /*15d40*/  SHFL.IDX PT, R32, R37, R6, 0x1c1f ;  /* 0x001c1f0625207589 */ /* 0x000f2200000e0000 */
[----:B-----5:R-:W-:Y:S02]  /*15d50*/  SEL R49, R50, R115, P0 ;  /* 0x0000007332317207 */ /* 0x020fe40000000000 */
[----:B--2---:R-:W-:Y:S01]  /*15d60*/  SEL R57, R61, R58, P0 ;  /* 0x0000003a3d397207 */ /* 0x004fe20000000000 */
[----:B------:R-:W2:Y:S01]  /*15d70*/  SHFL.IDX PT, R34, R39, R6, 0x1c1f ;  /* 0x001c1f0627227589 */ /* 0x000ea200000e0000 */
[----:B------:R-:W-:-:S02]  /*15d80*/  SEL R61, R68, R65, P0 ;  /* 0x00000041443d7207 */ /* 0x000fc40000000000 */
[----:B------:R-:W-:Y:S01]  /*15d90*/  SEL R83, R84, R117, P0 ;  /* 0x0000007554537207 */ /* 0x000fe20000000000 */
[----:B------:R-:W5:Y:S01]  /*15da0*/  SHFL.IDX PT, R24, R33, R6, 0x1c1f ;  /* 0x001c1f0621187589 */ /* 0x000f6200000e0000 */
[----:B0-----:R-:W-:Y:S02]  /*15db0*/  SEL R85, R86, R123, P0 ;  /* 0x0000007b56557207 */ /* 0x001fe40000000000 */
[----:B------:R-:W-:Y:S01]  /*15dc0*/  SEL R50, R115, R50, P0 ;  /* 0x0000003273327207 */ /* 0x000fe20000000000 */
[----:B------:R-:W0:Y:S01]  /*15dd0*/  SHFL.IDX PT, R26, R35, R6, 0x1c1f ;  /* 0x001c1f06231a7589 */ /* 0x000e2200000e0000 */
[----:B-1----:R-:W-:Y:S02]  /*15de0*/  SEL R87, R90, R125, P0 ;  /* 0x0000007d5a577207 */ /* 0x002fe40000000000 */
[----:B------:R-:W-:Y:S01]  /*15df0*/  SEL R86, R123, R86, P0 ;  /* 0x000000567b567207 */ /* 0x000fe20000000000 */
[----:B------:R-:W-:Y:S01]  /*15e00*/  SHFL.IDX PT, R8, R27, R6, 0x1c1f ;  /* 0x001c1f061b087589 */ /* 0x000fe200000e0000 */
[----:B------:R-:W-:-:S02]  /*15e10*/  SEL R84, R117, R84, P0 ;  /* 0x0000005475547207 */ /* 0x000fc40000000000 */
[----:B------:R-:W-:Y:S01]  /*15e20*/  SEL R90, R125, R90, P0 ;  /* 0x0000005a7d5a7207 */ /* 0x000fe20000000000 */
[----:B------:R-:W1:Y:S01]  /*15e30*/  SHFL.IDX PT, R10, R25, R6, 0x1c1f ;  /* 0x001c1f06190a7589 */ /* 0x000e6200000e0000 */
[----:B---3--:R-:W-:Y:S02]  /*15e40*/  SEL R70, R71, R38, P0 ;  /* 0x0000002647467207 */ /* 0x008fe40000000000 */
[----:B------:R-:W-:Y:S01]  /*15e50*/  SEL R71, R38, R71, P0 ;  /* 0x0000004726477207 */ /* 0x000fe20000000000 */
[----:B------:R-:W-:Y:S01]  /*15e60*/  SHFL.IDX PT, R64, R64, R5, 0x1c1f ;  /* 0x001c1f0540407589 */ /* 0x000fe200000e0000 */
[----:B----4-:R-:W-:Y:S02]  /*15e70*/  SEL R72, R73, R32, P0 ;  /* 0x0000002049487207 */ /* 0x010fe40000000000 */
[----:B------:R-:W-:Y:S01]  /*15e80*/  SEL R73, R32, R73, P0 ;  /* 0x0000004920497207 */ /* 0x000fe20000000000 */
[----:B------:R3:W4:Y:S01]  /*15e90*/  SHFL.IDX PT, R131, R55, R6, 0x1c1f ;  /* 0x001c1f0637837589 */ /* 0x00072200000e0000 */
[----:B--2---:R-:W-:-:S02]  /*15ea0*/  SEL R74, R75, R34, P0 ;  /* 0x000000224b4a7207 */ /* 0x004fc40000000000 */
[----:B------:R-:W-:Y:S01]  /*15eb0*/  SEL R75, R34, R75, P0 ;  /* 0x0000004b224b7207 */ /* 0x000fe20000000000 */
[----:B------:R2:W2:Y:S01]  /*15ec0*/  SHFL.IDX PT, R66, R66, R5, 0x1c1f ;  /* 0x001c1f0542427589 */ /* 0x0004a200000e0000 */
[----:B-----5:R-:W-:Y:S02]  /*15ed0*/  SEL R76, R91, R24, P0 ;  /* 0x000000185b4c7207 */ /* 0x020fe40000000000 */
[----:B------:R-:W-:Y:S01]  /*15ee0*/  SEL R91, R24, R91, P0 ;  /* 0x0000005b185b7207 */ /* 0x000fe20000000000 */
[----:B------:R2:W2:Y:S01]  /*15ef0*/  SHFL.IDX PT, R4, R4, R5, 0x1c1f ;  /* 0x001c1f0504047589 */ /* 0x0004a200000e0000 */
[----:B0-----:R-:W-:Y:S02]  /*15f00*/  SEL R92, R93, R26, P0 ;  /* 0x0000001a5d5c7207 */ /* 0x001fe40000000000 */
[----:B---3--:R-:W-:Y:S01]  /*15f10*/  SEL R55, R129, R60, P0 ;  /* 0x0000003c81377207 */ /* 0x008fe20000000000 */
[----:B------:R0:W3:Y:S01]  /*15f20*/  SHFL.IDX PT, R9, R9, R6, 0x1c1f ;  /* 0x001c1f0609097589 */ /* 0x0000e200000e0000 */
[----:B------:R-:W-:-:S02]  /*15f30*/  SEL R60, R65, R68, P0 ;  /* 0x00000044413c7207 */ /* 0x000fc40000000000 */
[----:B------:R-:W-:Y:S01]  /*15f40*/  SEL R68, R69, R36, P0 ;  /* 0x0000002445447207 */ /* 0x000fe20000000000 */
[----:B------:R0:W0:Y:S01]  /*15f50*/  SHFL.IDX PT, R14, R7, R6, 0x1c1f ;  /* 0x001c1f06070e7589 */ /* 0x00002200000e0000 */
[----:B-1----:R-:W-:Y:S02]  /*15f60*/  SEL R96, R97, R10, P0 ;  /* 0x0000000a61607207 */ /* 0x002fe40000000000 */
[----:B------:R-:W-:Y:S02]  /*15f70*/  SEL R94, R95, R8, P0 ;  /* 0x000000085f5e7207 */ /* 0x000fe40000000000 */
[----:B------:R-:W-:Y:S02]  /*15f80*/  SEL R69, R36, R69, P0 ;  /* 0x0000004524457207 */ /* 0x000fe40000000000 */
[----:B------:R-:W-:Y:S02]  /*15f90*/  SEL R93, R26, R93, P0 ;  /* 0x0000005d1a5d7207 */ /* 0x000fe40000000000 */
[----:B----4-:R-:W-:-:S02]  /*15fa0*/  SEL R58, R64, R131, P0 ;  /* 0x00000083403a7207 */ /* 0x010fc40000000000 */
[----:B------:R-:W-:Y:S02]  /*15fb0*/  SEL R59, R131, R64, P0 ;  /* 0x00000040833b7207 */ /* 0x000fe40000000000 */
[----:B------:R-:W-:Y:S02]  /*15fc0*/  SEL R97, R10, R97, P0 ;  /* 0x000000610a617207 */ /* 0x000fe40000000000 */
[----:B------:R-:W-:-:S07]  /*15fd0*/  SEL R95, R8, R95, P0 ;  /* 0x0000005f085f7207 */ /* 0x000fce0000000000 */
.L_x_942:
[----:B------:R-:W-:Y:S05]  /*15fe0*/  WARPSYNC.ALL ;  /* 0x0000000000007948 */ /* 0x000fea0003800000 */
[----:B------:R-:W-:Y:S01]  /*15ff0*/  BAR.SYNC.DEFER_BLOCKING 0x1, 0x100 ;  /* 0x0044000000007b1d */ /* 0x000fe20000010000 */
[----:B--23--:R-:W-:Y:S02]  /*16000*/  SEL R65, R4, R9, P0 ;  /* 0x0000000904417207 */ /* 0x00cfe40000000000 */
[----:B------:R-:W-:Y:S02]  /*16010*/  SEL R67, R9, R4, P0 ;  /* 0x0000000409437207 */ /* 0x000fe40000000000 */
[----:B0-----:R-:W-:Y:S01]  /*16020*/  SEL R64, R66, R14, P0 ;  /* 0x0000000e42407207 */ /* 0x001fe20000000000 */
[----:B------:R-:W-:Y:S01]  /*16030*/  ULDC.64 UR4, c[0x0][0xc00] ;  /* 0x0003000000047ab9 */ /* 0x000fe20000000a00 */
[----:B------:R-:W-:Y:S01]  /*16040*/  F2FP.BF16.F32.PACK_AB R4, R99, R102 ;  /* 0x000000666304723e */ /* 0x000fe200000010ff */
[----:B------:R-:W-:Y:S01]  /*16050*/  ULDC.64 UR6, c[0x0][0xc08] ;  /* 0x0003020000067ab9 */ /* 0x000fe20000000a00 */
[----:B------:R-:W-:-:S02]  /*16060*/  F2FP.BF16.F32.PACK_AB R5, R87, R52 ;  /* 0x000000345705723e */ /* 0x000fc400000010ff */
[----:B------:R-:W-:Y:S02]  /*16070*/  F2FP.BF16.F32.PACK_AB R6, R98, R100 ;  /* 0x000000646206723e */ /* 0x000fe400000010ff */
[----:B------:R-:W-:Y:S02]  /*16080*/  F2FP.BF16.F32.PACK_AB R7, R90, R53 ;  /* 0x000000355a07723e */ /* 0x000fe400000010ff */
[----:B------:R-:W-:Y:S02]  /*16090*/  SEL R66, R14, R66, P0 ;  /* 0x000000420e427207 */ /* 0x000fe40000000000 */
[----:B------:R-:W-:Y:S02]  /*160a0*/  F2FP.BF16.F32.PACK_AB R8, R77, R79 ;  /* 0x0000004f4d08723e */ /* 0x000fe400000010ff */
[----:B------:R-:W-:Y:S02]  /*160b0*/  F2FP.BF16.F32.PACK_AB R9, R54, R56 ;  /* 0x000000383609723e */ /* 0x000fe400000010ff */
[----:B------:R-:W-:-:S02]  /*160c0*/  F2FP.BF16.F32.PACK_AB R10, R78, R80 ;  /* 0x000000504e0a723e */ /* 0x000fc400000010ff */
[----:B------:R-:W-:Y:S01]  /*160d0*/  F2FP.BF16.F32.PACK_AB R11, R55, R57 ;  /* 0x00000039370b723e */ /* 0x000fe200000010ff */
[----:B------:R-:W-:Y:S01]  /*160e0*/  STSM.16.M88.4 [R110], R4 ;  /* 0x000000046e007844 */ /* 0x000fe20000000200 */
[----:B------:R-:W-:Y:S02]  /*160f0*/  F2FP.BF16.F32.PACK_AB R12, R81, R2 ;  /* 0x00000002510c723e */ /* 0x000fe400000010ff */
[----:B------:R-:W-:Y:S01]  /*16100*/  F2FP.BF16.F32.PACK_AB R13, R58, R60 ;  /* 0x0000003c3a0d723e */ /* 0x000fe200000010ff */
[----:B------:R-:W-:Y:S01]  /*16110*/  STSM.16.M88.4 [R107], R8 ;  /* 0x000000086b007844 */ /* 0x000fe20000000200 */
[----:B------:R-:W-:Y:S02]  /*16120*/  F2FP.BF16.F32.PACK_AB R14, R0, R3 ;  /* 0x00000003000e723e */ /* 0x000fe400000010ff */
[----:B------:R-:W-:Y:S02]  /*16130*/  F2FP.BF16.F32.PACK_AB R15, R59, R61 ;  /* 0x0000003d3b0f723e */ /* 0x000fe400000010ff */
[----:B------:R-:W-:-:S02]  /*16140*/  F2FP.BF16.F32.PACK_AB R24, R20, R28 ;  /* 0x0000001c1418723e */ /* 0x000fc400000010ff */
[----:B------:R-:W-:Y:S01]  /*16150*/  F2FP.BF16.F32.PACK_AB R25, R68, R70 ;  /* 0x000000464419723e */ /* 0x000fe200000010ff */
[----:B------:R0:W-:Y:S01]  /*16160*/  STSM.16.M88.4 [R108], R12 ;  /* 0x0000000c6c007844 */ /* 0x0001e20000000200 */
[----:B------:R-:W-:Y:S02]  /*16170*/  F2FP.BF16.F32.PACK_AB R26, R21, R40 ;  /* 0x00000028151a723e */ /* 0x000fe400000010ff */
[----:B------:R-:W-:Y:S02]  /*16180*/  F2FP.BF16.F32.PACK_AB R27, R69, R71 ;  /* 0x00000047451b723e */ /* 0x000fe400000010ff */
[----:B------:R-:W-:Y:S02]  /*16190*/  F2FP.BF16.F32.PACK_AB R32, R41, R43 ;  /* 0x0000002b2920723e */ /* 0x000fe400000010ff */
[----:B------:R-:W-:Y:S01]  /*161a0*/  F2FP.BF16.F32.PACK_AB R33, R72, R74 ;  /* 0x0000004a4821723e */ /* 0x000fe200000010ff */
[----:B------:R-:W-:Y:S01]  /*161b0*/  STSM.16.M88.4 [R109], R24 ;  /* 0x000000186d007844 */ /* 0x000fe20000000200 */
[----:B------:R-:W-:-:S02]  /*161c0*/  F2FP.BF16.F32.PACK_AB R34, R42, R44 ;  /* 0x0000002c2a22723e */ /* 0x000fc400000010ff */
[----:B------:R-:W-:Y:S02]  /*161d0*/  F2FP.BF16.F32.PACK_AB R35, R73, R75 ;  /* 0x0000004b4923723e */ /* 0x000fe400000010ff */
[----:B------:R-:W-:Y:S02]  /*161e0*/  F2FP.BF16.F32.PACK_AB R36, R45, R47 ;  /* 0x0000002f2d24723e */ /* 0x000fe400000010ff */
[----:B------:R-:W-:Y:S01]  /*161f0*/  F2FP.BF16.F32.PACK_AB R37, R76, R92 ;  /* 0x0000005c4c25723e */ /* 0x000fe200000010ff */
[----:B------:R-:W-:Y:S01]  /*16200*/  STSM.16.M88.4 [R103], R32 ;  /* 0x0000002067007844 */ /* 0x000fe20000000200 */
[----:B------:R-:W-:Y:S01]  /*16210*/  F2FP.BF16.F32.PACK_AB R38, R46, R48 ;  /* 0x000000302e26723e */ /* 0x000fe200000010ff */
[----:B0-----:R-:W0:Y:S01]  /*16220*/  LDC R14, c[0x0][0xbe8] ;  /* 0x0002fa00ff0e7b82 */ /* 0x001e220000000800 */
[----:B------:R-:W-:Y:S02]  /*16230*/  F2FP.BF16.F32.PACK_AB R39, R91, R93 ;  /* 0x0000005d5b27723e */ /* 0x000fe400000010ff */
[----:B------:R-:W-:-:S02]  /*16240*/  F2FP.BF16.F32.PACK_AB R4, R49, R51 ;  /* 0x000000333104723e */ /* 0x000fc400000010ff */
[----:B------:R-:W-:Y:S01]  /*16250*/  F2FP.BF16.F32.PACK_AB R5, R94, R96 ;  /* 0x000000605e05723e */ /* 0x000fe200000010ff */
[----:B------:R-:W-:Y:S01]  /*16260*/  STSM.16.M88.4 [R104], R36 ;  /* 0x0000002468007844 */ /* 0x000fe20000000200 */
[----:B------:R-:W-:Y:S02]  /*16270*/  F2FP.BF16.F32.PACK_AB R6, R50, R82 ;  /* 0x000000523206723e */ /* 0x000fe400000010ff */
[----:B------:R-:W-:Y:S02]  /*16280*/  F2FP.BF16.F32.PACK_AB R7, R95, R97 ;  /* 0x000000615f07723e */ /* 0x000fe400000010ff */
[----:B------:R-:W-:Y:S02]  /*16290*/  F2FP.BF16.F32.PACK_AB R8, R83, R85 ;  /* 0x000000555308723e */ /* 0x000fe400000010ff */
[----:B------:R-:W-:Y:S01]  /*162a0*/  F2FP.BF16.F32.PACK_AB R10, R84, R86 ;  /* 0x00000056540a723e */ /* 0x000fe200000010ff */
[----:B------:R-:W-:Y:S01]  /*162b0*/  STSM.16.M88.4 [R105], R4 ;  /* 0x0000000469007844 */ /* 0x000fe20000000200 */
[----:B------:R-:W-:-:S02]  /*162c0*/  F2FP.BF16.F32.PACK_AB R9, R65, R64 ;  /* 0x000000404109723e */ /* 0x000fc400000010ff */
[----:B------:R-:W-:Y:S02]  /*162d0*/  F2FP.BF16.F32.PACK_AB R11, R67, R66 ;  /* 0x00000042430b723e */ /* 0x000fe400000010ff */
[----:B------:R-:W-:Y:S02]  /*162e0*/  ISETP.NE.U32.AND P0, PT, RZ, UR4, PT ;  /* 0x00000004ff007c0c */ /* 0x000fe4000bf05070 */
[----:B------:R-:W-:Y:S01]  /*162f0*/  IADD3 R12, P1, R209, UR4, RZ ;  /* 0x00000004d10c7c10 */ /* 0x000fe2000ff3e0ff */
[----:B------:R1:W-:Y:S01]  /*16300*/  STSM.16.M88.4 [R106], R8 ;  /* 0x000000086a007844 */ /* 0x0003e20000000200 */
[----:B------:R-:W-:Y:S01]  /*16310*/  BAR.SYNC.DEFER_BLOCKING 0x1, 0x100 ;  /* 0x0044000000007b1d */ /* 0x000fe20000010000 */
[----:B------:R-:W-:Y:S02]  /*16320*/  ISETP.NE.AND.EX P0, PT, RZ, UR5, PT, P0 ;  /* 0x00000005ff007c0c */ /* 0x000fe4000bf05300 */
[----:B------:R-:W-:-:S11]  /*16330*/  IADD3.X R13, R210, UR5, RZ, P1, !PT ;  /* 0x00000005d20d7c10 */ /* 0x000fd60008ffe4ff */
[----:B------:R-:W5:Y:S01]  /*16340*/  @P0 LDG.E R101, desc[UR36][R12.64] ;  /* 0x000000240c650981 */ /* 0x000f62000c1e1900 */
[----:B------:R-:W-:-:S04]  /*16350*/  ISETP.NE.U32.AND P3, PT, RZ, UR6, PT ;  /* 0x00000006ff007c0c */ /* 0x000fc8000bf65070 */
[----:B------:R-:W-:Y:S01]  /*16360*/  ISETP.NE.AND.EX P3, PT, RZ, UR7, PT, P3 ;  /* 0x00000007ff007c0c */ /* 0x000fe2000bf65330 */
[----:B-1----:R-:W-:Y:S01]  /*16370*/  IMAD.MOV.U32 R10, RZ, RZ, 0x9b8 ;  /* 0x000009b8ff0a7424 */ /* 0x002fe200078e00ff */
[----:B------:R-:W-:-:S04]  /*16380*/  ISETP.GT.AND P2, PT, R208, 0x1, PT ;  /* 0x00000001d000780c */ /* 0x000fc80003f44270 */
[----:B------:R-:W-:-:S07]  /*16390*/  SEL R10, R10, 0x978, P2 ;  /* 0x000009780a0a7807 */ /* 0x000fce0001000000 */
[----:B------:R-:W-:Y:S01]  /*163a0*/  @P3 IADD3 R4, P1, R209, UR6, RZ ;  /* 0x00000006d1043c10 */ /* 0x000fe2000ff3e0ff */
[----:B------:R-:W-:Y:S02]  /*163b0*/  ULDC UR6, c[0x0][0xa88] ;  /* 0x0002a20000067ab9 */ /* 0x000fe40000000800 */
[----:B------:R-:W-:Y:S01]  /*163c0*/  IMAD.U32 R25, RZ, RZ, UR6 ;  /* 0x00000006ff197e24 */ /* 0x000fe2000f8e00ff */
[----:B------:R-:W-:Y:S01]  /*163d0*/  @P3 IADD3.X R5, R210, UR7, RZ, P1, !PT ;  /* 0x00000007d2053c10 */ /* 0x000fe20008ffe4ff */
[----:B------:R1:W2:Y:S04]  /*163e0*/  LDC.64 R6, c[0x0][R10+0x218] ;  /* 0x000086000a067b82 */ /* 0x0002a80000000a00 */
[----:B------:R3:W5:Y:S01]  /*163f0*/  @P3 LDG.E R25, desc[UR36][R4.64] ;  /* 0x0000002404193981 */ /* 0x000762000c1e1900 */
[----:B0-----:R-:W-:-:S03]  /*16400*/  ISETP.NE.AND P1, PT, R14, 0x1, PT ;  /* 0x000000010e00780c */ /* 0x001fc60003f25270 */
[----:B------:R1:W0:Y:S08]  /*16410*/  LDC.64 R8, c[0x0][R10+0x228] ;  /* 0x00008a000a087b82 */ /* 0x0002300000000a00 */
[----:B---3--:R1:W3:Y:S01]  /*16420*/  LDC.64 R4, c[0x0][R10+0x220] ;  /* 0x000088000a047b82 */ /* 0x0082e20000000a00 */
[----:B------:R-:W-:Y:S05]  /*16430*/  @P3 BRA `(.L_x_658) ;  /* 0x0000000000103947 */ /* 0x000fea0003800000 */
[----:B------:R-:W-:Y:S05]  /*16440*/  @!P0 BRA `(.L_x_658) ;  /* 0x00000000000c8947 */ /* 0x000fea0003800000 */
[----:B------:R-:W4:Y:S04]  /*16450*/  LDG.E R24, desc[UR36][R12.64] ;  /* 0x000000240c187981 */ /* 0x000f28000c1e1900 */
[----:B-----5:R-:W4:Y:S02]  /*16460*/  LDG.E R25, desc[UR36][R12.64+0x4] ;  /* 0x000004240c197981 */ /* 0x020f24000c1e1900 */
[----:B----4-:R-:W-:-:S07]  /*16470*/  IMAD.IADD R25, R25, 0x1, -R24 ;  /* 0x0000000119197824 */ /* 0x010fce00078e0a18 */
.L_x_658:
[----:B------:R-:W4:Y:S01]  /*16480*/  LDL R26, [R1+0x40] ;  /* 0x00004000011a7983 */ /* 0x000f220000100800 */
[----:B-1----:R-:W1:Y:S01]  /*16490*/  LDC.64 R10, c[0x0][R10+0x210] ;  /* 0x000084000a0a7b82 */ /* 0x002e620000000a00 */
[----:B------:R-:W-:Y:S02]  /*164a0*/  ISETP.NE.U32.AND P0, PT, RZ, UR4, PT ;  /* 0x00000004ff007c0c */ /* 0x000fe4000bf05070 */
[----:B------:R-:W4:Y:S02]  /*164b0*/  LDL R34, [R1+0x3c] ;  /* 0x00003c0001227983 */ /* 0x000f240000100800 */
[----:B------:R-:W-:-:S03]  /*164c0*/  ISETP.NE.AND.EX P0, PT, RZ, UR5, PT, P0 ;  /* 0x00000005ff007c0c */ /* 0x000fc6000bf05300 */
[----:B------:R-:W0:Y:S01]  /*164d0*/  @P1 LDC R24, c[0x0][0xbec] ;  /* 0x0002fb00ff181b82 */ /* 0x000e220000000800 */
[----:B------:R-:W-:Y:S02]  /*164e0*/  SEL R205, R205, RZ, !P0 ;  /* 0x000000ffcdcd7207 */ /* 0x000fe40004000000 */
[----:B------:R-:W-:-:S05]  /*164f0*/  SEL R15, R212, RZ, !P0 ;  /* 0x000000ffd40f7207 */ /* 0x000fca0004000000 */
[----:B------:R-:W1:Y:S01]  /*16500*/  @P1 LDC R35, c[0x0][0xbf0] ;  /* 0x0002fc00ff231b82 */ /* 0x000e620000000800 */
[----:B---3--:R-:W-:-:S07]  /*16510*/  IMAD R5, R5, R205, RZ ;  /* 0x000000cd05057224 */ /* 0x008fce00078e02ff */
[----:B------:R-:W3:Y:S01]  /*16520*/  LDC.64 R12, c[0x0][0xba8] ;  /* 0x0002ea00ff0c7b82 */ /* 0x000ee20000000a00 */
[----:B------:R-:W0:Y:S01]  /*16530*/  S2R R32, SR_TID.X ;  /* 0x0000000000207919 */ /* 0x000e220000002100 */
[----:B------:R-:W-:Y:S02]  /*16540*/  IMAD R33, R4, R15, R5 ;  /* 0x0000000f04217224 */ /* 0x000fe400078e0205 */
[-C--:B--2---:R-:W-:Y:S02]  /*16550*/  IMAD R15, R7, R191.reuse, RZ ;  /* 0x000000bf070f7224 */ /* 0x084fe400078e02ff */
[----:B------:R-:W-:-:S04]  /*16560*/  IMAD.WIDE.U32 R6, R6, R191, RZ ;  /* 0x000000bf06067225 */ /* 0x000fc800078e00ff */
[----:B------:R-:W-:Y:S01]  /*16570*/  IMAD.WIDE.U32 R4, R4, R205, RZ ;  /* 0x000000cd04047225 */ /* 0x000fe200078e00ff */
[----:B------:R-:W-:Y:S02]  /*16580*/  SEL R27, R214, RZ, P2 ;  /* 0x000000ffd61b7207 */ /* 0x000fe40001000000 */
[----:B-----5:R-:W-:Y:S01]  /*16590*/  IADD3 R6, P0, P3, R4, R6, R101 ;  /* 0x0000000604067210 */ /* 0x020fe20007b1e065 */
[----:B---3--:R-:W2:Y:S08]  /*165a0*/  @!P2 LDC R12, c[0x0][0xb50] ;  /* 0x0002d400ff0cab82 */ /* 0x008eb00000000800 */
[----:B------:R-:W3:Y:S01]  /*165b0*/  @!P2 LDC R13, c[0x0][0xb54] ;  /* 0x0002d500ff0dab82 */ /* 0x000ee20000000800 */
[----:B0-----:R-:W-:-:S05]  /*165c0*/  VIADD R36, R32, 0xffffff80 ;  /* 0xffffff8020247836 */ /* 0x001fca0000000000 */
[----:B------:R-:W-:-:S04]  /*165d0*/  SHF.R.S32.HI R32, RZ, 0x1f, R36 ;  /* 0x0000001fff207819 */ /* 0x000fc80000011424 */
[----:B------:R-:W-:-:S04]  /*165e0*/  LEA.HI R32, R32, R36, RZ, 0x7 ;  /* 0x0000002420207211 */ /* 0x000fc800078f38ff */
[----:B------:R-:W-:-:S05]  /*165f0*/  LOP3.LUT R32, R32, 0xffffff80, RZ, 0xc0, !PT ;  /* 0xffffff8020207812 */ /* 0x000fca00078ec0ff */
[----:B------:R-:W-:Y:S01]  /*16600*/  IMAD.IADD R32, R36, 0x1, -R32 ;  /* 0x0000000124207824 */ /* 0x000fe200078e0a20 */
[----:B----4-:R-:W-:Y:S01]  /*16610*/  LEA R37, R213, R26, 0x7 ;  /* 0x0000001ad5257211 */ /* 0x010fe200078e38ff */
[----:B------:R-:W-:-:S04]  /*16620*/  IMAD.IADD R26, R7, 0x1, R15 ;  /* 0x00000001071a7824 */ /* 0x000fc800078e020f */
[----:B------:R-:W-:-:S04]  /*16630*/  @P1 IMAD.HI.U32 R4, R37, R24, RZ ;  /* 0x0000001825041227 */ /* 0x000fc800078e00ff */
[----:B------:R-:W-:Y:S02]  /*16640*/  IMAD.IADD R7, R5, 0x1, R33 ;  /* 0x0000000105077824 */ /* 0x000fe400078e0221 */
[----:B------:R-:W-:Y:S01]  /*16650*/  IMAD.MOV.U32 R5, RZ, RZ, R37 ;  /* 0x000000ffff057224 */ /* 0x000fe200078e0025 */
[----:B-1----:R-:W-:Y:S01]  /*16660*/  @P1 SHF.R.U32.HI R5, RZ, R35, R4 ;  /* 0x00000023ff051219 */ /* 0x002fe20000011604 */
[-C--:B------:R-:W-:Y:S01]  /*16670*/  IMAD R33, R9, R27.reuse, RZ ;  /* 0x0000001b09217224 */ /* 0x080fe200078e02ff */
[----:B------:R-:W-:Y:S01]  /*16680*/  SHF.R.S32.HI R15, RZ, 0x1f, R101 ;  /* 0x0000001fff0f7819 */ /* 0x000fe20000011465 */
[----:B------:R-:W-:Y:S01]  /*16690*/  IMAD.WIDE.U32 R8, R8, R27, RZ ;  /* 0x0000001b08087225 */ /* 0x000fe200078e00ff */
[----:B------:R-:W-:-:S03]  /*166a0*/  SHF.R.S32.HI R4, RZ, 0x1f, R5 ;  /* 0x0000001fff047819 */ /* 0x000fc60000011405 */
[----:B------:R-:W-:Y:S01]  /*166b0*/  IMAD.MOV R27, RZ, RZ, -R5 ;  /* 0x000000ffff1b7224 */ /* 0x000fe200078e0a05 */
[----:B------:R-:W-:Y:S01]  /*166c0*/  IADD3.X R7, R7, R26, R15, P0, P3 ;  /* 0x0000001a07077210 */ /* 0x000fe200007e640f */
[----:B------:R-:W-:Y:S01]  /*166d0*/  IMAD.IADD R33, R9, 0x1, R33 ;  /* 0x0000000109217824 */ /* 0x000fe200078e0221 */
[----:B------:R-:W-:Y:S01]  /*166e0*/  IADD3 R8, P0, P3, R5, R6, R8 ;  /* 0x0000000605087210 */ /* 0x000fe20007b1e008 */
[----:B------:R-:W-:-:S03]  /*166f0*/  IMAD R5, R14, R27, R37 ;  /* 0x0000001b0e057224 */ /* 0x000fc600078e0225 */
[----:B------:R-:W-:Y:S01]  /*16700*/  IADD3.X R9, R4, R7, R33, P0, P3 ;  /* 0x0000000704097210 */ /* 0x000fe200007e6421 */
[-C--:B------:R-:W-:Y:S01]  /*16710*/  IMAD R4, R11, R5.reuse, RZ ;  /* 0x000000050b047224 */ /* 0x080fe200078e02ff */
[----:B------:R-:W-:Y:S01]  /*16720*/  SHF.R.S32.HI R7, RZ, 0x1f, R5 ;  /* 0x0000001fff077819 */ /* 0x000fe20000011405 */
[----:B------:R-:W-:-:S04]  /*16730*/  IMAD.WIDE.U32 R8, R10, R5, R8 ;  /* 0x000000050a087225 */ /* 0x000fc800078e0008 */
[----:B------:R-:W-:Y:S01]  /*16740*/  IMAD R7, R10, R7, R4 ;  /* 0x000000070a077224 */ /* 0x000fe200078e0204 */
[----:B--2---:R-:W-:-:S04]  /*16750*/  LEA R12, P0, R8, R12, 0x2 ;  /* 0x0000000c080c7211 */ /* 0x004fc800078010ff */
[----:B------:R-:W-:-:S04]  /*16760*/  IADD3 R4, R9, R7, RZ ;  /* 0x0000000709047210 */ /* 0x000fc80007ffe0ff */
[----:B---3--:R-:W-:Y:S01]  /*16770*/  LEA.HI.X R13, R8, R13, R4, 0x2, P0 ;  /* 0x0000000d080d7211 */ /* 0x008fe200000f1404 */
[----:B------:R-:W-:Y:S01]  /*16780*/  SHFL.IDX PT, R6, R12, 0x1, 0x1c1f ;  /* 0x003c1f000c067f89 */ /* 0x000fe200000e0000 */
[----:B------:R-:W-:-:S03]  /*16790*/  IMAD R39, R213, 0x80, R34 ;  /* 0x00000080d5277824 */ /* 0x000fc600078e0222 */
[----:B------:R-:W-:Y:S04]  /*167a0*/  SHFL.IDX PT, R4, R12, RZ, 0x1c1f ;  /* 0x001c1fff0c047589 */ /* 0x000fe800000e0000 */
[----:B------:R-:W0:Y:S04]  /*167b0*/  SHFL.IDX PT, R5, R13, RZ, 0x1c1f ;  /* 0x001c1fff0d057589 */ /* 0x000e2800000e0000 */
[----:B------:R-:W1:Y:S01]  /*167c0*/  SHFL.IDX PT, R7, R13, 0x1, 0x1c1f ;  /* 0x003c1f000d077f89 */ /* 0x000e6200000e0000 */
[----:B------:R-:W-:Y:S01]  /*167d0*/  IMAD R10, R25, R14, RZ ;  /* 0x0000000e190a7224 */ /* 0x000fe200078e02ff */
[----:B------:R-:W-:Y:S01]  /*167e0*/  LOP3.LUT P0, RZ, R32, 0x3, RZ, 0xc0, !PT ;  /* 0x0000000320ff7812 */ /* 0x000fe2000780c0ff */
[----:B------:R-:W-:-:S03]  /*167f0*/  VIADD R33, R39, 0x8 ;  /* 0x0000000827217836 */ /* 0x000fc60000000000 */
[-C--:B------:R-:W-:Y:S02]  /*16800*/  ISETP.GE.OR P3, PT, R39, R10.reuse, P0 ;  /* 0x0000000a2700720c */ /* 0x080fe40000766670 */
[----:B------:R-:W-:-:S11]  /*16810*/  ISETP.GE.OR P0, PT, R33, R10, P0 ;  /* 0x0000000a2100720c */ /* 0x000fd60000706670 */
[----:B0-----:R0:W-:Y:S04]  /*16820*/  @!P3 ST.E desc[UR36][R4.64], R88 ;  /* 0x000000580400b985 */ /* 0x0011e8000c101924 */
[----:B-1----:R0:W-:Y:S01]  /*16830*/  @!P0 ST.E desc[UR36][R6.64], R89 ;  /* 0x0000005906008985 */ /* 0x0021e2000c101924 */
[----:B------:R-:W-:Y:S05]  /*16840*/  @P2 BRA `(.L_x_659) ;  /* 0x0000000800d02947 */ /* 0x000fea0003800000 */
[----:B------:R-:W1:Y:S01]  /*16850*/  S2R R32, SR_TID.X ;  /* 0x0000000000207919 */ /* 0x000e620000002100 */
[----:B------:R-:W2:Y:S01]  /*16860*/  @P1 LDC R11, c[0x0][0xbec] ;  /* 0x0002fb00ff0b1b82 */ /* 0x000ea20000000800 */
[----:B------:R-:W-:-:S07]  /*16870*/  ULDC.64 UR4, c[0x0][0xaa0] ;  /* 0x0002a80000047ab9 */ /* 0x000fce0000000a00 */
[----:B------:R-:W3:Y:S01]  /*16880*/  @P1 LDC R13, c[0x0][0xbf0] ;  /* 0x0002fc00ff0d1b82 */ /* 0x000ee20000000800 */
[----:B-1----:R-:W-:-:S05]  /*16890*/  VIADD R32, R32, 0xffffff80 ;  /* 0xffffff8020207836 */ /* 0x002fca0000000000 */
[----:B------:R-:W-:-:S04]  /*168a0*/  SHF.R.S32.HI R103, RZ, 0x1f, R32 ;  /* 0x0000001fff677819 */ /* 0x000fc80000011420 */
[----:B------:R-:W-:-:S04]  /*168b0*/  LEA.HI R103, R103, R32, RZ, 0x3 ;  /* 0x0000002067677211 */ /* 0x000fc800078f18ff */
[----:B------:R-:W-:-:S04]  /*168c0*/  SHF.R.S32.HI R103, RZ, 0x3, R103 ;  /* 0x00000003ff677819 */ /* 0x000fc80000011467 */
[----:B------:R-:W-:-:S05]  /*168d0*/  LEA R3, R103, R198, 0x6 ;  /* 0x000000c667037211 */ /* 0x000fca00078e30ff */
[----:B------:R-:W-:-:S03]  /*168e0*/  IMAD.WIDE R62, R3, 0x2, R62 ;  /* 0x00000002033e7825 */ /* 0x000fc600078e023e */
[C---:B------:R-:W-:Y:S02]  /*168f0*/  IADD3 R33, P0, R62.reuse, 0x2000, RZ ;  /* 0x000020003e217810 */ /* 0x040fe40007f1e0ff */
[----:B------:R-:W-:Y:S02]  /*16900*/  IADD3 R25, P5, R62, 0x1000, RZ ;  /* 0x000010003e197810 */ /* 0x000fe40007fbe0ff */
[----:B------:R-:W-:Y:S02]  /*16910*/  LOP3.LUT R32, R33, 0x380, RZ, 0xc0, !PT ;  /* 0x0000038021207812 */ /* 0x000fe400078ec0ff */
[----:B------:R-:W-:Y:S02]  /*16920*/  LOP3.LUT R24, R25, 0x380, RZ, 0xc0, !PT ;  /* 0x0000038019187812 */ /* 0x000fe400078ec0ff */
[----:B------:R-:W-:Y:S02]  /*16930*/  SHF.R.U64 R32, R32, 0x3, RZ ;  /* 0x0000000320207819 */ /* 0x000fe400000012ff */
[----:B------:R-:W-:-:S02]  /*16940*/  SHF.R.U64 R24, R24, 0x3, RZ ;  /* 0x0000000318187819 */ /* 0x000fc400000012ff */
[----:B------:R-:W-:Y:S01]  /*16950*/  LOP3.LUT R32, R32, R33, RZ, 0x3c, !PT ;  /* 0x0000002120207212 */ /* 0x000fe200078e3cff */
[--C-:B------:R-:W-:Y:S01]  /*16960*/  IMAD.X R33, RZ, RZ, R63.reuse, P0 ;  /* 0x000000ffff217224 */ /* 0x100fe200000e063f */
[----:B------:R-:W-:Y:S02]  /*16970*/  IADD3 R3, P0, R62, 0x7000, RZ ;  /* 0x000070003e037810 */ /* 0x000fe40007f1e0ff */
[----:B------:R-:W-:Y:S01]  /*16980*/  LOP3.LUT R24, R24, R25, RZ, 0x3c, !PT ;  /* 0x0000001918187212 */ /* 0x000fe200078e3cff */
[--C-:B------:R-:W-:Y:S01]  /*16990*/  IMAD.X R25, RZ, RZ, R63.reuse, P5 ;  /* 0x000000ffff197224 */ /* 0x100fe200028e063f */
[----:B------:R-:W-:Y:S01]  /*169a0*/  LOP3.LUT R0, R3, 0x380, RZ, 0xc0, !PT ;  /* 0x0000038003007812 */ /* 0x000fe200078ec0ff */
[----:B------:R-:W-:Y:S01]  /*169b0*/  IMAD.X R53, RZ, RZ, R63, P0 ;  /* 0x000000ffff357224 */ /* 0x000fe200000e063f */
[C---:B------:R-:W-:Y:S01]  /*169c0*/  IADD3 R37, P2, R62.reuse, 0x3000, RZ ;  /* 0x000030003e257810 */ /* 0x040fe20007f5e0ff */
[----:B------:R-:W5:Y:S01]  /*169d0*/  LD.E.128 R32, desc[UR36][R32.64] ;  /* 0x0000002420207980 */ /* 0x000f62000c101d00 */
[----:B------:R-:W-:-:S02]  /*169e0*/  IADD3 R41, P3, R62, 0x4000, RZ ;  /* 0x000040003e297810 */ /* 0x000fc40007f7e0ff */
[C---:B------:R-:W-:Y:S01]  /*169f0*/  IADD3 R45, P4, R62.reuse, 0x5000, RZ ;  /* 0x000050003e2d7810 */ /* 0x040fe20007f9e0ff */
[----:B------:R-:W5:Y:S01]  /*16a00*/  LD.E.128 R24, desc[UR36][R24.64] ;  /* 0x0000002418187980 */ /* 0x000f62000c101d00 */
[----:B------:R-:W-:Y:S02]  /*16a10*/  IADD3 R49, P5, R62, 0x6000, RZ ;  /* 0x000060003e317810 */ /* 0x000fe40007fbe0ff */
[----:B------:R-:W-:Y:S02]  /*16a20*/  SHF.R.U64 R0, R0, 0x3, RZ ;  /* 0x0000000300007819 */ /* 0x000fe400000012ff */
[----:B------:R-:W-:Y:S02]  /*16a30*/  LOP3.LUT R36, R37, 0x380, RZ, 0xc0, !PT ;  /* 0x0000038025247812 */ /* 0x000fe400078ec0ff */
[----:B------:R-:W-:Y:S02]  /*16a40*/  LOP3.LUT R40, R41, 0x380, RZ, 0xc0, !PT ;  /* 0x0000038029287812 */ /* 0x000fe400078ec0ff */
[----:B------:R-:W-:-:S02]  /*16a50*/  LOP3.LUT R44, R45, 0x380, RZ, 0xc0, !PT ;  /* 0x000003802d2c7812 */ /* 0x000fc400078ec0ff */
[----:B------:R-:W-:Y:S02]  /*16a60*/  LOP3.LUT R48, R49, 0x380, RZ, 0xc0, !PT ;  /* 0x0000038031307812 */ /* 0x000fe400078ec0ff */
[----:B0-----:R-:W-:Y:S02]  /*16a70*/  LOP3.LUT R5, R62, 0x380, RZ, 0xc0, !PT ;  /* 0x000003803e057812 */ /* 0x001fe400078ec0ff */
[----:B------:R-:W-:Y:S01]  /*16a80*/  LOP3.LUT R52, R0, R3, RZ, 0x3c, !PT ;  /* 0x0000000300347212 */ /* 0x000fe200078e3cff */
[----:B------:R-:W-:Y:S01]  /*16a90*/  IMAD R0, R15, UR4, RZ ;  /* 0x000000040f007c24 */ /* 0x000fe2000f8e02ff */
[----:B------:R-:W-:Y:S02]  /*16aa0*/  SHF.R.U64 R36, R36, 0x3, RZ ;  /* 0x0000000324247819 */ /* 0x000fe400000012ff */
[----:B------:R-:W-:Y:S02]  /*16ab0*/  SHF.R.U64 R40, R40, 0x3, RZ ;  /* 0x0000000328287819 */ /* 0x000fe400000012ff */
[----:B------:R-:W-:-:S02]  /*16ac0*/  SHF.R.U64 R44, R44, 0x3, RZ ;  /* 0x000000032c2c7819 */ /* 0x000fc400000012ff */
[----:B------:R-:W-:Y:S01]  /*16ad0*/  SHF.R.U64 R48, R48, 0x3, RZ ;  /* 0x0000000330307819 */ /* 0x000fe200000012ff */
[----:B------:R-:W-:Y:S01]  /*16ae0*/  IMAD R9, R101, UR5, R0 ;  /* 0x0000000565097c24 */ /* 0x000fe2000f8e0200 */
[----:B------:R-:W-:Y:S01]  /*16af0*/  SHF.R.U64 R5, R5, 0x3, RZ ;  /* 0x0000000305057819 */ /* 0x000fe200000012ff */
[----:B------:R-:W-:Y:S01]  /*16b00*/  IMAD.WIDE.U32 R2, R101, UR4, RZ ;  /* 0x0000000465027c25 */ /* 0x000fe2000f8e00ff */
[----:B------:R-:W-:Y:S01]  /*16b10*/  LOP3.LUT R36, R36, R37, RZ, 0x3c, !PT ;  /* 0x0000002524247212 */ /* 0x000fe200078e3cff */
[----:B------:R-:W-:Y:S01]  /*16b20*/  ULDC.64 UR4, c[0x0][0xae8] ;  /* 0x0002ba0000047ab9 */ /* 0x000fe20000000a00 */
[----:B------:R-:W-:Y:S01]  /*16b30*/  LOP3.LUT R40, R40, R41, RZ, 0x3c, !PT ;  /* 0x0000002928287212 */ /* 0x000fe200078e3cff */
[--C-:B------:R-:W-:Y:S01]  /*16b40*/  IMAD.X R37, RZ, RZ, R63.reuse, P2 ;  /* 0x000000ffff257224 */ /* 0x100fe200010e063f */
[----:B------:R-:W-:Y:S01]  /*16b50*/  LOP3.LUT R44, R44, R45, RZ, 0x3c, !PT ;  /* 0x0000002d2c2c7212 */ /* 0x000fe200078e3cff */
[--C-:B------:R-:W-:Y:S01]  /*16b60*/  IMAD.X R41, RZ, RZ, R63.reuse, P3 ;  /* 0x000000ffff297224 */ /* 0x100fe200018e063f */
[----:B------:R-:W-:Y:S01]  /*16b70*/  LOP3.LUT R48, R48, R49, RZ, 0x3c, !PT ;  /* 0x0000003130307212 */ /* 0x000fe200078e3cff */
[----:B------:R-:W-:Y:S01]  /*16b80*/  IMAD.X R45, RZ, RZ, R63, P4 ;  /* 0x000000ffff2d7224 */ /* 0x000fe200020e063f */
[----:B------:R-:W-:Y:S01]  /*16b90*/  IADD3.X R49, RZ, R63, RZ, P5, !PT ;  /* 0x0000003fff317210 */ /* 0x000fe20002ffe4ff */
[----:B------:R-:W-:Y:S01]  /*16ba0*/  IMAD.IADD R3, R3, 0x1, R9 ;  /* 0x0000000103037824 */ /* 0x000fe200078e0209 */
[----:B------:R-:W-:Y:S01]  /*16bb0*/  LOP3.LUT R62, R5, R62, RZ, 0x3c, !PT ;  /* 0x0000003e053e7212 */ /* 0x000fe200078e3cff */
[----:B------:R-:W-:Y:S01]  /*16bc0*/  IMAD R0, R207, 0x20, R103 ;  /* 0x00000020cf007824 */ /* 0x000fe200078e0267 */
[----:B------:R-:W5:Y:S01]  /*16bd0*/  LD.E.128 R36, desc[UR36][R36.64] ;  /* 0x0000002424247980 */ /* 0x000f62000c101d00 */
[----:B------:R-:W-:Y:S01]  /*16be0*/  IMAD.WIDE.U32 R2, R191, UR4, R2 ;  /* 0x00000004bf027c25 */ /* 0x000fe2000f8e0002 */
[----:B------:R-:W-:-:S02]  /*16bf0*/  SHF.R.S32.HI R8, RZ, 0x1f, R205 ;  /* 0x0000001fff087819 */ /* 0x000fc400000114cd */
[----:B------:R0:W5:Y:S01]  /*16c00*/  LD.E.128 R4, desc[UR36][R62.64] ;  /* 0x000000243e047980 */ /* 0x000162000c101d00 */
[----:B------:R-:W-:-:S03]  /*16c10*/  IMAD R12, R213, 0x80, R0 ;  /* 0x00000080d50c7824 */ /* 0x000fc600078e0200 */
[----:B------:R-:W5:Y:S04]  /*16c20*/  LD.E.128 R40, desc[UR36][R40.64] ;  /* 0x0000002428287980 */ /* 0x000f68000c101d00 */
[----:B------:R-:W5:Y:S04]  /*16c30*/  LD.E.128 R44, desc[UR36][R44.64] ;  /* 0x000000242c2c7980 */ /* 0x000f68000c101d00 */
[----:B------:R-:W5:Y:S04]  /*16c40*/  LD.E.128 R48, desc[UR36][R48.64] ;  /* 0x0000002430307980 */ /* 0x000f68000c101d00 */
[----:B------:R-:W5:Y:S01]  /*16c50*/  LD.E.128 R52, desc[UR36][R52.64] ;  /* 0x0000002434347980 */ /* 0x000f62000c101d00 */
[----:B------:R-:W-:Y:S01]  /*16c60*/  IMAD R3, R191, UR5, R3 ;  /* 0x00000005bf037c24 */ /* 0x000fe2000f8e0203 */
[----:B------:R-:W-:Y:S01]  /*16c70*/  ULDC.64 UR4, c[0x0][0xaf0] ;  /* 0x0002bc0000047ab9 */ /* 0x000fe20000000a00 */
[----:B------:R-:W-:Y:S01]  /*16c80*/  @!PT LDS RZ, [RZ] ;  /* 0x00000000fffff984 */ /* 0x000fe20000000800 */
[----:B------:R-:W-:Y:S01]  /*16c90*/  @!PT LDS RZ, [RZ] ;  /* 0x00000000fffff984 */ /* 0x000fe20000000800 */
[----:B------:R-:W-:Y:S01]  /*16ca0*/  @!PT LDS RZ, [RZ] ;  /* 0x00000000fffff984 */ /* 0x000fe20000000800 */
[----:B------:R-:W-:Y:S01]  /*16cb0*/  @!PT LDS RZ, [RZ] ;  /* 0x00000000fffff984 */ /* 0x000fe20000000800 */
[----:B------:R1:W-:Y:S06]  /*16cc0*/  MEMBAR.ALL.CTA ;  /* 0x0000000000007992 */ /* 0x0003ec0000008000 */
[----:B-1----:R-:W1:Y:S01]  /*16cd0*/  FENCE.VIEW.ASYNC.S ;  /* 0x00000000000073c6 */ /* 0x002e620000000000 */
[----:B------:R-:W-:-:S02]  /*16ce0*/  IMAD R8, R8, UR4, RZ ;  /* 0x0000000408087c24 */ /* 0x000fc4000f8e02ff */
[----:B--2---:R-:W-:-:S04]  /*16cf0*/  @P1 IMAD.HI.U32 R0, R12, R11, RZ ;  /* 0x0000000b0c001227 */ /* 0x004fc800078e00ff */
[----:B------:R-:W-:Y:S01]  /*16d00*/  IMAD.MOV.U32 R9, RZ, RZ, R12 ;  /* 0x000000ffff097224 */ /* 0x000fe200078e000c */
[----:B---3--:R-:W-:Y:S01]  /*16d10*/  @P1 SHF.R.U32.HI R9, RZ, R13, R0 ;  /* 0x0000000dff091219 */ /* 0x008fe20000011600 */
[C---:B------:R-:W-:Y:S02]  /*16d20*/  IMAD R11, R205.reuse, UR5, R8 ;  /* 0x00000005cd0b7c24 */ /* 0x040fe4000f8e0208 */
[----:B------:R-:W-:Y:S01]  /*16d30*/  IMAD.WIDE.U32 R2, R205, UR4, R2 ;  /* 0x00000004cd027c25 */ /* 0x000fe2000f8e0002 */
[--C-:B------:R-:W-:Y:S01]  /*16d40*/  SHF.R.S32.HI R8, RZ, 0x1f, R9.reuse ;  /* 0x0000001fff087819 */ /* 0x100fe20000011409 */
[----:B------:R-:W-:Y:S02]  /*16d50*/  ULDC.64 UR4, c[0x0][0xae0] ;  /* 0x0002b80000047ab9 */ /* 0x000fe40000000a00 */
[----:B------:R-:W-:Y:S01]  /*16d60*/  VIADD R0, R18, 0x22820 ;  /* 0x0002282012007836 */ /* 0x000fe20000000000 */
[----:B------:R-:W-:Y:S01]  /*16d70*/  IADD3 R3, R3, R11, RZ ;  /* 0x0000000b03037210 */ /* 0x000fe20007ffe0ff */
[----:B------:R-:W-:-:S02]  /*16d80*/  IMAD.MOV R11, RZ, RZ, -R9 ;  /* 0x000000ffff0b7224 */ /* 0x000fc400078e0a09 */
[----:B------:R-:W-:Y:S01]  /*16d90*/  IMAD R8, R8, UR4, RZ ;  /* 0x0000000408087c24 */ /* 0x000fe2000f8e02ff */
[----:B------:R-:W-:Y:S01]  /*16da0*/  PRMT R0, RZ, 0x654, R0 ;  /* 0x00000654ff007816 */ /* 0x000fe20000000000 */
[----:B------:R-:W-:Y:S02]  /*16db0*/  IMAD R11, R14, R11, R12 ;  /* 0x0000000b0e0b7224 */ /* 0x000fe400078e020c */
[C---:B------:R-:W-:Y:S01]  /*16dc0*/  IMAD R13, R9.reuse, UR5, R8 ;  /* 0x00000005090d7c24 */ /* 0x040fe2000f8e0208 */
[----:B-1----:R1:W-:Y:S01]  /*16dd0*/  SYNCS.ARRIVE.TRANS64.RED.A1T0 RZ, [R0+URZ], RZ ;  /* 0x000000ff00ff79a7 */ /* 0x0023e2000810043f */
[----:B------:R-:W-:Y:S01]  /*16de0*/  IMAD.WIDE.U32 R2, R9, UR4, R2 ;  /* 0x0000000409027c25 */ /* 0x000fe2000f8e0002 */
[----:B------:R-:W-:Y:S01]  /*16df0*/  ULDC.64 UR4, c[0x0][0xad8] ;  /* 0x0002b60000047ab9 */ /* 0x000fe20000000a00 */
[----:B-1----:R-:W-:Y:S02]  /*16e00*/  SHF.R.S32.HI R0, RZ, 0x1f, R11 ;  /* 0x0000001fff007819 */ /* 0x002fe4000001140b */
[----:B------:R-:W-:-:S03]  /*16e10*/  IMAD.IADD R3, R3, 0x1, R13 ;  /* 0x0000000103037824 */ /* 0x000fc600078e020d */
[----:B------:R-:W-:Y:S02]  /*16e20*/  IMAD R0, R0, UR4, RZ ;  /* 0x0000000400007c24 */ /* 0x000fe4000f8e02ff */
[----:B------:R-:W-:-:S04]  /*16e30*/  IMAD.WIDE.U32 R2, R11, UR4, R2 ;  /* 0x000000040b027c25 */ /* 0x000fc8000f8e0002 */
[----:B------:R-:W-:Y:S01]  /*16e40*/  IMAD R11, R11, UR5, R0 ;  /* 0x000000050b0b7c24 */ /* 0x000fe2000f8e0200 */
[----:B------:R-:W-:Y:S02]  /*16e50*/  ULDC.64 UR4, c[0x0][0xa80] ;  /* 0x0002a00000047ab9 */ /* 0x000fe40000000a00 */
[----:B------:R-:W-:Y:S01]  /*16e60*/  LEA R0, P0, R2, UR4, 0x1 ;  /* 0x0000000402007c11 */ /* 0x000fe2000f8008ff */
[----:B------:R-:W-:Y:S01]  /*16e70*/  IMAD.IADD R3, R3, 0x1, R11 ;  /* 0x0000000103037824 */ /* 0x000fe200078e020b */
[----:B------:R-:W-:-:S04]  /*16e80*/  UMOV UR4, 0xffffffff ;  /* 0xffffffff00047882 */ /* 0x000fc80000000000 */
[----:B------:R-:W-:Y:S01]  /*16e90*/  LEA.HI.X R2, R2, UR5, R3, 0x1, P0 ;  /* 0x0000000502027c11 */ /* 0x000fe200080f0c03 */
[----:B0-----:R-:W-:Y:S06]  /*16ea0*/  BRA.DIV UR4, `(.L_x_660) ;  /* 0x000000d204fc7947 */ /* 0x001fec000b800000 */
[----:B------:R0:W1:Y:S04]  /*16eb0*/  SHFL.IDX PT, R3, R2, RZ, 0x181f ;  /* 0x00181fff02037589 */ /* 0x00006800000e0000 */
[----:B------:R0:W2:Y:S02]  /*16ec0*/  SHFL.IDX PT, R14, R0, RZ, 0x181f ;  /* 0x00181fff000e7589 */ /* 0x0000a400000e0000 */
.L_x_945:
[----:B------:R-:W-:Y:S01]  /*16ed0*/  IMAD R21, R213, 0x80, R103 ;  /* 0x00000080d5157824 */ /* 0x000fe200078e0267 */
[----:B------:R-:W-:Y:S04]  /*16ee0*/  BSSY B1, `(.L_x_661) ;  /* 0x000000e000017945 */ /* 0x000fe80003800000 */
[----:B------:R-:W-:-:S13]  /*16ef0*/  ISETP.GE.AND P0, PT, R21, R10, PT ;  /* 0x0000000a1500720c */ /* 0x000fda0003f06270 */
[----:B------:R-:W-:Y:S05]  /*16f00*/  @P0 BRA `(.L_x_662) ;  /* 0x00000000002c0947 */ /* 0x000fea0003800000 */
[----:B------:R-:W-:Y:S01]  /*16f10*/  ULDC UR4, c[0x0][0xac8] ;  /* 0x0002b20000047ab9 */ /* 0x000fe20000000800 */
[----:B------:R-:W-:Y:S02]  /*16f20*/  SHF.R.S32.HI R12, RZ, 0x1f, R198 ;  /* 0x0000001fff0c7819 */ /* 0x000fe400000114c6 */
[----:B------:R-:W-:Y:S02]  /*16f30*/  ISETP.GE.AND P0, PT, R198, UR4, PT ;  /* 0x00000004c6007c0c */ /* 0x000fe4000bf06270 */
[----:B------:R-:W-:Y:S02]  /*16f40*/  ISETP.GE.AND P1, PT, R206, UR4, PT ;  /* 0x00000004ce007c0c */ /* 0x000fe4000bf26270 */
[----:B------:R-:W-:-:S09]  /*16f50*/  SHF.R.S32.HI R11, RZ, 0x1f, R206 ;  /* 0x0000001fff0b7819 */ /* 0x000fd200000114ce */
[-C--:B--2---:R-:W-:Y:S02]  /*16f60*/  @!P0 LEA R8, P2, R198, R14.reuse, 0x1 ;  /* 0x0000000ec6088211 */ /* 0x084fe400078408ff */
[----:B------:R-:W-:Y:S02]  /*16f70*/  @!P1 LEA R14, P3, R206, R14, 0x1 ;  /* 0x0000000ece0e9211 */ /* 0x000fe400078608ff */
[-C--:B-1----:R-:W-:Y:S02]  /*16f80*/  @!P0 LEA.HI.X R9, R198, R3.reuse, R12, 0x1, P2 ;  /* 0x00000003c6098211 */ /* 0x082fe400010f0c0c */
[----:B------:R-:W-:-:S03]  /*16f90*/  @!P1 LEA.HI.X R15, R206, R3, R11, 0x1, P3 ;  /* 0x00000003ce0f9211 */ /* 0x000fc600018f0c0b */
[----:B-----5:R3:W-:Y:S04]  /*16fa0*/  @!P0 ST.E.128 desc[UR36][R8.64], R4 ;  /* 0x0000000408008985 */ /* 0x0207e8000c101d24 */
[----:B------:R3:W-:Y:S02]  /*16fb0*/  @!P1 ST.E.128 desc[UR36][R14.64], R40 ;  /* 0x000000280e009985 */ /* 0x0007e4000c101d24 */
.L_x_662:
[----:B------:R-:W-:Y:S05]  /*16fc0*/  BSYNC B1 ;  /* 0x0000000000017941 */ /* 0x000fea0003800000 */
.L_x_661:
[----:B------:R-:W-:-:S03]  /*16fd0*/  UMOV UR4, 0xffffffff ;  /* 0xffffffff00047882 */ /* 0x000fc60000000000 */
[----:B------:R-:W-:Y:S05]  /*16fe0*/  BRA.DIV UR4, `(.L_x_663) ;  /* 0x000000d204e07947 */ /* 0x000fea000b800000 */
[----:B-1----:R1:W4:Y:S04]  /*16ff0*/  SHFL.IDX PT, R3, R2, 0x1, 0x181f ;  /* 0x00381f0002037f89 */ /* 0x00232800000e0000 */
[----:B--23--:R1:W2:Y:S02]  /*17000*/  SHFL.IDX PT, R14, R0, 0x1, 0x181f ;  /* 0x00381f00000e7f89 */ /* 0x00c2a400000e0000 */
.L_x_949:
[----:B-----5:R-:W-:Y:S01]  /*17010*/  IADD3 R5, R21, 0x20, RZ ;  /* 0x0000002015057810 */ /* 0x020fe20007ffe0ff */
[----:B------:R-:W-:Y:S03]  /*17020*/  BSSY B1, `(.L_x_664) ;  /* 0x000000e000017945 */ /* 0x000fe60003800000 */
        /* <DEDUP_REMOVED lines=9> */
[-C--:B----4-:R-:W-:Y:S02]  /*170c0*/  @!P2 LEA.HI.X R5, R198, R3.reuse, R7, 0x1, P0 ;  /* 0x00000003c605a211 */ /* 0x090fe400000f0c07 */
[----:B------:R-:W-:-:S03]  /*170d0*/  @!P3 LEA.HI.X R15, R206, R3, R6, 0x1, P1 ;  /* 0x00000003ce0fb211 */ /* 0x000fc600008f0c06 */
[----:B------:R3:W-:Y:S04]  /*170e0*/  @!P2 ST.E.128 desc[UR36][R4.64], R24 ;  /* 0x000000180400a985 */ /* 0x0007e8000c101d24 */
[----:B------:R3:W-:Y:S02]  /*170f0*/  @!P3 ST.E.128 desc[UR36][R14.64], R44 ;  /* 0x0000002c0e00b985 */ /* 0x0007e4000c101d24 */
.L_x_665:
[----:B------:R-:W-:Y:S05]  /*17100*/  BSYNC B1 ;  /* 0x0000000000017941 */ /* 0x000fea0003800000 */
.L_x_664:
[----:B------:R-:W-:-:S03]  /*17110*/  UMOV UR4, 0xffffffff ;  /* 0xffffffff00047882 */ /* 0x000fc60000000000 */
[----:B------:R-:W-:Y:S05]  /*17120*/  BRA.DIV UR4, `(.L_x_666) ;  /* 0x000000d204d87947 */ /* 0x000fea000b800000 */
[----:B----4-:R4:W0:Y:S04]  /*17130*/  SHFL.IDX PT, R3, R2, 0x2, 0x181f ;  /* 0x00581f0002037f89 */ /* 0x01082800000e0000 */
[----:B--23--:R4:W2:Y:S02]  /*17140*/  SHFL.IDX PT, R14, R0, 0x2, 0x181f ;  /* 0x00581f00000e7f89 */ /* 0x00c8a400000e0000 */
.L_x_953:
[----:B------:R-:W-:Y:S01]  /*17150*/  VIADD R5, R21, 0x40 ;  /* 0x0000004015057836 */ /* 0x000fe20000000000 */
        /* <DEDUP_REMOVED lines=10> */
[-C--:B0-----:R-:W-:Y:S02]  /*17200*/  @!P2 LEA.HI.X R5, R198, R3.reuse, R7, 0x1, P0 ;  /* 0x00000003c605a211 */ /* 0x081fe400000f0c07 */
[----:B------:R-:W-:-:S03]  /*17210*/  @!P3 LEA.HI.X R15, R206, R3, R6, 0x1, P1 ;  /* 0x00000003ce0fb211 */ /* 0x000fc600008f0c06 */
[----:B------:R3:W-:Y:S04]  /*17220*/  @!P2 ST.E.128 desc[UR36][R4.64], R32 ;  /* 0x000000200400a985 */ /* 0x0007e8000c101d24 */
[----:B------:R3:W-:Y:S02]  /*17230*/  @!P3 ST.E.128 desc[UR36][R14.64], R48 ;  /* 0x000000300e00b985 */ /* 0x0007e4000c101d24 */
.L_x_668:
[----:B------:R-:W-:Y:S05]  /*17240*/  BSYNC B1 ;  /* 0x0000000000017941 */ /* 0x000fea0003800000 */
.L_x_667:
[----:B------:R-:W-:-:S03]  /*17250*/  UMOV UR4, 0xffffffff ;  /* 0xffffffff00047882 */ /* 0x000fc60000000000 */
[----:B------:R-:W-:Y:S05]  /*17260*/  BRA.DIV UR4, `(.L_x_669) ;  /* 0x000000d204d07947 */ /* 0x000fea000b800000 */
[----:B0-----:R0:W0:Y:S04]  /*17270*/  SHFL.IDX PT, R3, R2, 0x3, 0x181f ;  /* 0x00781f0002037f89 */ /* 0x00102800000e0000 */
[----:B--23--:R2:W3:Y:S02]  /*17280*/  SHFL.IDX PT, R14, R0, 0x3, 0x181f ;  /* 0x00781f00000e7f89 */ /* 0x00c4e400000e0000 */
.L_x_957:
[----:B------:R-:W-:-:S05]  /*17290*/  VIADD R5, R21, 0x60 ;  /* 0x0000006015057836 */ /* 0x000fca0000000000 */
[----:B------:R-:W-:-:S13]  /*172a0*/  ISETP.GE.AND P0, PT, R5, R10, PT ;  /* 0x0000000a0500720c */ /* 0x000fda0003f06270 */
[----:B------:R-:W-:Y:S05]  /*172b0*/  @P0 BRA `(.L_x_670) ;  /* 0x0000001c00f40947 */ /* 0x000fea0003800000 */
[----:B------:R-:W-:Y:S01]  /*172c0*/  ULDC UR4, c[0x0][0xac8] ;  /* 0x0002b20000047ab9 */ /* 0x000fe20000000800 */
[----:B-12-4-:R-:W-:Y:S02]  /*172d0*/  SHF.R.S32.HI R0, RZ, 0x1f, R198 ;  /* 0x0000001fff007819 */ /* 0x016fe400000114c6 */
[----:B------:R-:W-:-:S13]  /*172e0*/  ISETP.GE.AND P1, PT, R198, UR4, PT ;  /* 0x00000004c6007c0c */ /* 0x000fda000bf26270 */
[----:B---3--:R-:W-:-:S04]  /*172f0*/  @!P1 LEA R4, P0, R198, R14, 0x1 ;  /* 0x0000000ec6049211 */ /* 0x008fc800078008ff */
[----:B0-----:R-:W-:Y:S02]  /*17300*/  @!P1 LEA.HI.X R5, R198, R3, R0, 0x1, P0 ;  /* 0x00000003c6059211 */ /* 0x001fe400000f0c00 */
[----:B------:R-:W-:-:S03]  /*17310*/  ISETP.GE.AND P0, PT, R206, UR4, PT ;  /* 0x00000004ce007c0c */ /* 0x000fc6000bf06270 */
[----:B------:R0:W-:Y:S10]  /*17320*/  @!P1 ST.E.128 desc[UR36][R4.64], R36 ;  /* 0x0000002404009985 */ /* 0x0001f4000c101d24 */
[----:B------:R-:W-:Y:S05]  /*17330*/  @P0 BRA `(.L_x_670) ;  /* 0x0000001c00d40947 */ /* 0x000fea0003800000 */
[----:B------:R-:W-:Y:S02]  /*17340*/  SHF.R.S32.HI R0, RZ, 0x1f, R206 ;  /* 0x0000001fff007819 */ /* 0x000fe400000114ce */
[----:B------:R-:W-:-:S04]  /*17350*/  LEA R14, P0, R206, R14, 0x1 ;  /* 0x0000000ece0e7211 */ /* 0x000fc800078008ff */
[----:B------:R-:W-:-:S05]  /*17360*/  LEA.HI.X R15, R206, R3, R0, 0x1, P0 ;  /* 0x00000003ce0f7211 */ /* 0x000fca00000f0c00 */
[----:B------:R1:W-:Y:S01]  /*17370*/  ST.E.128 desc[UR36][R14.64], R52 ;  /* 0x000000340e007985 */ /* 0x0003e2000c101d24 */
[----:B------:R-:W-:Y:S05]  /*17380*/  BRA `(.L_x_670) ;  /* 0x0000001c00c07947 */ /* 0x000fea0003800000 */
.L_x_659:
[----:B------:R-:W-:Y:S01]  /*17390*/  ULDC.64 UR4, c[0x0][0xb08] ;  /* 0x0002c20000047ab9 */ /* 0x000fe20000000a00 */
[----:B------:R-:W1:Y:S01]  /*173a0*/  @P1 LDC R8, c[0x0][0xbec] ;  /* 0x0002fb00ff081b82 */ /* 0x000e620000000800 */
[----:B0-----:R-:W-:Y:S01]  /*173b0*/  IMAD R6, R15, UR4, RZ ;  /* 0x000000040f067c24 */ /* 0x001fe2000f8e02ff */
[----:B------:R-:W-:Y:S01]  /*173c0*/  IADD3 R35, R211, 0x18, RZ ;  /* 0x00000018d3237810 */ /* 0x000fe20007ffe0ff */
[----:B------:R-:W-:-:S03]  /*173d0*/  IMAD.WIDE.U32 R4, R101, UR4, RZ ;  /* 0x0000000465047c25 */ /* 0x000fc6000f8e00ff */
[----:B------:R-:W-:Y:S01]  /*173e0*/  SHF.R.S32.HI R36, RZ, 0x1f, R35 ;  /* 0x0000001fff247819 */ /* 0x000fe20000011423 */
[----:B------:R-:W-:Y:S01]  /*173f0*/  IMAD R101, R101, UR5, R6 ;  /* 0x0000000565657c24 */ /* 0x000fe2000f8e0206 */
[----:B------:R-:W0:Y:S01]  /*17400*/  @P1 LDC R11, c[0x0][0xbf0] ;  /* 0x0002fc00ff0b1b82 */ /* 0x000e220000000800 */
[----:B------:R-:W-:Y:S01]  /*17410*/  ULDC.64 UR4, c[0x0][0xb38] ;  /* 0x0002ce0000047ab9 */ /* 0x000fe20000000a00 */
[----:B------:R-:W-:Y:S01]  /*17420*/  SHF.R.S32.HI R6, RZ, 0x1f, R205 ;  /* 0x0000001fff067819 */ /* 0x000fe200000114cd */
[----:B------:R-:W-:Y:S02]  /*17430*/  IMAD.IADD R5, R5, 0x1, R101 ;  /* 0x0000000105057824 */ /* 0x000fe400078e0265 */
[----:B------:R-:W-:Y:S02]  /*17440*/  IMAD.MOV.U32 R7, RZ, RZ, R37 ;  /* 0x000000ffff077224 */ /* 0x000fe400078e0025 */
[----:B------:R-:W-:-:S04]  /*17450*/  IMAD.WIDE.U32 R4, R191, UR4, R4 ;  /* 0x00000004bf047c25 */ /* 0x000fc8000f8e0004 */
[----:B------:R-:W-:Y:S01]  /*17460*/  IMAD R5, R191, UR5, R5 ;  /* 0x00000005bf057c24 */ /* 0x000fe2000f8e0205 */
[----:B------:R-:W-:Y:S01]  /*17470*/  ULDC.64 UR4, c[0x0][0xb40] ;  /* 0x0002d00000047ab9 */ /* 0x000fe20000000a00 */
[----:B------:R-:W-:Y:S02]  /*17480*/  VIADD R63, R211, 0x10 ;  /* 0x00000010d33f7836 */ /* 0x000fe40000000000 */
[----:B------:R-:W-:Y:S02]  /*17490*/  IMAD R6, R6, UR4, RZ ;  /* 0x0000000406067c24 */ /* 0x000fe4000f8e02ff */
[----:B------:R-:W-:Y:S01]  /*174a0*/  IMAD.WIDE.U32 R4, R205, UR4, R4 ;  /* 0x00000004cd047c25 */ /* 0x000fe2000f8e0004 */
[----:B------:R-:W-:-:S03]  /*174b0*/  SHF.R.S32.HI R34, RZ, 0x1f, R63 ;  /* 0x0000001fff227819 */ /* 0x000fc6000001143f */
[----:B------:R-:W-:Y:S01]  /*174c0*/  IMAD R9, R205, UR5, R6 ;  /* 0x00000005cd097c24 */ /* 0x000fe2000f8e0206 */
[----:B------:R-:W-:Y:S01]  /*174d0*/  ULDC.64 UR4, c[0x0][0xb48] ;  /* 0x0002d20000047ab9 */ /* 0x000fe20000000a00 */
[----:B-1----:R-:W-:-:S04]  /*174e0*/  @P1 IMAD.HI.U32 R8, R37, R8, RZ ;  /* 0x0000000825081227 */ /* 0x002fc800078e00ff */
[----:B------:R-:W-:Y:S01]  /*174f0*/  IMAD.IADD R5, R5, 0x1, R9 ;  /* 0x0000000105057824 */ /* 0x000fe200078e0209 */
[----:B0-----:R-:W-:Y:S01]  /*17500*/  @P1 SHF.R.U32.HI R7, RZ, R11, R8 ;  /* 0x0000000bff071219 */ /* 0x001fe20000011608 */
[----:B------:R-:W-:Y:S02]  /*17510*/  VIADD R8, R18, 0x22820 ;  /* 0x0002282012087836 */ /* 0x000fe40000000000 */
[C---:B------:R-:W-:Y:S01]  /*17520*/  IMAD.WIDE.U32 R4, R214.reuse, UR4, R4 ;  /* 0x00000004d6047c25 */ /* 0x040fe2000f8e0004 */
[----:B------:R-:W-:Y:S02]  /*17530*/  IADD3 R9, -R7, RZ, RZ ;  /* 0x000000ff07097210 */ /* 0x000fe40007ffe1ff */
[----:B------:R-:W-:Y:S01]  /*17540*/  SHF.R.S32.HI R6, RZ, 0x1f, R7 ;  /* 0x0000001fff067819 */ /* 0x000fe20000011407 */
[----:B------:R-:W-:Y:S01]  /*17550*/  IMAD R5, R214, UR5, R5 ;  /* 0x00000005d6057c24 */ /* 0x000fe2000f8e0205 */
[----:B------:R-:W-:Y:S01]  /*17560*/  ULDC.64 UR4, c[0x0][0xb30] ;  /* 0x0002cc0000047ab9 */ /* 0x000fe20000000a00 */
[----:B------:R-:W-:Y:S01]  /*17570*/  IMAD R9, R14, R9, R37 ;  /* 0x000000090e097224 */ /* 0x000fe200078e0225 */
[----:B------:R-:W-:Y:S01]  /*17580*/  PRMT R8, RZ, 0x654, R8 ;  /* 0x00000654ff087816 */ /* 0x000fe20000000008 */
[----:B------:R-:W-:-:S02]  /*17590*/  IMAD R6, R6, UR4, RZ ;  /* 0x0000000406067c24 */ /* 0x000fc4000f8e02ff */
[C---:B------:R-:W-:Y:S01]  /*175a0*/  IMAD.WIDE.U32 R4, R7.reuse, UR4, R4 ;  /* 0x0000000407047c25 */ /* 0x040fe2000f8e0004 */
[----:B------:R0:W-:Y:S03]  /*175b0*/  SYNCS.ARRIVE.TRANS64.RED.A1T0 RZ, [R8+URZ], RZ ;  /* 0x000000ff08ff79a7 */ /* 0x0001e6000810043f */
[----:B------:R-:W-:Y:S01]  /*175c0*/  IMAD R11, R7, UR5, R6 ;  /* 0x00000005070b7c24 */ /* 0x000fe2000f8e0206 */
[----:B------:R-:W-:Y:S01]  /*175d0*/  SHF.R.S32.HI R6, RZ, 0x1f, R9 ;  /* 0x0000001fff067819 */ /* 0x000fe20000011409 */
[----:B------:R-:W-:Y:S01]  /*175e0*/  ULDC.64 UR4, c[0x0][0xb28] ;  /* 0x0002ca0000047ab9 */ /* 0x000fe20000000a00 */
[----:B------:R-:W-:Y:S02]  /*175f0*/  VIADD R37, R211, 0x8 ;  /* 0x00000008d3257836 */ /* 0x000fe40000000000 */
[----:B------:R-:W-:Y:S02]  /*17600*/  IMAD.IADD R5, R5, 0x1, R11 ;  /* 0x0000000105057824 */ /* 0x000fe400078e020b */
[----:B------:R-:W-:Y:S01]  /*17610*/  IMAD R6, R6, UR4, RZ ;  /* 0x0000000406067c24 */ /* 0x000fe2000f8e02ff */
[----:B------:R-:W-:Y:S01]  /*17620*/  SHF.R.S32.HI R32, RZ, 0x1f, R37 ;  /* 0x0000001fff207819 */ /* 0x000fe20000011425 */
        /* <DEDUP_REMOVED lines=10> */
.L_x_960:
[----:B------:R-:W-:Y:S01]  /*176d0*/  ISETP.GE.AND P0, PT, R39, R10, PT ;  /* 0x0000000a2700720c */ /* 0x000fe20003f06270 */
[----:B------:R-:W-:-:S12]  /*176e0*/  BSSY B1, `(.L_x_672) ;  /* 0x0000079000017945 */ /* 0x000fd80003800000 */
[----:B------:R-:W-:Y:S05]  /*176f0*/  @P0 BRA `(.L_x_673) ;  /* 0x0000000400dc0947 */ /* 0x000fea0003800000 */
[----:B------:R-:W-:Y:S01]  /*17700*/  ULDC UR4, c[0x0][0xac8] ;  /* 0x0002b20000047ab9 */ /* 0x000fe20000000800 */
[C---:B------:R-:W-:Y:S01]  /*17710*/  VIADD R14, R211.reuse, 0x20 ;  /* 0x00000020d30e7836 */ /* 0x040fe20000000000 */
[C---:B------:R-:W-:Y:S01]  /*17720*/  ISETP.GE.AND P0, PT, R211.reuse, UR4, PT ;  /* 0x00000004d3007c0c */ /* 0x040fe2000bf06270 */
[----:B------:R-:W-:Y:S01]  /*17730*/  VIADD R38, R211, 0x20 ;  /* 0x00000020d3267836 */ /* 0x000fe20000000000 */
[----:B------:R-:W-:Y:S01]  /*17740*/  ISETP.GE.AND P3, PT, R37, UR4, PT ;  /* 0x0000000425007c0c */ /* 0x000fe2000bf66270 */
[----:B------:R-:W-:Y:S01]  /*17750*/  VIADD R15, R211, 0x30 ;  /* 0x00000030d30f7836 */ /* 0x000fe20000000000 */
[----:B------:R-:W-:Y:S01]  /*17760*/  ISETP.GE.AND P2, PT, R63, UR4, PT ;  /* 0x000000043f007c0c */ /* 0x000fe2000bf46270 */
[----:B------:R-:W-:Y:S01]  /*17770*/  VIADD R13, R211, 0x28 ;  /* 0x00000028d30d7836 */ /* 0x000fe20000000000 */
[----:B------:R-:W-:Y:S02]  /*17780*/  ISETP.GE.AND P1, PT, R35, UR4, PT ;  /* 0x0000000423007c0c */ /* 0x000fe4000bf26270 */
[----:B------:R-:W-:-:S02]  /*17790*/  IADD3 R11, R211, 0x28, RZ ;  /* 0x00000028d30b7810 */ /* 0x000fc40007ffe0ff */
[----:B------:R-:W-:Y:S02]  /*177a0*/  SHF.R.S32.HI R38, RZ, 0x1f, R38 ;  /* 0x0000001fff267819 */ /* 0x000fe40000011426 */
[----:B------:R-:W-:Y:S01]  /*177b0*/  SHF.R.S32.HI R13, RZ, 0x1f, R13 ;  /* 0x0000001fff0d7819 */ /* 0x000fe2000001140d */
[----:B--2---:R-:W-:Y:S01]  /*177c0*/  @!P0 IMAD.MOV.U32 R6, RZ, RZ, R25 ;  /* 0x000000ffff068224 */ /* 0x004fe200078e0019 */
[----:B------:R-:W-:Y:S01]  /*177d0*/  IADD3 R12, R211, 0x38, RZ ;  /* 0x00000038d30c7810 */ /* 0x000fe20007ffe0ff */
[----:B-1----:R-:W-:Y:S01]  /*177e0*/  @!P0 IMAD.MOV.U32 R7, RZ, RZ, R24 ;  /* 0x000000ffff078224 */ /* 0x002fe200078e0018 */
[----:B------:R-:W-:Y:S01]  /*177f0*/  @!P3 LEA R4, P4, R37, R25, 0x2 ;  /* 0x000000192504b211 */ /* 0x000fe200078810ff */
[----:B------:R-:W-:Y:S01]  /*17800*/  @!P0 IMAD.MOV.U32 R8, RZ, RZ, R102 ;  /* 0x000000ffff088224 */ /* 0x000fe200078e0066 */
[C---:B------:R-:W-:Y:S01]  /*17810*/  IADD3 R62, R211.reuse, 0x30, RZ ;  /* 0x00000030d33e7810 */ /* 0x040fe20007ffe0ff */
[----:B------:R-:W-:Y:S01]  /*17820*/  @!P0 IMAD.WIDE R6, R211, 0x4, R6 ;  /* 0x00000004d3068825 */ /* 0x000fe200078e0206 */
[----:B------:R-:W-:-:S02]  /*17830*/  @!P3 LEA.HI.X R5, R37, R24, R32, 0x2, P4 ;  /* 0x000000182505b211 */ /* 0x000fc400020f1420 */
[----:B------:R-:W-:Y:S01]  /*17840*/  SHF.R.S32.HI R62, RZ, 0x1f, R62 ;  /* 0x0000001fff3e7819 */ /* 0x000fe2000001143e */
[----:B------:R-:W-:-:S05]  /*17850*/  @!P0 IMAD.MOV.U32 R9, RZ, RZ, R99 ;  /* 0x000000ffff098224 */ /* 0x000fca00078e0063 */
[----:B------:R1:W-:Y:S01]  /*17860*/  @!P0 ST.E.64 desc[UR36][R6.64], R8 ;  /* 0x0000000806008985 */ /* 0x0003e2000c101b24 */
[----:B------:R-:W-:Y:S01]  /*17870*/  ISETP.GE.AND P0, PT, R14, UR4, PT ;  /* 0x000000040e007c0c */ /* 0x000fe2000bf06270 */
[----:B-1----:R-:W-:Y:S01]  /*17880*/  @!P3 IMAD.MOV.U32 R6, RZ, RZ, R100 ;  /* 0x000000ffff06b224 */ /* 0x002fe200078e0064 */
[----:B------:R-:W-:Y:S01]  /*17890*/  @!P2 LEA R8, P4, R63, R25, 0x2 ;  /* 0x000000193f08a211 */ /* 0x000fe200078810ff */
[----:B------:R-:W-:-:S03]  /*178a0*/  @!P3 IMAD.MOV.U32 R7, RZ, RZ, R98 ;  /* 0x000000ffff07b224 */ /* 0x000fc600078e0062 */
[-C--:B------:R-:W-:Y:S02]  /*178b0*/  @!P2 LEA.HI.X R9, R63, R24.reuse, R34, 0x2, P4 ;  /* 0x000000183f09a211 */ /* 0x080fe400020f1422 */
[----:B------:R1:W-:Y:S01]  /*178c0*/  @!P3 ST.E.64 desc[UR36][R4.64], R6 ;  /* 0x000000060400b985 */ /* 0x0003e2000c101b24 */
[----:B------:R-:W-:Y:S02]  /*178d0*/  ISETP.GE.AND P3, PT, R11, UR4, PT ;  /* 0x000000040b007c0c */ /* 0x000fe4000bf66270 */
[C---:B-1----:R-:W-:Y:S01]  /*178e0*/  @!P1 LEA R4, P5, R35.reuse, R25, 0x2 ;  /* 0x0000001923049211 */ /* 0x042fe200078a10ff */
[----:B------:R-:W-:Y:S02]  /*178f0*/  @!P2 IMAD.MOV.U32 R6, RZ, RZ, R79 ;  /* 0x000000ffff06a224 */ /* 0x000fe400078e004f */
[----:B------:R-:W-:Y:S01]  /*17900*/  @!P2 IMAD.MOV.U32 R7, RZ, RZ, R77 ;  /* 0x000000ffff07a224 */ /* 0x000fe200078e004d */
[----:B------:R-:W-:Y:S01]  /*17910*/  @!P1 LEA.HI.X R5, R35, R24, R36, 0x2, P5 ;  /* 0x0000001823059211 */ /* 0x000fe200028f1424 */
[----:B------:R-:W-:-:S02]  /*17920*/  @!P1 IMAD.MOV.U32 R79, RZ, RZ, R78 ;  /* 0x000000ffff4f9224 */ /* 0x000fc400078e004e */
[----:B------:R-:W-:Y:S01]  /*17930*/  @!P1 IMAD.MOV.U32 R78, RZ, RZ, R80 ;  /* 0x000000ffff4e9224 */ /* 0x000fe200078e0050 */
[----:B------:R1:W-:Y:S01]  /*17940*/  @!P2 ST.E.64 desc[UR36][R8.64], R6 ;  /* 0x000000060800a985 */ /* 0x0003e2000c101b24 */
[----:B------:R-:W-:-:S03]  /*17950*/  ISETP.GE.AND P2, PT, R15, UR4, PT ;  /* 0x000000040f007c0c */ /* 0x000fc6000bf46270 */
[----:B------:R2:W-:Y:S01]  /*17960*/  @!P1 ST.E.64 desc[UR36][R4.64], R78 ;  /* 0x0000004e04009985 */ /* 0x0005e2000c101b24 */
[----:B------:R-:W-:Y:S02]  /*17970*/  ISETP.GE.AND P1, PT, R12, UR4, PT ;  /* 0x000000040c007c0c */ /* 0x000fe4000bf26270 */
[CC--:B-1----:R-:W-:Y:S01]  /*17980*/  @!P0 LEA R6, P4, R14.reuse, R25.reuse, 0x2 ;  /* 0x000000190e068211 */ /* 0x0c2fe200078810ff */
[----:B------:R-:W-:Y:S01]  /*17990*/  @!P0 IMAD.MOV.U32 R9, RZ, RZ, R81 ;  /* 0x000000ffff098224 */ /* 0x000fe200078e0051 */
[----:B------:R-:W-:Y:S01]  /*179a0*/  @!P0 MOV R8, R2 ;  /* 0x0000000200088202 */ /* 0x000fe20000000f00 */
[----:B------:R-:W-:Y:S01]  /*179b0*/  @!P3 IMAD.MOV.U32 R2, RZ, RZ, R3 ;  /* 0x000000ffff02b224 */ /* 0x000fe200078e0003 */
[----:B--2---:R-:W-:Y:S01]  /*179c0*/  @!P3 LEA R4, P5, R11, R25, 0x2 ;  /* 0x000000190b04b211 */ /* 0x004fe200078a10ff */
[----:B------:R-:W-:Y:S01]  /*179d0*/  @!P3 IMAD.MOV.U32 R3, RZ, RZ, R0 ;  /* 0x000000ffff03b224 */ /* 0x000fe200078e0000 */
[-C--:B------:R-:W-:Y:S01]  /*179e0*/  @!P0 LEA.HI.X R7, R14, R24.reuse, R38, 0x2, P4 ;  /* 0x000000180e078211 */ /* 0x080fe200020f1426 */
[----:B------:R-:W-:Y:S01]  /*179f0*/  VIADD R14, R211, 0x40 ;  /* 0x00000040d30e7836 */ /* 0x000fe20000000000 */
[----:B------:R-:W-:Y:S01]  /*17a00*/  @!P3 LEA.HI.X R5, R11, R24, R13, 0x2, P5 ;  /* 0x000000180b05b211 */ /* 0x000fe200028f140d */
[C---:B------:R-:W-:Y:S01]  /*17a10*/  VIADD R38, R211.reuse, 0x48 ;  /* 0x00000048d3267836 */ /* 0x040fe20000000000 */
[----:B------:R-:W-:Y:S01]  /*17a20*/  SHF.R.S32.HI R0, RZ, 0x1f, R215 ;  /* 0x0000001fff007819 */ /* 0x000fe200000114d7 */
[----:B------:R1:W-:Y:S01]  /*17a30*/  @!P0 ST.E.64 desc[UR36][R6.64], R8 ;  /* 0x0000000806008985 */ /* 0x0003e2000c101b24 */
[----:B------:R-:W-:Y:S01]  /*17a40*/  ISETP.GE.AND P0, PT, R14, UR4, PT ;  /* 0x000000040e007c0c */ /* 0x000fe2000bf06270 */
[----:B------:R-:W-:-:S02]  /*17a50*/  VIADD R13, R211, 0x38 ;  /* 0x00000038d30d7836 */ /* 0x000fc40000000000 */
[----:B------:R2:W-:Y:S01]  /*17a60*/  @!P3 ST.E.64 desc[UR36][R4.64], R2 ;  /* 0x000000020400b985 */ /* 0x0005e2000c101b24 */
[----:B------:R-:W-:Y:S01]  /*17a70*/  ISETP.GE.AND P3, PT, R38, UR4, PT ;  /* 0x0000000426007c0c */ /* 0x000fe2000bf66270 */
[----:B------:R-:W-:Y:S01]  /*17a80*/  VIADD R11, R211, 0x50 ;  /* 0x00000050d30b7836 */ /* 0x000fe20000000000 */
[----:B------:R-:W-:Y:S02]  /*17a90*/  SHF.R.S32.HI R13, RZ, 0x1f, R13 ;  /* 0x0000001fff0d7819 */ /* 0x000fe4000001140d */
[----:B-1----:R-:W-:-:S04]  /*17aa0*/  @!P2 LEA R6, P5, R15, R25, 0x2 ;  /* 0x000000190f06a211 */ /* 0x002fc800078a10ff */
[-C--:B------:R-:W-:Y:S01]  /*17ab0*/  @!P2 LEA.HI.X R7, R15, R24.reuse, R62, 0x2, P5 ;  /* 0x000000180f07a211 */ /* 0x080fe200028f143e */
[----:B--2---:R-:W-:Y:S01]  /*17ac0*/  @!P2 IMAD.MOV.U32 R4, RZ, RZ, R28 ;  /* 0x000000ffff04a224 */ /* 0x004fe200078e001c */
[CC--:B------:R-:W-:Y:S01]  /*17ad0*/  @!P1 LEA R2, P4, R12.reuse, R25.reuse, 0x2 ;  /* 0x000000190c029211 */ /* 0x0c0fe200078810ff */
[----:B------:R-:W-:Y:S01]  /*17ae0*/  @!P2 IMAD.MOV.U32 R5, RZ, RZ, R20 ;  /* 0x000000ffff05a224 */ /* 0x000fe200078e0014 */
[C---:B------:R-:W-:Y:S01]  /*17af0*/  IADD3 R62, R211.reuse, 0x48, RZ ;  /* 0x00000048d33e7810 */ /* 0x040fe20007ffe0ff */
[----:B------:R-:W-:Y:S01]  /*17b00*/  VIADD R15, R211, 0x40 ;  /* 0x00000040d30f7836 */ /* 0x000fe20000000000 */
[----:B------:R-:W-:Y:S01]  /*17b10*/  ISETP.GE.AND P5, PT, R11, UR4, PT ;  /* 0x000000040b007c0c */ /* 0x000fe2000bfa6270 */
[----:B------:R-:W-:Y:S01]  /*17b20*/  @!P1 IMAD.MOV.U32 R20, RZ, RZ, R40 ;  /* 0x000000ffff149224 */ /* 0x000fe200078e0028 */
[-C--:B------:R-:W-:Y:S01]  /*17b30*/  @!P1 LEA.HI.X R3, R12, R24.reuse, R13, 0x2, P4 ;  /* 0x000000180c039211 */ /* 0x080fe200020f140d */
[----:B------:R-:W-:Y:S01]  /*17b40*/  @!P2 ST.E.64 desc[UR36][R6.64], R4 ;  /* 0x000000040600a985 */ /* 0x000fe2000c101b24 */
[----:B------:R-:W-:Y:S01]  /*17b50*/  SHF.R.S32.HI R15, RZ, 0x1f, R15 ;  /* 0x0000001fff0f7819 */ /* 0x000fe2000001140f */
[----:B------:R-:W-:Y:S01]  /*17b60*/  @!P0 IMAD.MOV.U32 R40, RZ, RZ, R43 ;  /* 0x000000ffff288224 */ /* 0x000fe200078e002b */
[-C--:B------:R-:W-:Y:S01]  /*17b70*/  @!P0 LEA R8, P2, R14, R25.reuse, 0x2 ;  /* 0x000000190e088211 */ /* 0x080fe200078410ff */
[----:B------:R1:W-:Y:S01]  /*17b80*/  @!P1 ST.E.64 desc[UR36][R2.64], R20 ;  /* 0x0000001402009985 */ /* 0x0003e2000c101b24 */
[-C--:B------:R-:W-:Y:S01]  /*17b90*/  @!P3 LEA R12, P4, R38, R25.reuse, 0x2 ;  /* 0x00000019260cb211 */ /* 0x080fe200078810ff */
[----:B------:R-:W-:Y:S01]  /*17ba0*/  @!P3 IMAD.MOV.U32 R43, RZ, RZ, R42 ;  /* 0x000000ffff2bb224 */ /* 0x000fe200078e002a */
[----:B------:R-:W-:Y:S01]  /*17bb0*/  SHF.R.S32.HI R62, RZ, 0x1f, R62 ;  /* 0x0000001fff3e7819 */ /* 0x000fe2000001143e */
[----:B------:R-:W-:Y:S01]  /*17bc0*/  @!P3 IMAD.MOV.U32 R42, RZ, RZ, R44 ;  /* 0x000000ffff2ab224 */ /* 0x000fe200078e002c */
[-C--:B------:R-:W-:Y:S01]  /*17bd0*/  @!P0 LEA.HI.X R9, R14, R24.reuse, R15, 0x2, P2 ;  /* 0x000000180e098211 */ /* 0x080fe200010f140f */
[----:B------:R-:W-:Y:S01]  /*17be0*/  @!P5 IMAD.MOV.U32 R44, RZ, RZ, R47 ;  /* 0x000000ffff2cd224 */ /* 0x000fe200078e002f */
[----:B------:R-:W-:Y:S01]  /*17bf0*/  @!P3 LEA.HI.X R13, R38, R24, R62, 0x2, P4 ;  /* 0x00000018260db211 */ /* 0x000fe200020f143e */
[----:B------:R-:W-:Y:S01]  /*17c00*/  VIADD R38, R211, 0x50 ;  /* 0x00000050d3267836 */ /* 0x000fe20000000000 */
[----:B------:R-:W-:Y:S01]  /*17c10*/  ISETP.GE.AND P1, PT, R229, UR4, PT ;  /* 0x00000004e5007c0c */ /* 0x000fe2000bf26270 */
[----:B------:R2:W-:Y:S01]  /*17c20*/  @!P0 ST.E.64 desc[UR36][R8.64], R40 ;  /* 0x0000002808008985 */ /* 0x0005e2000c101b24 */
[----:B------:R-:W-:-:S02]  /*17c30*/  @!P5 LEA R14, P2, R11, R25, 0x2 ;  /* 0x000000190b0ed211 */ /* 0x000fc400078410ff */
[----:B------:R-:W-:Y:S01]  /*17c40*/  SHF.R.S32.HI R38, RZ, 0x1f, R38 ;  /* 0x0000001fff267819 */ /* 0x000fe20000011426 */
[----:B------:R3:W-:Y:S01]  /*17c50*/  @!P3 ST.E.64 desc[UR36][R12.64], R42 ;  /* 0x0000002a0c00b985 */ /* 0x0007e2000c101b24 */
[----:B------:R-:W-:Y:S02]  /*17c60*/  ISETP.GE.AND P0, PT, R228, UR4, PT ;  /* 0x00000004e4007c0c */ /* 0x000fe4000bf06270 */
[----:B------:R-:W-:Y:S02]  /*17c70*/  @!P5 LEA.HI.X R15, R11, R24, R38, 0x2, P2 ;  /* 0x000000180b0fd211 */ /* 0x000fe400010f1426 */
[----:B------:R-:W-:Y:S02]  /*17c80*/  SHF.R.S32.HI R38, RZ, 0x1f, R229 ;  /* 0x0000001fff267819 */ /* 0x000fe400000114e5 */
[----:B------:R-:W-:Y:S01]  /*17c90*/  ISETP.GE.AND P3, PT, R227, UR4, PT ;  /* 0x00000004e3007c0c */ /* 0x000fe2000bf66270 */
[----:B------:R4:W-:Y:S01]  /*17ca0*/  @!P5 ST.E.64 desc[UR36][R14.64], R44 ;  /* 0x0000002c0e00d985 */ /* 0x0009e2000c101b24 */
[----:B-1----:R-:W-:-:S02]  /*17cb0*/  @!P1 LEA R2, P2, R229, R25, 0x2 ;  /* 0x00000019e5029211 */ /* 0x002fc400078410ff */
[----:B------:R-:W-:Y:S02]  /*17cc0*/  ISETP.GE.AND P5, PT, R226, UR4, PT ;  /* 0x00000004e2007c0c */ /* 0x000fe4000bfa6270 */
[----:B------:R-:W-:Y:S02]  /*17cd0*/  ISETP.GE.AND P4, PT, R215, UR4, PT ;  /* 0x00000004d7007c0c */ /* 0x000fe4000bf86270 */
[----:B------:R-:W-:Y:S02]  /*17ce0*/  @!P1 LEA.HI.X R3, R229, R24, R38, 0x2, P2 ;  /* 0x00000018e5039211 */ /* 0x000fe400010f1426 */
[----:B------:R-:W-:Y:S02]  /*17cf0*/  SHF.R.S32.HI R11, RZ, 0x1f, R228 ;  /* 0x0000001fff0b7819 */ /* 0x000fe400000114e4 */
[CC--:B------:R-:W-:Y:S02]  /*17d00*/  @!P0 LEA R4, P2, R228.reuse, R25.reuse, 0x2 ;  /* 0x00000019e4048211 */ /* 0x0c0fe400078410ff */
[----:B------:R-:W-:Y:S01]  /*17d10*/  @!P1 MOV R47, R46 ;  /* 0x0000002e002f9202 */ /* 0x000fe20000000f00 */
[----:B------:R-:W-:Y:S01]  /*17d20*/  @!P1 IMAD.MOV.U32 R46, RZ, RZ, R48 ;  /* 0x000000ffff2e9224 */ /* 0x000fe200078e0030 */
[----:B------:R-:W-:Y:S01]  /*17d30*/  @!P0 LEA.HI.X R5, R228, R24, R11, 0x2, P2 ;  /* 0x00000018e4058211 */ /* 0x000fe200010f140b */
[----:B------:R-:W-:Y:S01]  /*17d40*/  @!P0 IMAD.MOV.U32 R48, RZ, RZ, R51 ;  /* 0x000000ffff308224 */ /* 0x000fe200078e0033 */
[----:B------:R-:W-:Y:S01]  /*17d50*/  SHF.R.S32.HI R28, RZ, 0x1f, R227 ;  /* 0x0000001fff1c7819 */ /* 0x000fe200000114e3 */
[----:B------:R-:W-:Y:S01]  /*17d60*/  @!P3 IMAD.MOV.U32 R51, RZ, RZ, R50 ;  /* 0x000000ffff33b224 */ /* 0x000fe200078e0032 */
[----:B------:R4:W-:Y:S01]  /*17d70*/  @!P1 ST.E.64 desc[UR36][R2.64], R46 ;  /* 0x0000002e02009985 */ /* 0x0009e2000c101b24 */
[-C--:B------:R-:W-:Y:S01]  /*17d80*/  @!P3 LEA R6, P1, R227, R25.reuse, 0x2 ;  /* 0x00000019e306b211 */ /* 0x080fe200078210ff */
[----:B------:R-:W-:Y:S01]  /*17d90*/  @!P3 IMAD.MOV.U32 R50, RZ, RZ, R82 ;  /* 0x000000ffff32b224 */ /* 0x000fe200078e0052 */
[----:B------:R-:W-:Y:S01]  /*17da0*/  SHF.R.S32.HI R11, RZ, 0x1f, R226 ;  /* 0x0000001fff0b7819 */ /* 0x000fe200000114e2 */
[----:B------:R4:W-:Y:S01]  /*17db0*/  @!P0 ST.E.64 desc[UR36][R4.64], R48 ;  /* 0x0000003004008985 */ /* 0x0009e2000c101b24 */
[-C--:B--2---:R-:W-:Y:S01]  /*17dc0*/  @!P5 LEA R8, P0, R226, R25.reuse, 0x2 ;  /* 0x00000019e208d211 */ /* 0x084fe200078010ff */
[----:B------:R-:W-:Y:S01]  /*17dd0*/  @!P5 IMAD.MOV.U32 R82, RZ, RZ, R85 ;  /* 0x000000ffff52d224 */ /* 0x000fe200078e0055 */
[----:B---3--:R-:W-:-:S02]  /*17de0*/  @!P4 LEA R12, P2, R215, R25, 0x2 ;  /* 0x00000019d70cc211 */ /* 0x008fc400078410ff */
[-C--:B------:R-:W-:Y:S02]  /*17df0*/  @!P3 LEA.HI.X R7, R227, R24.reuse, R28, 0x2, P1 ;  /* 0x00000018e307b211 */ /* 0x080fe400008f141c */
[----:B------:R-:W-:Y:S02]  /*17e00*/  @!P5 LEA.HI.X R9, R226, R24, R11, 0x2, P0 ;  /* 0x00000018e209d211 */ /* 0x000fe400000f140b */
[----:B------:R-:W-:Y:S01]  /*17e10*/  @!P4 MOV R85, R84 ;  /* 0x000000540055c202 */ /* 0x000fe20000000f00 */
[----:B------:R-:W-:Y:S01]  /*17e20*/  @!P4 IMAD.MOV.U32 R84, RZ, RZ, R86 ;  /* 0x000000ffff54c224 */ /* 0x000fe200078e0056 */
[----:B------:R-:W-:Y:S01]  /*17e30*/  @!P4 LEA.HI.X R13, R215, R24, R0, 0x2, P2 ;  /* 0x00000018d70dc211 */ /* 0x000fe200010f1400 */
[----:B------:R4:W-:Y:S04]  /*17e40*/  @!P3 ST.E.64 desc[UR36][R6.64], R50 ;  /* 0x000000320600b985 */ /* 0x0009e8000c101b24 */
[----:B------:R4:W-:Y:S04]  /*17e50*/  @!P5 ST.E.64 desc[UR36][R8.64], R82 ;  /* 0x000000520800d985 */ /* 0x0009e8000c101b24 */
[----:B------:R4:W-:Y:S02]  /*17e60*/  @!P4 ST.E.64 desc[UR36][R12.64], R84 ;  /* 0x000000540c00c985 */ /* 0x0009e4000c101b24 */
.L_x_673:
[----:B------:R-:W-:Y:S05]  /*17e70*/  BSYNC B1 ;  /* 0x0000000000017941 */ /* 0x000fea0003800000 */
.L_x_672:
[----:B------:R-:W-:-:S03]  /*17e80*/  UMOV UR4, 0xffffffff ;  /* 0xffffffff00047882 */ /* 0x000fc60000000000 */
[----:B------:R-:W-:Y:S05]  /*17e90*/  BRA.DIV UR4, `(.L_x_674) ;  /* 0x000000ca04447947 */ /* 0x000fea000b800000 */
[----:B------:R3:W0:Y:S04]  /*17ea0*/  SHFL.IDX PT, R0, R27, 0x1, 0x1c1f ;  /* 0x003c1f001b007f89 */ /* 0x00062800000e0000 */
[----:B----4-:R3:W4:Y:S02]  /*17eb0*/  SHFL.IDX PT, R14, R26, 0x1, 0x1c1f ;  /* 0x003c1f001a0e7f89 */ /* 0x01072400000e0000 */
.L_x_964:
[----:B------:R-:W-:-:S13]  /*17ec0*/  ISETP.GE.AND P0, PT, R33, R10, PT ;  /* 0x0000000a2100720c */ /* 0x000fda0003f06270 */
[----:B------:R-:W-:Y:S05]  /*17ed0*/  @P0 BRA `(.L_x_670) ;  /* 0x0000001000ec0947 */ /* 0x000fea0003800000 */
[----:B------:R-:W-:Y:S01]  /*17ee0*/  ULDC UR4, c[0x0][0xac8] ;  /* 0x0002b20000047ab9 */ /* 0x000fe20000000800 */
[C---:B------:R-:W-:Y:S01]  /*17ef0*/  VIADD R20, R211.reuse, 0x20 ;  /* 0x00000020d3147836 */ /* 0x040fe20000000000 */
[C---:B------:R-:W-:Y:S01]  /*17f00*/  ISETP.GE.AND P3, PT, R211.reuse, UR4, PT ;  /* 0x00000004d3007c0c */ /* 0x040fe2000bf66270 */
[----:B--2---:R-:W-:Y:S01]  /*17f10*/  VIADD R25, R211, 0x28 ;  /* 0x00000028d3197836 */ /* 0x004fe20000000000 */
[----:B------:R-:W-:Y:S01]  /*17f20*/  ISETP.GE.AND P4, PT, R37, UR4, PT ;  /* 0x0000000425007c0c */ /* 0x000fe2000bf86270 */
[----:B------:R-:W-:Y:S01]  /*17f30*/  VIADD R21, R211, 0x20 ;  /* 0x00000020d3157836 */ /* 0x000fe20000000000 */
[----:B------:R-:W-:Y:S01]  /*17f40*/  ISETP.GE.AND P2, PT, R63, UR4, PT ;  /* 0x000000043f007c0c */ /* 0x000fe2000bf46270 */
[----:B------:R-:W-:Y:S01]  /*17f50*/  VIADD R13, R211, 0x30 ;  /* 0x00000030d30d7836 */ /* 0x000fe20000000000 */
[----:B------:R-:W-:Y:S01]  /*17f60*/  ISETP.GE.AND P0, PT, R35, UR4, PT ;  /* 0x0000000423007c0c */ /* 0x000fe2000bf06270 */
[----:B-1----:R-:W-:Y:S01]  /*17f70*/  VIADD R24, R211, 0x40 ;  /* 0x00000040d3187836 */ /* 0x002fe20000000000 */
[----:B------:R-:W-:-:S02]  /*17f80*/  SHF.R.S32.HI R21, RZ, 0x1f, R21 ;  /* 0x0000001fff157819 */ /* 0x000fc40000011415 */
[C---:B------:R-:W-:Y:S02]  /*17f90*/  IADD3 R12, R211.reuse, 0x38, RZ ;  /* 0x00000038d30c7810 */ /* 0x040fe40007ffe0ff */
[----:B0--3--:R-:W-:Y:S01]  /*17fa0*/  IADD3 R26, R211, 0x28, RZ ;  /* 0x00000028d31a7810 */ /* 0x009fe20007ffe0ff */
[----:B------:R-:W-:Y:S02]  /*17fb0*/  @!P3 IMAD.MOV.U32 R15, RZ, RZ, R0 ;  /* 0x000000ffff0fb224 */ /* 0x000fe400078e0000 */
[-C--:B----4-:R-:W-:Y:S01]  /*17fc0*/  @!P4 LEA R4, P1, R37, R14.reuse, 0x2 ;  /* 0x0000000e2504c211 */ /* 0x090fe200078210ff */
[----:B------:R-:W-:Y:S01]  /*17fd0*/  @!P3 IMAD.MOV.U32 R86, RZ, RZ, R52 ;  /* 0x000000ffff56b224 */ /* 0x000fe200078e0034 */
[----:B------:R-:W-:Y:S01]  /*17fe0*/  @!P2 LEA R6, P5, R63, R14, 0x2 ;  /* 0x0000000e3f06a211 */ /* 0x000fe200078a10ff */
[----:B------:R-:W-:Y:S01]  /*17ff0*/  @!P3 IMAD.WIDE R2, R211, 0x4, R14 ;  /* 0x00000004d302b825 */ /* 0x000fe200078e020e */
[----:B------:R-:W-:Y:S02]  /*18000*/  @!P4 LEA.HI.X R5, R37, R0, R32, 0x2, P1 ;  /* 0x000000002505c211 */ /* 0x000fe400008f1420 */
[----:B------:R-:W-:-:S02]  /*18010*/  ISETP.GE.AND P1, PT, R20, UR4, PT ;  /* 0x0000000414007c0c */ /* 0x000fc4000bf26270 */
[----:B------:R0:W-:Y:S01]  /*18020*/  @!P3 ST.E.64 desc[UR36][R2.64], R86 ;  /* 0x000000560200b985 */ /* 0x0001e2000c101b24 */
[----:B------:R-:W-:Y:S02]  /*18030*/  @!P2 LEA.HI.X R7, R63, R0, R34, 0x2, P5 ;  /* 0x000000003f07a211 */ /* 0x000fe400028f1422 */
[----:B------:R-:W-:Y:S02]  /*18040*/  @!P0 LEA R8, P5, R35, R14, 0x2 ;  /* 0x0000000e23088211 */ /* 0x000fe400078a10ff */
[----:B------:R-:W-:Y:S02]  /*18050*/  ISETP.GE.AND P3, PT, R13, UR4, PT ;  /* 0x000000040d007c0c */ /* 0x000fe4000bf66270 */
[----:B------:R-:W-:Y:S02]  /*18060*/  @!P0 LEA.HI.X R9, R35, R0, R36, 0x2, P5 ;  /* 0x0000000023098211 */ /* 0x000fe400028f1424 */
[----:B------:R-:W-:Y:S02]  /*18070*/  SHF.R.S32.HI R26, RZ, 0x1f, R26 ;  /* 0x0000001fff1a7819 */ /* 0x000fe4000001141a */
[----:B0-----:R-:W-:Y:S01]  /*18080*/  @!P4 MOV R2, R53 ;  /* 0x000000350002c202 */ /* 0x001fe20000000f00 */
[----:B------:R-:W-:-:S05]  /*18090*/  @!P4 IMAD.MOV.U32 R3, RZ, RZ, R90 ;  /* 0x000000ffff03c224 */ /* 0x000fca00078e005a */
[----:B------:R0:W-:Y:S01]  /*180a0*/  @!P4 ST.E.64 desc[UR36][R4.64], R2 ;  /* 0x000000020400c985 */ /* 0x0001e2000c101b24 */
[----:B------:R-:W-:Y:S01]  /*180b0*/  ISETP.GE.AND P4, PT, R25, UR4, PT ;  /* 0x0000000419007c0c */ /* 0x000fe2000bf86270 */
[----:B0-----:R-:W-:Y:S02]  /*180c0*/  @!P2 IMAD.MOV.U32 R2, RZ, RZ, R56 ;  /* 0x000000ffff02a224 */ /* 0x001fe400078e0038 */
[----:B------:R-:W-:Y:S02]  /*180d0*/  @!P2 IMAD.MOV.U32 R3, RZ, RZ, R54 ;  /* 0x000000ffff03a224 */ /* 0x000fe400078e0036 */
[----:B------:R-:W-:-:S03]  /*180e0*/  @!P0 IMAD.MOV.U32 R54, RZ, RZ, R57 ;  /* 0x000000ffff368224 */ /* 0x000fc600078e0039 */
[----:B------:R0:W-:Y:S01]  /*180f0*/  @!P2 ST.E.64 desc[UR36][R6.64], R2 ;  /* 0x000000020600a985 */ /* 0x0001e2000c101b24 */
[----:B------:R-:W-:-:S03]  /*18100*/  @!P1 LEA R10, P2, R20, R14, 0x2 ;  /* 0x0000000e140a9211 */ /* 0x000fc600078410ff */
[----:B------:R1:W-:Y:S01]  /*18110*/  @!P0 ST.E.64 desc[UR36][R8.64], R54 ;  /* 0x0000003608008985 */ /* 0x0003e2000c101b24 */
[----:B------:R-:W-:Y:S01]  /*18120*/  @!P1 LEA.HI.X R11, R20, R0, R21, 0x2, P2 ;  /* 0x00000000140b9211 */ /* 0x000fe200010f1415 */
[C---:B------:R-:W-:Y:S01]  /*18130*/  VIADD R21, R211.reuse, 0x30 ;  /* 0x00000030d3157836 */ /* 0x040fe20000000000 */
[----:B------:R-:W-:Y:S01]  /*18140*/  ISETP.GE.AND P2, PT, R12, UR4, PT ;  /* 0x000000040c007c0c */ /* 0x000fe2000bf46270 */
[----:B------:R-:W-:Y:S01]  /*18150*/  VIADD R20, R211, 0x48 ;  /* 0x00000048d3147836 */ /* 0x000fe20000000000 */
[C---:B------:R-:W-:Y:S02]  /*18160*/  @!P4 LEA R4, P0, R25.reuse, R14, 0x2 ;  /* 0x0000000e1904c211 */ /* 0x040fe400078010ff */
[----:B------:R-:W-:Y:S02]  /*18170*/  SHF.R.S32.HI R21, RZ, 0x1f, R21 ;  /* 0x0000001fff157819 */ /* 0x000fe40000011415 */
[----:B------:R-:W-:Y:S01]  /*18180*/  @!P4 LEA.HI.X R5, R25, R0, R26, 0x2, P0 ;  /* 0x000000001905c211 */ /* 0x000fe200000f141a */
[----:B0-----:R-:W-:Y:S01]  /*18190*/  @!P1 IMAD.MOV.U32 R2, RZ, RZ, R60 ;  /* 0x000000ffff029224 */ /* 0x001fe200078e003c */
[----:B------:R-:W-:Y:S01]  /*181a0*/  @!P3 LEA R6, P5, R13, R14, 0x2 ;  /* 0x0000000e0d06b211 */ /* 0x000fe200078a10ff */
[----:B------:R-:W-:Y:S01]  /*181b0*/  @!P1 IMAD.MOV.U32 R3, RZ, RZ, R58 ;  /* 0x000000ffff039224 */ /* 0x000fe200078e003a */
[----:B------:R-:W-:Y:S01]  /*181c0*/  ISETP.GE.AND P0, PT, R20, UR4, PT ;  /* 0x0000000414007c0c */ /* 0x000fe2000bf06270 */
[----:B------:R-:W-:Y:S01]  /*181d0*/  VIADD R25, R211, 0x40 ;  /* 0x00000040d3197836 */ /* 0x000fe20000000000 */
[----:B------:R-:W-:Y:S01]  /*181e0*/  @!P3 LEA.HI.X R7, R13, R0, R21, 0x2, P5 ;  /* 0x000000000d07b211 */ /* 0x000fe200028f1415 */
[----:B------:R-:W-:Y:S01]  /*181f0*/  @!P4 IMAD.MOV.U32 R58, RZ, RZ, R61 ;  /* 0x000000ffff3ac224 */ /* 0x000fe200078e003d */
[----:B------:R0:W-:Y:S01]  /*18200*/  @!P1 ST.E.64 desc[UR36][R10.64], R2 ;  /* 0x000000020a009985 */ /* 0x0001e2000c101b24 */
[----:B------:R-:W-:Y:S01]  /*18210*/  ISETP.GE.AND P1, PT, R24, UR4, PT ;  /* 0x0000000418007c0c */ /* 0x000fe2000bf26270 */
[----:B------:R-:W-:Y:S01]  /*18220*/  VIADD R13, R211, 0x38 ;  /* 0x00000038d30d7836 */ /* 0x000fe20000000000 */
[----:B------:R-:W-:Y:S01]  /*18230*/  SHF.R.S32.HI R25, RZ, 0x1f, R25 ;  /* 0x0000001fff197819 */ /* 0x000fe20000011419 */
[----:B------:R-:W-:Y:S01]  /*18240*/  @!P4 ST.E.64 desc[UR36][R4.64], R58 ;  /* 0x0000003a0400c985 */ /* 0x000fe2000c101b24 */
[----:B-1----:R-:W-:-:S02]  /*18250*/  @!P2 LEA R8, P4, R12, R14, 0x2 ;  /* 0x0000000e0c08a211 */ /* 0x002fc400078810ff */
[----:B------:R-:W-:Y:S02]  /*18260*/  SHF.R.S32.HI R13, RZ, 0x1f, R13 ;  /* 0x0000001fff0d7819 */ /* 0x000fe4000001140d */
[C---:B------:R-:W-:Y:S02]  /*18270*/  IADD3 R21, R211.reuse, 0x50, RZ ;  /* 0x00000050d3157810 */ /* 0x040fe40007ffe0ff */
[----:B------:R-:W-:Y:S02]  /*18280*/  @!P2 LEA.HI.X R9, R12, R0, R13, 0x2, P4 ;  /* 0x000000000c09a211 */ /* 0x000fe400020f140d */
[-C--:B------:R-:W-:Y:S01]  /*18290*/  @!P0 LEA R12, P4, R20, R14.reuse, 0x2 ;  /* 0x0000000e140c8211 */ /* 0x080fe200078810ff */
[----:B0-----:R-:W-:Y:S01]  /*182a0*/  @!P3 IMAD.MOV.U32 R2, RZ, RZ, R70 ;  /* 0x000000ffff02b224 */ /* 0x001fe200078e0046 */
[C---:B------:R-:W-:Y:S01]  /*182b0*/  @!P1 LEA R10, P5, R24.reuse, R14, 0x2 ;  /* 0x0000000e180a9211 */ /* 0x040fe200078a10ff */
[----:B------:R-:W-:Y:S02]  /*182c0*/  @!P3 IMAD.MOV.U32 R3, RZ, RZ, R68 ;  /* 0x000000ffff03b224 */ /* 0x000fe400078e0044 */
[----:B------:R-:W-:Y:S01]  /*182d0*/  @!P2 IMAD.MOV.U32 R68, RZ, RZ, R71 ;  /* 0x000000ffff44a224 */ /* 0x000fe200078e0047 */
[----:B------:R-:W-:Y:S01]  /*182e0*/  @!P1 LEA.HI.X R11, R24, R0, R25, 0x2, P5 ;  /* 0x00000000180b9211 */ /* 0x000fe200028f1419 */
[----:B------:R-:W-:Y:S01]  /*182f0*/  VIADD R24, R211, 0x48 ;  /* 0x00000048d3187836 */ /* 0x000fe20000000000 */
[----:B------:R0:W-:Y:S01]  /*18300*/  @!P3 ST.E.64 desc[UR36][R6.64], R2 ;  /* 0x000000020600b985 */ /* 0x0001e2000c101b24 */
[----:B------:R-:W-:-:S02]  /*18310*/  ISETP.GE.AND P3, PT, R21, UR4, PT ;  /* 0x0000000415007c0c */ /* 0x000fc4000bf66270 */
[----:B------:R-:W-:Y:S01]  /*18320*/  ISETP.GE.AND P5, PT, R227, UR4, PT ;  /* 0x00000004e3007c0c */ /* 0x000fe2000bfa6270 */
[----:B------:R-:W-:Y:S01]  /*18330*/  @!P2 ST.E.64 desc[UR36][R8.64], R68 ;  /* 0x000000440800a985 */ /* 0x000fe2000c101b24 */
[----:B------:R-:W-:Y:S02]  /*18340*/  SHF.R.S32.HI R24, RZ, 0x1f, R24 ;  /* 0x0000001fff187819 */ /* 0x000fe40000011418 */
[----:B------:R-:W-:Y:S02]  /*18350*/  ISETP.GE.AND P2, PT, R229, UR4, PT ;  /* 0x00000004e5007c0c */ /* 0x000fe4000bf46270 */
[----:B------:R-:W-:Y:S01]  /*18360*/  @!P0 LEA.HI.X R13, R20, R0, R24, 0x2, P4 ;  /* 0x00000000140d8211 */ /* 0x000fe200020f1418 */
[----:B------:R-:W-:Y:S01]  /*18370*/  VIADD R24, R211, 0x50 ;  /* 0x00000050d3187836 */ /* 0x000fe20000000000 */
[----:B------:R-:W-:Y:S02]  /*18380*/  ISETP.GE.AND P4, PT, R228, UR4, PT ;  /* 0x00000004e4007c0c */ /* 0x000fe4000bf86270 */
[----:B------:R-:W-:Y:S01]  /*18390*/  SHF.R.S32.HI R20, RZ, 0x1f, R229 ;  /* 0x0000001fff147819 */ /* 0x000fe200000114e5 */
[----:B0-----:R-:W-:Y:S01]  /*183a0*/  @!P1 IMAD.MOV.U32 R2, RZ, RZ, R74 ;  /* 0x000000ffff029224 */ /* 0x001fe200078e004a */
[----:B------:R-:W-:Y:S01]  /*183b0*/  SHF.R.S32.HI R24, RZ, 0x1f, R24 ;  /* 0x0000001fff187819 */ /* 0x000fe20000011418 */
[----:B------:R-:W-:Y:S01]  /*183c0*/  @!P1 IMAD.MOV.U32 R3, RZ, RZ, R72 ;  /* 0x000000ffff039224 */ /* 0x000fe200078e0048 */
[----:B------:R-:W-:Y:S01]  /*183d0*/  @!P0 MOV R72, R75 ;  /* 0x0000004b00488202 */ /* 0x000fe20000000f00 */
[----:B------:R-:W-:-:S02]  /*183e0*/  @!P3 IMAD.MOV.U32 R77, RZ, RZ, R76 ;  /* 0x000000ffff4db224 */ /* 0x000fc400078e004c */
[----:B------:R-:W-:Y:S01]  /*183f0*/  @!P3 IMAD.MOV.U32 R76, RZ, RZ, R92 ;  /* 0x000000ffff4cb224 */ /* 0x000fe200078e005c */
[----:B------:R0:W-:Y:S01]  /*18400*/  @!P1 ST.E.64 desc[UR36][R10.64], R2 ;  /* 0x000000020a009985 */ /* 0x0001e2000c101b24 */
[C---:B------:R-:W-:Y:S01]  /*18410*/  @!P3 LEA R4, P1, R21.reuse, R14, 0x2 ;  /* 0x0000000e1504b211 */ /* 0x040fe200078210ff */
[----:B------:R-:W-:Y:S02]  /*18420*/  @!P2 IMAD.MOV.U32 R90, RZ, RZ, R93 ;  /* 0x000000ffff5aa224 */ /* 0x000fe400078e005d */
[----:B------:R1:W-:Y:S01]  /*18430*/  @!P0 ST.E.64 desc[UR36][R12.64], R72 ;  /* 0x000000480c008985 */ /* 0x0003e2000c101b24 */
[----:B------:R-:W-:Y:S02]  /*18440*/  ISETP.GE.AND P0, PT, R226, UR4, PT ;  /* 0x00000004e2007c0c */ /* 0x000fe4000bf06270 */
[----:B------:R-:W-:Y:S02]  /*18450*/  @!P3 LEA.HI.X R5, R21, R0, R24, 0x2, P1 ;  /* 0x000000001505b211 */ /* 0x000fe400008f1418 */
[----:B------:R-:W-:-:S02]  /*18460*/  @!P2 LEA R6, P1, R229, R14, 0x2 ;  /* 0x0000000ee506a211 */ /* 0x000fc400078210ff */
[----:B------:R-:W-:Y:S01]  /*18470*/  SHF.R.S32.HI R24, RZ, 0x1f, R228 ;  /* 0x0000001fff187819 */ /* 0x000fe200000114e4 */
[----:B------:R2:W-:Y:S01]  /*18480*/  @!P3 ST.E.64 desc[UR36][R4.64], R76 ;  /* 0x0000004c0400b985 */ /* 0x0005e2000c101b24 */
[----:B------:R-:W-:Y:S01]  /*18490*/  @!P2 LEA.HI.X R7, R229, R0, R20, 0x2, P1 ;  /* 0x00000000e507a211 */ /* 0x000fe200008f1414 */
[----:B0-----:R-:W-:Y:S01]  /*184a0*/  @!P4 IMAD.MOV.U32 R2, RZ, RZ, R96 ;  /* 0x000000ffff02c224 */ /* 0x001fe200078e0060 */
[-C--:B------:R-:W-:Y:S02]  /*184b0*/  @!P4 LEA R8, P1, R228, R14.reuse, 0x2 ;  /* 0x0000000ee408c211 */ /* 0x080fe400078210ff */
[----:B------:R-:W-:Y:S01]  /*184c0*/  SHF.R.S32.HI R21, RZ, 0x1f, R227 ;  /* 0x0000001fff157819 */ /* 0x000fe200000114e3 */
[----:B------:R2:W-:Y:S01]  /*184d0*/  @!P2 ST.E.64 desc[UR36][R6.64], R90 ;  /* 0x0000005a0600a985 */ /* 0x0005e2000c101b24 */
[-C--:B------:R-:W-:Y:S02]  /*184e0*/  @!P5 LEA R10, P2, R227, R14.reuse, 0x2 ;  /* 0x0000000ee30ad211 */ /* 0x080fe400078410ff */
[----:B-1----:R-:W-:-:S02]  /*184f0*/  @!P0 LEA R12, P3, R226, R14, 0x2 ;  /* 0x0000000ee20c8211 */ /* 0x002fc400078610ff */
[----:B------:R-:W-:Y:S02]  /*18500*/  SHF.R.S32.HI R20, RZ, 0x1f, R226 ;  /* 0x0000001fff147819 */ /* 0x000fe400000114e2 */
[----:B------:R-:W-:Y:S02]  /*18510*/  @!P4 LEA.HI.X R9, R228, R0, R24, 0x2, P1 ;  /* 0x00000000e409c211 */ /* 0x000fe400008f1418 */
[----:B------:R-:W-:Y:S01]  /*18520*/  @!P4 MOV R3, R94 ;  /* 0x0000005e0003c202 */ /* 0x000fe20000000f00 */
[----:B------:R-:W-:Y:S01]  /*18530*/  @!P5 IMAD.MOV.U32 R94, RZ, RZ, R97 ;  /* 0x000000ffff5ed224 */ /* 0x000fe200078e0061 */
[-C--:B------:R-:W-:Y:S02]  /*18540*/  @!P5 LEA.HI.X R11, R227, R0.reuse, R21, 0x2, P2 ;  /* 0x00000000e30bd211 */ /* 0x080fe400010f1415 */
[----:B------:R-:W-:Y:S01]  /*18550*/  @!P0 LEA.HI.X R13, R226, R0, R20, 0x2, P3 ;  /* 0x00000000e20d8211 */ /* 0x000fe200018f1414 */
[----:B------:R2:W-:Y:S04]  /*18560*/  @!P4 ST.E.64 desc[UR36][R8.64], R2 ;  /* 0x000000020800c985 */ /* 0x0005e8000c101b24 */
[----:B------:R2:W-:Y:S04]  /*18570*/  @!P5 ST.E.64 desc[UR36][R10.64], R94 ;  /* 0x0000005e0a00d985 */ /* 0x0005e8000c101b24 */
[----:B------:R2:W-:Y:S01]  /*18580*/  @!P0 ST.E.64 desc[UR36][R12.64], R64 ;  /* 0x000000400c008985 */ /* 0x0005e2000c101b24 */
[----:B------:R-:W-:-:S13]  /*18590*/  ISETP.GE.AND P0, PT, R215, UR4, PT ;  /* 0x00000004d7007c0c */ /* 0x000fda000bf06270 */
[----:B--2---:R-:W-:Y:S05]  /*185a0*/  @P0 BRA `(.L_x_670) ;  /* 0x0000000c00380947 */ /* 0x004fea0003800000 */
[----:B------:R-:W-:Y:S02]  /*185b0*/  SHF.R.S32.HI R20, RZ, 0x1f, R215 ;  /* 0x0000001fff147819 */ /* 0x000fe400000114d7 */
[----:B------:R-:W-:-:S04]  /*185c0*/  LEA R14, P0, R215, R14, 0x2 ;  /* 0x0000000ed70e7211 */ /* 0x000fc800078010ff */
[----:B------:R-:W-:-:S05]  /*185d0*/  LEA.HI.X R15, R215, R0, R20, 0x2, P0 ;  /* 0x00000000d70f7211 */ /* 0x000fca00000f1414 */
[----:B------:R0:W-:Y:S01]  /*185e0*/  ST.E.64 desc[UR36][R14.64], R66 ;  /* 0x000000420e007985 */ /* 0x0001e2000c101b24 */
[----:B------:R-:W-:Y:S05]  /*185f0*/  BRA `(.L_x_670) ;  /* 0x0000000c00247947 */ /* 0x000fea0003800000 */
.L_x_656:
[----:B------:R-:W-:Y:S01]  /*18600*/  ULDC.64 UR6, c[0x0][0xc08] ;  /* 0x0003020000067ab9 */ /* 0x000fe20000000a00 */
[----:B------:R-:W-:Y:S01]  /*18610*/  ULDC.64 UR4, c[0x0][0xc00] ;  /* 0x0003000000047ab9 */ /* 0x000fe20000000a00 */
[----:B------:R-:W-:Y:S01]  /*18620*/  ISETP.NE.U32.AND P1, PT, RZ, UR6, PT ;  /* 0x00000006ff007c0c */ /* 0x000fe2000bf25070 */
[----:B------:R-:W-:Y:S01]  /*18630*/  IMAD.MOV.U32 R13, RZ, RZ, RZ ;  /* 0x000000ffff0d7224 */ /* 0x000fe200078e00ff */
[----:B------:R-:W-:Y:S01]  /*18640*/  ISETP.NE.U32.AND P0, PT, RZ, UR4, PT ;  /* 0x00000004ff007c0c */ /* 0x000fe2000bf05070 */
[----:B------:R-:W3:Y:S01]  /*18650*/  S2R R0, SR_TID.X ;  /* 0x0000000000007919 */ /* 0x000ee20000002100 */
[----:B------:R-:W-:Y:S02]  /*18660*/  ISETP.NE.AND.EX P1, PT, RZ, UR7, PT, P1 ;  /* 0x00000007ff007c0c */ /* 0x000fe4000bf25310 */
[----:B------:R-:W-:Y:S02]  /*18670*/  IADD3 R2, P2, R209, UR4, RZ ;  /* 0x00000004d1027c10 */ /* 0x000fe4000ff5e0ff */
[----:B------:R-:W-:-:S02]  /*18680*/  ISETP.NE.AND.EX P0, PT, RZ, UR5, PT, P0 ;  /* 0x00000005ff007c0c */ /* 0x000fc4000bf05300 */
[----:B------:R-:W-:Y:S01]  /*18690*/  IADD3.X R3, R210, UR5, RZ, P2, !PT ;  /* 0x00000005d2037c10 */ /* 0x000fe200097fe4ff */
[----:B------:R-:W-:Y:S02]  /*186a0*/  ULDC UR4, c[0x0][0xa88] ;  /* 0x0002a20000047ab9 */ /* 0x000fe40000000800 */
[----:B------:R-:W-:-:S04]  /*186b0*/  IMAD.U32 R20, RZ, RZ, UR4 ;  /* 0x00000004ff147e24 */ /* 0x000fc8000f8e00ff */
[----:B------:R-:W-:-:S04]  /*186c0*/  @P1 IADD3 R4, P2, R209, UR6, RZ ;  /* 0x00000006d1041c10 */ /* 0x000fc8000ff5e0ff */
[----:B------:R-:W-:Y:S01]  /*186d0*/  @P1 IADD3.X R5, R210, UR7, RZ, P2, !PT ;  /* 0x00000007d2051c10 */ /* 0x000fe200097fe4ff */
[----:B------:R4:W5:Y:S04]  /*186e0*/  @P0 LDG.E R13, desc[UR36][R2.64] ;  /* 0x00000024020d0981 */ /* 0x000968000c1e1900 */
[----:B------:R4:W5:Y:S01]  /*186f0*/  @P1 LDG.E R20, desc[UR36][R4.64] ;  /* 0x0000002404141981 */ /* 0x000962000c1e1900 */
[----:B-1----:R-:W-:Y:S01]  /*18700*/  ISETP.GT.AND P2, PT, R208, 0x1, PT ;  /* 0x00000001d000780c */ /* 0x002fe20003f44270 */
[----:B---3--:R-:W-:-:S05]  /*18710*/  VIADD R24, R0, 0xffffff80 ;  /* 0xffffff8000187836 */ /* 0x008fca0000000000 */
[----:B------:R-:W-:Y:S01]  /*18720*/  ISETP.GT.AND P3, PT, R24, 0x7f, PT ;  /* 0x0000007f1800780c */ /* 0x000fe20003f64270 */
[----:B----4-:R-:W-:-:S12]  /*18730*/  @P1 BRA `(.L_x_675) ;  /* 0x0000000000101947 */ /* 0x010fd80003800000 */
[----:B------:R-:W-:Y:S05]  /*18740*/  @!P0 BRA `(.L_x_675) ;  /* 0x00000000000c8947 */ /* 0x000fea0003800000 */
[----:B------:R-:W3:Y:S04]  /*18750*/  LDG.E R5, desc[UR36][R2.64] ;  /* 0x0000002402057981 */ /* 0x000ee8000c1e1900 */
[----:B-----5:R-:W3:Y:S02]  /*18760*/  LDG.E R20, desc[UR36][R2.64+0x4] ;  /* 0x0000042402147981 */ /* 0x020ee4000c1e1900 */
[----:B---3--:R-:W-:-:S07]  /*18770*/  IMAD.IADD R20, R20, 0x1, -R5 ;  /* 0x0000000114147824 */ /* 0x008fce00078e0a05 */
.L_x_675:
[----:B------:R-:W-:Y:S01]  /*18780*/  BSSY B1, `(.L_x_676) ;  /* 0x0000036000017945 */ /* 0x000fe20003800000 */
[----:B------:R-:W-:Y:S02]  /*18790*/  SEL R205, R205, RZ, !P0 ;  /* 0x000000ffcdcd7207 */ /* 0x000fe40004000000 */
[----:B------:R-:W-:Y:S02]  /*187a0*/  SEL R212, R212, RZ, !P0 ;  /* 0x000000ffd4d47207 */ /* 0x000fe40004000000 */
[----:B-----5:R-:W-:Y:S01]  /*187b0*/  SHF.R.S32.HI R12, RZ, 0x1f, R13 ;  /* 0x0000001fff0c7819 */ /* 0x020fe2000001140d */
[----:B------:R-:W-:Y:S06]  /*187c0*/  @P3 BRA `(.L_x_677) ;  /* 0x0000000000c43947 */ /* 0x000fec0003800000 */
[----:B------:R-:W1:Y:S01]  /*187d0*/  LDC R25, c[0x0][0xbe8] ;  /* 0x0002fa00ff197b82 */ /* 0x000e620000000800 */
[----:B------:R-:W-:-:S05]  /*187e0*/  LEA R0, R213, R0, 0x7 ;  /* 0x00000000d5007211 */ /* 0x000fca00078e38ff */
[----:B------:R-:W-:Y:S02]  /*187f0*/  VIADD R21, R0, 0xffffff80 ;  /* 0xffffff8000157836 */ /* 0x000fe40000000000 */
[----:B-1----:R-:W-:-:S05]  /*18800*/  IMAD R2, R20, R25, RZ ;  /* 0x0000001914027224 */ /* 0x002fca00078e02ff */
[----:B------:R-:W-:-:S13]  /*18810*/  ISETP.GE.AND P0, PT, R21, R2, PT ;  /* 0x000000021500720c */ /* 0x000fda0003f06270 */
[----:B------:R-:W-:Y:S05]  /*18820*/  @P0 BRA `(.L_x_677) ;  /* 0x0000000000ac0947 */ /* 0x000fea0003800000 */
[----:B------:R-:W-:Y:S01]  /*18830*/  IMAD.MOV.U32 R0, RZ, RZ, 0x9b8 ;  /* 0x000009b8ff007424 */ /* 0x000fe200078e00ff */
[----:B------:R-:W-:Y:S01]  /*18840*/  ISETP.GT.AND P3, PT, R208, 0x1, PT ;  /* 0x00000001d000780c */ /* 0x000fe20003f64270 */
[----:B------:R-:W1:Y:S01]  /*18850*/  LDC.64 R26, c[0x0][0xba8] ;  /* 0x0002ea00ff1a7b82 */ /* 0x000e620000000a00 */
[----:B------:R-:W-:Y:S01]  /*18860*/  ISETP.NE.AND P0, PT, R25, 0x1, PT ;  /* 0x000000011900780c */ /* 0x000fe20003f05270 */
[----:B------:R-:W-:Y:S01]  /*18870*/  IMAD.MOV.U32 R15, RZ, RZ, R21 ;  /* 0x000000ffff0f7224 */ /* 0x000fe200078e0015 */
[----:B------:R-:W-:-:S05]  /*18880*/  SEL R14, R0, 0x978, P3 ;  /* 0x00000978000e7807 */ /* 0x000fca0001800000 */
[----:B------:R-:W3:Y:S08]  /*18890*/  LDC.64 R6, c[0x0][R14+0x220] ;  /* 0x000088000e067b82 */ /* 0x000ef00000000a00 */
[----:B------:R-:W4:Y:S08]  /*188a0*/  LDC.64 R2, c[0x0][R14+0x218] ;  /* 0x000086000e027b82 */ /* 0x000f300000000a00 */
[----:B------:R-:W5:Y:S08]  /*188b0*/  LDC.64 R8, c[0x0][R14+0x228] ;  /* 0x00008a000e087b82 */ /* 0x000f700000000a00 */
[----:B------:R-:W0:Y:S08]  /*188c0*/  LDC.64 R4, c[0x0][R14+0x210] ;  /* 0x000084000e047b82 */ /* 0x000e300000000a00 */
[----:B------:R-:W2:Y:S08]  /*188d0*/  @P0 LDC R0, c[0x0][0xbec] ;  /* 0x0002fb00ff000b82 */ /* 0x000eb00000000800 */
[----:B------:R-:W5:Y:S01]  /*188e0*/  @P0 LDC R35, c[0x0][0xbf0] ;  /* 0x0002fc00ff230b82 */ /* 0x000f620000000800 */
[----:B---3--:R-:W-:-:S07]  /*188f0*/  IMAD R7, R7, R205, RZ ;  /* 0x000000cd07077224 */ /* 0x008fce00078e02ff */
[----:B-1----:R-:W1:Y:S01]  /*18900*/  @!P3 LDC R26, c[0x0][0xb50] ;  /* 0x0002d400ff1abb82 */ /* 0x002e620000000800 */
[----:B------:R-:W-:Y:S02]  /*18910*/  IMAD R7, R6, R212, R7 ;  /* 0x000000d406077224 */ /* 0x000fe400078e0207 */
[----:B--2---:R-:W-:-:S05]  /*18920*/  @P0 IMAD.HI.U32 R0, R21, R0, RZ ;  /* 0x0000000015000227 */ /* 0x004fca00078e00ff */
[----:B------:R-:W2:Y:S01]  /*18930*/  @!P3 LDC R27, c[0x0][0xb54] ;  /* 0x0002d500ff1bbb82 */ /* 0x000ea20000000800 */
[-C--:B----4-:R-:W-:Y:S02]  /*18940*/  IMAD R33, R3, R191.reuse, RZ ;  /* 0x000000bf03217224 */ /* 0x090fe400078e02ff */
[----:B------:R-:W-:Y:S01]  /*18950*/  IMAD.WIDE.U32 R10, R2, R191, RZ ;  /* 0x000000bf020a7225 */ /* 0x000fe200078e00ff */
[----:B-----5:R-:W-:-:S03]  /*18960*/  @P0 SHF.R.U32.HI R15, RZ, R35, R0 ;  /* 0x00000023ff0f0219 */ /* 0x020fc60000011600 */
[----:B------:R-:W-:Y:S01]  /*18970*/  IMAD.WIDE.U32 R2, R6, R205, RZ ;  /* 0x000000cd06027225 */ /* 0x000fe200078e00ff */
[----:B------:R-:W-:-:S03]  /*18980*/  SEL R35, R214, RZ, P3 ;  /* 0x000000ffd6237207 */ /* 0x000fc60001800000 */
[----:B------:R-:W-:Y:S01]  /*18990*/  IMAD.IADD R11, R33, 0x1, R11 ;  /* 0x00000001210b7824 */ /* 0x000fe200078e020b */
[----:B------:R-:W-:Y:S01]  /*189a0*/  IADD3 R10, P0, P1, R2, R10, R13 ;  /* 0x0000000a020a7210 */ /* 0x000fe2000791e00d */
[----:B------:R-:W-:Y:S01]  /*189b0*/  IMAD.MOV R0, RZ, RZ, -R15 ;  /* 0x000000ffff007224 */ /* 0x000fe200078e0a0f */
[----:B------:R-:W-:Y:S01]  /*189c0*/  IADD3 R6, R3, R7, RZ ;  /* 0x0000000703067210 */ /* 0x000fe20007ffe0ff */
[----:B------:R-:W-:-:S04]  /*189d0*/  IMAD.WIDE.U32 R2, R8, R35, RZ ;  /* 0x0000002308027225 */ /* 0x000fc800078e00ff */
[----:B------:R-:W-:Y:S02]  /*189e0*/  IMAD R9, R9, R35, RZ ;  /* 0x0000002309097224 */ /* 0x000fe400078e02ff */
[----:B------:R-:W-:Y:S01]  /*189f0*/  IMAD R7, R25, R0, R21 ;  /* 0x0000000019077224 */ /* 0x000fe200078e0215 */
[----:B------:R-:W-:Y:S01]  /*18a00*/  IADD3.X R0, R6, R11, R12, P0, P1 ;  /* 0x0000000b06007210 */ /* 0x000fe200007e240c */
[----:B------:R-:W-:Y:S01]  /*18a10*/  IMAD.IADD R3, R9, 0x1, R3 ;  /* 0x0000000109037824 */ /* 0x000fe200078e0203 */
[----:B------:R-:W-:Y:S02]  /*18a20*/  IADD3 R2, P0, P1, R15, R10, R2 ;  /* 0x0000000a0f027210 */ /* 0x000fe4000791e002 */
[----:B------:R-:W-:Y:S02]  /*18a30*/  SHF.R.S32.HI R15, RZ, 0x1f, R15 ;  /* 0x0000001fff0f7819 */ /* 0x000fe4000001140f */
[----:B------:R-:W-:Y:S02]  /*18a40*/  SHF.R.S32.HI R9, RZ, 0x1f, R7 ;  /* 0x0000001fff097819 */ /* 0x000fe40000011407 */
[----:B------:R-:W-:Y:S01]  /*18a50*/  IADD3.X R3, R15, R0, R3, P0, P1 ;  /* 0x000000000f037210 */ /* 0x000fe200007e2403 */
[----:B0-----:R-:W-:-:S04]  /*18a60*/  IMAD R0, R5, R7, RZ ;  /* 0x0000000705007224 */ /* 0x001fc800078e02ff */
[C---:B------:R-:W-:Y:S02]  /*18a70*/  IMAD R9, R4.reuse, R9, R0 ;  /* 0x0000000904097224 */ /* 0x040fe400078e0200 */
[----:B------:R-:W-:-:S04]  /*18a80*/  IMAD.WIDE.U32 R2, R4, R7, R2 ;  /* 0x0000000704027225 */ /* 0x000fc800078e0002 */
[----:B------:R-:W-:Y:S01]  /*18a90*/  IMAD.IADD R0, R3, 0x1, R9 ;  /* 0x0000000103007824 */ /* 0x000fe200078e0209 */
[----:B-1----:R-:W-:Y:S01]  /*18aa0*/  LEA R4, P0, R2, R26, 0x2 ;  /* 0x0000001a02047211 */ /* 0x002fe200078010ff */
[----:B------:R-:W-:-:S03]  /*18ab0*/  IMAD.MOV.U32 R3, RZ, RZ, -0x800000 ;  /* 0xff800000ff037424 */ /* 0x000fc600078e00ff */
[----:B--2---:R-:W-:-:S05]  /*18ac0*/  LEA.HI.X R5, R2, R27, R0, 0x2, P0 ;  /* 0x0000001b02057211 */ /* 0x004fca00000f1400 */
[----:B------:R1:W-:Y:S04]  /*18ad0*/  STG.E desc[UR36][R4.64], R3 ;  /* 0x0000000304007986 */ /* 0x0003e8000c101924 */
.L_x_677:
[----:B------:R-:W-:Y:S05]  /*18ae0*/  BSYNC B1 ;  /* 0x0000000000017941 */ /* 0x000fea0003800000 */
.L_x_676:
[----:B------:R-:W-:Y:S05]  /*18af0*/  @P2 BRA `(.L_x_670) ;  /* 0x0000000400e42947 */ /* 0x000fea0003800000 */
[----:B------:R-:W3:Y:S01]  /*18b00*/  LDC R21, c[0x0][0xbe8] ;  /* 0x0002fa00ff157b82 */ /* 0x000ee20000000800 */
[----:B------:R-:W-:Y:S01]  /*18b10*/  SHF.R.S32.HI R6, RZ, 0x1f, R24 ;  /* 0x0000001fff067819 */ /* 0x000fe20000011418 */
[----:B------:R-:W-:Y:S01]  /*18b20*/  ULDC.64 UR4, c[0x0][0xaa0] ;  /* 0x0002a80000047ab9 */ /* 0x000fe20000000a00 */
[----:B------:R-:W-:Y:S01]  /*18b30*/  ULDC.64 UR6, c[0x0][0xaf0] ;  /* 0x0002bc0000067ab9 */ /* 0x000fe20000000a00 */
[----:B------:R-:W-:Y:S01]  /*18b40*/  IMAD R0, R12, UR4, RZ ;  /* 0x000000040c007c24 */ /* 0x000fe2000f8e02ff */
[----:B------:R-:W-:Y:S01]  /*18b50*/  LEA.HI R6, R6, R24, RZ, 0x3 ;  /* 0x0000001806067211 */ /* 0x000fe200078f18ff */
[----:B-1----:R-:W-:-:S03]  /*18b60*/  IMAD.WIDE.U32 R2, R13, UR4, RZ ;  /* 0x000000040d027c25 */ /* 0x002fc6000f8e00ff */
[----:B------:R-:W-:Y:S01]  /*18b70*/  SHF.R.S32.HI R6, RZ, 0x3, R6 ;  /* 0x00000003ff067819 */ /* 0x000fe20000011406 */
[----:B------:R-:W-:Y:S01]  /*18b80*/  IMAD R5, R13, UR5, R0 ;  /* 0x000000050d057c24 */ /* 0x000fe2000f8e0200 */
[----:B------:R-:W-:-:S03]  /*18b90*/  ULDC.64 UR4, c[0x0][0xae8] ;  /* 0x0002ba0000047ab9 */ /* 0x000fc60000000a00 */
[----:B------:R-:W-:Y:S02]  /*18ba0*/  IMAD R0, R207, 0x20, R6 ;  /* 0x00000020cf007824 */ /* 0x000fe400078e0206 */
[----:B------:R-:W-:-:S03]  /*18bb0*/  IMAD.IADD R3, R3, 0x1, R5 ;  /* 0x0000000103037824 */ /* 0x000fc600078e0205 */
[----:B------:R-:W-:Y:S01]  /*18bc0*/  LEA R9, R213, R0, 0x7 ;  /* 0x00000000d5097211 */ /* 0x000fe200078e38ff */
[----:B------:R-:W-:Y:S01]  /*18bd0*/  IMAD.WIDE.U32 R2, R191, UR4, R2 ;  /* 0x00000004bf027c25 */ /* 0x000fe2000f8e0002 */
[----:B---3--:R-:W-:-:S03]  /*18be0*/  ISETP.NE.AND P0, PT, R21, 0x1, PT ;  /* 0x000000011500780c */ /* 0x008fc60003f05270 */
[----:B------:R-:W-:Y:S02]  /*18bf0*/  IMAD.MOV.U32 R5, RZ, RZ, R9 ;  /* 0x000000ffff057224 */ /* 0x000fe400078e0009 */
[----:B------:R-:W-:Y:S01]  /*18c00*/  IMAD R3, R191, UR5, R3 ;  /* 0x00000005bf037c24 */ /* 0x000fe2000f8e0203 */
[----:B------:R-:W-:Y:S01]  /*18c10*/  ULDC.64 UR4, c[0x0][0xae0] ;  /* 0x0002b80000047ab9 */ /* 0x000fe20000000a00 */
[----:B------:R-:W-:-:S06]  /*18c20*/  IMAD.WIDE.U32 R2, R205, UR6, R2 ;  /* 0x00000006cd027c25 */ /* 0x000fcc000f8e0002 */
[----:B------:R-:W1:Y:S08]  /*18c30*/  @P0 LDC R4, c[0x0][0xbec] ;  /* 0x0002fb00ff040b82 */ /* 0x000e700000000800 */
[----:B------:R-:W3:Y:S01]  /*18c40*/  @P0 LDC R7, c[0x0][0xbf0] ;  /* 0x0002fc00ff070b82 */ /* 0x000ee20000000800 */
[----:B-1----:R-:W-:-:S04]  /*18c50*/  @P0 IMAD.HI.U32 R0, R9, R4, RZ ;  /* 0x0000000409000227 */ /* 0x002fc800078e00ff */
[----:B------:R-:W-:Y:S01]  /*18c60*/  IMAD R4, R212, UR6, RZ ;  /* 0x00000006d4047c24 */ /* 0x000fe2000f8e02ff */
[----:B---3--:R-:W-:-:S03]  /*18c70*/  @P0 SHF.R.U32.HI R5, RZ, R7, R0 ;  /* 0x00000007ff050219 */ /* 0x008fc60000011600 */
[----:B------:R-:W-:Y:S01]  /*18c80*/  IMAD R7, R205, UR7, R4 ;  /* 0x00000007cd077c24 */ /* 0x000fe2000f8e0204 */
[--C-:B------:R-:W-:Y:S01]  /*18c90*/  SHF.R.S32.HI R0, RZ, 0x1f, R5.reuse ;  /* 0x0000001fff007819 */ /* 0x100fe20000011405 */
[----:B------:R-:W-:Y:S02]  /*18ca0*/  IMAD.MOV R4, RZ, RZ, -R5 ;  /* 0x000000ffff047224 */ /* 0x000fe400078e0a05 */
[----:B------:R-:W-:Y:S02]  /*18cb0*/  IMAD.IADD R3, R3, 0x1, R7 ;  /* 0x0000000103037824 */ /* 0x000fe400078e0207 */
[----:B------:R-:W-:Y:S02]  /*18cc0*/  IMAD R0, R0, UR4, RZ ;  /* 0x0000000400007c24 */ /* 0x000fe4000f8e02ff */
[----:B------:R-:W-:Y:S02]  /*18cd0*/  IMAD R7, R21, R4, R9 ;  /* 0x0000000415077224 */ /* 0x000fe400078e0209 */
[----:B------:R-:W-:-:S02]  /*18ce0*/  IMAD R9, R5, UR5, R0 ;  /* 0x0000000505097c24 */ /* 0x000fc4000f8e0200 */
[----:B------:R-:W-:Y:S01]  /*18cf0*/  IMAD.WIDE.U32 R2, R5, UR4, R2 ;  /* 0x0000000405027c25 */ /* 0x000fe2000f8e0002 */
[----:B------:R-:W-:Y:S01]  /*18d00*/  SHF.R.S32.HI R0, RZ, 0x1f, R7 ;  /* 0x0000001fff007819 */ /* 0x000fe20000011407 */
[----:B------:R-:W-:Y:S02]  /*18d10*/  ULDC.64 UR4, c[0x0][0xad8] ;  /* 0x0002b60000047ab9 */ /* 0x000fe40000000a00 */
[----:B------:R-:W-:Y:S02]  /*18d20*/  IMAD.IADD R3, R3, 0x1, R9 ;  /* 0x0000000103037824 */ /* 0x000fe400078e0209 */
        /* <DEDUP_REMOVED lines=8> */
[----:B------:R-:W-:Y:S06]  /*18db0*/  BRA.DIV UR4, `(.L_x_678) ;  /* 0x000000ba04c47947 */ /* 0x000fec000b800000 */
[----:B------:R1:W3:Y:S04]  /*18dc0*/  SHFL.IDX PT, R3, R2, RZ, 0x181f ;  /* 0x00181fff02037589 */ /* 0x0002e800000e0000 */
[----:B------:R1:W4:Y:S02]  /*18dd0*/  SHFL.IDX PT, R14, R0, RZ, 0x181f ;  /* 0x00181fff000e7589 */ /* 0x00032400000e0000 */
.L_x_967:
[----:B------:R-:W-:Y:S01]  /*18de0*/  IMAD R21, R20, R21, RZ ;  /* 0x0000001514157224 */ /* 0x000fe200078e02ff */
[----:B------:R-:W-:Y:S01]  /*18df0*/  LEA R6, R213, R6, 0x7 ;  /* 0x00000006d5067211 */ /* 0x000fe200078e38ff */
        /* <DEDUP_REMOVED lines=8> */
[-C--:B----4-:R-:W-:Y:S02]  /*18e80*/  @!P2 LEA R4, P0, R198, R14.reuse, 0x1 ;  /* 0x0000000ec604a211 */ /* 0x090fe400078008ff */
[----:B------:R-:W-:Y:S02]  /*18e90*/  @!P3 LEA R14, P1, R206, R14, 0x1 ;  /* 0x0000000ece0eb211 */ /* 0x000fe400078208ff */
[-C--:B---3--:R-:W-:Y:S02]  /*18ea0*/  @!P2 LEA.HI.X R5, R198, R3.reuse, R8, 0x1, P0 ;  /* 0x00000003c605a211 */ /* 0x088fe400000f0c08 */
[----:B------:R-:W-:-:S03]  /*18eb0*/  @!P3 LEA.HI.X R15, R206, R3, R7, 0x1, P1 ;  /* 0x00000003ce0fb211 */ /* 0x000fc600008f0c07 */
[----:B------:R3:W-:Y:S04]  /*18ec0*/  @!P2 ST.E.128 desc[UR36][R4.64], RZ ;  /* 0x000000ff0400a985 */ /* 0x0007e8000c101d24 */
[----:B------:R3:W-:Y:S02]  /*18ed0*/  @!P3 ST.E.128 desc[UR36][R14.64], RZ ;  /* 0x000000ff0e00b985 */ /* 0x0007e4000c101d24 */
.L_x_680:
[----:B------:R-:W-:Y:S05]  /*18ee0*/  BSYNC B1 ;  /* 0x0000000000017941 */ /* 0x000fea0003800000 */
.L_x_679:
[----:B------:R-:W-:-:S03]  /*18ef0*/  UMOV UR4, 0xffffffff ;  /* 0xffffffff00047882 */ /* 0x000fc60000000000 */
[----:B------:R-:W-:Y:S05]  /*18f00*/  BRA.DIV UR4, `(.L_x_681) ;  /* 0x000000ba04a47947 */ /* 0x000fea000b800000 */
[----:B---3--:R3:W0:Y:S04]  /*18f10*/  SHFL.IDX PT, R3, R2, 0x1, 0x181f ;  /* 0x00381f0002037f89 */ /* 0x00862800000e0000 */
[----:B----4-:R3:W4:Y:S02]  /*18f20*/  SHFL.IDX PT, R14, R0, 0x1, 0x181f ;  /* 0x00381f00000e7f89 */ /* 0x01072400000e0000 */
.L_x_971:
        /* <DEDUP_REMOVED lines=11> */
[-C--:B0-----:R-:W-:Y:S02]  /*18fe0*/  @!P2 LEA.HI.X R5, R198, R3.reuse, R8, 0x1, P0 ;  /* 0x00000003c605a211 */ /* 0x081fe400000f0c08 */
[----:B------:R-:W-:-:S03]  /*18ff0*/  @!P3 LEA.HI.X R15, R206, R3, R7, 0x1, P1 ;  /* 0x00000003ce0fb211 */ /* 0x000fc600008f0c07 */
[----:B------:R0:W-:Y:S04]  /*19000*/  @!P2 ST.E.128 desc[UR36][R4.64], RZ ;  /* 0x000000ff0400a985 */ /* 0x0001e8000c101d24 */
[----:B------:R0:W-:Y:S02]  /*19010*/  @!P3 ST.E.128 desc[UR36][R14.64], RZ ;  /* 0x000000ff0e00b985 */ /* 0x0001e4000c101d24 */
.L_x_683:
[----:B------:R-:W-:Y:S05]  /*19020*/  BSYNC B1 ;  /* 0x0000000000017941 */ /* 0x000fea0003800000 */
.L_x_682:
[----:B------:R-:W-:-:S03]  /*19030*/  UMOV UR4, 0xffffffff ;  /* 0xffffffff00047882 */ /* 0x000fc60000000000 */
[----:B------:R-:W-:Y:S05]  /*19040*/  BRA.DIV UR4, `(.L_x_684) ;  /* 0x000000ba049c7947 */ /* 0x000fea000b800000 */
[----:B0-----:R0:W0:Y:S04]  /*19050*/  SHFL.IDX PT, R3, R2, 0x2, 0x181f ;  /* 0x00581f0002037f89 */ /* 0x00102800000e0000 */
[----:B----4-:R4:W0:Y:S02]  /*19060*/  SHFL.IDX PT, R14, R0, 0x2, 0x181f ;  /* 0x00581f00000e7f89 */ /* 0x01082400000e0000 */
.L_x_975:
        /* <DEDUP_REMOVED lines=9> */
[-C--:B0-----:R-:W-:Y:S02]  /*19100*/  @!P2 LEA R4, P0, R198, R14.reuse, 0x1 ;  /* 0x0000000ec604a211 */ /* 0x081fe400078008ff */
[----:B------:R-:W-:Y:S02]  /*19110*/  @!P3 LEA R14, P1, R206, R14, 0x1 ;  /* 0x0000000ece0eb211 */ /* 0x000fe400078208ff */
[-C--:B------:R-:W-:Y:S02]  /*19120*/  @!P2 LEA.HI.X R5, R198, R3.reuse, R8, 0x1, P0 ;  /* 0x00000003c605a211 */ /* 0x080fe400000f0c08 */
[----:B------:R-:W-:-:S03]  /*19130*/  @!P3 LEA.HI.X R15, R206, R3, R7, 0x1, P1 ;  /* 0x00000003ce0fb211 */ /* 0x000fc600008f0c07 */
[----:B------:R0:W-:Y:S04]  /*19140*/  @!P2 ST.E.128 desc[UR36][R4.64], RZ ;  /* 0x000000ff0400a985 */ /* 0x0001e8000c101d24 */
[----:B------:R0:W-:Y:S02]  /*19150*/  @!P3 ST.E.128 desc[UR36][R14.64], RZ ;  /* 0x000000ff0e00b985 */ /* 0x0001e4000c101d24 */
.L_x_686:
[----:B------:R-:W-:Y:S05]  /*19160*/  BSYNC B1 ;  /* 0x0000000000017941 */ /* 0x000fea0003800000 */
.L_x_685:
[----:B------:R-:W-:-:S03]  /*19170*/  UMOV UR4, 0xffffffff ;  /* 0xffffffff00047882 */ /* 0x000fc60000000000 */
[----:B------:R-:W-:Y:S05]  /*19180*/  BRA.DIV UR4, `(.L_x_687) ;  /* 0x000000ba04947947 */ /* 0x000fea000b800000 */
[----:B0-----:R0:W0:Y:S04]  /*19190*/  SHFL.IDX PT, R3, R2, 0x3, 0x181f ;  /* 0x00781f0002037f89 */ /* 0x00102800000e0000 */
[----:B------:R0:W0:Y:S02]  /*191a0*/  SHFL.IDX PT, R14, R0, 0x3, 0x181f ;  /* 0x00781f00000e7f89 */ /* 0x00002400000e0000 */
.L_x_979:
[----:B01-34-:R-:W-:-:S05]  /*191b0*/  VIADD R0, R6, 0x60 ;  /* 0x0000006006007836 */ /* 0x01bfca0000000000 */
[----:B------:R-:W-:-:S13]  /*191c0*/  ISETP.GE.AND P0, PT, R0, R21, PT ;  /* 0x000000150000720c */ /* 0x000fda0003f06270 */
[----:B------:R-:W-:Y:S05]  /*191d0*/  @P0 BRA `(.L_x_670) ;  /* 0x00000000002c0947 */ /* 0x000fea0003800000 */
[----:B------:R-:W-:Y:S01]  /*191e0*/  ULDC UR4, c[0x0][0xac8] ;  /* 0x0002b20000047ab9 */ /* 0x000fe20000000800 */
[----:B------:R-:W-:Y:S02]  /*191f0*/  SHF.R.S32.HI R7, RZ, 0x1f, R198 ;  /* 0x0000001fff077819 */ /* 0x000fe400000114c6 */
[----:B------:R-:W-:Y:S02]  /*19200*/  ISETP.GE.AND P2, PT, R198, UR4, PT ;  /* 0x00000004c6007c0c */ /* 0x000fe4000bf46270 */
[----:B------:R-:W-:Y:S02]  /*19210*/  ISETP.GE.AND P3, PT, R206, UR4, PT ;  /* 0x00000004ce007c0c */ /* 0x000fe4000bf66270 */
[----:B------:R-:W-:-:S09]  /*19220*/  SHF.R.S32.HI R2, RZ, 0x1f, R206 ;  /* 0x0000001fff027819 */ /* 0x000fd200000114ce */
[-C--:B------:R-:W-:Y:S02]  /*19230*/  @!P2 LEA R4, P0, R198, R14.reuse, 0x1 ;  /* 0x0000000ec604a211 */ /* 0x080fe400078008ff */
[----:B------:R-:W-:Y:S02]  /*19240*/  @!P3 LEA R14, P1, R206, R14, 0x1 ;  /* 0x0000000ece0eb211 */ /* 0x000fe400078208ff */
[-C--:B------:R-:W-:Y:S02]  /*19250*/  @!P2 LEA.HI.X R5, R198, R3.reuse, R7, 0x1, P0 ;  /* 0x00000003c605a211 */ /* 0x080fe400000f0c07 */
[----:B------:R-:W-:-:S03]  /*19260*/  @!P3 LEA.HI.X R15, R206, R3, R2, 0x1, P1 ;  /* 0x00000003ce0fb211 */ /* 0x000fc600008f0c02 */
[----:B------:R3:W-:Y:S04]  /*19270*/  @!P2 ST.E.128 desc[UR36][R4.64], RZ ;  /* 0x000000ff0400a985 */ /* 0x0007e8000c101d24 */
[----:B------:R3:W-:Y:S02]  /*19280*/  @!P3 ST.E.128 desc[UR36][R14.64], RZ ;  /* 0x000000ff0e00b985 */ /* 0x0007e4000c101d24 */
.L_x_670:
[----:B------:R-:W-:Y:S05]  /*19290*/  BSYNC B0 ;  /* 0x0000000000007941 */ /* 0x000fea0003800000 */
.L_x_655:
[----:B------:R-:W-:Y:S02]  /*192a0*/  ULDC UR4, c[0x0][0xc3c] ;  /* 0x00030f0000047ab9 */ /* 0x000fe40000000800 */
[----:B--2---:R-:W-:-:S13]  /*192b0*/  ISETP.GE.AND P0, PT, R31, UR4, PT ;  /* 0x000000041f007c0c */ /* 0x004fda000bf06270 */
[----:B------:R-:W-:Y:S05]  /*192c0*/  @!P0 BRA `(.L_x_688) ;  /* 0xfffffe7c00d08947 */ /* 0x000fea000383ffff */
[----:B------:R-:W-:Y:S05]  /*192d0*/  BRA `(.L_x_511) ;  /* 0x0000008000087947 */ /* 0x000fea0003800000 */
.L_x_509:
[----:B------:R-:W-:-:S08]  /*192e0*/  NOP ;  /* 0x0000000000007918 */ /* 0x000fd00000000000 */
[----:B0-----:R-:W0:-:S00]  /*192f0*/  USETMAXREG.DEALLOC.CTAPOOL 0x28 ;  /* 0x00000028000079c8 */ /* 0x001e0000080e0500 */
        /* <DEDUP_REMOVED lines=8> */
[----:B------:R0:W1:Y:S01]  /*19380*/  @P0 LDS.128 R16, [R2+0x228d0] ;  /* 0x0228d00002100984 */ /* 0x0000620000000c00 */
[----:B------:R-:W-:Y:S06]  /*19390*/  @P0 BAR.ARV 0x4, 0x180 ;  /* 0x0106000000000b1d */ /* 0x000fec0000002000 */
[----:B------:R-:W-:Y:S05]  /*193a0*/  @P0 BRA `(.L_x_689) ;  /* 0x0000000800980947 */ /* 0x000fea0003800000 */
[----:B------:R-:W2:Y:S01]  /*193b0*/  S2R R4, SR_TID.X ;  /* 0x0000000000047919 */ /* 0x000ea20000002100 */
[----:B------:R-:W-:Y:S01]  /*193c0*/  ULDC UR4, c[0x0][0xc3c] ;  /* 0x00030f0000047ab9 */ /* 0x000fe20000000800 */
[----:B------:R-:W-:Y:S02]  /*193d0*/  IMAD.MOV.U32 R0, RZ, RZ, RZ ;  /* 0x000000ffff007224 */ /* 0x000fe400078e00ff */
[----:B------:R-:W-:Y:S01]  /*193e0*/  IMAD.MOV.U32 R9, RZ, RZ, RZ ;  /* 0x000000ffff097224 */ /* 0x000fe200078e00ff */
[----:B------:R-:W3:Y:S01]  /*193f0*/  S2UR UR6, SR_CTAID.X ;  /* 0x00000000000679c3 */ /* 0x000ee20000002500 */
[----:B------:R-:W-:Y:S01]  /*19400*/  ULDC UR5, c[0x0][0xc38] ;  /* 0x00030e0000057ab9 */ /* 0x000fe20000000800 */
[----:B--2---:R-:W-:-:S04]  /*19410*/  LOP3.LUT R7, R4, 0x1f, RZ, 0xc0, !PT ;  /* 0x0000001f04077812 */ /* 0x004fc800078ec0ff */
[----:B------:R-:W-:-:S04]  /*19420*/  ISETP.NE.AND P0, PT, R7, 0x1f, PT ;  /* 0x0000001f0700780c */ /* 0x000fc80003f05270 */
[----:B------:R-:W-:-:S13]  /*19430*/  ISETP.GE.OR P1, PT, R7, UR4, !P0 ;  /* 0x0000000407007c0c */ /* 0x000fda000c726670 */
[----:B------:R-:W2:Y:S08]  /*19440*/  @!P1 LDC.64 R4, c[0x0][0xc80] ;  /* 0x00032000ff049b82 */ /* 0x000eb00000000a00 */
[----:B0-----:R-:W0:Y:S01]  /*19450*/  @!P1 LDC.64 R2, c[0x0][0xc78] ;  /* 0x00031e00ff029b82 */ /* 0x001e220000000a00 */
[----:B--2---:R-:W-:-:S05]  /*19460*/  @!P1 IMAD.WIDE.U32 R4, R7, 0x4, R4 ;  /* 0x0000000407049825 */ /* 0x004fca00078e0004 */
[----:B------:R-:W2:Y:S01]  /*19470*/  @!P1 LDG.E R0, desc[UR36][R4.64] ;  /* 0x0000002404009981 */ /* 0x000ea2000c1e1900 */
[----:B0-----:R-:W-:-:S05]  /*19480*/  @!P1 IMAD.WIDE.U32 R2, R7, 0x4, R2 ;  /* 0x0000000407029825 */ /* 0x001fca00078e0002 */
[----:B------:R-:W2:Y:S01]  /*19490*/  @!P1 LDG.E R9, desc[UR36][R2.64] ;  /* 0x0000002402099981 */ /* 0x000ea2000c1e1900 */
[C---:B------:R-:W-:Y:S02]  /*194a0*/  ISETP.NE.AND P1, PT, R7.reuse, RZ, PT ;  /* 0x000000ff0700720c */ /* 0x040fe40003f25270 */
[C---:B------:R-:W-:Y:S02]  /*194b0*/  ISETP.GE.U32.AND P2, PT, R7.reuse, 0x2, PT ;  /* 0x000000020700780c */ /* 0x040fe40003f46070 */
[C---:B------:R-:W-:Y:S02]  /*194c0*/  ISETP.GE.U32.AND P3, PT, R7.reuse, 0x4, PT ;  /* 0x000000040700780c */ /* 0x040fe40003f66070 */
[C---:B------:R-:W-:Y:S02]  /*194d0*/  ISETP.GE.U32.AND P4, PT, R7.reuse, 0x8, PT ;  /* 0x000000080700780c */ /* 0x040fe40003f86070 */
[----:B------:R-:W-:Y:S01]  /*194e0*/  ISETP.GE.U32.AND P5, PT, R7, 0x10, PT ;  /* 0x000000100700780c */ /* 0x000fe20003fa6070 */
[----:B------:R-:W-:Y:S01]  /*194f0*/  UMOV UR4, URZ ;  /* 0x0000003f00047c82 */ /* 0x000fe20008000000 */
[----:B--2---:R-:W-:-:S05]  /*19500*/  IMAD R6, R0, R9, RZ ;  /* 0x0000000900067224 */ /* 0x004fca00078e02ff */
[----:B------:R-:W0:Y:S02]  /*19510*/  SHFL.UP PT, R8, R6, 0x1, RZ ;  /* 0x0420000006087989 */ /* 0x000e2400000e00ff */
[----:B0-----:R-:W-:-:S04]  /*19520*/  SEL R11, R8, RZ, P1 ;  /* 0x000000ff080b7207 */ /* 0x001fc80000800000 */
[----:B------:R-:W-:-:S05]  /*19530*/  IADD3 R11, R6, R11, RZ ;  /* 0x0000000b060b7210 */ /* 0x000fca0007ffe0ff */
        /* <DEDUP_REMOVED lines=12> */
[----:B------:R-:W0:Y:S02]  /*19600*/  SHFL.IDX PT, R6, R5, 0x1f, 0x1f ;  /* 0x03e01f0005067f89 */ /* 0x000e2400000e0000 */
[----:B0-----:R-:W-:-:S05]  /*19610*/  IMAD R6, R6, UR5, RZ ;  /* 0x0000000506067c24 */ /* 0x001fca000f8e02ff */
[----:B---3--:R-:W-:Y:S01]  /*19620*/  ISETP.GT.AND P6, PT, R6, UR6, PT ;  /* 0x0000000606007c0c */ /* 0x008fe2000bfc4270 */
[----:B------:R-:W-:-:S12]  /*19630*/  IMAD.MOV.U32 R3, RZ, RZ, R6 ;  /* 0x000000ffff037224 */ /* 0x000fd800078e0006 */
[----:B------:R-:W-:Y:S05]  /*19640*/  @P6 BRA `(.L_x_690) ;  /* 0x0000000000a06947 */ /* 0x000fea0003800000 */
[----:B------:R-:W-:Y:S01]  /*19650*/  MOV R6, R3 ;  /* 0x0000000300067202 */ /* 0x000fe20000000f00 */
[----:B------:R-:W-:Y:S01]  /*19660*/  UMOV UR4, URZ ;  /* 0x0000003f00047c82 */ /* 0x000fe20008000000 */
[----:B------:R-:W-:-:S05]  /*19670*/  ULDC UR5, c[0x0][0xc38] ;  /* 0x00030e0000057ab9 */ /* 0x000fca0000000800 */
.L_x_692:
[----:B------:R-:W0:Y:S01]  /*19680*/  LDC R0, c[0x0][0xc3c] ;  /* 0x00030f00ff007b82 */ /* 0x000e220000000800 */
[----:B------:R-:W-:Y:S01]  /*19690*/  UIADD3 UR4, UR4, 0x1f, URZ ;  /* 0x0000001f04047890 */ /* 0x000fe2000fffe03f */
[----:B------:R-:W-:Y:S02]  /*196a0*/  ULDC UR7, c[0x0][0xc3c] ;  /* 0x00030f0000077ab9 */ /* 0x000fe40000000800 */
[----:B-1----:R-:W-:-:S03]  /*196b0*/  IMAD.U32 R19, RZ, RZ, UR7 ;  /* 0x00000007ff137e24 */ /* 0x002fc6000f8e00ff */
[----:B0-----:R-:W-:-:S13]  /*196c0*/  ISETP.LE.AND P6, PT, R0, UR4, PT ;  /* 0x0000000400007c0c */ /* 0x001fda000bfc3270 */
[----:B------:R-:W-:Y:S05]  /*196d0*/  @P6 BRA `(.L_x_691) ;  /* 0x0000000400a86947 */ /* 0x000fea0003800000 */
[----:B------:R-:W-:-:S05]  /*196e0*/  VIADD R9, R7, UR4 ;  /* 0x0000000407097c36 */ /* 0x000fca0008000000 */
[----:B------:R-:W-:Y:S01]  /*196f0*/  ISETP.GE.OR P6, PT, R9, R0, !P0 ;  /* 0x000000000900720c */ /* 0x000fe200047c6670 */
[----:B------:R-:W-:-:S12]  /*19700*/  IMAD.MOV.U32 R0, RZ, RZ, RZ ;  /* 0x000000ffff007224 */ /* 0x000fd800078e00ff */
[----:B------:R-:W0:Y:S08]  /*19710*/  @!P6 LDC.64 R4, c[0x0][0xc80] ;  /* 0x00032000ff04eb82 */ /* 0x000e300000000a00 */
[----:B------:R-:W1:Y:S01]  /*19720*/  @!P6 LDC.64 R2, c[0x0][0xc78] ;  /* 0x00031e00ff02eb82 */ /* 0x000e620000000a00 */
[----:B0-----:R-:W-:-:S05]  /*19730*/  @!P6 IMAD.WIDE R4, R9, 0x4, R4 ;  /* 0x000000040904e825 */ /* 0x001fca00078e0204 */
[----:B------:R-:W2:Y:S01]  /*19740*/  @!P6 LDG.E R0, desc[UR36][R4.64] ;  /* 0x000000240400e981 */ /* 0x000ea2000c1e1900 */
[----:B-1----:R-:W-:-:S04]  /*19750*/  @!P6 IMAD.WIDE R2, R9, 0x4, R2 ;  /* 0x000000040902e825 */ /* 0x002fc800078e0202 */
[----:B------:R-:W-:-:S06]  /*19760*/  IMAD.MOV.U32 R9, RZ, RZ, RZ ;  /* 0x000000ffff097224 */ /* 0x000fcc00078e00ff */
[----:B------:R-:W2:Y:S02]  /*19770*/  @!P6 LDG.E R9, desc[UR36][R2.64] ;  /* 0x000000240209e981 */ /* 0x000ea4000c1e1900 */
[----:B--2---:R-:W-:-:S05]  /*19780*/  IMAD R13, R0, R9, RZ ;  /* 0x00000009000d7224 */ /* 0x004fca00078e02ff */
[----:B------:R-:W0:Y:S02]  /*19790*/  SHFL.UP PT, R8, R13, 0x1, RZ ;  /* 0x042000000d087989 */ /* 0x000e2400000e00ff */
[----:B0-----:R-:W-:-:S05]  /*197a0*/  SEL R8, R8, RZ, P1 ;  /* 0x000000ff08087207 */ /* 0x001fca0000800000 */
[----:B------:R-:W-:-:S05]  /*197b0*/  IMAD.IADD R8, R13, 0x1, R8 ;  /* 0x000000010d087824 */ /* 0x000fca00078e0208 */
        /* <DEDUP_REMOVED lines=13> */
[----:B0-----:R-:W-:-:S04]  /*19890*/  IMAD R3, R2, UR5, RZ ;  /* 0x0000000502037c24 */ /* 0x001fc8000f8e02ff */
[----:B------:R-:W-:-:S05]  /*198a0*/  IMAD.IADD R6, R3, 0x1, R6 ;  /* 0x0000000103067824 */ /* 0x000fca00078e0206 */
[----:B------:R-:W-:-:S13]  /*198b0*/  ISETP.GT.AND P6, PT, R6, UR6, PT ;  /* 0x0000000606007c0c */ /* 0x000fda000bfc4270 */
[----:B------:R-:W-:Y:S05]  /*198c0*/  @!P6 BRA `(.L_x_692) ;  /* 0xfffffffc006ce947 */ /* 0x000fea000383ffff */
.L_x_690:
[----:B------:R-:W-:Y:S02]  /*198d0*/  IMAD.IADD R10, R6, 0x1, -R3 ;  /* 0x00000001060a7824 */ /* 0x000fe400078e0a03 */
[----:B-1----:R-:W-:Y:S02]  /*198e0*/  IMAD.MOV.U32 R16, RZ, RZ, RZ ;  /* 0x000000ffff107224 */ /* 0x002fe400078e00ff */
[----:B------:R-:W-:-:S05]  /*198f0*/  IMAD R2, R5, UR5, R10 ;  /* 0x0000000505027c24 */ /* 0x000fca000f8e020a */
[----:B------:R-:W-:-:S13]  /*19900*/  ISETP.GT.AND P0, PT, R2, UR6, PT ;  /* 0x0000000602007c0c */ /* 0x000fda000bf04270 */
[----:B------:R-:W-:-:S04]  /*19910*/  VOTE.ANY R6, PT, !P0 ;  /* 0x0000000000067806 */ /* 0x000fc800040e0100 */
[----:B------:R-:W0:Y:S01]  /*19920*/  POPC R19, R6 ;  /* 0x0000000600137309 */ /* 0x000e220000000000 */
[----:B------:R-:W-:Y:S01]  /*19930*/  ISETP.NE.AND P0, PT, R6, RZ, PT ;  /* 0x000000ff0600720c */ /* 0x000fe20003f05270 */
[----:B0-----:R-:W0:Y:S04]  /*19940*/  SHFL.IDX PT, R0, R0, R19, 0x1f ;  /* 0x00001f1300007589 */ /* 0x001e2800000e0000 */
[----:B------:R1:W2:Y:S01]  /*19950*/  SHFL.IDX PT, R9, R9, R19, 0x1f ;  /* 0x00001f1309097589 */ /* 0x0002a200000e0000 */
[----:B0-----:R-:W-:-:S04]  /*19960*/  IABS R4, R0 ;  /* 0x0000000000047213 */ /* 0x001fc80000000000 */
[----:B------:R-:W0:Y:S08]  /*19970*/  I2F.RP R8, R4 ;  /* 0x0000000400087306 */ /* 0x000e300000209400 */
[----:B0-----:R-:W0:Y:S02]  /*19980*/  MUFU.RCP R8, R8 ;  /* 0x0000000800087308 */ /* 0x001e240000001000 */
[----:B0-----:R-:W-:-:S06]  /*19990*/  IADD3 R2, R8, 0xffffffe, RZ ;  /* 0x0ffffffe08027810 */ /* 0x001fcc0007ffe0ff */
[----:B------:R-:W0:Y:S02]  /*199a0*/  F2I.FTZ.U32.TRUNC.NTZ R3, R2 ;  /* 0x0000000200037305 */ /* 0x000e24000021f000 */
[----:B0-----:R-:W-:Y:S01]  /*199b0*/  IMAD.MOV R11, RZ, RZ, -R3 ;  /* 0x000000ffff0b7224 */ /* 0x001fe200078e0a03 */
[----:B-12---:R-:W-:Y:S06]  /*199c0*/  @!P0 BRA `(.L_x_693) ;  /* 0x0000000000088947 */ /* 0x006fec0003800000 */
[----:B------:R-:W-:-:S06]  /*199d0*/  VIADD R16, R19, 0xffffffff ;  /* 0xffffffff13107836 */ /* 0x000fcc0000000000 */
[----:B------:R0:W1:Y:S02]  /*199e0*/  SHFL.IDX PT, R16, R5, R16, 0x1f ;  /* 0x00001f1005107589 */ /* 0x00006400000e0000 */
.L_x_693:
[----:B-1----:R-:W-:Y:S01]  /*199f0*/  IMAD R16, R16, UR5, R10 ;  /* 0x0000000510107c24 */ /* 0x002fe2000f8e020a */
[----:B------:R-:W-:Y:S01]  /*19a00*/  IABS R10, R0 ;  /* 0x00000000000a7213 */ /* 0x000fe20000000000 */
[----:B------:R-:W-:Y:S01]  /*19a10*/  IMAD R11, R11, R4, RZ ;  /* 0x000000040b0b7224 */ /* 0x000fe200078e02ff */
[----:B0-----:R-:W-:Y:S01]  /*19a20*/  IABS R5, R9 ;  /* 0x0000000900057213 */ /* 0x001fe20000000000 */
[----:B------:R-:W-:Y:S01]  /*19a30*/  IMAD.MOV.U32 R2, RZ, RZ, RZ ;  /* 0x000000ffff027224 */ /* 0x000fe200078e00ff */
[----:B------:R-:W-:Y:S01]  /*19a40*/  IADD3 R17, -R16, UR6, RZ ;  /* 0x0000000610117c10 */ /* 0x000fe2000fffe1ff */
[----:B------:R-:W-:Y:S01]  /*19a50*/  IMAD.MOV R10, RZ, RZ, -R10 ;  /* 0x000000ffff0a7224 */ /* 0x000fe200078e0a0a */
[----:B------:R-:W0:Y:S01]  /*19a60*/  I2F.RP R6, R5 ;  /* 0x0000000500067306 */ /* 0x000e220000209400 */
[----:B------:R-:W-:Y:S01]  /*19a70*/  IMAD.HI.U32 R2, R3, R11, R2 ;  /* 0x0000000b03027227 */ /* 0x000fe200078e0002 */
[----:B------:R-:W-:-:S03]  /*19a80*/  IABS R8, R17 ;  /* 0x0000001100087213 */ /* 0x000fc60000000000 */
[----:B------:R-:W-:Y:S01]  /*19a90*/  VIADD R19, R19, UR4 ;  /* 0x0000000413137c36 */ /* 0x000fe20008000000 */
[----:B------:R-:W-:Y:S01]  /*19aa0*/  MOV R3, R8 ;  /* 0x0000000800037202 */ /* 0x000fe20000000f00 */
[----:B------:R-:W-:-:S04]  /*19ab0*/  IMAD.MOV.U32 R8, RZ, RZ, R10 ;  /* 0x000000ffff087224 */ /* 0x000fc800078e000a */
        /* <DEDUP_REMOVED lines=9> */
[----:B------:R0:W1:Y:S01]  /*19b50*/  F2I.FTZ.U32.TRUNC.NTZ R3, R8 ;  /* 0x0000000800037305 */ /* 0x000062000021f000 */
[----:B------:R-:W-:Y:S02]  /*19b60*/  ISETP.NE.AND P1, PT, R0, RZ, PT ;  /* 0x000000ff0000720c */ /* 0x000fe40003f25270 */
[----:B------:R-:W-:-:S02]  /*19b70*/  ISETP.GE.AND P2, PT, R4, RZ, PT ;  /* 0x000000ff0400720c */ /* 0x000fc40003f46270 */
[----:B0-----:R-:W-:-:S05]  /*19b80*/  IABS R8, R9 ;  /* 0x0000000900087213 */ /* 0x001fca0000000000 */
[----:B------:R-:W-:Y:S02]  /*19b90*/  @P0 VIADD R2, R2, 0x1 ;  /* 0x0000000102020836 */ /* 0x000fe40000000000 */
[----:B------:R-:W-:-:S03]  /*19ba0*/  IMAD.MOV R8, RZ, RZ, -R8 ;  /* 0x000000ffff087224 */ /* 0x000fc600078e0a08 */
[----:B------:R-:W-:Y:S01]  /*19bb0*/  MOV R6, R2 ;  /* 0x0000000200067202 */ /* 0x000fe20000000f00 */
[----:B-1----:R-:W-:-:S04]  /*19bc0*/  IMAD.MOV R2, RZ, RZ, -R3 ;  /* 0x000000ffff027224 */ /* 0x002fc800078e0a03 */
[----:B------:R-:W-:Y:S01]  /*19bd0*/  @!P2 IMAD.MOV R6, RZ, RZ, -R6 ;  /* 0x000000ffff06a224 */ /* 0x000fe200078e0a06 */
[----:B------:R-:W-:Y:S01]  /*19be0*/  @!P1 LOP3.LUT R6, RZ, R0, RZ, 0x33, !PT ;  /* 0x00000000ff069212 */ /* 0x000fe200078e33ff */
[----:B------:R-:W-:Y:S02]  /*19bf0*/  IMAD R11, R2, R5, RZ ;  /* 0x00000005020b7224 */ /* 0x000fe400078e02ff */
[----:B------:R-:W-:Y:S01]  /*19c00*/  IMAD.MOV.U32 R2, RZ, RZ, RZ ;  /* 0x000000ffff027224 */ /* 0x000fe200078e00ff */
[-C--:B------:R-:W-:Y:S01]  /*19c10*/  IABS R4, R6.reuse ;  /* 0x0000000600047213 */ /* 0x080fe20000000000 */
[----:B------:R-:W-:Y:S02]  /*19c20*/  IMAD R0, R0, R6, RZ ;  /* 0x0000000600007224 */ /* 0x000fe400078e02ff */
[----:B------:R-:W-:-:S04]  /*19c30*/  IMAD.HI.U32 R2, R3, R11, R2 ;  /* 0x0000000b03027227 */ /* 0x000fc800078e0002 */
[----:B------:R-:W-:Y:S01]  /*19c40*/  IMAD.MOV.U32 R3, RZ, RZ, R4 ;  /* 0x000000ffff037224 */ /* 0x000fe200078e0004 */
[----:B------:R-:W-:Y:S01]  /*19c50*/  MOV R4, R8 ;  /* 0x0000000800047202 */ /* 0x000fe20000000f00 */
[----:B------:R-:W-:Y:S02]  /*19c60*/  IMAD.IADD R17, R17, 0x1, -R0 ;  /* 0x0000000111117824 */ /* 0x000fe400078e0a00 */
[----:B------:R-:W-:-:S04]  /*19c70*/  IMAD.HI.U32 R2, R2, R3, RZ ;  /* 0x0000000302027227 */ /* 0x000fc800078e00ff */
[----:B------:R-:W-:Y:S01]  /*19c80*/  IMAD R4, R2, R4, R3 ;  /* 0x0000000402047224 */ /* 0x000fe200078e0203 */
[----:B------:R-:W-:-:S04]  /*19c90*/  LOP3.LUT R3, R6, R9, RZ, 0x3c, !PT ;  /* 0x0000000906037212 */ /* 0x000fc800078e3cff */
[----:B------:R-:W-:Y:S02]  /*19ca0*/  ISETP.GT.U32.AND P1, PT, R5, R4, PT ;  /* 0x000000040500720c */ /* 0x000fe40003f24070 */
[----:B------:R-:W-:-:S11]  /*19cb0*/  ISETP.GE.AND P2, PT, R3, RZ, PT ;  /* 0x000000ff0300720c */ /* 0x000fd60003f46270 */
[----:B------:R-:W-:Y:S02]  /*19cc0*/  @!P1 IMAD.IADD R4, R4, 0x1, -R5 ;  /* 0x0000000104049824 */ /* 0x000fe400078e0a05 */
[----:B------:R-:W-:Y:S01]  /*19cd0*/  @!P1 VIADD R2, R2, 0x1 ;  /* 0x0000000102029836 */ /* 0x000fe20000000000 */
[----:B------:R-:W-:Y:S02]  /*19ce0*/  ISETP.NE.AND P1, PT, R9, RZ, PT ;  /* 0x000000ff0900720c */ /* 0x000fe40003f25270 */
[----:B------:R-:W-:-:S13]  /*19cf0*/  ISETP.GE.U32.AND P0, PT, R4, R5, PT ;  /* 0x000000050400720c */ /* 0x000fda0003f06070 */
[----:B------:R-:W-:-:S04]  /*19d00*/  @P0 VIADD R2, R2, 0x1 ;  /* 0x0000000102020836 */ /* 0x000fc80000000000 */
[----:B------:R-:W-:Y:S01]  /*19d10*/  @!P2 IMAD.MOV R2, RZ, RZ, -R2 ;  /* 0x000000ffff02a224 */ /* 0x000fe200078e0a02 */
[----:B------:R-:W-:-:S05]  /*19d20*/  @!P1 LOP3.LUT R2, RZ, R9, RZ, 0x33, !PT ;  /* 0x00000009ff029212 */ /* 0x000fca00078e33ff */
[----:B------:R-:W-:-:S04]  /*19d30*/  IMAD.MOV R18, RZ, RZ, -R2 ;  /* 0x000000ffff127224 */ /* 0x000fc800078e0a02 */
[C---:B------:R-:W-:Y:S01]  /*19d40*/  IMAD R18, R9.reuse, R18, R6 ;  /* 0x0000001209127224 */ /* 0x040fe200078e0206 */
[----:B------:R-:W-:-:S05]  /*19d50*/  LEA R9, R9, R2, 0x18 ;  /* 0x0000000209097211 */ /* 0x000fca00078ec0ff */
[----:B------:R-:W-:Y:S01]  /*19d60*/  IMAD R18, R18, 0x10000, R9 ;  /* 0x0001000012127824 */ /* 0x000fe200078e0209 */
[----:B------:R-:W-:Y:S06]  /*19d70*/  BRA `(.L_x_694) ;  /* 0x00000000000c7947 */ /* 0x000fec0003800000 */
.L_x_691:
[----:B------:R-:W-:Y:S01]  /*19d80*/  IMAD.MOV.U32 R17, RZ, RZ, RZ ;  /* 0x000000ffff117224 */ /* 0x000fe200078e00ff */
[----:B------:R-:W-:Y:S01]  /*19d90*/  MOV R18, RZ ;  /* 0x000000ff00127202 */ /* 0x000fe20000000f00 */
[----:B------:R-:W-:-:S07]  /*19da0*/  IMAD.U32 R16, RZ, RZ, UR6 ;  /* 0x00000006ff107e24 */ /* 0x000fce000f8e00ff */
.L_x_694:
[----:B------:R-:W-:-:S13]  /*19db0*/  ISETP.NE.AND P0, PT, R7, RZ, PT ;  /* 0x000000ff0700720c */ /* 0x000fda0003f05270 */
[----:B------:R-:W0:Y:S01]  /*19dc0*/  @!P0 S2R R3, SR_CgaCtaId ;  /* 0x0000000000038919 */ /* 0x000e220000008800 */
[----:B------:R-:W-:-:S04]  /*19dd0*/  @!P0 MOV R0, 0x400 ;  /* 0x0000040000008802 */ /* 0x000fc80000000f00 */
[----:B0-----:R-:W-:-:S05]  /*19de0*/  @!P0 LEA R0, R3, R0, 0x18 ;  /* 0x0000000003008211 */ /* 0x001fca00078ec0ff */
[----:B------:R2:W-:Y:S01]  /*19df0*/  @!P0 STS.128 [R0+0x228d0], R16 ;  /* 0x0228d01000008388 */ /* 0x0005e20000000c00 */
[----:B------:R-:W-:Y:S06]  /*19e00*/  BAR.ARV 0x5, 0x180 ;  /* 0x0146000000007b1d */ /* 0x000fec0000002000 */
.L_x_689:
[----:B------:R3:W-:Y:S01]  /*19e10*/  STL [R1+0x34], RZ ;  /* 0x000034ff01007387 */ /* 0x0007e20000100800 */
[----:B------:R-:W-:Y:S01]  /*19e20*/  ULDC UR4, c[0x0][0xc3c] ;  /* 0x00030f0000047ab9 */ /* 0x000fe20000000800 */
[----:B------:R-:W-:Y:S01]  /*19e30*/  IMAD.MOV.U32 R36, RZ, RZ, 0x1 ;  /* 0x00000001ff247424 */ /* 0x000fe200078e00ff */
[----:B-1----:R-:W-:Y:S01]  /*19e40*/  ISETP.GE.AND P0, PT, R19, UR4, PT ;  /* 0x0000000413007c0c */ /* 0x002fe2000bf06270 */
[----:B------:R-:W-:-:S12]  /*19e50*/  IMAD.MOV.U32 R31, RZ, RZ, RZ ;  /* 0x000000ffff1f7224 */ /* 0x000fd800078e00ff */
[----:B---3--:R-:W-:Y:S05]  /*19e60*/  @P0 BRA `(.L_x_695) ;  /* 0x0000007000200947 */ /* 0x008fea0003800000 */
[----:B--2---:R-:W2:Y:S01]  /*19e70*/  LDL R0, [R1+0x48] ;  /* 0x0000480001007983 */ /* 0x004ea20000100800 */
[----:B------:R-:W1:Y:S01]  /*19e80*/  S2UR UR4, SR_CgaCtaId ;  /* 0x00000000000479c3 */ /* 0x000e620000008800 */
[----:B------:R-:W-:Y:S01]  /*19e90*/  MOV R23, 0x400 ;  /* 0x0000040000177802 */ /* 0x000fe20000000f00 */
[----:B------:R-:W-:Y:S01]  /*19ea0*/  BSSY B7, `(.L_x_695) ;  /* 0x0000704000077945 */ /* 0x000fe20003800000 */
[----:B------:R-:W3:Y:S01]  /*19eb0*/  S2R R14, SR_TID.X ;  /* 0x00000000000e7919 */ /* 0x000ee20000002100 */
[----:B------:R-:W-:Y:S01]  /*19ec0*/  IMAD.MOV.U32 R37, RZ, RZ, 0x1 ;  /* 0x00000001ff257424 */ /* 0x000fe200078e00ff */
[----:B------:R-:W-:Y:S01]  /*19ed0*/  ULDC.64 UR40, c[0x0][0x198] ;  /* 0x0000660000287ab9 */ /* 0x000fe20000000a00 */
[----:B------:R-:W-:Y:S01]  /*19ee0*/  IMAD.MOV.U32 R34, RZ, RZ, RZ ;  /* 0x000000ffff227224 */ /* 0x000fe200078e00ff */
[----:B------:R-:W-:Y:S01]  /*19ef0*/  ULDC UR39, c[0x0][0xc] ;  /* 0x0000030000277ab9 */ /* 0x000fe20000000800 */
[----:B------:R-:W-:Y:S02]  /*19f00*/  IMAD.MOV.U32 R31, RZ, RZ, RZ ;  /* 0x000000ffff1f7224 */ /* 0x000fe400078e00ff */
[----:B------:R-:W-:Y:S01]  /*19f10*/  IMAD.MOV.U32 R36, RZ, RZ, 0x1 ;  /* 0x00000001ff247424 */ /* 0x000fe200078e00ff */
[C---:B---3--:R-:W-:Y:S01]  /*19f20*/  LOP3.LUT R13, R14.reuse, 0x7f, RZ, 0xc0, !PT ;  /* 0x0000007f0e0d7812 */ /* 0x048fe200078ec0ff */
[C---:B------:R-:W-:Y:S01]  /*19f30*/  IMAD.SHL.U32 R5, R14.reuse, 0x20, RZ ;  /* 0x000000200e057824 */ /* 0x040fe200078e00ff */
[C---:B0-----:R-:W-:Y:S01]  /*19f40*/  SHF.L.U32 R2, R14.reuse, 0x7, RZ ;  /* 0x000000070e027819 */ /* 0x041fe200000006ff */
[C---:B------:R-:W-:Y:S01]  /*19f50*/  IMAD.SHL.U32 R11, R14.reuse, 0x4, RZ ;  /* 0x000000040e0b7824 */ /* 0x040fe200078e00ff */
[----:B------:R-:W-:Y:S01]  /*19f60*/  SHF.R.U32.HI R4, RZ, 0x1, R14 ;  /* 0x00000001ff047819 */ /* 0x000fe2000001160e */
[----:B------:R-:W-:Y:S01]  /*19f70*/  IMAD.SHL.U32 R7, R13, 0x10, RZ ;  /* 0x000000100d077824 */ /* 0x000fe200078e00ff */
[----:B------:R-:W-:Y:S01]  /*19f80*/  LOP3.LUT R6, R5, 0x80, RZ, 0xc0, !PT ;  /* 0x0000008005067812 */ /* 0x000fe200078ec0ff */
[----:B------:R-:W-:Y:S01]  /*19f90*/  IMAD.SHL.U32 R10, R14, 0x2, RZ ;  /* 0x000000020e0a7824 */ /* 0x000fe200078e00ff */
[----:B------:R-:W-:-:S02]  /*19fa0*/  LOP3.LUT R3, R2, 0x380, RZ, 0xc0, !PT ;  /* 0x0000038002037812 */ /* 0x000fc400078ec0ff */
[----:B------:R-:W-:Y:S02]  /*19fb0*/  LOP3.LUT R8, R7, 0x600, RZ, 0xc0, !PT ;  /* 0x0000060007087812 */ /* 0x000fe400078ec0ff */
[----:B------:R-:W-:Y:S02]  /*19fc0*/  LOP3.LUT R6, R6, 0x10, R14, 0xf8, !PT ;  /* 0x0000001006067812 */ /* 0x000fe400078ef80e */
[----:B------:R-:W-:Y:S02]  /*19fd0*/  LOP3.LUT R8, R8, 0x60, R5, 0xf8, !PT ;  /* 0x0000006008087812 */ /* 0x000fe400078ef805 */
[----:B------:R-:W-:Y:S02]  /*19fe0*/  LOP3.LUT R3, R3, 0x30, R4, 0xf8, !PT ;  /* 0x0000003003037812 */ /* 0x000fe400078ef804 */
[----:B------:R-:W-:Y:S02]  /*19ff0*/  LOP3.LUT R6, R6, 0x10, R11, 0x78, !PT ;  /* 0x0000001006067812 */ /* 0x000fe400078e780b */
[----:B------:R-:W-:-:S02]  /*1a000*/  LOP3.LUT R5, R8, 0x100, R5, 0xf8, !PT ;  /* 0x0000010008057812 */ /* 0x000fc400078ef805 */
[----:B------:R-:W-:Y:S02]  /*1a010*/  LOP3.LUT P0, RZ, R14, 0x4, RZ, 0xc0, !PT ;  /* 0x000000040eff7812 */ /* 0x000fe4000780c0ff */
[----:B------:R-:W-:-:S05]  /*1a020*/  LOP3.LUT R4, R5, R6, RZ, 0xfc, !PT ;  /* 0x0000000605047212 */ /* 0x000fca00078efcff */
[----:B------:R1:W-:Y:S02]  /*1a030*/  STL [R1+0x14], R4 ;  /* 0x0000140401007387 */ /* 0x0003e40000100800 */
[----:B-1----:R-:W-:-:S04]  /*1a040*/  MOV R4, UR4 ;  /* 0x0000000400047c02 */ /* 0x002fc80008000f00 */
[----:B------:R-:W-:Y:S02]  /*1a050*/  LEA R23, R4, R23, 0x18 ;  /* 0x0000001704177211 */ /* 0x000fe400078ec0ff */
[----:B--2---:R-:W-:Y:S01]  /*1a060*/  R2UR UR5, R0 ;  /* 0x00000000000572ca */ /* 0x004fe200000e0000 */
[----:B------:R-:W-:-:S05]  /*1a070*/  IMAD.SHL.U32 R0, R14, 0x10, RZ ;  /* 0x000000100e007824 */ /* 0x000fca00078e00ff */
[----:B------:R-:W-:Y:S02]  /*1a080*/  LOP3.LUT R9, R0, 0x3f0, RZ, 0xc0, !PT ;  /* 0x000003f000097812 */ /* 0x000fe400078ec0ff */
[----:B------:R-:W-:Y:S02]  /*1a090*/  LOP3.LUT R3, R3, 0x70, R0, 0x78, !PT ;  /* 0x0000007003037812 */ /* 0x000fe400078e7800 */
[----:B------:R-:W-:Y:S02]  /*1a0a0*/  LOP3.LUT R10, R9, 0x70, R10, 0x78, !PT ;  /* 0x00000070090a7812 */ /* 0x000fe400078e780a */
[----:B------:R-:W-:Y:S01]  /*1a0b0*/  LOP3.LUT R2, R3, 0xc00, R2, 0xf8, !PT ;  /* 0x00000c0003027812 */ /* 0x000fe200078ef802 */
[----:B------:R-:W-:Y:S01]  /*1a0c0*/  ULOP3.LUT UR42, UR5, 0x2, URZ, 0xfc, !UPT ;  /* 0x00000002052a7892 */ /* 0x000fe2000f8efc3f */
[----:B------:R-:W-:Y:S01]  /*1a0d0*/  LOP3.LUT R12, R10, 0x400, R7, 0xf8, !PT ;  /* 0x000004000a0c7812 */ /* 0x000fe200078ef807 */
[----:B------:R-:W-:Y:S01]  /*1a0e0*/  ULOP3.LUT UR38, UR5, 0x1, URZ, 0xfc, !UPT ;  /* 0x0000000105267892 */ /* 0x000fe2000f8efc3f */
[----:B------:R-:W-:-:S02]  /*1a0f0*/  SHF.R.U32.HI R3, RZ, 0x3, R13 ;  /* 0x00000003ff037819 */ /* 0x000fc4000001160d */
[----:B------:R-:W-:Y:S01]  /*1a100*/  LOP3.LUT R30, R0, 0x70, RZ, 0xc0, !PT ;  /* 0x00000070001e7812 */ /* 0x000fe200078ec0ff */
[----:B------:R-:W-:Y:S01]  /*1a110*/  STL [R1+0x10], R12 ;  /* 0x0000100c01007387 */ /* 0x000fe20000100800 */
[----:B------:R-:W-:Y:S01]  /*1a120*/  LOP3.LUT R3, R3, 0x70, R0, 0xf8, !PT ;  /* 0x0000007003037812 */ /* 0x000fe200078ef800 */
[----:B------:R-:W-:Y:S02]  /*1a130*/  IMAD.IADD R0, R23, 0x1, R12 ;  /* 0x0000000117007824 */ /* 0x000fe400078e020c */
[----:B------:R0:W-:Y:S04]  /*1a140*/  STL [R1+0x18], R2 ;  /* 0x0000180201007387 */ /* 0x0001e80000100800 */
[----:B------:R-:W-:Y:S01]  /*1a150*/  STL [R1+0x34], RZ ;  /* 0x000034ff01007387 */ /* 0x000fe20000100800 */
[----:B0-----:R-:W-:-:S05]  /*1a160*/  IMAD.MOV.U32 R2, RZ, RZ, 0x40 ;  /* 0x00000040ff027424 */ /* 0x001fca00078e00ff */
[----:B------:R-:W-:-:S05]  /*1a170*/  SEL R2, R2, 0xffffffc0, !P0 ;  /* 0xffffffc002027807 */ /* 0x000fca0004000000 */
[----:B------:R0:W-:Y:S04]  /*1a180*/  STL [R1+0x1c], R2 ;  /* 0x00001c0201007387 */ /* 0x0001e80000100800 */
[----:B------:R1:W-:Y:S04]  /*1a190*/  STL [R1+0xc], R4 ;  /* 0x00000c0401007387 */ /* 0x0003e80000100800 */
[----:B------:R1:W-:Y:S01]  /*1a1a0*/  STL [R1+0x24], R0 ;  /* 0x0000240001007387 */ /* 0x0003e20000100800 */
[----:B0-----:R-:W-:-:S07]  /*1a1b0*/  LOP3.LUT R2, R3, 0x80, RZ, 0xfc, !PT ;  /* 0x0000008003027812 */ /* 0x001fce00078efcff */
.L_x_805:
[----:B------:R-:W0:Y:S02]  /*1a1c0*/  LDC.64 R24, c[0x0][0xc88] ;  /* 0x00032200ff187b82 */ /* 0x000e240000000a00 */
[----:B0-----:R-:W-:-:S06]  /*1a1d0*/  IMAD.WIDE R24, R19, 0x4, R24 ;  /* 0x0000000413187825 */ /* 0x001fcc00078e0218 */
[----:B-1----:R-:W1:Y:S01]  /*1a1e0*/  LDG.E R24, desc[UR36][R24.64] ;  /* 0x0000002418187981 */ /* 0x002e62000c1e1900 */
[----:B------:R-:W-:Y:S05]  /*1a1f0*/  YIELD ;  /* 0x0000000000007946 */ /* 0x000fea0003800000 */
[----:B------:R-:W-:Y:S01]  /*1a200*/  ULDC.64 UR4, c[0x0][0xa28] ;  /* 0x00028a0000047ab9 */ /* 0x000fe20000000a00 */
[----:B------:R-:W-:Y:S01]  /*1a210*/  ULDC.64 UR8, c[0x0][0xa18] ;  /* 0x0002860000087ab9 */ /* 0x000fe20000000a00 */
[----:B------:R-:W-:Y:S01]  /*1a220*/  ISETP.NE.U32.AND P0, PT, RZ, UR4, PT ;  /* 0x00000004ff007c0c */ /* 0x000fe2000bf05070 */
[----:B------:R-:W-:Y:S01]  /*1a230*/  IMAD.MOV.U32 R9, RZ, RZ, RZ ;  /* 0x000000ffff097224 */ /* 0x000fe200078e00ff */
[----:B------:R-:W-:-:S02]  /*1a240*/  ULDC.64 UR6, c[0x0][0xa10] ;  /* 0x0002840000067ab9 */ /* 0x000fc40000000a00 */
[----:B------:R-:W-:Y:S02]  /*1a250*/  ISETP.NE.AND.EX P0, PT, RZ, UR5, PT, P0 ;  /* 0x00000005ff007c0c */ /* 0x000fe4000bf05300 */
[----:B------:R-:W-:-:S04]  /*1a260*/  ISETP.NE.U32.AND P2, PT, RZ, UR6, PT ;  /* 0x00000006ff007c0c */ /* 0x000fc8000bf45070 */
[----:B------:R-:W-:Y:S02]  /*1a270*/  ISETP.NE.AND.EX P2, PT, RZ, UR7, PT, P2 ;  /* 0x00000007ff007c0c */ /* 0x000fe4000bf45320 */
[----:B------:R-:W-:Y:S02]  /*1a280*/  MOV R28, RZ ;  /* 0x000000ff001c7202 */ /* 0x000fe40000000f00 */
[----:B-1----:R-:W-:-:S03]  /*1a290*/  SHF.R.S32.HI R0, RZ, 0x1f, R24 ;  /* 0x0000001fff007819 */ /* 0x002fc60000011418 */
[C---:B---3--:R-:W-:Y:S01]  /*1a2a0*/  @P0 LEA R2, P1, R24.reuse, UR4, 0x2 ;  /* 0x0000000418020c11 */ /* 0x048fe2000f8210ff */
[C---:B------:R-:W-:Y:S01]  /*1a2b0*/  IMAD.SHL.U32 R25, R24.reuse, 0x4, RZ ;  /* 0x0000000418197824 */ /* 0x040fe200078e00ff */
[C-C-:B------:R-:W-:Y:S01]  /*1a2c0*/  SHF.L.U64.HI R26, R24.reuse, 0x2, R0.reuse ;  /* 0x00000002181a7819 */ /* 0x140fe20000010200 */
[----:B------:R0:W-:Y:S01]  /*1a2d0*/  STL [R1+0x2c], R0 ;  /* 0x00002c0001007387 */ /* 0x0001e20000100800 */
[----:B------:R-:W-:Y:S01]  /*1a2e0*/  @P0 LEA.HI.X R3, R24, UR5, R0, 0x2, P1 ;  /* 0x0000000518030c11 */ /* 0x000fe200088f1400 */
[----:B------:R-:W-:Y:S01]  /*1a2f0*/  ULDC.64 UR4, c[0x0][0xa00] ;  /* 0x0002800000047ab9 */ /* 0x000fe20000000a00 */
[----:B------:R-:W-:-:S03]  /*1a300*/  ISETP.NE.U32.AND P1, PT, RZ, UR8, PT ;  /* 0x00000008ff007c0c */ /* 0x000fc6000bf25070 */
[----:B--2---:R1:W2:Y:S01]  /*1a310*/  @P0 LDG.E R9, desc[UR36][R2.64] ;  /* 0x0000002402090981 */ /* 0x0042a2000c1e1900 */
[----:B------:R-:W-:Y:S02]  /*1a320*/  ISETP.NE.AND.EX P1, PT, RZ, UR9, PT, P1 ;  /* 0x00000009ff007c0c */ /* 0x000fe4000bf25310 */
[----:B------:R-:W-:Y:S01]  /*1a330*/  ISETP.NE.U32.AND P0, PT, RZ, UR4, PT ;  /* 0x00000004ff007c0c */ /* 0x000fe2000bf05070 */
[----:B0-----:R-:W-:Y:S01]  /*1a340*/  IMAD.MOV.U32 R0, RZ, RZ, RZ ;  /* 0x000000ffff007224 */ /* 0x001fe200078e00ff */
[C---:B------:R-:W-:Y:S02]  /*1a350*/  IADD3 R4, P4, R25.reuse, UR6, RZ ;  /* 0x0000000619047c10 */ /* 0x040fe4000ff9e0ff */
[----:B------:R-:W-:Y:S02]  /*1a360*/  ISETP.NE.AND.EX P0, PT, RZ, UR5, PT, P0 ;  /* 0x00000005ff007c0c */ /* 0x000fe4000bf05300 */
[----:B------:R-:W-:Y:S02]  /*1a370*/  IADD3.X R5, R26, UR7, RZ, P4, !PT ;  /* 0x000000071a057c10 */ /* 0x000fe4000a7fe4ff */
[----:B-1----:R-:W-:Y:S01]  /*1a380*/  IADD3 R2, P3, R25, UR4, RZ ;  /* 0x0000000419027c10 */ /* 0x002fe2000ff7e0ff */
[----:B------:R-:W-:-:S02]  /*1a390*/  ULDC UR4, c[0x0][0x288] ;  /* 0x0000a20000047ab9 */ /* 0x000fc40000000800 */
[----:B------:R-:W5:Y:S01]  /*1a3a0*/  @P2 LDG.E R0, desc[UR36][R4.64] ;  /* 0x0000002404002981 */ /* 0x000f62000c1e1900 */
[C---:B------:R-:W-:Y:S02]  /*1a3b0*/  IADD3.X R3, R26.reuse, UR5, RZ, P3, !PT ;  /* 0x000000051a037c10 */ /* 0x040fe40009ffe4ff */
[----:B------:R-:W-:Y:S01]  /*1a3c0*/  @P1 IADD3 R6, P3, R25, UR8, RZ ;  /* 0x0000000819061c10 */ /* 0x000fe2000ff7e0ff */
[----:B------:R-:W-:Y:S01]  /*1a3d0*/  IMAD.U32 R8, RZ, RZ, UR4 ;  /* 0x00000004ff087e24 */ /* 0x000fe2000f8e00ff */
[----:B------:R-:W-:Y:S01]  /*1a3e0*/  ULDC.64 UR4, c[0x0][0x418] ;  /* 0x0001060000047ab9 */ /* 0x000fe20000000a00 */
[----:B------:R-:W5:Y:S01]  /*1a3f0*/  @P0 LDG.E R28, desc[UR36][R2.64] ;  /* 0x00000024021c0981 */ /* 0x000f62000c1e1900 */
[----:B------:R-:W-:-:S05]  /*1a400*/  @P1 IADD3.X R7, R26, UR9, RZ, P3, !PT ;  /* 0x000000091a071c10 */ /* 0x000fca0009ffe4ff */
[----:B------:R0:W3:Y:S01]  /*1a410*/  @P1 LDG.E R8, desc[UR36][R6.64] ;  /* 0x0000002406081981 */ /* 0x0000e2000c1e1900 */
[----:B------:R-:W-:-:S03]  /*1a420*/  UISETP.NE.U32.AND UP0, UPT, UR4, URZ, UPT ;  /* 0x0000003f0400728c */ /* 0x000fc6000bf05070 */
[----:B------:R-:W-:Y:S01]  /*1a430*/  ULDC UR4, c[0x0][0x424] ;  /* 0x0001090000047ab9 */ /* 0x000fe20000000800 */
[----:B------:R-:W-:-:S03]  /*1a440*/  UISETP.NE.AND.EX UP0, UPT, UR5, URZ, UPT, UP0 ;  /* 0x0000003f0500728c */ /* 0x000fc6000bf05300 */
[----:B------:R-:W-:Y:S01]  /*1a450*/  ULDC UR5, c[0x0][0x2f0] ;  /* 0x0000bc0000057ab9 */ /* 0x000fe20000000800 */
[----:B------:R-:W-:-:S04]  /*1a460*/  USEL UR4, UR4, 0x1, UP0 ;  /* 0x0000000104047887 */ /* 0x000fc80008000000 */
[----:B------:R-:W-:-:S03]  /*1a470*/  UIMAD UR4, UR4, UR5, URZ ;  /* 0x00000005040472a4 */ /* 0x000fc6000f8e023f */
[----:B------:R-:W-:Y:S02]  /*1a480*/  ULDC UR5, c[0x0][0x348] ;  /* 0x0000d20000057ab9 */ /* 0x000fe40000000800 */
[----:B0-----:R-:W-:Y:S01]  /*1a490*/  IMAD.U32 R6, RZ, RZ, UR5 ;  /* 0x00000005ff067e24 */ /* 0x001fe2000f8e00ff */
[----:B--2---:R-:W-:Y:S04]  /*1a4a0*/  STL [R1], R9 ;  /* 0x0000000901007387 */ /* 0x004fe80000100800 */
[----:B---3--:R0:W-:Y:S02]  /*1a4b0*/  STL [R1+0x30], R8 ;  /* 0x0000300801007387 */ /* 0x0081e40000100800 */
[----:B0-----:R-:W-:Y:S01]  /*1a4c0*/  IMAD.U32 R8, RZ, RZ, UR4 ;  /* 0x00000004ff087e24 */ /* 0x001fe2000f8e00ff */
[----:B------:R-:W-:Y:S06]  /*1a4d0*/  @P1 BRA `(.L_x_696) ;  /* 0x0000000000141947 */ /* 0x000fec0003800000 */
[----:B------:R-:W-:Y:S05]  /*1a4e0*/  @!P0 BRA `(.L_x_696) ;  /* 0x0000000000108947 */ /* 0x000fea0003800000 */
[----:B------:R-:W2:Y:S04]  /*1a4f0*/  LDG.E R7, desc[UR36][R2.64] ;  /* 0x0000002402077981 */ /* 0x000ea8000c1e1900 */
[----:B------:R-:W2:Y:S02]  /*1a500*/  LDG.E R2, desc[UR36][R2.64+0x4] ;  /* 0x0000042402027981 */ /* 0x000ea4000c1e1900 */
[----:B--2---:R-:W-:-:S05]  /*1a510*/  IMAD.IADD R2, R2, 0x1, -R7 ;  /* 0x0000000102027824 */ /* 0x004fca00078e0a07 */
[----:B------:R0:W-:Y:S02]  /*1a520*/  STL [R1+0x30], R2 ;  /* 0x0000300201007387 */ /* 0x0001e40000100800 */
.L_x_696:
[----:B------:R-:W-:Y:S01]  /*1a530*/  ULDC.64 UR4, c[0x0][0xa20] ;  /* 0x0002880000047ab9 */ /* 0x000fe20000000a00 */
[C---:B------:R-:W-:Y:S02]  /*1a540*/  LOP3.LUT R7, R18.reuse, 0xff000000, RZ, 0xc0, !PT ;  /* 0xff00000012077812 */ /* 0x040fe400078ec0ff */
[----:B------:R-:W-:Y:S02]  /*1a550*/  ISETP.NE.U32.AND P0, PT, RZ, UR4, PT ;  /* 0x00000004ff007c0c */ /* 0x000fe4000bf05070 */
[----:B------:R-:W-:Y:S02]  /*1a560*/  SHF.R.U32.HI R7, RZ, 0x8, R7 ;  /* 0x00000008ff077819 */ /* 0x000fe40000011607 */
[----:B------:R-:W-:Y:S02]  /*1a570*/  ISETP.NE.AND.EX P0, PT, RZ, UR5, PT, P0 ;  /* 0x00000005ff007c0c */ /* 0x000fe4000bf05300 */
[C---:B0-----:R-:W-:Y:S02]  /*1a580*/  LOP3.LUT R2, R18.reuse, 0xff0000, RZ, 0xc0, !PT ;  /* 0x00ff000012027812 */ /* 0x041fe400078ec0ff */
[----:B------:R-:W-:-:S02]  /*1a590*/  LOP3.LUT R18, R18, 0xffff, RZ, 0xc0, !PT ;  /* 0x0000ffff12127812 */ /* 0x000fc400078ec0ff */
[----:B------:R-:W-:Y:S02]  /*1a5a0*/  LEA.HI R7, R2, R7, RZ, 0x10 ;  /* 0x0000000702077211 */ /* 0x000fe400078f80ff */
[----:B------:R-:W-:-:S05]  /*1a5b0*/  MOV R35, R24 ;  /* 0x0000001800237202 */ /* 0x000fca0000000f00 */
[----:B------:R-:W-:Y:S05]  /*1a5c0*/  @!P0 BRA `(.L_x_697) ;  /* 0x0000000000108947 */ /* 0x000fea0003800000 */
[----:B------:R-:W-:-:S04]  /*1a5d0*/  IADD3 R2, P0, R25, UR4, RZ ;  /* 0x0000000419027c10 */ /* 0x000fc8000ff1e0ff */
[----:B------:R-:W-:-:S05]  /*1a5e0*/  IADD3.X R3, R26, UR5, RZ, P0, !PT ;  /* 0x000000051a037c10 */ /* 0x000fca00087fe4ff */
[----:B------:R0:W5:Y:S01]  /*1a5f0*/  LDG.E R8, desc[UR36][R2.64] ;  /* 0x0000002402087981 */ /* 0x000162000c1e1900 */
[----:B------:R-:W-:Y:S05]  /*1a600*/  BRA `(.L_x_698) ;  /* 0x0000000000247947 */ /* 0x000fea0003800000 */
.L_x_697:
        /* <DEDUP_REMOVED lines=9> */
.L_x_698:
[----:B0-----:R-:W2:Y:S04]  /*1a6a0*/  @P2 LDG.E R2, desc[UR36][R4.64] ;  /* 0x0000002404022981 */ /* 0x001ea8000c1e1900 */
[----:B------:R0:W2:Y:S01]  /*1a6b0*/  @P2 LDG.E R4, desc[UR36][R4.64+0x4] ;  /* 0x0000042404042981 */ /* 0x0000a2000c1e1900 */
[----:B-----5:R-:W-:Y:S01]  /*1a6c0*/  IMAD.IADD R8, R8, 0x1, -R9 ;  /* 0x0000000108087824 */ /* 0x020fe200078e0a09 */
[----:B------:R-:W-:Y:S01]  /*1a6d0*/  BSSY B0, `(.L_x_699) ;  /* 0x0000029000007945 */ /* 0x000fe20003800000 */
[----:B------:R-:W-:Y:S02]  /*1a6e0*/  MOV R3, RZ ;  /* 0x000000ff00037202 */ /* 0x000fe40000000f00 */
[----:B0-----:R-:W-:Y:S02]  /*1a6f0*/  LOP3.LUT R5, R7, 0xff, RZ, 0xc0, !PT ;  /* 0x000000ff07057812 */ /* 0x001fe400078ec0ff */
[----:B------:R-:W-:Y:S01]  /*1a700*/  SHF.R.U32.HI R7, RZ, 0x10, R7 ;  /* 0x00000010ff077819 */ /* 0x000fe20000011607 */
[----:B--2---:R-:W-:-:S04]  /*1a710*/  @P2 IMAD.IADD R6, R4, 0x1, -R2 ;  /* 0x0000000104062824 */ /* 0x004fc800078e0a02 */
[----:B------:R-:W-:-:S04]  /*1a720*/  IMAD.IADD R27, R8, 0x1, R6 ;  /* 0x00000001081b7824 */ /* 0x000fc800078e0206 */
[C---:B------:R-:W-:Y:S01]  /*1a730*/  VIADD R4, R27.reuse, 0x9f ;  /* 0x0000009f1b047836 */ /* 0x040fe20000000000 */
[----:B------:R-:W-:-:S03]  /*1a740*/  ISETP.GE.AND P1, PT, R27, 0x1, PT ;  /* 0x000000011b00780c */ /* 0x000fc60003f26270 */
[----:B------:R-:W-:-:S05]  /*1a750*/  IMAD.HI R4, R4, 0x66666667, RZ ;  /* 0x6666666704047827 */ /* 0x000fca00078e02ff */
[----:B------:R-:W-:-:S04]  /*1a760*/  SHF.R.U32.HI R2, RZ, 0x1f, R4 ;  /* 0x0000001fff027819 */ /* 0x000fc80000011604 */
[----:B------:R-:W-:Y:S01]  /*1a770*/  LEA.HI.SX32 R4, R4, R2, 0x1a ;  /* 0x0000000204047211 */ /* 0x000fe200078fd2ff */
[----:B------:R-:W-:Y:S06]  /*1a780*/  @!P1 BRA `(.L_x_700) ;  /* 0x0000000000749947 */ /* 0x000fec0003800000 */
[----:B------:R-:W-:Y:S01]  /*1a790*/  ISETP.NE.AND P0, PT, R7, RZ, PT ;  /* 0x000000ff0700720c */ /* 0x000fe20003f05270 */
[----:B------:R-:W-:-:S03]  /*1a7a0*/  ULDC UR4, c[0x0][0x9f0] ;  /* 0x00027c0000047ab9 */ /* 0x000fc60000000800 */
[----:B------:R-:W-:-:S04]  /*1a7b0*/  SEL R9, R7, UR4, P0 ;  /* 0x0000000407097c07 */ /* 0x000fc80008000000 */
[----:B------:R-:W-:Y:S02]  /*1a7c0*/  IABS R11, R9 ;  /* 0x00000009000b7213 */ /* 0x000fe40000000000 */
[----:B------:R-:W-:Y:S02]  /*1a7d0*/  IADD3 R10, R9, -0x1, R4 ;  /* 0xffffffff090a7810 */ /* 0x000fe40007ffe004 */
[----:B------:R-:W0:Y:S08]  /*1a7e0*/  I2F.RP R2, R11 ;  /* 0x0000000b00027306 */ /* 0x000e300000209400 */
[----:B0-----:R-:W0:Y:S02]  /*1a7f0*/  MUFU.RCP R2, R2 ;  /* 0x0000000200027308 */ /* 0x001e240000001000 */
[----:B0-----:R-:W-:-:S06]  /*1a800*/  VIADD R2, R2, 0xffffffe ;  /* 0x0ffffffe02027836 */ /* 0x001fcc0000000000 */
[----:B------:R0:W1:Y:S02]  /*1a810*/  F2I.FTZ.U32.TRUNC.NTZ R3, R2 ;  /* 0x0000000200037305 */ /* 0x000064000021f000 */
[----:B0-----:R-:W-:-:S04]  /*1a820*/  LOP3.LUT R2, R10, R9, RZ, 0x3c, !PT ;  /* 0x000000090a027212 */ /* 0x001fc800078e3cff */
[----:B------:R-:W-:Y:S01]  /*1a830*/  ISETP.GE.AND P4, PT, R2, RZ, PT ;  /* 0x000000ff0200720c */ /* 0x000fe20003f86270 */
[----:B-1----:R-:W-:-:S04]  /*1a840*/  IMAD.MOV R2, RZ, RZ, -R3 ;  /* 0x000000ffff027224 */ /* 0x002fc800078e0a03 */
[----:B------:R-:W-:Y:S02]  /*1a850*/  IMAD R12, R2, R11, RZ ;  /* 0x0000000b020c7224 */ /* 0x000fe400078e02ff */
[----:B------:R-:W-:-:S04]  /*1a860*/  IMAD.MOV.U32 R2, RZ, RZ, RZ ;  /* 0x000000ffff027224 */ /* 0x000fc800078e00ff */
[----:B------:R-:W-:Y:S01]  /*1a870*/  IMAD.HI.U32 R12, R3, R12, R2 ;  /* 0x0000000c030c7227 */ /* 0x000fe200078e0002 */
[----:B------:R-:W-:Y:S02]  /*1a880*/  IABS R2, R10 ;  /* 0x0000000a00027213 */ /* 0x000fe40000000000 */
[----:B------:R-:W-:-:S03]  /*1a890*/  IABS R3, R9 ;  /* 0x0000000900037213 */ /* 0x000fc60000000000 */
[----:B------:R-:W-:-:S04]  /*1a8a0*/  IMAD.HI.U32 R12, R12, R2, RZ ;  /* 0x000000020c0c7227 */ /* 0x000fc800078e00ff */
[----:B------:R-:W-:-:S04]  /*1a8b0*/  IMAD.MOV R3, RZ, RZ, -R3 ;  /* 0x000000ffff037224 */ /* 0x000fc800078e0a03 */
[----:B------:R-:W-:-:S05]  /*1a8c0*/  IMAD R2, R12, R3, R2 ;  /* 0x000000030c027224 */ /* 0x000fca00078e0202 */
[----:B------:R-:W-:-:S13]  /*1a8d0*/  ISETP.GT.U32.AND P3, PT, R11, R2, PT ;  /* 0x000000020b00720c */ /* 0x000fda0003f64070 */
[----:B------:R-:W-:Y:S01]  /*1a8e0*/  @!P3 IMAD.IADD R2, R2, 0x1, -R11 ;  /* 0x000000010202b824 */ /* 0x000fe200078e0a0b */
[----:B------:R-:W-:Y:S02]  /*1a8f0*/  @!P3 IADD3 R12, R12, 0x1, RZ ;  /* 0x000000010c0cb810 */ /* 0x000fe40007ffe0ff */
[----:B------:R-:W-:Y:S02]  /*1a900*/  ISETP.NE.AND P3, PT, R9, RZ, PT ;  /* 0x000000ff0900720c */ /* 0x000fe40003f65270 */
[----:B------:R-:W-:-:S13]  /*1a910*/  ISETP.GE.U32.AND P0, PT, R2, R11, PT ;  /* 0x0000000b0200720c */ /* 0x000fda0003f06070 */
[----:B------:R-:W-:-:S04]  /*1a920*/  @P0 VIADD R12, R12, 0x1 ;  /* 0x000000010c0c0836 */ /* 0x000fc80000000000 */
[----:B------:R-:W-:-:S04]  /*1a930*/  IMAD.MOV.U32 R3, RZ, RZ, R12 ;  /* 0x000000ffff037224 */ /* 0x000fc800078e000c */
[----:B------:R-:W-:Y:S01]  /*1a940*/  @!P4 IMAD.MOV R3, RZ, RZ, -R3 ;  /* 0x000000ffff03c224 */ /* 0x000fe200078e0a03 */
[----:B------:R-:W-:-:S07]  /*1a950*/  @!P3 LOP3.LUT R3, RZ, R9, RZ, 0x33, !PT ;  /* 0x00000009ff03b212 */ /* 0x000fce00078e33ff */
.L_x_700:
[----:B------:R-:W-:Y:S05]  /*1a960*/  BSYNC B0 ;  /* 0x0000000000007941 */ /* 0x000fea0003800000 */
.L_x_699:
[-C--:B------:R-:W-:Y:S01]  /*1a970*/  IMAD R2, R5, R3.reuse, RZ ;  /* 0x0000000305027224 */ /* 0x080fe200078e02ff */
[----:B------:R-:W-:Y:S04]  /*1a980*/  BSSY B0, `(.L_x_701) ;  /* 0x00000d5000007945 */ /* 0x000fe80003800000 */
[C---:B------:R-:W-:Y:S01]  /*1a990*/  VIADDMNMX R3, R2.reuse, R3, R4, PT ;  /* 0x0000000302037246 */ /* 0x040fe20003800104 */
[----:B------:R-:W-:-:S04]  /*1a9a0*/  IMAD R2, R2, 0xa0, -R8 ;  /* 0x000000a002027824 */ /* 0x000fc800078e0a08 */
[----:B------:R-:W-:Y:S01]  /*1a9b0*/  IMAD R3, R3, 0xa0, -R8 ;  /* 0x000000a003037824 */ /* 0x000fe200078e0a08 */
[----:B------:R-:W-:-:S04]  /*1a9c0*/  VIMNMX R2, RZ, R2, !PT ;  /* 0x00000002ff027248 */ /* 0x000fc80007fe0100 */
[----:B------:R-:W-:-:S04]  /*1a9d0*/  VIMNMX R3, R3, R6, PT ;  /* 0x0000000603037248 */ /* 0x000fc80003fe0100 */
[----:B------:R-:W-:-:S13]  /*1a9e0*/  ISETP.GT.AND P0, PT, R3, R2, PT ;  /* 0x000000020300720c */ /* 0x000fda0003f04270 */
[----:B------:R-:W-:Y:S02]  /*1a9f0*/  @P0 VIADD R8, R3, 0x9f ;  /* 0x0000009f03080836 */ /* 0x000fe40000000000 */
[----:B------:R-:W-:-:S04]  /*1aa00*/  IMAD.WIDE.U32 R2, R2, -0x33333333, RZ ;  /* 0xcccccccd02027825 */ /* 0x000fc800078e00ff */
[----:B------:R-:W-:Y:S01]  /*1aa10*/  @P0 IMAD.HI R8, R8, 0x66666667, RZ ;  /* 0x6666666708080827 */ /* 0x000fe200078e02ff */
[----:B------:R-:W-:-:S04]  /*1aa20*/  SHF.R.U32.HI R6, RZ, 0x7, R3 ;  /* 0x00000007ff067819 */ /* 0x000fc80000011603 */
[----:B------:R-:W-:Y:S01]  /*1aa30*/  @P0 SHF.R.U32.HI R2, RZ, 0x1f, R8 ;  /* 0x0000001fff020819 */ /* 0x000fe20000011608 */
[----:B------:R-:W-:-:S03]  /*1aa40*/  IMAD.MOV.U32 R3, RZ, RZ, R6 ;  /* 0x000000ffff037224 */ /* 0x000fc600078e0006 */
[----:B------:R-:W-:Y:S02]  /*1aa50*/  @P0 LEA.HI.SX32 R3, R8, R2, 0x1a ;  /* 0x0000000208030211 */ /* 0x000fe400078fd2ff */
[----:B------:R-:W-:Y:S02]  /*1aa60*/  PLOP3.LUT P0, PT, PT, PT, PT, 0x80, 0x0 ;  /* 0x000000000000781c */ /* 0x000fe40003f0f070 */
[----:B------:R-:W-:-:S13]  /*1aa70*/  ISETP.GT.AND P3, PT, R3, R6, PT ;  /* 0x000000060300720c */ /* 0x000fda0003f64270 */
[----:B------:R-:W-:Y:S05]  /*1aa80*/  @!P3 BRA `(.L_x_702) ;  /* 0x0000000c0010b947 */ /* 0x000fea0003800000 */
[----:B------:R-:W-:Y:S01]  /*1aa90*/  UMOV UR4, 0xffffffff ;  /* 0xffffffff00047882 */ /* 0x000fe20000000000 */
[----:B------:R-:W-:Y:S02]  /*1aaa0*/  SEL R2, R35, RZ, !P2 ;  /* 0x000000ff23027207 */ /* 0x000fe40005000000 */
[----:B------:R-:W-:Y:S05]  /*1aab0*/  BRA.DIV UR4, `(.L_x_703) ;  /* 0x000000a204907947 */ /* 0x000fea000b800000 */
[----:B------:R-:W0:Y:S02]  /*1aac0*/  S2R R8, SR_TID.X ;  /* 0x0000000000087919 */ /* 0x000e240000002100 */
[----:B0-----:R-:W-:-:S04]  /*1aad0*/  SHF.R.U32.HI R8, RZ, 0x5, R8 ;  /* 0x00000005ff087819 */ /* 0x001fc80000011608 */
[----:B------:R-:W-:-:S05]  /*1aae0*/  LOP3.LUT R8, R8, 0x3, RZ, 0xc0, !PT ;  /* 0x0000000308087812 */ /* 0x000fca00078ec0ff */
[----:B------:R0:W1:Y:S02]  /*1aaf0*/  SHFL.IDX PT, R14, R8, RZ, 0x1f ;  /* 0x00001fff080e7589 */ /* 0x00006400000e0000 */
.L_x_982:
[----:B-1----:R-:W-:Y:S02]  /*1ab00*/  ISETP.NE.AND P0, PT, R14, RZ, PT ;  /* 0x000000ff0e00720c */ /* 0x002fe40003f05270 */
[----:B------:R-:W-:-:S11]  /*1ab10*/  PLOP3.LUT P6, PT, PT, PT, PT, 0x8, 0x0 ;  /* 0x000000000000781c */ /* 0x000fd60003fce170 */
[----:B------:R-:W-:Y:S05]  /*1ab20*/  @P0 BRA `(.L_x_704) ;  /* 0x00000000000c0947 */ /* 0x000fea0003800000 */
[----:B------:R-:W-:-:S03]  /*1ab30*/  UMOV UR4, 0xffffffff ;  /* 0xffffffff00047882 */ /* 0x000fc60000000000 */
[----:B------:R-:W-:Y:S05]  /*1ab40*/  BRA.DIV UR4, `(.L_x_705) ;  /* 0x000000a204a07947 */ /* 0x000fea000b800000 */
[----:B------:R-:W-:-:S13]  /*1ab50*/  ELECT P6, URZ, PT ;  /* 0x00000000003f782f */ /* 0x000fda00038c0000 */
.L_x_704:
[----:B0-----:R-:W2:Y:S01]  /*1ab60*/  LDL R8, [R1+0x34] ;  /* 0x0000340001087983 */ /* 0x001ea20000100800 */
[----:B------:R-:W-:Y:S01]  /*1ab70*/  BSSY B1, `(.L_x_706) ;  /* 0x0000008000017945 */ /* 0x000fe20003800000 */
[----:B--2---:R-:W-:-:S04]  /*1ab80*/  IADD3 R8, R8, 0x1, RZ ;  /* 0x0000000108087810 */ /* 0x004fc80007ffe0ff */
[----:B------:R-:W-:-:S04]  /*1ab90*/  LEA.HI R9, R8, R8, RZ, 0x1 ;  /* 0x0000000808097211 */ /* 0x000fc800078f08ff */
[----:B------:R-:W-:-:S05]  /*1aba0*/  LOP3.LUT R9, R9, 0xfffffffe, RZ, 0xc0, !PT ;  /* 0xfffffffe09097812 */ /* 0x000fca00078ec0ff */
[----:B------:R-:W-:-:S05]  /*1abb0*/  IMAD.IADD R8, R8, 0x1, -R9 ;  /* 0x0000000108087824 */ /* 0x000fca00078e0a09 */
[----:B------:R-:W-:-:S04]  /*1abc0*/  SHF.L.U32 R8, R8, 0x1f, RZ ;  /* 0x0000001f08087819 */ /* 0x000fc800000006ff */
[----:B------:R-:W0:Y:S02]  /*1abd0*/  SYNCS.PHASECHK.TRANS64.TRYWAIT P0, [R23+URZ+0x22820], R8 ;  /* 0x02282008170075a7 */ /* 0x000e24000800017f */
[----:B0-----:R-:W-:Y:S05]  /*1abe0*/  @!P0 BRA `(.L_x_707) ;  /* 0x000000a000988947 */ /* 0x001fea0003800000 */
.L_x_985:
[----:B------:R-:W-:Y:S05]  /*1abf0*/  BSYNC B1 ;  /* 0x0000000000017941 */ /* 0x000fea0003800000 */
.L_x_706:
[----:B------:R-:W-:Y:S04]  /*1ac00*/  BSSY B1, `(.L_x_708) ;  /* 0x000004d000017945 */ /* 0x000fe80003800000 */
[----:B------:R-:W-:Y:S05]  /*1ac10*/  @!P6 BRA `(.L_x_709) ;  /* 0x00000004002ce947 */ /* 0x000fea0003800000 */
[----:B------:R-:W1:Y:S01]  /*1ac20*/  S2R R9, SR_TID.X ;  /* 0x0000000000097919 */ /* 0x000e620000002100 */
[----:B0-----:R-:W-:Y:S01]  /*1ac30*/  IMAD R8, R34, 0x8, R23 ;  /* 0x0000000822087824 */ /* 0x001fe200078e0217 */
[----:B------:R-:W-:Y:S01]  /*1ac40*/  BSSY B2, `(.L_x_710) ;  /* 0x0000006000027945 */ /* 0x000fe20003800000 */
[----:B-1----:R-:W-:Y:S02]  /*1ac50*/  LOP3.LUT R10, R9, 0x7f, RZ, 0xc0, !PT ;  /* 0x0000007f090a7812 */ /* 0x002fe400078ec0ff */
[----:B------:R-:W-:Y:S02]  /*1ac60*/  SHF.L.U32 R9, R37, 0x1f, RZ ;  /* 0x0000001f25097819 */ /* 0x000fe400000006ff */
[----:B------:R-:W-:Y:S02]  /*1ac70*/  ISETP.NE.AND P2, PT, R10, RZ, PT ;  /* 0x000000ff0a00720c */ /* 0x000fe40003f45270 */
[----:B------:R-:W0:Y:S02]  /*1ac80*/  SYNCS.PHASECHK.TRANS64.TRYWAIT P0, [R8+URZ+0x228a0], R9 ;  /* 0x0228a009080075a7 */ /* 0x000e24000800017f */
[----:B0-----:R-:W-:Y:S09]  /*1ac90*/  @!P0 BRA `(.L_x_711) ;  /* 0x000000a000808947 */ /* 0x001ff20003800000 */
.L_x_986:
[----:B------:R-:W-:Y:S05]  /*1aca0*/  BSYNC B2 ;  /* 0x0000000000027941 */ /* 0x000fea0003800000 */
.L_x_710:
[----:B------:R-:W-:Y:S04]  /*1acb0*/  BSSY B2, `(.L_x_712) ;  /* 0x0000009000027945 */ /* 0x000fe80003800000 */
[----:B------:R-:W-:Y:S05]  /*1acc0*/  @P2 BRA `(.L_x_713) ;  /* 0x00000000001c2947 */ /* 0x000fea0003800000 */
[----:B------:R-:W1:Y:S02]  /*1acd0*/  S2R R10, SR_TID.X ;  /* 0x00000000000a7919 */ /* 0x000e640000002100 */
[----:B-1----:R-:W-:Y:S01]  /*1ace0*/  LOP3.LUT R11, R10, 0x1f, RZ, 0xc0, !PT ;  /* 0x0000001f0a0b7812 */ /* 0x002fe200078ec0ff */
[----:B------:R-:W-:-:S03]  /*1acf0*/  IMAD.MOV.U32 R10, RZ, RZ, 0x5000 ;  /* 0x00005000ff0a7424 */ /* 0x000fc600078e00ff */
[----:B------:R-:W-:Y:S01]  /*1ad00*/  ISETP.NE.AND P0, PT, R11, RZ, PT ;  /* 0x000000ff0b00720c */ /* 0x000fe20003f05270 */
[----:B------:R1:W-:-:S12]  /*1ad10*/  SYNCS.ARRIVE.TRANS64 RZ, [R8+URZ+0x22890], R10 ;  /* 0x0228900a08ff79a7 */ /* 0x0003d8000800003f */
[----:B-1----:R-:W-:Y:S05]  /*1ad20*/  @!P0 BRA `(.L_x_713) ;  /* 0x0000000000048947 */ /* 0x002fea0003800000 */
[----:B------:R-:W-:Y:S01]  /*1ad30*/  BPT.TRAP 0x1 ;  /* 0x000000040000795c */ /* 0x000fe20000300000 */
.L_x_713:
[----:B------:R-:W-:Y:S05]  /*1ad40*/  BSYNC B2 ;  /* 0x0000000000027941 */ /* 0x000fea0003800000 */
.L_x_712:
[----:B------:R-:W-:Y:S01]  /*1ad50*/  IMAD.MOV.U32 R14, RZ, RZ, RZ ;  /* 0x000000ffff0e7224 */ /* 0x000fe200078e00ff */
[----:B------:R-:W-:Y:S01]  /*1ad60*/  UIADD3 UR4, UP0, UR40, 0x570, URZ ;  /* 0x0000057028047890 */ /* 0x000fe2000ff1e03f */
[----:B------:R-:W-:Y:S01]  /*1ad70*/  IMAD R11, R3, 0xa0, R0 ;  /* 0x000000a0030b7824 */ /* 0x000fe200078e0200 */
[----:B------:R-:W-:Y:S01]  /*1ad80*/  PLOP3.LUT P0, PT, PT, PT, PT, 0x80, 0x0 ;  /* 0x000000000000781c */ /* 0x000fe20003f0f070 */
[----:B------:R-:W-:Y:S01]  /*1ad90*/  IMAD R10, R34, 0x5000, R23 ;  /* 0x00005000220a7824 */ /* 0x000fe200078e0217 */
[----:B------:R-:W-:Y:S01]  /*1ada0*/  R2UR UR10, R14 ;  /* 0x000000000e0a72ca */ /* 0x000fe200000e0000 */
[----:B------:R-:W-:Y:S01]  /*1adb0*/  VIADD R11, R11, 0xffffff60 ;  /* 0xffffff600b0b7836 */ /* 0x000fe20000000000 */
[----:B------:R-:W-:Y:S01]  /*1adc0*/  IADD3 R12, R8, 0x22890, RZ ;  /* 0x00022890080c7810 */ /* 0x000fe20007ffe0ff */
[----:B------:R-:W-:Y:S01]  /*1add0*/  VIADD R13, R10, 0x18400 ;  /* 0x000184000a0d7836 */ /* 0x000fe20000000000 */
[----:B------:R-:W-:Y:S01]  /*1ade0*/  UIADD3.X UR5, URZ, UR41, URZ, UP0, !UPT ;  /* 0x000000293f057290 */ /* 0x000fe200087fe43f */
[----:B------:R-:W-:Y:S01]  /*1adf0*/  UMOV UR6, 0x0 ;  /* 0x0000000000067882 */ /* 0x000fe20000000000 */
[----:B------:R-:W-:-:S10]  /*1ae00*/  UMOV UR7, 0x12f00000 ;  /* 0x12f0000000077882 */ /* 0x000fd40000000000 */
.L_x_714:
[----:B------:R-:W-:-:S13]  /*1ae10*/  @P0 ELECT P3, URZ, PT ;  /* 0x00000000003f082f */ /* 0x000fda0003860000 */
[----:B------:R-:W-:Y:S02]  /*1ae20*/  @P3 R2UR UR13, R2 ;  /* 0x00000000020d32ca */ /* 0x000fe400000e0000 */
[----:B------:R-:W-:Y:S02]  /*1ae30*/  @P3 R2UR UR12, R18 ;  /* 0x00000000120c32ca */ /* 0x000fe400000e0000 */
[----:B------:R-:W-:Y:S02]  /*1ae40*/  @P3 R2UR UR11, R11 ;  /* 0x000000000b0b32ca */ /* 0x000fe400000e0000 */
[----:B------:R-:W-:Y:S02]  /*1ae50*/  @P3 R2UR UR9, R12 ;  /* 0x000000000c0932ca */ /* 0x000fe400000e0000 */
[----:B------:R-:W-:Y:S02]  /*1ae60*/  @P3 R2UR UR8, R13 ;  /* 0x000000000d0832ca */ /* 0x000fe400000e0000 */
[----:B------:R-:W-:-:S02]  /*1ae70*/  @P3 PLOP3.LUT P0, PT, P3, PT, PT, 0x8, 0x0 ;  /* 0x000000000000381c */ /* 0x000fc40001f0e170 */
[----:B------:R-:W-:-:S09]  /*1ae80*/  PLOP3.LUT P3, PT, PT, PT, PT, 0x8, 0x0 ;  /* 0x000000000000781c */ /* 0x000fd20003f6e170 */
[----:B------:R1:W-:Y:S02]  /*1ae90*/  UTMALDG.4D [UR8], [UR4], desc[UR6] ;  /* 0x00000608040075b4 */ /* 0x0003e40008019000 */
[----:B-1----:R-:W-:Y:S05]  /*1aea0*/  @P0 BRA.U.ANY `(.L_x_714) ;  /* 0xfffffffd00d80947 */ /* 0x002fea000393ffff */
[----:B------:R-:W1:Y:S01]  /*1aeb0*/  SYNCS.PHASECHK.TRANS64.TRYWAIT P0, [R8+URZ+0x228c0], R9 ;  /* 0x0228c009080075a7 */ /* 0x000e62000800017f */
[----:B------:R-:W-:Y:S04]  /*1aec0*/  BSSY B2, `(.L_x_715) ;  /* 0x0000002000027945 */ /* 0x000fe80003800000 */
[----:B-1----:R-:W-:Y:S05]  /*1aed0*/  @!P0 BRA `(.L_x_716) ;  /* 0x000000a000048947 */ /* 0x002fea0003800000 */
.L_x_987:
[----:B------:R-:W-:Y:S05]  /*1aee0*/  BSYNC B2 ;  /* 0x0000000000027941 */ /* 0x000fea0003800000 */
.L_x_715:
[----:B------:R-:W-:Y:S01]  /*1aef0*/  BSSY B2, `(.L_x_717) ;  /* 0x000000b000027945 */ /* 0x000fe20003800000 */
[----:B------:R-:W-:Y:S02]  /*1af00*/  IMAD.MOV.U32 R12, RZ, RZ, 0x0 ;  /* 0x00000000ff0c7424 */ /* 0x000fe400078e00ff */
[----:B------:R-:W-:Y:S01]  /*1af10*/  IMAD.MOV.U32 R13, RZ, RZ, 0x12f00000 ;  /* 0x12f00000ff0d7424 */ /* 0x000fe200078e00ff */
[----:B------:R-:W-:Y:S06]  /*1af20*/  @P2 BRA `(.L_x_718) ;  /* 0x00000000001c2947 */ /* 0x000fec0003800000 */
[----:B------:R-:W2:Y:S01]  /*1af30*/  S2R R15, SR_TID.X ;  /* 0x00000000000f7919 */ /* 0x000ea20000002100 */
[----:B01----:R-:W-:-:S04]  /*1af40*/  IMAD.MOV.U32 R9, RZ, RZ, 0x5000 ;  /* 0x00005000ff097424 */ /* 0x003fc800078e00ff */
[----:B------:R3:W-:Y:S01]  /*1af50*/  SYNCS.ARRIVE.TRANS64 RZ, [R8+URZ+0x228b0], R9 ;  /* 0x0228b00908ff79a7 */ /* 0x0007e2000800003f */
[----:B--2---:R-:W-:-:S04]  /*1af60*/  LOP3.LUT R15, R15, 0x1f, RZ, 0xc0, !PT ;  /* 0x0000001f0f0f7812 */ /* 0x004fc800078ec0ff */
[----:B------:R-:W-:-:S13]  /*1af70*/  ISETP.NE.AND P0, PT, R15, RZ, PT ;  /* 0x000000ff0f00720c */ /* 0x000fda0003f05270 */
[----:B---3--:R-:W-:Y:S05]  /*1af80*/  @!P0 BRA `(.L_x_718) ;  /* 0x0000000000048947 */ /* 0x008fea0003800000 */
[----:B------:R-:W-:Y:S01]  /*1af90*/  BPT.TRAP 0x1 ;  /* 0x000000040000795c */ /* 0x000fe20000300000 */
.L_x_718:
[----:B------:R-:W-:Y:S05]  /*1afa0*/  BSYNC B2 ;  /* 0x0000000000027941 */ /* 0x000fea0003800000 */
.L_x_717:
[----:B------:R-:W-:Y:S01]  /*1afb0*/  R2UR UR10, R14 ;  /* 0x000000000e0a72ca */ /* 0x000fe200000e0000 */
[----:B------:R-:W-:Y:S01]  /*1afc0*/  UIADD3 UR4, UP0, UR40, 0x670, URZ ;  /* 0x0000067028047890 */ /* 0x000fe2000ff1e03f */
[----:B------:R-:W-:Y:S01]  /*1afd0*/  R2UR UR6, R12 ;  /* 0x000000000c0672ca */ /* 0x000fe200000e0000 */
[----:B------:R-:W-:Y:S01]  /*1afe0*/  VIADD R10, R10, 0xa400 ;  /* 0x0000a4000a0a7836 */ /* 0x000fe20000000000 */
[----:B------:R-:W-:Y:S01]  /*1aff0*/  R2UR UR7, R13 ;  /* 0x000000000d0772ca */ /* 0x000fe200000e0000 */
[----:B------:R-:W-:Y:S01]  /*1b000*/  UIADD3.X UR5, URZ, UR41, URZ, UP0, !UPT ;  /* 0x000000293f057290 */ /* 0x000fe200087fe43f */
[----:B------:R-:W-:Y:S02]  /*1b010*/  PLOP3.LUT P0, PT, PT, PT, PT, 0x80, 0x0 ;  /* 0x000000000000781c */ /* 0x000fe40003f0f070 */
[----:B01----:R-:W-:-:S11]  /*1b020*/  IADD3 R8, R8, 0x228b0, RZ ;  /* 0x000228b008087810 */ /* 0x003fd60007ffe0ff */
.L_x_719:
        /* <DEDUP_REMOVED lines=10> */
.L_x_709:
[----:B------:R-:W-:Y:S05]  /*1b0d0*/  BSYNC B1 ;  /* 0x0000000000017941 */ /* 0x000fea0003800000 */
.L_x_708:
[----:B------:R-:W-:Y:S01]  /*1b0e0*/  VIADD R3, R3, 0xfffffffe ;  /* 0xfffffffe03037836 */ /* 0x000fe20000000000 */
[----:B------:R-:W-:Y:S01]  /*1b0f0*/  PLOP3.LUT P0, PT, PT, PT, PT, 0x8, 0x0 ;  /* 0x000000000000781c */ /* 0x000fe20003f0e170 */
[----:B------:R-:W-:-:S03]  /*1b100*/  VIADD R34, R34, 0x1 ;  /* 0x0000000122227836 */ /* 0x000fc60000000000 */
[----:B------:R-:W-:Y:S02]  /*1b110*/  ISETP.GE.AND P3, PT, R3, R6, PT ;  /* 0x000000060300720c */ /* 0x000fe40003f66270 */
[----:B------:R-:W-:-:S04]  /*1b120*/  ISETP.NE.AND P2, PT, R34, 0x2, PT ;  /* 0x000000022200780c */ /* 0x000fc80003f45270 */
[----:B0-----:R-:W-:Y:S02]  /*1b130*/  SEL R8, RZ, 0x1, P2 ;  /* 0x00000001ff087807 */ /* 0x001fe40001000000 */
[----:B------:R-:W-:Y:S02]  /*1b140*/  SEL R34, R34, RZ, P2 ;  /* 0x000000ff22227207 */ /* 0x000fe40001000000 */
[----:B------:R-:W-:-:S03]  /*1b150*/  LOP3.LUT R37, R37, R8, RZ, 0x3c, !PT ;  /* 0x0000000825257212 */ /* 0x000fc600078e3cff */
[----:B------:R-:W-:Y:S05]  /*1b160*/  @!P3 BRA `(.L_x_702) ;  /* 0x000000040058b947 */ /* 0x000fea0003800000 */
.L_x_732:
[----:B------:R-:W-:Y:S05]  /*1b170*/  YIELD ;  /* 0x0000000000007946 */ /* 0x000fea0003800000 */
[----:B------:R-:W-:Y:S04]  /*1b180*/  BSSY B1, `(.L_x_720) ;  /* 0x000004c000017945 */ /* 0x000fe80003800000 */
[----:B------:R-:W-:Y:S05]  /*1b190*/  @!P6 BRA `(.L_x_721) ;  /* 0x000000040028e947 */ /* 0x000fea0003800000 */
[----:B------:R-:W0:Y:S01]  /*1b1a0*/  S2R R8, SR_TID.X ;  /* 0x0000000000087919 */ /* 0x000e220000002100 */
[----:B------:R-:W-:Y:S01]  /*1b1b0*/  SHF.L.U32 R9, R37, 0x1f, RZ ;  /* 0x0000001f25097819 */ /* 0x000fe200000006ff */
[----:B------:R-:W-:Y:S01]  /*1b1c0*/  BSSY B2, `(.L_x_722) ;  /* 0x0000006000027945 */ /* 0x000fe20003800000 */
[----:B0-----:R-:W-:Y:S01]  /*1b1d0*/  LOP3.LUT R10, R8, 0x7f, RZ, 0xc0, !PT ;  /* 0x0000007f080a7812 */ /* 0x001fe200078ec0ff */
[----:B------:R-:W-:-:S03]  /*1b1e0*/  IMAD R8, R34, 0x8, R23 ;  /* 0x0000000822087824 */ /* 0x000fc600078e0217 */
[----:B------:R-:W-:Y:S01]  /*1b1f0*/  ISETP.NE.AND P3, PT, R10, RZ, PT ;  /* 0x000000ff0a00720c */ /* 0x000fe20003f65270 */
[----:B------:R-:W0:Y:S02]  /*1b200*/  SYNCS.PHASECHK.TRANS64.TRYWAIT P2, [R8+URZ+0x228a0], R9 ;  /* 0x0228a009080075a7 */ /* 0x000e24000804017f */
[----:B0-----:R-:W-:Y:S10]  /*1b210*/  @!P2 BRA `(.L_x_723) ;  /* 0x0000009c0048a947 */ /* 0x001ff40003800000 */
.L_x_988:
[----:B------:R-:W-:Y:S05]  /*1b220*/  BSYNC B2 ;  /* 0x0000000000027941 */ /* 0x000fea0003800000 */
.L_x_722:
        /* <DEDUP_REMOVED lines=9> */
.L_x_725:
[----:B------:R-:W-:Y:S05]  /*1b2c0*/  BSYNC B2 ;  /* 0x0000000000027941 */ /* 0x000fea0003800000 */
.L_x_724:
        /* <DEDUP_REMOVED lines=8> */
[----:B------:R-:W-:Y:S01]  /*1b350*/  UIADD3.X UR5, URZ, UR41, URZ, UP0, !UPT ;  /* 0x000000293f057290 */ /* 0x000fe200087fe43f */
[----:B------:R-:W-:Y:S01]  /*1b360*/  UMOV UR6, 0x0 ;  /* 0x0000000000067882 */ /* 0x000fe20000000000 */
[----:B------:R-:W-:-:S10]  /*1b370*/  UMOV UR7, 0x12f00000 ;  /* 0x12f0000000077882 */ /* 0x000fd40000000000 */
.L_x_726:
        /* <DEDUP_REMOVED lines=13> */
.L_x_989:
[----:B------:R-:W-:Y:S05]  /*1b450*/  BSYNC B2 ;  /* 0x0000000000027941 */ /* 0x000fea0003800000 */
.L_x_727:
        /* <DEDUP_REMOVED lines=11> */
.L_x_730:
[----:B------:R-:W-:Y:S05]  /*1b510*/  BSYNC B2 ;  /* 0x0000000000027941 */ /* 0x000fea0003800000 */
.L_x_729:
        /* <DEDUP_REMOVED lines=8> */
.L_x_731:
        /* <DEDUP_REMOVED lines=9> */
[----:B0-----:R-:W-:Y:S05]  /*1b630*/  @P2 BRA.U.ANY `(.L_x_731) ;  /* 0xfffffffd00d82947 */ /* 0x001fea000393ffff */
.L_x_721:
[----:B------:R-:W-:Y:S05]  /*1b640*/  BSYNC B1 ;  /* 0x0000000000017941 */ /* 0x000fea0003800000 */
.L_x_720:
[C---:B------:R-:W-:Y:S01]  /*1b650*/  ISETP.GT.AND P3, PT, R3.reuse, R6, PT ;  /* 0x000000060300720c */ /* 0x040fe20003f64270 */
[----:B------:R-:W-:Y:S02]  /*1b660*/  VIADD R34, R34, 0x1 ;  /* 0x0000000122227836 */ /* 0x000fe40000000000 */
[----:B------:R-:W-:-:S03]  /*1b670*/  VIADD R3, R3, 0xffffffff ;  /* 0xffffffff03037836 */ /* 0x000fc60000000000 */
[----:B------:R-:W-:-:S04]  /*1b680*/  ISETP.NE.AND P2, PT, R34, 0x2, PT ;  /* 0x000000022200780c */ /* 0x000fc80003f45270 */
[----:B------:R-:W-:Y:S02]  /*1b690*/  SEL R8, RZ, 0x1, P2 ;  /* 0x00000001ff087807 */ /* 0x000fe40001000000 */
[----:B------:R-:W-:Y:S02]  /*1b6a0*/  SEL R34, R34, RZ, P2 ;  /* 0x000000ff22227207 */ /* 0x000fe40001000000 */
[----:B------:R-:W-:Y:S01]  /*1b6b0*/  LOP3.LUT R37, R37, R8, RZ, 0x3c, !PT ;  /* 0x0000000825257212 */ /* 0x000fe200078e3cff */
[----:B------:R-:W-:Y:S06]  /*1b6c0*/  @P3 BRA `(.L_x_732) ;  /* 0xfffffff800a83947 */ /* 0x000fec000383ffff */
.L_x_702:
[----:B------:R-:W-:Y:S05]  /*1b6d0*/  BSYNC B0 ;  /* 0x0000000000007941 */ /* 0x000fea0003800000 */
.L_x_701:
[----:B------:R-:W-:Y:S05]  /*1b6e0*/  @!P0 WARPSYNC.ALL ;  /* 0x0000000000008948 */ /* 0x000fea0003800000 */
[----:B------:R-:W-:Y:S01]  /*1b6f0*/  @!P0 BAR.SYNC.DEFER_BLOCKING 0xc, 0x180 ;  /* 0x0306000000008b1d */ /* 0x000fe20000010000 */
[----:B------:R-:W-:-:S05]  /*1b700*/  IMAD.MOV.U32 R29, RZ, RZ, RZ ;  /* 0x000000ffff1d7224 */ /* 0x000fca00078e00ff */
[----:B------:R-:W-:Y:S04]  /*1b710*/  BSSY B0, `(.L_x_733) ;  /* 0x000001e000007945 */ /* 0x000fe80003800000 */
[----:B------:R-:W-:Y:S05]  /*1b720*/  @!P1 BRA `(.L_x_734) ;  /* 0x0000000000709947 */ /* 0x000fea0003800000 */
[----:B------:R-:W-:-:S13]  /*1b730*/  ISETP.NE.AND P0, PT, R7, RZ, PT ;  /* 0x000000ff0700720c */ /* 0x000fda0003f05270 */
[----:B------:R-:W0:Y:S02]  /*1b740*/  @!P0 LDC R7, c[0x0][0x9f0] ;  /* 0x00027c00ff078b82 */ /* 0x000e240000000800 */
[-C--:B0-----:R-:W-:Y:S02]  /*1b750*/  IABS R0, R7.reuse ;  /* 0x0000000700007213 */ /* 0x081fe40000000000 */
[----:B------:R-:W-:Y:S02]  /*1b760*/  IABS R8, R7 ;  /* 0x0000000700087213 */ /* 0x000fe40000000000 */
[----:B------:R-:W0:Y:S03]  /*1b770*/  I2F.RP R2, R0 ;  /* 0x0000000000027306 */ /* 0x000e260000209400 */
[----:B------:R-:W-:-:S05]  /*1b780*/  IMAD.MOV R8, RZ, RZ, -R8 ;  /* 0x000000ffff087224 */ /* 0x000fca00078e0a08 */
[----:B0-----:R-:W0:Y:S02]  /*1b790*/  MUFU.RCP R2, R2 ;  /* 0x0000000200027308 */ /* 0x001e240000001000 */
[----:B0-----:R-:W-:-:S06]  /*1b7a0*/  VIADD R2, R2, 0xffffffe ;  /* 0x0ffffffe02027836 */ /* 0x001fcc0000000000 */
[----:B------:R-:W0:Y:S02]  /*1b7b0*/  F2I.FTZ.U32.TRUNC.NTZ R3, R2 ;  /* 0x0000000200037305 */ /* 0x000e24000021f000 */
[----:B0-----:R-:W-:-:S04]  /*1b7c0*/  IMAD.MOV R2, RZ, RZ, -R3 ;  /* 0x000000ffff027224 */ /* 0x001fc800078e0a03 */
[----:B------:R-:W-:Y:S01]  /*1b7d0*/  IMAD R6, R2, R0, RZ ;  /* 0x0000000002067224 */ /* 0x000fe200078e02ff */
[----:B------:R-:W-:-:S05]  /*1b7e0*/  MOV R2, RZ ;  /* 0x000000ff00027202 */ /* 0x000fca0000000f00 */
[----:B------:R-:W-:Y:S01]  /*1b7f0*/  IMAD.HI.U32 R6, R3, R6, R2 ;  /* 0x0000000603067227 */ /* 0x000fe200078e0002 */
[----:B------:R-:W-:-:S04]  /*1b800*/  IADD3 R3, R4, -0x1, R7 ;  /* 0xffffffff04037810 */ /* 0x000fc80007ffe007 */
        /* <DEDUP_REMOVED lines=11> */
[----:B------:R-:W-:Y:S01]  /*1b8c0*/  @!P2 IMAD.MOV R6, RZ, RZ, -R6 ;  /* 0x000000ffff06a224 */ /* 0x000fe200078e0a06 */
[----:B------:R-:W-:-:S04]  /*1b8d0*/  @!P1 LOP3.LUT R6, RZ, R7, RZ, 0x33, !PT ;  /* 0x00000007ff069212 */ /* 0x000fc800078e33ff */
[----:B------:R-:W-:-:S07]  /*1b8e0*/  MOV R29, R6 ;  /* 0x00000006001d7202 */ /* 0x000fce0000000f00 */
.L_x_734:
[----:B------:R-:W-:Y:S05]  /*1b8f0*/  BSYNC B0 ;  /* 0x0000000000007941 */ /* 0x000fea0003800000 */
.L_x_733:
[----:B------:R-:W-:-:S05]  /*1b900*/  IMAD R0, R5, R29, RZ ;  /* 0x0000001d05007224 */ /* 0x000fca00078e02ff */
[----:B------:R0:W-:Y:S01]  /*1b910*/  STL [R1+0x8], R0 ;  /* 0x0000080001007387 */ /* 0x0001e20000100800 */
[----:B------:R-:W-:-:S04]  /*1b920*/  VIADDMNMX R29, R0, R29, R4, PT ;  /* 0x0000001d001d7246 */ /* 0x000fc80003800104 */
[----:B------:R-:W-:-:S13]  /*1b930*/  ISETP.GT.AND P0, PT, R29, R0, PT ;  /* 0x000000001d00720c */ /* 0x000fda0003f04270 */
[----:B0-----:R-:W-:Y:S05]  /*1b940*/  @P0 BRA `(.L_x_735) ;  /* 0x0000000000440947 */ /* 0x001fea0003800000 */
        /* <DEDUP_REMOVED lines=15> */
[----:B0-----:R-:W-:Y:S01]  /*1ba40*/  IADD3 R16, R0, UR39, R7 ;  /* 0x0000002700107c10 */ /* 0x001fe2000fffe007 */
[----:B------:R-:W-:Y:S06]  /*1ba50*/  BRA `(.L_x_736) ;  /* 0x00000048000c7947 */ /* 0x000fec0003800000 */
.L_x_735:
        /* <DEDUP_REMOVED lines=8> */
[----:B------:R-:W-:Y:S01]  /*1bae0*/  IMAD.U32 R4, RZ, RZ, UR6 ;  /* 0x00000006ff047e24 */ /* 0x000fe2000f8e00ff */
[----:B------:R-:W-:Y:S01]  /*1baf0*/  MOV R10, UR4 ;  /* 0x00000004000a7c02 */ /* 0x000fe20008000f00 */
[----:B------:R-:W0:Y:S01]  /*1bb00*/  LDC.64 R2, c[0x4][R2] ;  /* 0x0100000002027b82 */ /* 0x000e220000000a00 */
[----:B------:R-:W-:Y:S02]  /*1bb10*/  IMAD.U32 R5, RZ, RZ, UR7 ;  /* 0x00000007ff057e24 */ /* 0x000fe4000f8e00ff */
[----:B------:R-:W-:Y:S02]  /*1bb20*/  IMAD.U32 R6, RZ, RZ, UR8 ;  /* 0x00000008ff067e24 */ /* 0x000fe4000f8e00ff */
[----:B------:R-:W-:-:S02]  /*1bb30*/  IMAD.U32 R7, RZ, RZ, UR9 ;  /* 0x00000009ff077e24 */ /* 0x000fc4000f8e00ff */
[----:B------:R-:W-:Y:S02]  /*1bb40*/  IMAD.U32 R11, RZ, RZ, UR5 ;  /* 0x00000005ff0b7e24 */ /* 0x000fe4000f8e00ff */
[----:B------:R-:W-:Y:S02]  /*1bb50*/  IMAD.MOV.U32 R8, RZ, RZ, 0x70 ;  /* 0x00000070ff087424 */ /* 0x000fe400078e00ff */
[----:B------:R-:W-:Y:S02]  /*1bb60*/  IMAD.MOV.U32 R12, RZ, RZ, 0x1 ;  /* 0x00000001ff0c7424 */ /* 0x000fe400078e00ff */
[----:B------:R-:W-:-:S07]  /*1bb70*/  IMAD.MOV.U32 R13, RZ, RZ, RZ ;  /* 0x000000ffff0d7224 */ /* 0x000fce00078e00ff */
[----:B------:R-:W-:-:S07]  /*1bb80*/  LEPC R20, `(.L_x_738) ;  /* 0x000000001014794e */ /* 0x000fce0000000000 */
[----:B0-----:R-:W-:Y:S05]  /*1bb90*/  CALL.ABS.NOINC R2 ;  /* 0x0000000002007343 */ /* 0x001fea0003c00000 */
.L_x_738:
[----:B------:R-:W-:Y:S05]  /*1bba0*/  BSYNC B6 ;  /* 0x0000000000067941 */ /* 0x000fea0003800000 */
.L_x_737:
        /* <DEDUP_REMOVED lines=10> */
[----:B------:R-:W-:Y:S01]  /*1bc50*/  MOV R4, UR6 ;  /* 0x0000000600047c02 */ /* 0x000fe20008000f00 */
[----:B------:R-:W-:Y:S01]  /*1bc60*/  IMAD.U32 R5, RZ, RZ, UR7 ;  /* 0x00000007ff057e24 */ /* 0x000fe2000f8e00ff */
[----:B------:R-:W0:Y:S01]  /*1bc70*/  LDC.64 R2, c[0x4][R2] ;  /* 0x0100000002027b82 */ /* 0x000e220000000a00 */
[----:B------:R-:W-:Y:S01]  /*1bc80*/  IMAD.U32 R6, RZ, RZ, UR8 ;  /* 0x00000008ff067e24 */ /* 0x000fe2000f8e00ff */
[----:B------:R-:W-:Y:S01]  /*1bc90*/  MOV R8, 0x70 ;  /* 0x0000007000087802 */ /* 0x000fe20000000f00 */
[----:B------:R-:W-:Y:S02]  /*1bca0*/  IMAD.U32 R7, RZ, RZ, UR9 ;  /* 0x00000009ff077e24 */ /* 0x000fe4000f8e00ff */
[----:B------:R-:W-:-:S02]  /*1bcb0*/  IMAD.U32 R10, RZ, RZ, UR4 ;  /* 0x00000004ff0a7e24 */ /* 0x000fc4000f8e00ff */
[----:B------:R-:W-:Y:S02]  /*1bcc0*/  IMAD.U32 R11, RZ, RZ, UR5 ;  /* 0x00000005ff0b7e24 */ /* 0x000fe4000f8e00ff */
[----:B------:R-:W-:Y:S02]  /*1bcd0*/  IMAD.MOV.U32 R12, RZ, RZ, 0x1 ;  /* 0x00000001ff0c7424 */ /* 0x000fe400078e00ff */
[----:B------:R-:W-:-:S07]  /*1bce0*/  IMAD.MOV.U32 R13, RZ, RZ, RZ ;  /* 0x000000ffff0d7224 */ /* 0x000fce00078e00ff */
[----:B------:R-:W-:-:S07]  /*1bcf0*/  LEPC R20, `(.L_x_740) ;  /* 0x000000001014794e */ /* 0x000fce0000000000 */
[----:B0-----:R-:W-:Y:S05]  /*1bd00*/  CALL.ABS.NOINC R2 ;  /* 0x0000000002007343 */ /* 0x001fea0003c00000 */
.L_x_740:
[----:B------:R-:W-:Y:S05]  /*1bd10*/  BSYNC B6 ;  /* 0x0000000000067941 */ /* 0x000fea0003800000 */
.L_x_739:
        /* <DEDUP_REMOVED lines=11> */
[----:B------:R-:W-:Y:S01]  /*1bdd0*/  IMAD.U32 R5, RZ, RZ, UR7 ;  /* 0x00000007ff057e24 */ /* 0x000fe2000f8e00ff */
[----:B------:R-:W-:Y:S01]  /*1bde0*/  MOV R13, RZ ;  /* 0x000000ff000d7202 */ /* 0x000fe20000000f00 */
[----:B------:R-:W-:Y:S02]  /*1bdf0*/  IMAD.U32 R7, RZ, RZ, UR9 ;  /* 0x00000009ff077e24 */ /* 0x000fe4000f8e00ff */
[----:B------:R-:W-:-:S02]  /*1be00*/  IMAD.U32 R10, RZ, RZ, UR4 ;  /* 0x00000004ff0a7e24 */ /* 0x000fc4000f8e00ff */
[----:B------:R-:W-:Y:S02]  /*1be10*/  IMAD.U32 R11, RZ, RZ, UR5 ;  /* 0x00000005ff0b7e24 */ /* 0x000fe4000f8e00ff */
[----:B------:R-:W-:Y:S02]  /*1be20*/  IMAD.MOV.U32 R8, RZ, RZ, 0x70 ;  /* 0x00000070ff087424 */ /* 0x000fe400078e00ff */
[----:B------:R-:W-:-:S07]  /*1be30*/  IMAD.MOV.U32 R12, RZ, RZ, 0x1 ;  /* 0x00000001ff0c7424 */ /* 0x000fce00078e00ff */
[----:B------:R-:W-:-:S07]  /*1be40*/  LEPC R20, `(.L_x_742) ;  /* 0x000000001014794e */ /* 0x000fce0000000000 */
[----:B0-----:R-:W-:Y:S05]  /*1be50*/  CALL.ABS.NOINC R2 ;  /* 0x0000000002007343 */ /* 0x001fea0003c00000 */
.L_x_742:
[----:B------:R-:W-:Y:S05]  /*1be60*/  BSYNC B6 ;  /* 0x0000000000067941 */ /* 0x000fea0003800000 */
.L_x_741:
[----:B------:R-:W-:Y:S01]  /*1be70*/  LOP3.LUT P6, RZ, R22, 0x1, RZ, 0xc0, !PT ;  /* 0x0000000116ff7812 */ /* 0x000fe200078cc0ff */
[----:B------:R-:W-:-:S12]  /*1be80*/  BSSY B6, `(.L_x_743) ;  /* 0x0000012000067945 */ /* 0x000fd80003800000 */
        /* <DEDUP_REMOVED lines=17> */
.L_x_744:
[----:B------:R-:W-:Y:S05]  /*1bfa0*/  BSYNC B6 ;  /* 0x0000000000067941 */ /* 0x000fea0003800000 */
.L_x_743:
[----:B------:R-:W0:Y:S01]  /*1bfb0*/  S2R R2, SR_TID.X ;  /* 0x0000000000027919 */ /* 0x000e220000002100 */
[----:B------:R-:W-:Y:S01]  /*1bfc0*/  ULDC.64 UR4, c[0x0][0x9f8] ;  /* 0x00027e0000047ab9 */ /* 0x000fe20000000a00 */
[----:B------:R-:W1:Y:S01]  /*1bfd0*/  LDC R9, c[0x0][0x430] ;  /* 0x00010c00ff097b82 */ /* 0x000e620000000800 */
[----:B------:R-:W-:Y:S01]  /*1bfe0*/  ISETP.NE.U32.AND P0, PT, RZ, UR4, PT ;  /* 0x00000004ff007c0c */ /* 0x000fe2000bf05070 */
[----:B------:R-:W2:Y:S03]  /*1bff0*/  LDL R21, [R1] ;  /* 0x0000000001157983 */ /* 0x000ea60000100800 */
[----:B------:R-:W-:Y:S01]  /*1c000*/  ISETP.NE.AND.EX P0, PT, RZ, UR5, PT, P0 ;  /* 0x00000005ff007c0c */ /* 0x000fe2000bf05300 */
[----:B------:R-:W3:Y:S01]  /*1c010*/  S2R R20, SR_TID.X ;  /* 0x0000000000147919 */ /* 0x000ee20000002100 */
[----:B0-----:R-:W-:-:S11]  /*1c020*/  LOP3.LUT R32, R2, 0x7f, RZ, 0xc0, !PT ;  /* 0x0000007f02207812 */ /* 0x001fd600078ec0ff */
[----:B------:R-:W-:Y:S01]  /*1c030*/  @P0 IADD3 R2, P1, R25, UR4, RZ ;  /* 0x0000000419020c10 */ /* 0x000fe2000ff3e0ff */
[----:B------:R-:W-:Y:S01]  /*1c040*/  IMAD.MOV.U32 R0, RZ, RZ, 0xa0 ;  /* 0x000000a0ff007424 */ /* 0x000fe200078e00ff */
[----:B------:R-:W-:Y:S02]  /*1c050*/  SHF.R.U32.HI R32, RZ, 0x3, R32 ;  /* 0x00000003ff207819 */ /* 0x000fe40000011620 */
[----:B------:R-:W-:-:S05]  /*1c060*/  @P0 IADD3.X R3, R26, UR5, RZ, P1, !PT ;  /* 0x000000051a030c10 */ /* 0x000fca0008ffe4ff */
[----:B------:R0:W4:Y:S01]  /*1c070*/  @P0 LDG.E R35, desc[UR36][R2.64] ;  /* 0x0000002402230981 */ /* 0x000122000c1e1900 */
[----:B---3--:R-:W-:Y:S01]  /*1c080*/  IMAD.SHL.U32 R20, R20, 0x10, RZ ;  /* 0x0000001014147824 */ /* 0x008fe200078e00ff */
[----:B-1----:R-:W-:Y:S01]  /*1c090*/  ISETP.NE.AND P2, PT, R9, 0x1, PT ;  /* 0x000000010900780c */ /* 0x002fe20003f45270 */
[----:B------:R-:W-:-:S03]  /*1c0a0*/  IMAD R0, R29, R0, -0xa0 ;  /* 0xffffff601d007424 */ /* 0x000fc600078e0200 */
[----:B------:R-:W-:-:S04]  /*1c0b0*/  LOP3.LUT R20, R32, 0x70, R20, 0xf8, !PT ;  /* 0x0000007020147812 */ /* 0x000fc800078ef814 */
[----:B------:R-:W-:Y:S02]  /*1c0c0*/  IADD3 R7, R20, R0, RZ ;  /* 0x0000000014077210 */ /* 0x000fe40007ffe0ff */
[----:B------:R-:W1:Y:S02]  /*1c0d0*/  S2R R20, SR_TID.X ;  /* 0x0000000000147919 */ /* 0x000e640000002100 */
[----:B------:R-:W-:Y:S01]  /*1c0e0*/  ISETP.GE.AND P0, PT, R7, R27, PT ;  /* 0x0000001b0700720c */ /* 0x000fe20003f06270 */
[----:B------:R-:W3:Y:S08]  /*1c0f0*/  @P2 LDC R5, c[0x0][0x434] ;  /* 0x00010d00ff052b82 */ /* 0x000ef00000000800 */
[----:B------:R-:W3:Y:S08]  /*1c100*/  @P2 LDC R4, c[0x0][0x438] ;  /* 0x00010e00ff042b82 */ /* 0x000ef00000000800 */
[----:B0-----:R-:W0:Y:S01]  /*1c110*/  @!P0 LDC.64 R2, c[0x0][0x428] ;  /* 0x00010a00ff028b82 */ /* 0x001e220000000a00 */
[C---:B-1----:R-:W-:Y:S01]  /*1c120*/  LOP3.LUT R32, R20.reuse, 0x7f, RZ, 0xc0, !PT ;  /* 0x0000007f14207812 */ /* 0x042fe200078ec0ff */
[----:B------:R-:W-:-:S03]  /*1c130*/  IMAD.SHL.U32 R20, R20, 0x10, RZ ;  /* 0x0000001014147824 */ /* 0x000fc600078e00ff */
[----:B------:R-:W-:-:S04]  /*1c140*/  SHF.R.U32.HI R32, RZ, 0x3, R32 ;  /* 0x00000003ff207819 */ /* 0x000fc80000011620 */
[----:B------:R-:W-:-:S04]  /*1c150*/  LOP3.LUT R20, R32, 0x70, R20, 0xf8, !PT ;  /* 0x0000007020147812 */ /* 0x000fc800078ef814 */
[----:B------:R-:W-:Y:S02]  /*1c160*/  LOP3.LUT R20, R20, 0x80, RZ, 0xfc, !PT ;  /* 0x0000008014147812 */ /* 0x000fe400078efcff */
[----:B------:R-:W-:Y:S01]  /*1c170*/  LOP3.LUT R22, R22, 0xfffffffb, RZ, 0xc0, !PT ;  /* 0xfffffffb16167812 */ /* 0x000fe200078ec0ff */
[----:B------:R-:W-:-:S03]  /*1c180*/  UMOV UR4, 0xffffffff ;  /* 0xffffffff00047882 */ /* 0x000fc60000000000 */
[----:B------:R-:W-:Y:S01]  /*1c190*/  LOP3.LUT R22, R22, 0xfffffffd, RZ, 0xc0, !PT ;  /* 0xfffffffd16167812 */ /* 0x000fe200078ec0ff */
[----:B--2---:R-:W-:-:S04]  /*1c1a0*/  IMAD.IADD R7, R7, 0x1, R21 ;  /* 0x0000000107077824 */ /* 0x004fc800078e0215 */
[----:B---3--:R-:W-:-:S04]  /*1c1b0*/  @P2 IMAD.HI.U32 R5, R7, R5, RZ ;  /* 0x0000000507052227 */ /* 0x008fc800078e00ff */
[----:B------:R-:W-:Y:S01]  /*1c1c0*/  IMAD.MOV.U32 R8, RZ, RZ, R7 ;  /* 0x000000ffff087224 */ /* 0x000fe200078e0007 */
[----:B------:R-:W-:-:S04]  /*1c1d0*/  @P2 SHF.R.U32.HI R8, RZ, R4, R5 ;  /* 0x00000004ff082219 */ /* 0x000fc80000011605 */
[--C-:B------:R-:W-:Y:S01]  /*1c1e0*/  @!P0 SHF.R.S32.HI R5, RZ, 0x1f, R8.reuse ;  /* 0x0000001fff058819 */ /* 0x100fe20000011408 */
[----:B------:R-:W-:Y:S01]  /*1c1f0*/  @!P0 IMAD.MOV.U32 R4, RZ, RZ, R8 ;  /* 0x000000ffff048224 */ /* 0x000fe200078e0008 */
[----:B----4-:R-:W-:-:S03]  /*1c200*/  SHF.R.S32.HI R12, RZ, 0x1f, R35 ;  /* 0x0000001fff0c7819 */ /* 0x010fc60000011423 */
[----:B0-----:R-:W-:-:S04]  /*1c210*/  @!P0 IMAD.WIDE.U32 R4, R35, R2, R4 ;  /* 0x0000000223048225 */ /* 0x001fc800078e0004 */
[----:B------:R-:W-:Y:S01]  /*1c220*/  @!P0 IMAD R6, R12, R2, RZ ;  /* 0x000000020c068224 */ /* 0x000fe200078e02ff */
[----:B------:R0:W-:Y:S03]  /*1c230*/  STL [R1+0x4], R12 ;  /* 0x0000040c01007387 */ /* 0x0001e60000100800 */
[----:B------:R-:W-:Y:S02]  /*1c240*/  @!P0 IMAD R6, R35, R3, R6 ;  /* 0x0000000323068224 */ /* 0x000fe400078e0206 */
[----:B------:R-:W1:Y:S02]  /*1c250*/  @!P0 LDC.64 R2, c[0x0][0x418] ;  /* 0x00010600ff028b82 */ /* 0x000e640000000a00 */
[----:B------:R-:W-:-:S06]  /*1c260*/  @!P0 IMAD.IADD R6, R5, 0x1, R6 ;  /* 0x0000000105068824 */ /* 0x000fcc00078e0206 */
[----:B------:R-:W2:Y:S01]  /*1c270*/  @P2 LDC R5, c[0x0][0x434] ;  /* 0x00010d00ff052b82 */ /* 0x000ea20000000800 */
[----:B-1----:R-:W-:-:S04]  /*1c280*/  @!P0 LEA R2, P1, R4, R2, 0x2 ;  /* 0x0000000204028211 */ /* 0x002fc800078210ff */
[----:B------:R-:W-:Y:S02]  /*1c290*/  @!P0 LEA.HI.X R3, R4, R3, R6, 0x2, P1 ;  /* 0x0000000304038211 */ /* 0x000fe400008f1406 */
[----:B------:R-:W-:Y:S01]  /*1c2a0*/  MOV R6, RZ ;  /* 0x000000ff00067202 */ /* 0x000fe20000000f00 */
[----:B------:R-:W1:Y:S05]  /*1c2b0*/  @P2 LDC R4, c[0x0][0x438] ;  /* 0x00010e00ff042b82 */ /* 0x000e6a0000000800 */
[----:B------:R3:W5:Y:S02]  /*1c2c0*/  @!P0 LDG.E R6, desc[UR36][R2.64] ;  /* 0x0000002402068981 */ /* 0x000764000c1e1900 */
[----:B---3--:R-:W-:-:S04]  /*1c2d0*/  IMAD.IADD R2, R20, 0x1, R0 ;  /* 0x0000000114027824 */ /* 0x008fc800078e0200 */
[C---:B------:R-:W-:Y:S01]  /*1c2e0*/  IMAD.IADD R0, R2.reuse, 0x1, R21 ;  /* 0x0000000102007824 */ /* 0x040fe200078e0215 */
[----:B------:R-:W-:Y:S01]  /*1c2f0*/  ISETP.GE.AND P0, PT, R2, R27, PT ;  /* 0x0000001b0200720c */ /* 0x000fe20003f06270 */
[----:B------:R-:W-:Y:S02]  /*1c300*/  IMAD.MOV R2, RZ, RZ, -R8 ;  /* 0x000000ffff027224 */ /* 0x000fe400078e0a08 */
[----:B--2---:R-:W-:Y:S01]  /*1c310*/  @P2 IMAD.HI.U32 R5, R0, R5, RZ ;  /* 0x0000000500052227 */ /* 0x004fe200078e00ff */
[----:B------:R-:W-:-:S03]  /*1c320*/  ISETP.GT.U32.OR P0, PT, R20, 0x9f, P0 ;  /* 0x0000009f1400780c */ /* 0x000fc60000704470 */
[----:B------:R-:W-:Y:S02]  /*1c330*/  IMAD R7, R9, R2, R7 ;  /* 0x0000000209077224 */ /* 0x000fe400078e0207 */
[----:B------:R-:W-:Y:S01]  /*1c340*/  IMAD.MOV.U32 R10, RZ, RZ, R0 ;  /* 0x000000ffff0a7224 */ /* 0x000fe200078e0000 */
[----:B-1----:R-:W-:-:S05]  /*1c350*/  @P2 SHF.R.U32.HI R10, RZ, R4, R5 ;  /* 0x00000004ff0a2219 */ /* 0x002fca0000011605 */
[--C-:B------:R-:W-:Y:S02]  /*1c360*/  IMAD.MOV R8, RZ, RZ, -R10.reuse ;  /* 0x000000ffff087224 */ /* 0x100fe400078e0a0a */
[----:B------:R-:W1:Y:S01]  /*1c370*/  @!P0 LDC.64 R2, c[0x0][0x428] ;  /* 0x00010a00ff028b82 */ /* 0x000e620000000a00 */
[----:B------:R-:W-:Y:S01]  /*1c380*/  @!P0 SHF.R.S32.HI R11, RZ, 0x1f, R10 ;  /* 0x0000001fff0b8819 */ /* 0x000fe2000001140a */
[----:B------:R-:W-:-:S06]  /*1c390*/  IMAD R8, R9, R8, R0 ;  /* 0x0000000809087224 */ /* 0x000fcc00078e0200 */
[----:B------:R-:W2:Y:S01]  /*1c3a0*/  @!P0 LDC.64 R4, c[0x0][0x418] ;  /* 0x00010600ff048b82 */ /* 0x000ea20000000a00 */
[----:B-1----:R-:W-:-:S04]  /*1c3b0*/  @!P0 IMAD.WIDE.U32 R10, R35, R2, R10 ;  /* 0x00000002230a8225 */ /* 0x002fc800078e000a */
[----:B------:R-:W-:-:S04]  /*1c3c0*/  @!P0 IMAD R2, R12, R2, RZ ;  /* 0x000000020c028224 */ /* 0x000fc800078e02ff */
[----:B------:R-:W-:Y:S01]  /*1c3d0*/  @!P0 IMAD R3, R35, R3, R2 ;  /* 0x0000000323038224 */ /* 0x000fe200078e0202 */
[----:B--2---:R-:W-:-:S04]  /*1c3e0*/  @!P0 LEA R2, P1, R10, R4, 0x2 ;  /* 0x000000040a028211 */ /* 0x004fc800078210ff */
[----:B------:R-:W-:-:S04]  /*1c3f0*/  @!P0 IADD3 R3, R3, R11, RZ ;  /* 0x0000000b03038210 */ /* 0x000fc80007ffe0ff */
[----:B------:R-:W-:Y:S01]  /*1c400*/  @!P0 LEA.HI.X R3, R10, R5, R3, 0x2, P1 ;  /* 0x000000050a038211 */ /* 0x000fe200008f1403 */
[----:B------:R-:W-:Y:S02]  /*1c410*/  IMAD.MOV.U32 R5, RZ, RZ, RZ ;  /* 0x000000ffff057224 */ /* 0x000fe400078e00ff */
[----:B------:R-:W-:-:S04]  /*1c420*/  IMAD.U32 R0, RZ, RZ, UR42 ;  /* 0x0000002aff007e24 */ /* 0x000fc8000f8e00ff */
[----:B------:R0:W5:Y:S01]  /*1c430*/  @!P0 LDG.E R5, desc[UR36][R2.64] ;  /* 0x0000002402058981 */ /* 0x000162000c1e1900 */
[----:B------:R-:W-:Y:S02]  /*1c440*/  ISETP.GT.U32.AND P0, PT, R20, 0x9f, PT ;  /* 0x0000009f1400780c */ /* 0x000fe40003f04070 */
[----:B------:R-:W-:-:S11]  /*1c450*/  ISETP.NE.AND P3, PT, R0, 0x3, PT ;  /* 0x000000030000780c */ /* 0x000fd60003f65270 */
[----:B------:R-:W-:-:S04]  /*1c460*/  @P0 LOP3.LUT R22, R22, 0x2, RZ, 0xfc, !PT ;  /* 0x0000000216160812 */ /* 0x000fc800078efcff */
[----:B------:R-:W-:Y:S01]  /*1c470*/  @P3 LOP3.LUT R22, R22, 0x4, RZ, 0xfc, !PT ;  /* 0x0000000416163812 */ /* 0x000fe200078efcff */
[----:B0-----:R-:W-:Y:S06]  /*1c480*/  BRA.DIV UR4, `(.L_x_745) ;  /* 0x0000008a04d47947 */ /* 0x001fec000b800000 */
.L_x_992:
[----:B------:R-:W-:Y:S01]  /*1c490*/  VIADD R0, R29, 0xffffffff ;  /* 0xffffffff1d007836 */ /* 0x000fe20000000000 */
[----:B------:R-:W-:Y:S06]  /*1c4a0*/  @!P3 BRA `(.L_x_746) ;  /* 0x000000000004b947 */ /* 0x000fec0003800000 */
[----:B------:R-:W-:Y:S01]  /*1c4b0*/  BPT.TRAP 0x1 ;  /* 0x000000040000795c */ /* 0x000fe20000300000 */
.L_x_746:
[----:B------:R-:W-:Y:S01]  /*1c4c0*/  IMAD R4, R31, 0x8, R23 ;  /* 0x000000081f047824 */ /* 0x000fe200078e0217 */
[----:B------:R-:W-:Y:S01]  /*1c4d0*/  SHF.L.U32 R2, R36, 0x1f, RZ ;  /* 0x0000001f24027819 */ /* 0x000fe200000006ff */
[----:B------:R-:W-:Y:S01]  /*1c4e0*/  BSSY B0, `(.L_x_747) ;  /* 0x0000005000007945 */ /* 0x000fe20003800000 */
[----:B------:R-:W-:Y:S02]  /*1c4f0*/  SHF.R.S32.HI R25, RZ, 0x1f, R7 ;  /* 0x0000001fff197819 */ /* 0x000fe40000011407 */
[----:B------:R-:W0:Y:S01]  /*1c500*/  SYNCS.PHASECHK.TRANS64.TRYWAIT P0, [R4+URZ+0x22880], R2 ;  /* 0x02288002040075a7 */ /* 0x000e22000800017f */
[----:B------:R1:W-:Y:S02]  /*1c510*/  STL [R1+0x28], R2 ;  /* 0x0000280201007387 */ /* 0x0003e40000100800 */
[----:B01----:R-:W-:Y:S05]  /*1c520*/  @!P0 BRA `(.L_x_748) ;  /* 0x0000008800e08947 */ /* 0x003fea0003800000 */
.L_x_993:
[----:B------:R-:W-:Y:S05]  /*1c530*/  BSYNC B0 ;  /* 0x0000000000007941 */ /* 0x000fea0003800000 */
.L_x_747:
[----:B------:R-:W2:Y:S01]  /*1c540*/  LDL R14, [R1+0x10] ;  /* 0x00001000010e7983 */ /* 0x000ea20000100800 */
[----:B------:R-:W1:Y:S01]  /*1c550*/  LDC R12, c[0x0][0x2f4] ;  /* 0x0000bd00ff0c7b82 */ /* 0x000e620000000800 */
[----:B------:R-:W-:Y:S01]  /*1c560*/  ULDC.64 UR4, c[0x0][0x328] ;  /* 0x0000ca0000047ab9 */ /* 0x000fe20000000a00 */
[----:B-----5:R-:W-:Y:S01]  /*1c570*/  SHF.R.S32.HI R33, RZ, 0x1f, R6 ;  /* 0x0000001fff217819 */ /* 0x020fe20000011406 */
[----:B------:R-:W-:Y:S01]  /*1c580*/  IMAD R9, R25, UR4, RZ ;  /* 0x0000000419097c24 */ /* 0x000fe2000f8e02ff */
[----:B------:R-:W-:Y:S01]  /*1c590*/  ULDC.64 UR6, c[0x0][0x338] ;  /* 0x0000ce0000067ab9 */ /* 0x000fe20000000a00 */
[C---:B0-----:R-:W-:Y:S01]  /*1c5a0*/  IMAD.WIDE.U32 R2, R7.reuse, UR4, RZ ;  /* 0x0000000407027c25 */ /* 0x041fe2000f8e00ff */
[----:B------:R-:W-:Y:S02]  /*1c5b0*/  SHF.R.S32.HI R32, RZ, 0x1f, R8 ;  /* 0x0000001fff207819 */ /* 0x000fe40000011408 */
[----:B------:R-:W-:Y:S01]  /*1c5c0*/  LOP3.LUT R22, R22, 0xfffffffe, RZ, 0xc0, !PT ;  /* 0xfffffffe16167812 */ /* 0x000fe200078ec0ff */
[----:B------:R-:W-:-:S02]  /*1c5d0*/  IMAD R9, R7, UR5, R9 ;  /* 0x0000000507097c24 */ /* 0x000fc4000f8e0209 */
[----:B------:R-:W-:Y:S02]  /*1c5e0*/  IMAD R10, R33, UR6, RZ ;  /* 0x00000006210a7c24 */ /* 0x000fe4000f8e02ff */
[----:B------:R-:W-:Y:S01]  /*1c5f0*/  IMAD.IADD R3, R3, 0x1, R9 ;  /* 0x0000000103037824 */ /* 0x000fe200078e0209 */
[----:B------:R-:W-:Y:S01]  /*1c600*/  SHF.R.S32.HI R9, RZ, 0x1f, R5 ;  /* 0x0000001fff097819 */ /* 0x000fe20000011405 */
[C---:B------:R-:W-:Y:S02]  /*1c610*/  IMAD R10, R6.reuse, UR7, R10 ;  /* 0x00000007060a7c24 */ /* 0x040fe4000f8e020a */
[----:B------:R-:W-:Y:S02]  /*1c620*/  IMAD.WIDE.U32 R2, R6, UR6, R2 ;  /* 0x0000000606027c25 */ /* 0x000fe4000f8e0002 */
[----:B------:R0:W-:Y:S02]  /*1c630*/  STL [R1+0x20], R9 ;  /* 0x0000200901007387 */ /* 0x0001e40000100800 */
[----:B------:R-:W-:Y:S01]  /*1c640*/  IMAD R20, R0, -0xa0, R27 ;  /* 0xffffff6000147824 */ /* 0x000fe200078e021b */
[----:B------:R-:W-:Y:S01]  /*1c650*/  IADD3 R11, R3, R10, RZ ;  /* 0x0000000a030b7210 */ /* 0x000fe20007ffe0ff */
[----:B------:R-:W-:Y:S01]  /*1c660*/  IMAD R0, R32, UR4, RZ ;  /* 0x0000000420007c24 */ /* 0x000fe2000f8e02ff */
[CC--:B-1----:R-:W-:Y:S01]  /*1c670*/  ISETP.GE.AND P1, PT, R30.reuse, R12.reuse, PT ;  /* 0x0000000c1e00720c */ /* 0x0c2fe20003f26270 */
[----:B------:R-:W-:Y:S01]  /*1c680*/  IMAD.MOV.U32 R10, RZ, RZ, R2 ;  /* 0x000000ffff0a7224 */ /* 0x000fe200078e0002 */
[----:B------:R-:W-:Y:S01]  /*1c690*/  ISETP.GE.AND P0, PT, R30, R12, PT ;  /* 0x0000000c1e00720c */ /* 0x000fe20003f06270 */
[C---:B------:R-:W-:Y:S01]  /*1c6a0*/  IMAD R0, R8.reuse, UR5, R0 ;  /* 0x0000000508007c24 */ /* 0x040fe2000f8e0200 */
[----:B------:R-:W1:Y:S01]  /*1c6b0*/  S2R R12, SR_TID.X ;  /* 0x00000000000c7919 */ /* 0x000e620000002100 */
[----:B------:R-:W-:Y:S01]  /*1c6c0*/  IMAD.WIDE.U32 R2, R8, UR4, RZ ;  /* 0x0000000408027c25 */ /* 0x000fe2000f8e00ff */
[----:B------:R-:W-:-:S03]  /*1c6d0*/  ULDC.64 UR4, c[0x0][0x330] ;  /* 0x0000cc0000047ab9 */ /* 0x000fc60000000a00 */
[----:B------:R-:W-:Y:S02]  /*1c6e0*/  IMAD.IADD R3, R3, 0x1, R0 ;  /* 0x0000000103037824 */ /* 0x000fe400078e0200 */
[----:B------:R-:W-:Y:S02]  /*1c6f0*/  IMAD R0, R9, UR6, RZ ;  /* 0x0000000609007c24 */ /* 0x000fe4000f8e02ff */
[----:B------:R-:W-:Y:S01]  /*1c700*/  IMAD.WIDE.U32 R2, R5, UR6, R2 ;  /* 0x0000000605027c25 */ /* 0x000fe2000f8e0002 */
[----:B------:R-:W-:-:S03]  /*1c710*/  @P1 LOP3.LUT R22, R22, 0x1, RZ, 0xfc, !PT ;  /* 0x0000000116161812 */ /* 0x000fc600078efcff */
[----:B------:R-:W-:Y:S01]  /*1c720*/  IMAD R0, R5, UR7, R0 ;  /* 0x0000000705007c24 */ /* 0x000fe2000f8e0200 */
[----:B------:R-:W-:Y:S01]  /*1c730*/  ULDC.64 UR6, c[0x0][0x318] ;  /* 0x0000c60000067ab9 */ /* 0x000fe20000000a00 */
[----:B------:R-:W-:Y:S01]  /*1c740*/  IMAD.WIDE.U32 R10, R18, UR4, R10 ;  /* 0x00000004120a7c25 */ /* 0x000fe2000f8e000a */
[----:B------:R-:W-:-:S03]  /*1c750*/  LOP3.LUT R22, R22, 0xffffffbf, RZ, 0xc0, !PT ;  /* 0xffffffbf16167812 */ /* 0x000fc600078ec0ff */
[----:B------:R-:W-:Y:S01]  /*1c760*/  IMAD.IADD R3, R3, 0x1, R0 ;  /* 0x0000000103037824 */ /* 0x000fe200078e0200 */
[----:B------:R-:W-:Y:S01]  /*1c770*/  IADD3 R10, P1, R10, UR6, RZ ;  /* 0x000000060a0a7c10 */ /* 0x000fe2000ff3e0ff */
[----:B------:R-:W-:-:S05]  /*1c780*/  IMAD R0, R18, UR5, RZ ;  /* 0x0000000512007c24 */ /* 0x000fca000f8e02ff */
[----:B0-----:R-:W-:Y:S02]  /*1c790*/  IADD3.X R9, R11, UR7, R0, P1, !PT ;  /* 0x000000070b097c10 */ /* 0x001fe40008ffe400 */
[----:B-1----:R-:W-:-:S04]  /*1c7a0*/  LOP3.LUT R12, R12, 0x7f, RZ, 0xc0, !PT ;  /* 0x0000007f0c0c7812 */ /* 0x002fc800078ec0ff */
[----:B------:R-:W-:Y:S01]  /*1c7b0*/  SHF.R.U32.HI R15, RZ, 0x3, R12 ;  /* 0x00000003ff0f7819 */ /* 0x000fe2000001160c */
[----:B------:R-:W-:Y:S01]  /*1c7c0*/  IMAD.WIDE.U32 R12, R18, UR4, R2 ;  /* 0x00000004120c7c25 */ /* 0x000fe2000f8e0002 */
[----:B------:R-:W-:-:S03]  /*1c7d0*/  UMOV UR4, 0xffffffff ;  /* 0xffffffff00047882 */ /* 0x000fc60000000000 */
[----:B------:R-:W-:Y:S01]  /*1c7e0*/  IMAD.IADD R20, R20, 0x1, -R15 ;  /* 0x0000000114147824 */ /* 0x000fe200078e0a0f */
[----:B------:R-:W-:-:S04]  /*1c7f0*/  IADD3 R3, P1, R12, UR6, RZ ;  /* 0x000000060c037c10 */ /* 0x000fc8000ff3e0ff */
[----:B------:R-:W-:Y:S02]  /*1c800*/  ISETP.GE.AND P2, PT, R20, 0x1, PT ;  /* 0x000000011400780c */ /* 0x000fe40003f46270 */
[----:B------:R-:W-:-:S11]  /*1c810*/  IADD3.X R2, R0, UR7, R13, P1, !PT ;  /* 0x0000000700027c10 */ /* 0x000fd60008ffe40d */
[----:B------:R-:W-:Y:S01]  /*1c820*/  @P2 LOP3.LUT R22, R22, 0x40, RZ, 0xfc, !PT ;  /* 0x0000004016162812 */ /* 0x000fe200078efcff */
[----:B--2---:R-:W-:Y:S01]  /*1c830*/  IMAD R21, R31, 0x5000, R14 ;  /* 0x000050001f157824 */ /* 0x004fe200078e020e */
[----:B------:R-:W-:Y:S06]  /*1c840*/  BRA.DIV UR4, `(.L_x_749) ;  /* 0x0000008a04307947 */ /* 0x000fec000b800000 */
[----:B------:R-:W0:Y:S01]  /*1c850*/  SHFL.IDX PT, R12, R10, RZ, 0x181f ;  /* 0x00181fff0a0c7589 */ /* 0x000e2200000e0000 */
[----:B------:R-:W-:Y:S02]  /*1c860*/  ISETP.GE.AND P2, PT, R20, 0x21, PT ;  /* 0x000000211400780c */ /* 0x000fe40003f46270 */
[----:B------:R-:W-:Y:S01]  /*1c870*/  LOP3.LUT R22, R22, 0xffffffef, RZ, 0xc0, !PT ;  /* 0xffffffef16167812 */ /* 0x000fe200078ec0ff */
[----:B------:R-:W1:Y:S01]  /*1c880*/  SHFL.IDX PT, R0, R9, RZ, 0x181f ;  /* 0x00181fff09007589 */ /* 0x000e6200000e0000 */
[C---:B------:R-:W-:Y:S02]  /*1c890*/  ISETP.GE.AND P3, PT, R20.reuse, 0x91, PT ;  /* 0x000000911400780c */ /* 0x040fe40003f66270 */
[C---:B------:R-:W-:Y:S02]  /*1c8a0*/  ISETP.GE.AND P5, PT, R20.reuse, 0x31, PT ;  /* 0x000000311400780c */ /* 0x040fe40003fa6270 */
[----:B------:R-:W-:Y:S02]  /*1c8b0*/  ISETP.GE.AND P4, PT, R20, 0x61, PT ;  /* 0x000000611400780c */ /* 0x000fe40003f86270 */
[----:B0-----:R-:W-:-:S05]  /*1c8c0*/  IADD3 R12, P1, R30, R12, RZ ;  /* 0x0000000c1e0c7210 */ /* 0x001fca0007f3e0ff */
[----:B-1----:R-:W-:Y:S01]  /*1c8d0*/  IMAD.X R13, RZ, RZ, R0, P1 ;  /* 0x000000ffff0d7224 */ /* 0x002fe200008e0600 */
[----:B------:R-:W-:Y:S02]  /*1c8e0*/  ISETP.LT.OR P1, PT, R20, 0x1, P0 ;  /* 0x000000011400780c */ /* 0x000fe40000721670 */
[----:B------:R-:W-:Y:S02]  /*1c8f0*/  IADD3 R0, R23, R21, RZ ;  /* 0x0000001517007210 */ /* 0x000fe40007ffe0ff */
[----:B------:R-:W-:Y:S09]  /*1c900*/  SHFL.IDX PT, R21, R9, 0x1, 0x181f ;  /* 0x00381f0009157f89 */ /* 0x000ff200000e0000 */
[----:B------:R0:W-:Y:S04]  /*1c910*/  LDGSTS.E.BYPASS.LTC128B.128 [R0+0xa400], desc[UR36][R12.64], !P1 ;  /* 0x0a4000000c007fae */ /* 0x0001e8000c901d64 */
[----:B0-----:R-:W0:Y:S02]  /*1c920*/  SHFL.IDX PT, R12, R10, 0x1, 0x181f ;  /* 0x00381f000a0c7f89 */ /* 0x001e2400000e0000 */
[----:B0-----:R-:W-:-:S05]  /*1c930*/  IADD3 R12, P1, R30, R12, RZ ;  /* 0x0000000c1e0c7210 */ /* 0x001fca0007f3e0ff */
[----:B------:R-:W-:Y:S01]  /*1c940*/  IMAD.X R13, RZ, RZ, R21, P1 ;  /* 0x000000ffff0d7224 */ /* 0x000fe200008e0615 */
[----:B------:R-:W-:Y:S01]  /*1c950*/  ISETP.LT.OR P1, PT, R20, 0x11, P0 ;  /* 0x000000111400780c */ /* 0x000fe20000721670 */
[----:B------:R-:W-:-:S12]  /*1c960*/  SHFL.IDX PT, R21, R9, 0x2, 0x181f ;  /* 0x00581f0009157f89 */ /* 0x000fd800000e0000 */
        /* <DEDUP_REMOVED lines=23> */
[----:B------:R-:W-:Y:S04]  /*1cae0*/  SHFL.IDX PT, R21, R9, 0x6, 0x181f ;  /* 0x00d81f0009157f89 */ /* 0x000fe800000e0000 */
[----:B------:R-:W-:Y:S08]  /*1caf0*/  SHFL.IDX PT, R9, R9, 0x7, 0x181f ;  /* 0x00f81f0009097f89 */ /* 0x000ff000000e0000 */
[----:B------:R0:W-:Y:S04]  /*1cb00*/  LDGSTS.E.BYPASS.LTC128B.128 [R0+0xcc00], desc[UR36][R12.64], !P1 ;  /* 0x0cc000000c007fae */ /* 0x0001e8000c901d64 */
[----:B0-----:R-:W0:Y:S04]  /*1cb10*/  SHFL.IDX PT, R12, R10, 0x6, 0x181f ;  /* 0x00d81f000a0c7f89 */ /* 0x001e2800000e0000 */
[----:B------:R-:W1:Y:S01]  /*1cb20*/  SHFL.IDX PT, R10, R10, 0x7, 0x181f ;  /* 0x00f81f000a0a7f89 */ /* 0x000e6200000e0000 */
[----:B0-----:R-:W-:-:S04]  /*1cb30*/  IADD3 R12, P1, R30, R12, RZ ;  /* 0x0000000c1e0c7210 */ /* 0x001fc80007f3e0ff */
[----:B------:R-:W-:Y:S02]  /*1cb40*/  IADD3.X R13, RZ, R21, RZ, P1, !PT ;  /* 0x00000015ff0d7210 */ /* 0x000fe40000ffe4ff */
[----:B------:R-:W-:-:S13]  /*1cb50*/  ISETP.LT.OR P1, PT, R20, 0x61, P0 ;  /* 0x000000611400780c */ /* 0x000fda0000721670 */
[----:B------:R-:W-:Y:S01]  /*1cb60*/  LDGSTS.E.BYPASS.LTC128B.128 [R0+0xd400], desc[UR36][R12.64], !P1 ;  /* 0x0d4000000c007fae */ /* 0x000fe2000c901d64 */
[----:B-1----:R-:W-:-:S05]  /*1cb70*/  IADD3 R10, P1, R30, R10, RZ ;  /* 0x0000000a1e0a7210 */ /* 0x002fca0007f3e0ff */
[----:B------:R-:W-:Y:S01]  /*1cb80*/  IMAD.X R11, RZ, RZ, R9, P1 ;  /* 0x000000ffff0b7224 */ /* 0x000fe200008e0609 */
[----:B------:R-:W-:Y:S01]  /*1cb90*/  ISETP.LT.OR P1, PT, R20, 0x71, P0 ;  /* 0x000000711400780c */ /* 0x000fe20000721670 */
[----:B------:R-:W-:-:S12]  /*1cba0*/  SHFL.IDX PT, R9, R2, RZ, 0x181f ;  /* 0x00181fff02097589 */ /* 0x000fd800000e0000 */
[----:B------:R0:W-:Y:S04]  /*1cbb0*/  LDGSTS.E.BYPASS.LTC128B.128 [R0+0xdc00], desc[UR36][R10.64], !P1 ;  /* 0x0dc000000a007fae */ /* 0x0001e8000c901d64 */
[----:B0-----:R-:W0:Y:S04]  /*1cbc0*/  SHFL.IDX PT, R10, R3, RZ, 0x181f ;  /* 0x00181fff030a7589 */ /* 0x001e2800000e0000 */
[----:B------:R-:W1:Y:S01]  /*1cbd0*/  SHFL.IDX PT, R3, R3, 0x1, 0x181f ;  /* 0x00381f0003037f89 */ /* 0x000e6200000e0000 */
[----:B0-----:R-:W-:-:S05]  /*1cbe0*/  IADD3 R10, P1, R30, R10, RZ ;  /* 0x0000000a1e0a7210 */ /* 0x001fca0007f3e0ff */
[----:B------:R-:W-:Y:S01]  /*1cbf0*/  IMAD.X R11, RZ, RZ, R9, P1 ;  /* 0x000000ffff0b7224 */ /* 0x000fe200008e0609 */
[----:B------:R-:W-:Y:S01]  /*1cc00*/  ISETP.LT.OR P1, PT, R20, 0x81, P0 ;  /* 0x000000811400780c */ /* 0x000fe20000721670 */
[----:B------:R0:W2:-:S12]  /*1cc10*/  SHFL.IDX PT, R9, R2, 0x1, 0x181f ;  /* 0x00381f0002097f89 */ /* 0x00009800000e0000 */
[----:B------:R0:W-:Y:S01]  /*1cc20*/  LDGSTS.E.BYPASS.LTC128B.128 [R0+0xe400], desc[UR36][R10.64], !P1 ;  /* 0x0e4000000a007fae */ /* 0x0001e2000c901d64 */
[----:B------:R-:W-:-:S13]  /*1cc30*/  ISETP.GE.AND P1, PT, R20, 0x11, PT ;  /* 0x000000111400780c */ /* 0x000fda0003f26270 */
        /* <DEDUP_REMOVED lines=12> */
[----:B012---:R-:W-:-:S07]  /*1cd00*/  @P3 LOP3.LUT R22, R22, 0x100, RZ, 0xfc, !PT ;  /* 0x0000010016163812 */ /* 0x007fce00078efcff */
.L_x_1015:
        /* <DEDUP_REMOVED lines=9> */
.L_x_750:
[----:B------:R-:W-:Y:S02]  /*1cda0*/  PLOP3.LUT P3, PT, P3, P0, PT, 0xa2, 0x0 ;  /* 0x000000000000781c */ /* 0x000fe40001f61472 */
[----:B------:R-:W-:-:S08]  /*1cdb0*/  @P0 R2UR P3, UR4, R4 ;  /* 0x00000000040402ca */ /* 0x000fd00000060000 */
[----:B------:R-:W-:-:S05]  /*1cdc0*/  @P0 PLOP3.LUT P0, PT, P3, PT, PT, 0x80, 0x0 ;  /* 0x000000000000081c */ /* 0x000fca0001f0f070 */
[----:B------:R-:W-:Y:S01]  /*1cdd0*/  @!P3 SYNCS.ARRIVE.TRANS64.RED.A0T1 RZ, [UR4+0x22870], RZ ;  /* 0x022870ffffffb9a7 */ /* 0x000fe20008200404 */
[----:B------:R-:W-:Y:S07]  /*1cde0*/  @!P3 ARRIVES.LDGSTSBAR.64.TRANSCNT [UR4+0x22870] ;  /* 0x02287000ff00b9b0 */ /* 0x000fee0008000a84 */
[----:B------:R-:W-:Y:S05]  /*1cdf0*/  @P0 BRA.U.ANY `(.L_x_750) ;  /* 0xfffffffd00e80947 */ /* 0x000fea000393ffff */
[----:B------:R-:W-:Y:S01]  /*1ce00*/  NOP ;  /* 0x0000000000007918 */ /* 0x000fe20000000000 */
[----:B------:R-:W-:-:S13]  /*1ce10*/  LOP3.LUT P6, RZ, R22, 0x4, RZ, 0xc0, !PT ;  /* 0x0000000416ff7812 */ /* 0x000fda00078cc0ff */
[----:B------:R-:W-:Y:S05]  /*1ce20*/  @!P6 BRA `(.L_x_751) ;  /* 0x000000000004e947 */ /* 0x000fea0003800000 */
[----:B------:R-:W-:Y:S01]  /*1ce30*/  BPT.TRAP 0x1 ;  /* 0x000000040000795c */ /* 0x000fe20000300000 */
.L_x_751:
[----:B------:R1:W-:Y:S01]  /*1ce40*/  SYNCS.ARRIVE.TRANS64.A1T0 RZ, [R4+URZ+0x22870], RZ ;  /* 0x022870ff04ff79a7 */ /* 0x0003e2000810003f */
[----:B------:R-:W-:Y:S05]  /*1ce50*/  @!P6 BRA `(.L_x_752) ;  /* 0x000000000004e947 */ /* 0x000fea0003800000 */
[----:B------:R-:W-:Y:S01]  /*1ce60*/  BPT.TRAP 0x1 ;  /* 0x000000040000795c */ /* 0x000fe20000300000 */
.L_x_752:
[----:B0-----:R-:W2:Y:S01]  /*1ce70*/  LDL R2, [R1+0x28] ;  /* 0x0000280001027983 */ /* 0x001ea20000100800 */
[----:B------:R-:W-:Y:S01]  /*1ce80*/  BSSY B0, `(.L_x_753) ;  /* 0x0000003000007945 */ /* 0x000fe20003800000 */
[----:B--2---:R-:W0:Y:S03]  /*1ce90*/  SYNCS.PHASECHK.TRANS64.TRYWAIT P0, [R4+URZ+0x22840], R2 ;  /* 0x02284002040075a7 */ /* 0x004e26000800017f */
[----:B0-----:R-:W-:Y:S05]  /*1cea0*/  @!P0 BRA `(.L_x_754) ;  /* 0x0000008c00bc8947 */ /* 0x001fea0003800000 */
.L_x_1016:
[----:B------:R-:W-:Y:S05]  /*1ceb0*/  BSYNC B0 ;  /* 0x0000000000007941 */ /* 0x000fea0003800000 */
.L_x_753:
[----:B------:R-:W2:Y:S01]  /*1cec0*/  LDL.LU R10, [R1+0x20] ;  /* 0x00002000010a7983 */ /* 0x000ea20000300800 */
[----:B------:R-:W-:Y:S01]  /*1ced0*/  ULDC.64 UR4, c[0x0][0x300] ;  /* 0x0000c00000047ab9 */ /* 0x000fe20000000a00 */
[----:B------:R-:W-:Y:S01]  /*1cee0*/  ULDC.64 UR6, c[0x0][0x310] ;  /* 0x0000c40000067ab9 */ /* 0x000fe20000000a00 */
[----:B------:R-:W-:Y:S01]  /*1cef0*/  IMAD R9, R25, UR4, RZ ;  /* 0x0000000419097c24 */ /* 0x000fe2000f8e02ff */
[----:B------:R-:W3:Y:S01]  /*1cf00*/  LDC R11, c[0x0][0x2f4] ;  /* 0x0000bd00ff0b7b82 */ /* 0x000ee20000000800 */
[----:B0-----:R-:W-:-:S04]  /*1cf10*/  IMAD.WIDE.U32 R2, R7, UR4, RZ ;  /* 0x0000000407027c25 */ /* 0x001fc8000f8e00ff */
[----:B------:R-:W-:Y:S02]  /*1cf20*/  IMAD R9, R7, UR5, R9 ;  /* 0x0000000507097c24 */ /* 0x000fe4000f8e0209 */
[----:B------:R-:W-:Y:S02]  /*1cf30*/  IMAD R33, R33, UR6, RZ ;  /* 0x0000000621217c24 */ /* 0x000fe4000f8e02ff */
[----:B------:R-:W-:Y:S02]  /*1cf40*/  IMAD.IADD R3, R3, 0x1, R9 ;  /* 0x0000000103037824 */ /* 0x000fe400078e0209 */
[----:B------:R-:W-:Y:S02]  /*1cf50*/  IMAD R9, R32, UR4, RZ ;  /* 0x0000000420097c24 */ /* 0x000fe4000f8e02ff */
[----:B------:R-:W-:-:S04]  /*1cf60*/  IMAD.WIDE.U32 R2, R6, UR6, R2 ;  /* 0x0000000606027c25 */ /* 0x000fc8000f8e0002 */
[----:B------:R-:W-:Y:S02]  /*1cf70*/  IMAD R6, R6, UR7, R33 ;  /* 0x0000000706067c24 */ /* 0x000fe4000f8e0221 */
[C---:B------:R-:W-:Y:S02]  /*1cf80*/  IMAD R9, R8.reuse, UR5, R9 ;  /* 0x0000000508097c24 */ /* 0x040fe4000f8e0209 */
[----:B------:R-:W-:Y:S01]  /*1cf90*/  IMAD.IADD R7, R3, 0x1, R6 ;  /* 0x0000000103077824 */ /* 0x000fe200078e0206 */
[----:B------:R-:W-:Y:S01]  /*1cfa0*/  MOV R6, R2 ;  /* 0x0000000200067202 */ /* 0x000fe20000000f00 */
[----:B------:R-:W-:Y:S01]  /*1cfb0*/  IMAD.WIDE.U32 R2, R8, UR4, RZ ;  /* 0x0000000408027c25 */ /* 0x000fe2000f8e00ff */
[----:B------:R-:W-:Y:S01]  /*1cfc0*/  ULDC.64 UR4, c[0x0][0x308] ;  /* 0x0000c20000047ab9 */ /* 0x000fe20000000a00 */
[----:B---3--:R-:W-:Y:S02]  /*1cfd0*/  ISETP.GE.AND P3, PT, R30, R11, PT ;  /* 0x0000000b1e00720c */ /* 0x008fe40003f66270 */
[----:B------:R-:W-:-:S02]  /*1cfe0*/  IMAD.IADD R3, R3, 0x1, R9 ;  /* 0x0000000103037824 */ /* 0x000fc400078e0209 */
[----:B------:R-:W-:-:S04]  /*1cff0*/  IMAD.WIDE.U32 R6, R18, UR4, R6 ;  /* 0x0000000412067c25 */ /* 0x000fc8000f8e0006 */
[----:B------:R-:W-:-:S04]  /*1d000*/  IMAD.WIDE.U32 R2, R5, UR6, R2 ;  /* 0x0000000605027c25 */ /* 0x000fc8000f8e0002 */
[----:B------:R-:W-:Y:S02]  /*1d010*/  IMAD R9, R18, UR5, RZ ;  /* 0x0000000512097c24 */ /* 0x000fe4000f8e02ff */
[----:B--2---:R-:W-:-:S04]  /*1d020*/  IMAD R10, R10, UR6, RZ ;  /* 0x000000060a0a7c24 */ /* 0x004fc8000f8e02ff */
[----:B------:R-:W-:Y:S01]  /*1d030*/  IMAD R10, R5, UR7, R10 ;  /* 0x00000007050a7c24 */ /* 0x000fe2000f8e020a */
[----:B------:R-:W-:Y:S02]  /*1d040*/  ULDC.64 UR6, c[0x0][0x2e8] ;  /* 0x0000ba0000067ab9 */ /* 0x000fe40000000a00 */
[----:B------:R-:W-:Y:S01]  /*1d050*/  IADD3 R8, P0, R6, UR6, RZ ;  /* 0x0000000606087c10 */ /* 0x000fe2000ff1e0ff */
[----:B------:R-:W-:-:S03]  /*1d060*/  IMAD.IADD R3, R3, 0x1, R10 ;  /* 0x0000000103037824 */ /* 0x000fc600078e020a */
[----:B------:R-:W-:Y:S01]  /*1d070*/  IADD3.X R7, R7, UR7, R9, P0, !PT ;  /* 0x0000000707077c10 */ /* 0x000fe200087fe409 */
[----:B------:R-:W-:Y:S01]  /*1d080*/  IMAD.WIDE.U32 R2, R18, UR4, R2 ;  /* 0x0000000412027c25 */ /* 0x000fe2000f8e0002 */
[----:B------:R-:W-:Y:S02]  /*1d090*/  UMOV UR4, 0xffffffff ;  /* 0xffffffff00047882 */ /* 0x000fe40000000000 */
[----:B------:R-:W-:-:S04]  /*1d0a0*/  IADD3 R5, P0, R2, UR6, RZ ;  /* 0x0000000602057c10 */ /* 0x000fc8000ff1e0ff */
[----:B------:R-:W-:Y:S01]  /*1d0b0*/  IADD3.X R6, R9, UR7, R3, P0, !PT ;  /* 0x0000000709067c10 */ /* 0x000fe200087fe403 */
[----:B------:R-:W-:Y:S08]  /*1d0c0*/  BRA.DIV UR4, `(.L_x_755) ;  /* 0x0000008e044c7947 */ /* 0x000ff0000b800000 */
[----:B------:R-:W0:Y:S01]  /*1d0d0*/  SHFL.IDX PT, R3, R8, RZ, 0x181f ;  /* 0x00181fff08037589 */ /* 0x000e2200000e0000 */
[----:B------:R-:W-:-:S03]  /*1d0e0*/  LOP3.LUT R22, R22, 0xffffefff, RZ, 0xc0, !PT ;  /* 0xffffefff16167812 */ /* 0x000fc600078ec0ff */
[----:B------:R-:W2:Y:S01]  /*1d0f0*/  SHFL.IDX PT, R2, R7, RZ, 0x181f ;  /* 0x00181fff07027589 */ /* 0x000ea200000e0000 */
[----:B------:R-:W-:-:S04]  /*1d100*/  @P4 LOP3.LUT R22, R22, 0x1000, RZ, 0xfc, !PT ;  /* 0x0000100016164812 */ /* 0x000fc800078efcff */
[C---:B------:R-:W-:Y:S02]  /*1d110*/  LOP3.LUT P4, RZ, R22.reuse, 0x40, RZ, 0xc0, !PT ;  /* 0x0000004016ff7812 */ /* 0x040fe4000788c0ff */
[----:B------:R-:W-:-:S04]  /*1d120*/  LOP3.LUT R22, R22, 0xfffff7ff, RZ, 0xc0, !PT ;  /* 0xfffff7ff16167812 */ /* 0x000fc800078ec0ff */
[----:B------:R-:W-:-:S04]  /*1d130*/  @P1 LOP3.LUT R22, R22, 0x800, RZ, 0xfc, !PT ;  /* 0x0000080016161812 */ /* 0x000fc800078efcff */
[C---:B------:R-:W-:Y:S02]  /*1d140*/  LOP3.LUT P1, RZ, R22.reuse, 0x10, RZ, 0xc0, !PT ;  /* 0x0000001016ff7812 */ /* 0x040fe4000782c0ff */
[----:B------:R-:W-:Y:S02]  /*1d150*/  LOP3.LUT R22, R22, 0xfffffbff, RZ, 0xc0, !PT ;  /* 0xfffffbff16167812 */ /* 0x000fe400078ec0ff */
[----:B0-----:R-:W-:Y:S02]  /*1d160*/  @P4 IADD3 R3, P0, R30, R3, RZ ;  /* 0x000000031e034210 */ /* 0x001fe40007f1e0ff */
[----:B------:R-:W-:-:S03]  /*1d170*/  @P2 LOP3.LUT R22, R22, 0x400, RZ, 0xfc, !PT ;  /* 0x0000040016162812 */ /* 0x000fc600078efcff */
[----:B--2---:R-:W-:Y:S01]  /*1d180*/  @P4 IMAD.X R2, RZ, RZ, R2, P0 ;  /* 0x000000ffff024224 */ /* 0x004fe200000e0602 */
[C---:B------:R-:W-:Y:S02]  /*1d190*/  LOP3.LUT P2, RZ, R22.reuse, 0x8, RZ, 0xc0, !PT ;  /* 0x0000000816ff7812 */ /* 0x040fe4000784c0ff */
[----:B------:R-:W-:Y:S02]  /*1d1a0*/  LOP3.LUT P6, RZ, R22, 0x80, RZ, 0xc0, !PT ;  /* 0x0000008016ff7812 */ /* 0x000fe400078cc0ff */
[----:B------:R-:W-:-:S04]  /*1d1b0*/  @P4 LOP3.LUT R3, R3, R2, RZ, 0x3c, !PT ;  /* 0x0000000203034212 */ /* 0x000fc800078e3cff */
[----:B------:R-:W-:-:S04]  /*1d1c0*/  @P4 LOP3.LUT R2, R3, R2, RZ, 0x3c, !PT ;  /* 0x0000000203024212 */ /* 0x000fc800078e3cff */
[----:B------:R-:W-:-:S05]  /*1d1d0*/  @P4 LOP3.LUT R3, R3, R2, RZ, 0x3c, !PT ;  /* 0x0000000203034212 */ /* 0x000fca00078e3cff */
[----:B------:R-:W-:Y:S01]  /*1d1e0*/  @!PT LDS RZ, [RZ] ;  /* 0x00000000fffff984 */ /* 0x000fe20000000800 */
[----:B------:R0:W-:Y:S01]  /*1d1f0*/  @P4 LDGSTS.E.BYPASS.LTC128B.128 [R0+0x18400], desc[UR36][R2.64], !P3 ;  /* 0x1840000002004fae */ /* 0x0001e2000d901d64 */
[----:B------:R-:W-:-:S03]  /*1d200*/  LOP3.LUT P4, RZ, R22, 0x1000, RZ, 0xc0, !PT ;  /* 0x0000100016ff7812 */ /* 0x000fc6000788c0ff */
[----:B0-----:R-:W0:Y:S04]  /*1d210*/  SHFL.IDX PT, R3, R8, 0x1, 0x181f ;  /* 0x00381f0008037f89 */ /* 0x001e2800000e0000 */
[----:B------:R-:W2:Y:S01]  /*1d220*/  SHFL.IDX PT, R2, R7, 0x1, 0x181f ;  /* 0x00381f0007027f89 */ /* 0x000ea200000e0000 */
[----:B0-----:R-:W-:-:S05]  /*1d230*/  @P1 IADD3 R3, P0, R30, R3, RZ ;  /* 0x000000031e031210 */ /* 0x001fca0007f1e0ff */
[----:B--2---:R-:W-:-:S05]  /*1d240*/  @P1 IMAD.X R2, RZ, RZ, R2, P0 ;  /* 0x000000ffff021224 */ /* 0x004fca00000e0602 */
[----:B------:R-:W-:-:S04]  /*1d250*/  @P1 LOP3.LUT R3, R3, R2, RZ, 0x3c, !PT ;  /* 0x0000000203031212 */ /* 0x000fc800078e3cff */
[----:B------:R-:W-:-:S04]  /*1d260*/  @P1 LOP3.LUT R2, R3, R2, RZ, 0x3c, !PT ;  /* 0x0000000203021212 */ /* 0x000fc800078e3cff */
[----:B------:R-:W-:-:S05]  /*1d270*/  @P1 LOP3.LUT R3, R3, R2, RZ, 0x3c, !PT ;  /* 0x0000000203031212 */ /* 0x000fca00078e3cff */
        /* <DEDUP_REMOVED lines=13> */
[----:B0-----:R-:W-:-:S04]  /*1d350*/  @P5 IADD3 R3, P0, R30, R3, RZ ;  /* 0x000000031e035210 */ /* 0x001fc80007f1e0ff */
[----:B--2---:R-:W-:-:S04]  /*1d360*/  @P5 IADD3.X R2, RZ, R2, RZ, P0, !PT ;  /* 0x00000002ff025210 */ /* 0x004fc800007fe4ff */
[----:B------:R-:W-:-:S04]  /*1d370*/  @P5 LOP3.LUT R3, R3, R2, RZ, 0x3c, !PT ;  /* 0x0000000203035212 */ /* 0x000fc800078e3cff */
[----:B------:R-:W-:-:S04]  /*1d380*/  @P5 LOP3.LUT R2, R3, R2, RZ, 0x3c, !PT ;  /* 0x0000000203025212 */ /* 0x000fc800078e3cff */
[----:B------:R-:W-:-:S05]  /*1d390*/  @P5 LOP3.LUT R3, R3, R2, RZ, 0x3c, !PT ;  /* 0x0000000203035212 */ /* 0x000fca00078e3cff */
[----:B------:R0:W-:Y:S01]  /*1d3a0*/  @P5 LDGSTS.E.BYPASS.LTC128B.128 [R0+0x19c00], desc[UR36][R2.64], !P3 ;  /* 0x19c0000002005fae */ /* 0x0001e2000d901d64 */
[----:B------:R-:W-:-:S03]  /*1d3b0*/  LOP3.LUT P5, RZ, R22, 0x20, RZ, 0xc0, !PT ;  /* 0x0000002016ff7812 */ /* 0x000fc600078ac0ff */
[----:B0-----:R-:W0:Y:S04]  /*1d3c0*/  SHFL.IDX PT, R3, R8, 0x4, 0x181f ;  /* 0x00981f0008037f89 */ /* 0x001e2800000e0000 */
[----:B------:R-:W2:Y:S06]  /*1d3d0*/  SHFL.IDX PT, R2, R7, 0x4, 0x181f ;  /* 0x00981f0007027f89 */ /* 0x000eac00000e0000 */
[----:B0-----:R-:W-:-:S05]  /*1d3e0*/  @P5 IADD3 R3, P0, R30, R3, RZ ;  /* 0x000000031e035210 */ /* 0x001fca0007f1e0ff */
[----:B--2---:R-:W-:-:S05]  /*1d3f0*/  @P5 IMAD.X R2, RZ, RZ, R2, P0 ;  /* 0x000000ffff025224 */ /* 0x004fca00000e0602 */
[----:B------:R-:W-:-:S04]  /*1d400*/  @P5 LOP3.LUT R3, R3, R2, RZ, 0x3c, !PT ;  /* 0x0000000203035212 */ /* 0x000fc800078e3cff */
[----:B------:R-:W-:-:S04]  /*1d410*/  @P5 LOP3.LUT R2, R3, R2, RZ, 0x3c, !PT ;  /* 0x0000000203025212 */ /* 0x000fc800078e3cff */
[----:B------:R-:W-:-:S05]  /*1d420*/  @P5 LOP3.LUT R3, R3, R2, RZ, 0x3c, !PT ;  /* 0x0000000203035212 */ /* 0x000fca00078e3cff */
[----:B------:R0:W-:Y:S04]  /*1d430*/  @P5 LDGSTS.E.BYPASS.LTC128B.128 [R0+0x1a400], desc[UR36][R2.64], !P3 ;  /* 0x1a40000002005fae */ /* 0x0001e8000d901d64 */
[----:B0-----:R-:W0:Y:S04]  /*1d440*/  SHFL.IDX PT, R3, R8, 0x5, 0x181f ;  /* 0x00b81f0008037f89 */ /* 0x001e2800000e0000 */
[----:B------:R-:W2:Y:S01]  /*1d450*/  SHFL.IDX PT, R2, R7, 0x5, 0x181f ;  /* 0x00b81f0007027f89 */ /* 0x000ea200000e0000 */
[----:B0-----:R-:W-:-:S05]  /*1d460*/  @P6 IADD3 R3, P0, R30, R3, RZ ;  /* 0x000000031e036210 */ /* 0x001fca0007f1e0ff */
[----:B--2---:R-:W-:-:S05]  /*1d470*/  @P6 IMAD.X R2, RZ, RZ, R2, P0 ;  /* 0x000000ffff026224 */ /* 0x004fca00000e0602 */
[----:B------:R-:W-:-:S04]  /*1d480*/  @P6 LOP3.LUT R3, R3, R2, RZ, 0x3c, !PT ;  /* 0x0000000203036212 */ /* 0x000fc800078e3cff */
[----:B------:R-:W-:-:S04]  /*1d490*/  @P6 LOP3.LUT R2, R3, R2, RZ, 0x3c, !PT ;  /* 0x0000000203026212 */ /* 0x000fc800078e3cff */
[----:B------:R-:W-:-:S05]  /*1d4a0*/  @P6 LOP3.LUT R3, R3, R2, RZ, 0x3c, !PT ;  /* 0x0000000203036212 */ /* 0x000fca00078e3cff */
[----:B------:R0:W-:Y:S04]  /*1d4b0*/  @P6 LDGSTS.E.BYPASS.LTC128B.128 [R0+0x1ac00], desc[UR36][R2.64], !P3 ;  /* 0x1ac0000002006fae */ /* 0x0001e8000d901d64 */
[----:B0-----:R-:W0:Y:S04]  /*1d4c0*/  SHFL.IDX PT, R3, R8, 0x6, 0x181f ;  /* 0x00d81f0008037f89 */ /* 0x001e2800000e0000 */
[----:B------:R-:W2:Y:S04]  /*1d4d0*/  SHFL.IDX PT, R2, R7, 0x6, 0x181f ;  /* 0x00d81f0007027f89 */ /* 0x000ea800000e0000 */
[----:B------:R-:W-:Y:S01]  /*1d4e0*/  SHFL.IDX PT, R7, R7, 0x7, 0x181f ;  /* 0x00f81f0007077f89 */ /* 0x000fe200000e0000 */
[----:B0-----:R-:W-:-:S05]  /*1d4f0*/  @P4 IADD3 R3, P0, R30, R3, RZ ;  /* 0x000000031e034210 */ /* 0x001fca0007f1e0ff */
[----:B--2---:R-:W-:-:S05]  /*1d500*/  @P4 IMAD.X R2, RZ, RZ, R2, P0 ;  /* 0x000000ffff024224 */ /* 0x004fca00000e0602 */
[----:B------:R-:W-:-:S04]  /*1d510*/  @P4 LOP3.LUT R3, R3, R2, RZ, 0x3c, !PT ;  /* 0x0000000203034212 */ /* 0x000fc800078e3cff */
[----:B------:R-:W-:-:S04]  /*1d520*/  @P4 LOP3.LUT R2, R3, R2, RZ, 0x3c, !PT ;  /* 0x0000000203024212 */ /* 0x000fc800078e3cff */
[----:B------:R-:W-:-:S05]  /*1d530*/  @P4 LOP3.LUT R3, R3, R2, RZ, 0x3c, !PT ;  /* 0x0000000203034212 */ /* 0x000fca00078e3cff */
[----:B------:R0:W-:Y:S04]  /*1d540*/  @P4 LDGSTS.E.BYPASS.LTC128B.128 [R0+0x1b400], desc[UR36][R2.64], !P3 ;  /* 0x1b40000002004fae */ /* 0x0001e8000d901d64 */
[----:B0-----:R-:W0:Y:S04]  /*1d550*/  SHFL.IDX PT, R2, R8, 0x7, 0x181f ;  /* 0x00f81f0008027f89 */ /* 0x001e2800000e0000 */
[----:B------:R-:W2:Y:S04]  /*1d560*/  SHFL.IDX PT, R8, R5, RZ, 0x181f ;  /* 0x00181fff05087589 */ /* 0x000ea800000e0000 */
[----:B------:R-:W-:Y:S01]  /*1d570*/  SHFL.IDX PT, R5, R5, 0x1, 0x181f ;  /* 0x00381f0005057f89 */ /* 0x000fe200000e0000 */
[----:B0-----:R-:W-:-:S05]  /*1d580*/  @P1 IADD3 R2, P0, R30, R2, RZ ;  /* 0x000000021e021210 */ /* 0x001fca0007f1e0ff */
[----:B------:R-:W-:Y:S02]  /*1d590*/  @P1 IMAD.X R3, RZ, RZ, R7, P0 ;  /* 0x000000ffff031224 */ /* 0x000fe400000e0607 */
[----:B------:R-:W0:Y:S04]  /*1d5a0*/  SHFL.IDX PT, R7, R6, RZ, 0x181f ;  /* 0x00181fff06077589 */ /* 0x000e2800000e0000 */
[----:B------:R2:W-:Y:S04]  /*1d5b0*/  @P1 LDGSTS.E.BYPASS.LTC128B.128 [R0+0x1bc00], desc[UR36][R2.64], !P3 ;  /* 0x1bc0000002001fae */ /* 0x0005e8000d901d64 */
[----:B------:R-:W3:Y:S01]  /*1d5c0*/  SHFL.IDX PT, R6, R6, 0x1, 0x181f ;  /* 0x00381f0006067f89 */ /* 0x000ee200000e0000 */
[----:B--2---:R-:W-:-:S05]  /*1d5d0*/  @P2 IADD3 R2, P0, R30, R8, RZ ;  /* 0x000000081e022210 */ /* 0x004fca0007f1e0ff */
[----:B0-----:R-:W-:-:S05]  /*1d5e0*/  @P2 IMAD.X R3, RZ, RZ, R7, P0 ;  /* 0x000000ffff032224 */ /* 0x001fca00000e0607 */
[----:B------:R0:W-:Y:S03]  /*1d5f0*/  @P2 LDGSTS.E.BYPASS.LTC128B.128 [R0+0x1c400], desc[UR36][R2.64], !P3 ;  /* 0x1c40000002002fae */ /* 0x0001e6000d901d64 */
.L_x_1038:
[----:B------:R-:W-:-:S13]  /*1d600*/  LOP3.LUT P1, RZ, R22, 0x100, RZ, 0xc0, !PT ;  /* 0x0000010016ff7812 */ /* 0x000fda000782c0ff */
[----:B0-----:R-:W-:-:S04]  /*1d610*/  @P1 IADD3 R2, P0, R30, R5, RZ ;  /* 0x000000051e021210 */ /* 0x001fc80007f1e0ff */
[----:B---3--:R-:W-:Y:S02]  /*1d620*/  @P1 IADD3.X R3, RZ, R6, RZ, P0, !PT ;  /* 0x00000006ff031210 */ /* 0x008fe400007fe4ff */
[----:B------:R-:W-:-:S03]  /*1d630*/  PLOP3.LUT P0, PT, PT, PT, PT, 0x80, 0x0 ;  /* 0x000000000000781c */ /* 0x000fc60003f0f070 */
[----:B------:R-:W-:Y:S01]  /*1d640*/  @!PT LDS RZ, [RZ] ;  /* 0x00000000fffff984 */ /* 0x000fe20000000800 */
[----:B------:R-:W-:Y:S01]  /*1d650*/  @!PT LDS RZ, [RZ] ;  /* 0x00000000fffff984 */ /* 0x000fe20000000800 */
[----:B------:R-:W-:Y:S01]  /*1d660*/  @!PT LDS RZ, [RZ] ;  /* 0x00000000fffff984 */ /* 0x000fe20000000800 */
[----:B------:R0:W-:Y:S01]  /*1d670*/  @P1 LDGSTS.E.BYPASS.LTC128B.128 [R0+0x1cc00], desc[UR36][R2.64], !P3 ;  /* 0x1cc0000002001fae */ /* 0x0001e2000d901d64 */
[----:B------:R-:W-:-:S09]  /*1d680*/  NOP ;  /* 0x0000000000007918 */ /* 0x000fd20000000000 */
.L_x_756:
        /* <DEDUP_REMOVED lines=10> */
.L_x_757:
[----:B0-----:R0:W5:Y:S01]  /*1d730*/  LDL.LU R3, [R1+0x2c] ;  /* 0x00002c0001037983 */ /* 0x0011620000300800 */
[----:B------:R-:W-:Y:S01]  /*1d740*/  VIADD R2, R23, 0x14400 ;  /* 0x0001440017027836 */ /* 0x000fe20000000000 */
[----:B------:R-:W-:Y:S01]  /*1d750*/  SHF.R.S32.HI R0, RZ, 0x1f, R28 ;  /* 0x0000001fff007819 */ /* 0x000fe2000001141c */
[----:B------:R0:W-:Y:S06]  /*1d760*/  SYNCS.ARRIVE.TRANS64.A1T0 RZ, [R4+URZ+0x22830], RZ ;  /* 0x022830ff04ff79a7 */ /* 0x0001ec000810003f */
[----:B------:R-:W-:Y:S05]  /*1d770*/  WARPSYNC.ALL ;  /* 0x0000000000007948 */ /* 0x000fea0003800000 */
[----:B------:R-:W-:Y:S01]  /*1d780*/  BAR.SYNC.DEFER_BLOCKING 0x8, 0x180 ;  /* 0x0206000000007b1d */ /* 0x000fe20000010000 */
[----:B------:R-:W-:-:S05]  /*1d790*/  LOP3.LUT P1, RZ, R2, 0x3ff, RZ, 0xc0, !PT ;  /* 0x000003ff02ff7812 */ /* 0x000fca000782c0ff */
[----:B------:R-:W-:Y:S01]  /*1d7a0*/  ULDC.64 UR4, c[0x0][0x298] ;  /* 0x0000a60000047ab9 */ /* 0x000fe20000000a00 */
[----:B------:R-:W-:Y:S01]  /*1d7b0*/  ULDC.64 UR6, c[0x0][0xa00] ;  /* 0x0002800000067ab9 */ /* 0x000fe20000000a00 */
[----:B------:R-:W-:Y:S01]  /*1d7c0*/  IMAD R25, R0, UR4, RZ ;  /* 0x0000000400197c24 */ /* 0x000fe2000f8e02ff */
[----:B------:R-:W-:Y:S01]  /*1d7d0*/  ISETP.NE.U32.AND P0, PT, RZ, UR6, PT ;  /* 0x00000006ff007c0c */ /* 0x000fe2000bf05070 */
[C---:B------:R-:W-:Y:S01]  /*1d7e0*/  IMAD.WIDE.U32 R26, R28.reuse, UR4, RZ ;  /* 0x000000041c1a7c25 */ /* 0x040fe2000f8e00ff */
[----:B------:R-:W-:Y:S02]  /*1d7f0*/  BSSY B6, `(.L_x_758) ;  /* 0x0000017000067945 */ /* 0x000fe40003800000 */
[----:B------:R-:W-:Y:S01]  /*1d800*/  ISETP.NE.AND.EX P0, PT, RZ, UR7, PT, P0 ;  /* 0x00000007ff007c0c */ /* 0x000fe2000bf05300 */
[----:B------:R-:W-:-:S03]  /*1d810*/  IMAD R25, R28, UR5, R25 ;  /* 0x000000051c197c24 */ /* 0x000fc6000f8e0219 */
[----:B------:R-:W-:Y:S01]  /*1d820*/  SEL R24, R24, RZ, !P0 ;  /* 0x000000ff18187207 */ /* 0x000fe20004000000 */
[----:B------:R-:W-:Y:S01]  /*1d830*/  IMAD.IADD R25, R27, 0x1, R25 ;  /* 0x000000011b197824 */ /* 0x000fe200078e0219 */
[----:B-----5:R-:W-:Y:S01]  /*1d840*/  SEL R28, R3, RZ, !P0 ;  /* 0x000000ff031c7207 */ /* 0x020fe20004000000 */
[----:B------:R-:W-:Y:S06]  /*1d850*/  @!P1 BRA `(.L_x_759) ;  /* 0x0000000000409947 */ /* 0x000fec0003800000 */
[----:B------:R-:W-:Y:S01]  /*1d860*/  MOV R2, 0x0 ;  /* 0x0000000000027802 */ /* 0x000fe20000000f00 */
[----:B------:R-:W-:Y:S01]  /*1d870*/  ULDC.64 UR4, c[0x4][0x98] ;  /* 0x0100260000047ab9 */ /* 0x000fe20000000a00 */
[----:B------:R-:W-:Y:S01]  /*1d880*/  ULDC.64 UR6, c[0x4][0xa0] ;  /* 0x0100280000067ab9 */ /* 0x000fe20000000a00 */
[----:B------:R-:W-:Y:S01]  /*1d890*/  ULDC.64 UR8, c[0x4][0x28] ;  /* 0x01000a0000087ab9 */ /* 0x000fe20000000a00 */
[----:B01----:R-:W-:Y:S01]  /*1d8a0*/  IMAD.U32 R4, RZ, RZ, UR4 ;  /* 0x00000004ff047e24 */ /* 0x003fe2000f8e00ff */
        /* <DEDUP_REMOVED lines=11> */
.L_x_759:
[----:B------:R-:W-:Y:S05]  /*1d960*/  BSYNC B6 ;  /* 0x0000000000067941 */ /* 0x000fea0003800000 */
.L_x_758:
[----:B------:R2:W5:Y:S01]  /*1d970*/  LDL R20, [R1+0x30] ;  /* 0x0000300001147983 */ /* 0x0005620000100800 */
[----:B------:R-:W3:Y:S01]  /*1d980*/  LDC R6, c[0x0][0x448] ;  /* 0x00011200ff067b82 */ /* 0x000ee20000000800 */
[----:B------:R-:W-:Y:S01]  /*1d990*/  MOV R2, R26 ;  /* 0x0000001a00027202 */ /* 0x000fe20000000f00 */
[----:B------:R-:W-:Y:S01]  /*1d9a0*/  IMAD.MOV.U32 R3, RZ, RZ, R25 ;  /* 0x000000ffff037224 */ /* 0x000fe200078e0019 */
[----:B------:R2:W5:Y:S01]  /*1d9b0*/  LDL R9, [R1+0x24] ;  /* 0x0000240001097983 */ /* 0x0005620000100800 */
[----:B------:R-:W-:Y:S01]  /*1d9c0*/  ULDC.64 UR4, c[0x0][0x2d8] ;  /* 0x0000b60000047ab9 */ /* 0x000fe20000000a00 */
[----:B------:R-:W-:Y:S01]  /*1d9d0*/  IMAD.SHL.U32 R17, R17, 0x80, RZ ;  /* 0x0000008011117824 */ /* 0x000fe200078e00ff */
[----:B------:R-:W-:Y:S01]  /*1d9e0*/  ULDC.64 UR6, c[0x0][0x280] ;  /* 0x0000a00000067ab9 */ /* 0x000fe20000000a00 */
[----:B------:R-:W4:Y:S01]  /*1d9f0*/  S2R R21, SR_TID.X ;  /* 0x0000000000157919 */ /* 0x000f220000002100 */
[----:B------:R-:W-:-:S04]  /*1da00*/  IMAD.WIDE.U32 R2, R18, UR4, R2 ;  /* 0x0000000412027c25 */ /* 0x000fc8000f8e0002 */
[----:B------:R-:W-:Y:S01]  /*1da10*/  IMAD R3, R18, UR5, R3 ;  /* 0x0000000512037c24 */ /* 0x000fe2000f8e0203 */
[----:B------:R-:W-:Y:S02]  /*1da20*/  ULDC.64 UR4, c[0x0][0x2e0] ;  /* 0x0000b80000047ab9 */ /* 0x000fe40000000a00 */
[----:B------:R-:W-:Y:S02]  /*1da30*/  IMAD R5, R28, UR4, RZ ;  /* 0x000000041c057c24 */ /* 0x000fe4000f8e02ff */
[----:B------:R-:W-:-:S04]  /*1da40*/  IMAD.WIDE.U32 R2, R24, UR4, R2 ;  /* 0x0000000418027c25 */ /* 0x000fc8000f8e0002 */
[----:B------:R-:W-:Y:S01]  /*1da50*/  IMAD R0, R24, UR5, R5 ;  /* 0x0000000518007c24 */ /* 0x000fe2000f8e0205 */
[----:B------:R-:W-:Y:S01]  /*1da60*/  ULDC.64 UR4, c[0x0][0x2d0] ;  /* 0x0000b40000047ab9 */ /* 0x000fe20000000a00 */
[----:B---3--:R-:W-:Y:S02]  /*1da70*/  ISETP.NE.AND P0, PT, R6, 0x1, PT ;  /* 0x000000010600780c */ /* 0x008fe40003f05270 */
[----:B------:R-:W-:-:S11]  /*1da80*/  IMAD.IADD R3, R3, 0x1, R0 ;  /* 0x0000000103037824 */ /* 0x000fd600078e0200 */
[----:B01----:R-:W0:Y:S01]  /*1da90*/  @P0 LDC R4, c[0x0][0x44c] ;  /* 0x00011300ff040b82 */ /* 0x003e220000000800 */
[C---:B----4-:R-:W-:Y:S01]  /*1daa0*/  LOP3.LUT R32, R21.reuse, 0x7f, RZ, 0xc0, !PT ;  /* 0x0000007f15207812 */ /* 0x050fe200078ec0ff */
[----:B------:R-:W-:-:S03]  /*1dab0*/  IMAD.SHL.U32 R21, R21, 0x10, RZ ;  /* 0x0000001015157824 */ /* 0x000fc600078e00ff */
[----:B------:R-:W-:-:S03]  /*1dac0*/  SHF.R.U32.HI R32, RZ, 0x3, R32 ;  /* 0x00000003ff207819 */ /* 0x000fc60000011620 */
[----:B------:R-:W1:Y:S01]  /*1dad0*/  @P0 LDC R0, c[0x0][0x450] ;  /* 0x00011400ff000b82 */ /* 0x000e620000000800 */
[----:B------:R-:W-:-:S04]  /*1dae0*/  LOP3.LUT R21, R32, 0x70, R21, 0xf8, !PT ;  /* 0x0000007020157812 */ /* 0x000fc800078ef815 */
[----:B------:R-:W-:Y:S02]  /*1daf0*/  LOP3.LUT R5, R21, R17, RZ, 0xfc, !PT ;  /* 0x0000001115057212 */ /* 0x000fe400078efcff */
[----:B------:R-:W3:Y:S03]  /*1db00*/  S2R R21, SR_TID.X ;  /* 0x0000000000157919 */ /* 0x000ee60000002100 */
[----:B0-----:R-:W-:-:S04]  /*1db10*/  @P0 IMAD.HI.U32 R7, R5, R4, RZ ;  /* 0x0000000405070227 */ /* 0x001fc800078e00ff */
[----:B------:R-:W-:Y:S01]  /*1db20*/  IMAD.MOV.U32 R4, RZ, RZ, R5 ;  /* 0x000000ffff047224 */ /* 0x000fe200078e0005 */
[----:B-1----:R-:W-:-:S04]  /*1db30*/  @P0 SHF.R.U32.HI R4, RZ, R0, R7 ;  /* 0x00000000ff040219 */ /* 0x002fc80000011607 */
[----:B------:R-:W-:-:S05]  /*1db40*/  IADD3 R0, -R4, RZ, RZ ;  /* 0x000000ff04007210 */ /* 0x000fca0007ffe1ff */
[----:B------:R-:W-:Y:S01]  /*1db50*/  IMAD R0, R6, R0, R5 ;  /* 0x0000000006007224 */ /* 0x000fe200078e0205 */
[----:B------:R-:W-:Y:S01]  /*1db60*/  SHF.R.S32.HI R5, RZ, 0x1f, R4 ;  /* 0x0000001fff057819 */ /* 0x000fe20000011404 */
[----:B------:R-:W-:-:S04]  /*1db70*/  IMAD.WIDE.U32 R2, R4, UR4, R2 ;  /* 0x0000000404027c25 */ /* 0x000fc8000f8e0002 */
[----:B------:R-:W-:-:S04]  /*1db80*/  IMAD R5, R5, UR4, RZ ;  /* 0x0000000405057c24 */ /* 0x000fc8000f8e02ff */
[----:B------:R-:W-:Y:S01]  /*1db90*/  IMAD R5, R4, UR5, R5 ;  /* 0x0000000504057c24 */ /* 0x000fe2000f8e0205 */
[----:B------:R-:W-:Y:S01]  /*1dba0*/  SHF.R.S32.HI R4, RZ, 0x1f, R0 ;  /* 0x0000001fff047819 */ /* 0x000fe20000011400 */
[----:B------:R-:W-:Y:S02]  /*1dbb0*/  ULDC.64 UR4, c[0x0][0x2c8] ;  /* 0x0000b20000047ab9 */ /* 0x000fe40000000a00 */
[----:B------:R-:W-:Y:S02]  /*1dbc0*/  IMAD.IADD R3, R3, 0x1, R5 ;  /* 0x0000000103037824 */ /* 0x000fe400078e0205 */
[----:B------:R-:W-:Y:S02]  /*1dbd0*/  IMAD R4, R4, UR4, RZ ;  /* 0x0000000404047c24 */ /* 0x000fe4000f8e02ff */
[----:B------:R-:W-:Y:S01]  /*1dbe0*/  IMAD.WIDE.U32 R2, R0, UR4, R2 ;  /* 0x0000000400027c25 */ /* 0x000fe2000f8e0002 */
[----:B------:R-:W-:-:S03]  /*1dbf0*/  ULDC UR4, c[0x0][0x2b8] ;  /* 0x0000ae0000047ab9 */ /* 0x000fc60000000800 */
[----:B------:R-:W-:Y:S01]  /*1dc00*/  IMAD R5, R0, UR5, R4 ;  /* 0x0000000500057c24 */ /* 0x000fe2000f8e0204 */
[----:B------:R-:W-:Y:S02]  /*1dc10*/  IADD3 R0, P1, R2, UR6, RZ ;  /* 0x0000000602007c10 */ /* 0x000fe4000ff3e0ff */
[----:B------:R-:W-:Y:S01]  /*1dc20*/  ISETP.GE.AND P0, PT, R30, UR4, PT ;  /* 0x000000041e007c0c */ /* 0x000fe2000bf06270 */
[----:B------:R-:W-:Y:S01]  /*1dc30*/  UMOV UR4, 0xffffffff ;  /* 0xffffffff00047882 */ /* 0x000fe20000000000 */
[----:B---3--:R-:W-:Y:S02]  /*1dc40*/  LOP3.LUT R21, R21, 0x7f, RZ, 0xc0, !PT ;  /* 0x0000007f15157812 */ /* 0x008fe400078ec0ff */
[----:B------:R-:W-:Y:S02]  /*1dc50*/  IADD3.X R4, R3, UR7, R5, P1, !PT ;  /* 0x0000000703047c10 */ /* 0x000fe40008ffe405 */
[----:B------:R-:W-:Y:S01]  /*1dc60*/  SHF.R.U32.HI R10, RZ, 0x3, R21 ;  /* 0x00000003ff0a7819 */ /* 0x000fe20000011615 */
[----:B--2---:R-:W-:Y:S06]  /*1dc70*/  BRA.DIV UR4, `(.L_x_760) ;  /* 0x0000008e04787947 */ /* 0x004fec000b800000 */
[----:B------:R-:W0:Y:S01]  /*1dc80*/  SHFL.IDX PT, R14, R0, RZ, 0x181f ;  /* 0x00181fff000e7589 */ /* 0x000e2200000e0000 */
[----:B-----5:R-:W-:Y:S02]  /*1dc90*/  IMAD R5, R20, R6, RZ ;  /* 0x0000000614057224 */ /* 0x020fe400078e02ff */
[----:B------:R-:W-:Y:S01]  /*1dca0*/  IMAD.IADD R17, R10, 0x1, R17 ;  /* 0x000000010a117824 */ /* 0x000fe200078e0211 */
[----:B------:R-:W1:Y:S03]  /*1dcb0*/  SHFL.IDX PT, R2, R4, RZ, 0x181f ;  /* 0x00181fff04027589 */ /* 0x000e6600000e0000 */
[C---:B------:R-:W-:Y:S01]  /*1dcc0*/  VIADD R6, R17.reuse, 0x10 ;  /* 0x0000001011067836 */ /* 0x040fe20000000000 */
[----:B------:R-:W-:-:S04]  /*1dcd0*/  ISETP.GE.AND P2, PT, R17, R5, PT ;  /* 0x000000051100720c */ /* 0x000fc80003f46270 */
[----:B------:R-:W-:Y:S02]  /*1dce0*/  ISETP.GE.AND P3, PT, R6, R5, PT ;  /* 0x000000050600720c */ /* 0x000fe40003f66270 */
[----:B------:R-:W2:Y:S07]  /*1dcf0*/  SHFL.IDX PT, R6, R0, 0x1, 0x181f ;  /* 0x00381f0000067f89 */ /* 0x000eae00000e0000 */
[----:B0-----:R-:W-:Y:S02]  /*1dd00*/  @!P2 IADD3 R3, P1, R30, R14, RZ ;  /* 0x0000000e1e03a210 */ /* 0x001fe40007f3e0ff */
[----:B------:R-:W-:Y:S03]  /*1dd10*/  SHFL.IDX PT, R14, R0, 0x2, 0x181f ;  /* 0x00581f00000e7f89 */ /* 0x000fe600000e0000 */
[----:B-1----:R-:W-:-:S02]  /*1dd20*/  @!P2 IMAD.X R8, RZ, RZ, R2, P1 ;  /* 0x000000ffff08a224 */ /* 0x002fc400008e0602 */
[----:B------:R-:W0:Y:S01]  /*1dd30*/  SHFL.IDX PT, R2, R4, 0x1, 0x181f ;  /* 0x00381f0004027f89 */ /* 0x000e2200000e0000 */
[----:B--2---:R-:W-:-:S05]  /*1dd40*/  @!P3 IADD3 R6, P1, R30, R6, RZ ;  /* 0x000000061e06b210 */ /* 0x004fca0007f3e0ff */
[----:B0-----:R-:W-:Y:S01]  /*1dd50*/  @!P3 IMAD.X R7, RZ, RZ, R2, P1 ;  /* 0x000000ffff07b224 */ /* 0x001fe200008e0602 */
[----:B------:R-:W-:Y:S01]  /*1dd60*/  @!P2 MOV R2, R3 ;  /* 0x000000030002a202 */ /* 0x000fe20000000f00 */
[----:B------:R-:W-:-:S05]  /*1dd70*/  @!P2 IMAD.MOV.U32 R3, RZ, RZ, R8 ;  /* 0x000000ffff03a224 */ /* 0x000fca00078e0008 */
[----:B------:R0:W-:Y:S02]  /*1dd80*/  @!P2 LDGSTS.E.BYPASS.LTC128B.128 [R9+0x14400], desc[UR36][R2.64], !P0 ;  /* 0x144000000209afae */ /* 0x0001e4000c101d64 */
[----:B0-----:R-:W-:Y:S02]  /*1dd90*/  @!P3 IMAD.MOV.U32 R2, RZ, RZ, R6 ;  /* 0x000000ffff02b224 */ /* 0x001fe400078e0006 */
[----:B------:R-:W-:Y:S02]  /*1dda0*/  @!P3 IMAD.MOV.U32 R3, RZ, RZ, R7 ;  /* 0x000000ffff03b224 */ /* 0x000fe400078e0007 */
[----:B------:R-:W-:-:S03]  /*1ddb0*/  VIADD R6, R17, 0x20 ;  /* 0x0000002011067836 */ /* 0x000fc60000000000 */
[----:B------:R0:W-:Y:S02]  /*1ddc0*/  @!P3 LDGSTS.E.BYPASS.LTC128B.128 [R9+0x14c00], desc[UR36][R2.64], !P0 ;  /* 0x14c000000209bfae */ /* 0x0001e4000c101d64 */
[----:B------:R-:W-:Y:S01]  /*1ddd0*/  ISETP.GE.AND P1, PT, R6, R5, PT ;  /* 0x000000050600720c */ /* 0x000fe20003f26270 */
[----:B------:R-:W-:Y:S01]  /*1dde0*/  VIADD R6, R17, 0x30 ;  /* 0x0000003011067836 */ /* 0x000fe20000000000 */
[----:B0-----:R-:W0:Y:S11]  /*1ddf0*/  SHFL.IDX PT, R2, R4, 0x2, 0x181f ;  /* 0x00581f0004027f89 */ /* 0x001e3600000e0000 */
[----:B------:R-:W-:-:S05]  /*1de00*/  @!P1 IADD3 R14, P2, R30, R14, RZ ;  /* 0x0000000e1e0e9210 */ /* 0x000fca0007f5e0ff */
[----:B0-----:R-:W-:Y:S01]  /*1de10*/  @!P1 IMAD.X R7, RZ, RZ, R2, P2 ;  /* 0x000000ffff079224 */ /* 0x001fe200010e0602 */
[----:B------:R-:W-:Y:S02]  /*1de20*/  @!P1 MOV R2, R14 ;  /* 0x0000000e00029202 */ /* 0x000fe40000000f00 */
[----:B------:R-:W0:Y:S01]  /*1de30*/  SHFL.IDX PT, R14, R0, 0x3, 0x181f ;  /* 0x00781f00000e7f89 */ /* 0x000e2200000e0000 */
[----:B------:R-:W-:-:S05]  /*1de40*/  @!P1 IMAD.MOV.U32 R3, RZ, RZ, R7 ;  /* 0x000000ffff039224 */ /* 0x000fca00078e0007 */
[----:B------:R1:W-:Y:S01]  /*1de50*/  @!P1 LDGSTS.E.BYPASS.LTC128B.128 [R9+0x15400], desc[UR36][R2.64], !P0 ;  /* 0x1540000002099fae */ /* 0x0003e2000c101d64 */
[----:B------:R-:W-:Y:S01]  /*1de60*/  ISETP.GE.AND P1, PT, R6, R5, PT ;  /* 0x000000050600720c */ /* 0x000fe20003f26270 */
[----:B------:R-:W-:Y:S02]  /*1de70*/  VIADD R6, R17, 0x40 ;  /* 0x0000004011067836 */ /* 0x000fe40000000000 */
[----:B-1----:R-:W1:Y:S10]  /*1de80*/  SHFL.IDX PT, R2, R4, 0x3, 0x181f ;  /* 0x00781f0004027f89 */ /* 0x002e7400000e0000 */
[----:B0-----:R-:W-:-:S05]  /*1de90*/  @!P1 IADD3 R14, P2, R30, R14, RZ ;  /* 0x0000000e1e0e9210 */ /* 0x001fca0007f5e0ff */
[----:B-1----:R-:W-:Y:S02]  /*1dea0*/  @!P1 IMAD.X R3, RZ, RZ, R2, P2 ;  /* 0x000000ffff039224 */ /* 0x002fe400010e0602 */
[----:B------:R-:W-:Y:S02]  /*1deb0*/  @!P1 IMAD.MOV.U32 R2, RZ, RZ, R14 ;  /* 0x000000ffff029224 */ /* 0x000fe400078e000e */
[----:B------:R-:W0:Y:S04]  /*1dec0*/  SHFL.IDX PT, R14, R0, 0x4, 0x181f ;  /* 0x00981f00000e7f89 */ /* 0x000e2800000e0000 */
[----:B------:R1:W-:Y:S01]  /*1ded0*/  @!P1 LDGSTS.E.BYPASS.LTC128B.128 [R9+0x15c00], desc[UR36][R2.64], !P0 ;  /* 0x15c0000002099fae */ /* 0x0003e2000c101d64 */
[----:B------:R-:W-:Y:S01]  /*1dee0*/  ISETP.GE.AND P1, PT, R6, R5, PT ;  /* 0x000000050600720c */ /* 0x000fe20003f26270 */
[----:B------:R-:W-:-:S02]  /*1def0*/  VIADD R6, R17, 0x50 ;  /* 0x0000005011067836 */ /* 0x000fc40000000000 */
[----:B-1----:R-:W1:Y:S10]  /*1df00*/  SHFL.IDX PT, R2, R4, 0x4, 0x181f ;  /* 0x00981f0004027f89 */ /* 0x002e7400000e0000 */
[----:B0-----:R-:W-:-:S04]  /*1df10*/  @!P1 IADD3 R14, P2, R30, R14, RZ ;  /* 0x0000000e1e0e9210 */ /* 0x001fc80007f5e0ff */
[----:B-1----:R-:W-:Y:S01]  /*1df20*/  @!P1 IADD3.X R3, RZ, R2, RZ, P2, !PT ;  /* 0x00000002ff039210 */ /* 0x002fe200017fe4ff */
[----:B------:R-:W-:Y:S02]  /*1df30*/  @!P1 IMAD.MOV.U32 R2, RZ, RZ, R14 ;  /* 0x000000ffff029224 */ /* 0x000fe400078e000e */
[----:B------:R-:W0:Y:S04]  /*1df40*/  SHFL.IDX PT, R14, R0, 0x5, 0x181f ;  /* 0x00b81f00000e7f89 */ /* 0x000e2800000e0000 */
[----:B------:R1:W-:Y:S01]  /*1df50*/  @!P1 LDGSTS.E.BYPASS.LTC128B.128 [R9+0x16400], desc[UR36][R2.64], !P0 ;  /* 0x1640000002099fae */ /* 0x0003e2000c101d64 */
[----:B------:R-:W-:Y:S01]  /*1df60*/  ISETP.GE.AND P1, PT, R6, R5, PT ;  /* 0x000000050600720c */ /* 0x000fe20003f26270 */
[----:B------:R-:W-:Y:S02]  /*1df70*/  VIADD R6, R17, 0x60 ;  /* 0x0000006011067836 */ /* 0x000fe40000000000 */
[----:B-1----:R-:W1:Y:S10]  /*1df80*/  SHFL.IDX PT, R2, R4, 0x5, 0x181f ;  /* 0x00b81f0004027f89 */ /* 0x002e7400000e0000 */
[----:B0-----:R-:W-:-:S05]  /*1df90*/  @!P1 IADD3 R14, P2, R30, R14, RZ ;  /* 0x0000000e1e0e9210 */ /* 0x001fca0007f5e0ff */
[----:B-1----:R-:W-:Y:S01]  /*1dfa0*/  @!P1 IMAD.X R3, RZ, RZ, R2, P2 ;  /* 0x000000ffff039224 */ /* 0x002fe200010e0602 */
[----:B------:R-:W-:Y:S01]  /*1dfb0*/  ISETP.GE.AND P2, PT, R6, R5, PT ;  /* 0x000000050600720c */ /* 0x000fe20003f46270 */
[----:B------:R-:W-:Y:S02]  /*1dfc0*/  @!P1 IMAD.MOV.U32 R2, RZ, RZ, R14 ;  /* 0x000000ffff029224 */ /* 0x000fe400078e000e */
[----:B------:R-:W0:Y:S04]  /*1dfd0*/  SHFL.IDX PT, R14, R0, 0x6, 0x181f ;  /* 0x00d81f00000e7f89 */ /* 0x000e2800000e0000 */
[----:B------:R1:W-:Y:S04]  /*1dfe0*/  @!P1 LDGSTS.E.BYPASS.LTC128B.128 [R9+0x16c00], desc[UR36][R2.64], !P0 ;  /* 0x16c0000002099fae */ /* 0x0003e8000c101d64 */
[----:B-1----:R-:W1:Y:S04]  /*1dff0*/  SHFL.IDX PT, R2, R4, 0x6, 0x181f ;  /* 0x00d81f0004027f89 */ /* 0x002e6800000e0000 */
[----:B------:R-:W2:Y:S01]  /*1e000*/  SHFL.IDX PT, R4, R4, 0x7, 0x181f ;  /* 0x00f81f0004047f89 */ /* 0x000ea200000e0000 */
[----:B0-----:R-:W-:-:S04]  /*1e010*/  @!P2 IADD3 R14, P1, R30, R14, RZ ;  /* 0x0000000e1e0ea210 */ /* 0x001fc80007f3e0ff */
[----:B-1----:R-:W-:Y:S01]  /*1e020*/  @!P2 IADD3.X R3, RZ, R2, RZ, P1, !PT ;  /* 0x00000002ff03a210 */ /* 0x002fe20000ffe4ff */
[----:B------:R-:W-:Y:S02]  /*1e030*/  @!P2 IMAD.MOV.U32 R2, RZ, RZ, R14 ;  /* 0x000000ffff02a224 */ /* 0x000fe400078e000e */
[----:B------:R0:W1:Y:S04]  /*1e040*/  SHFL.IDX PT, R14, R0, 0x7, 0x181f ;  /* 0x00f81f00000e7f89 */ /* 0x00006800000e0000 */
[----:B--2---:R0:W-:Y:S02]  /*1e050*/  @!P2 LDGSTS.E.BYPASS.LTC128B.128 [R9+0x17400], desc[UR36][R2.64], !P0 ;  /* 0x174000000209afae */ /* 0x0041e4000c101d64 */
.L_x_1055:
[----:B0-----:R-:W-:-:S05]  /*1e060*/  VIADD R0, R17, 0x70 ;  /* 0x0000007011007836 */ /* 0x001fca0000000000 */
[----:B------:R-:W-:-:S13]  /*1e070*/  ISETP.GE.AND P1, PT, R0, R5, PT ;  /* 0x000000050000720c */ /* 0x000fda0003f26270 */
[----:B-1----:R-:W-:-:S05]  /*1e080*/  @!P1 IADD3 R2, P2, R30, R14, RZ ;  /* 0x0000000e1e029210 */ /* 0x002fca0007f5e0ff */
[----:B------:R-:W-:-:S05]  /*1e090*/  @!P1 IMAD.X R3, RZ, RZ, R4, P2 ;  /* 0x000000ffff039224 */ /* 0x000fca00010e0604 */
[----:B------:R-:W-:Y:S01]  /*1e0a0*/  @!PT LDS RZ, [RZ] ;  /* 0x00000000fffff984 */ /* 0x000fe20000000800 */
[----:B------:R-:W-:Y:S01]  /*1e0b0*/  @!PT LDS RZ, [RZ] ;  /* 0x00000000fffff984 */ /* 0x000fe20000000800 */
[----:B------:R-:W-:Y:S01]  /*1e0c0*/  @!PT LDS RZ, [RZ] ;  /* 0x00000000fffff984 */ /* 0x000fe20000000800 */
[----:B------:R0:W-:Y:S01]  /*1e0d0*/  @!P1 LDGSTS.E.BYPASS.LTC128B.128 [R9+0x17c00], desc[UR36][R2.64], !P0 ;  /* 0x17c0000002099fae */ /* 0x0001e2000c101d64 */
[----:B------:R-:W-:Y:S01]  /*1e0e0*/  PLOP3.LUT P0, PT, PT, PT, PT, 0x80, 0x0 ;  /* 0x000000000000781c */ /* 0x000fe20003f0f070 */
[----:B------:R-:W-:-:S12]  /*1e0f0*/  NOP ;  /* 0x0000000000007918 */ /* 0x000fd80000000000 */
.L_x_761:
        /* <DEDUP_REMOVED lines=14> */
[----:B0-----:R-:W2:Y:S01]  /*1e1e0*/  LDL R2, [R1+0x8] ;  /* 0x0000080001027983 */ /* 0x001ea20000100800 */
[----:B------:R0:W-:Y:S01]  /*1e1f0*/  SYNCS.ARRIVE.TRANS64.A1T0 RZ, [R23+URZ+0x22800], RZ ;  /* 0x022800ff17ff79a7 */ /* 0x0001e2000810003f */
[----:B------:R-:W-:Y:S01]  /*1e200*/  IADD3 R32, R29, -0x2, RZ ;  /* 0xfffffffe1d207810 */ /* 0x000fe20007ffe0ff */
[----:B------:R-:W-:Y:S01]  /*1e210*/  BSSY B0, `(.L_x_762) ;  /* 0x0000004000007945 */ /* 0x000fe20003800000 */
[----:B------:R-:W1:Y:S02]  /*1e220*/  SYNCS.PHASECHK.TRANS64.TRYWAIT P0, [R23+URZ+0x22820], R0 ;  /* 0x02282000170075a7 */ /* 0x000e64000800017f */
[----:B--2---:R-:W-:Y:S01]  /*1e230*/  ISETP.GE.AND P1, PT, R32, R2, PT ;  /* 0x000000022000720c */ /* 0x004fe20003f26270 */
[----:B01----:R-:W-:-:S12]  /*1e240*/  @!P0 BRA `(.L_x_763) ;  /* 0x0000009000608947 */ /* 0x003fd80003800000 */
.L_x_1056:
[----:B------:R-:W-:Y:S05]  /*1e250*/  BSYNC B0 ;  /* 0x0000000000007941 */ /* 0x000fea0003800000 */
.L_x_762:
[----:B------:R-:W-:Y:S05]  /*1e260*/  @!P1 BRA `(.L_x_764) ;  /* 0x00000018000c9947 */ /* 0x000fea0003800000 */
[----:B------:R-:W-:Y:S02]  /*1e270*/  IMAD.MOV.U32 R21, RZ, RZ, R31 ;  /* 0x000000ffff157224 */ /* 0x000fe400078e001f */
[----:B------:R-:W-:-:S07]  /*1e280*/  IMAD.MOV.U32 R24, RZ, RZ, R36 ;  /* 0x000000ffff187224 */ /* 0x000fce00078e0024 */
.L_x_784:
[----:B0-----:R-:W2:Y:S01]  /*1e290*/  LDL R0, [R1] ;  /* 0x0000000001007983 */ /* 0x001ea20000100800 */
[----:B------:R-:W0:Y:S03]  /*1e2a0*/  LDC R7, c[0x0][0x430] ;  /* 0x00010c00ff077b82 */ /* 0x000e260000000800 */
[----:B------:R-:W3:Y:S01]  /*1e2b0*/  LDL R11, [R1+0x4] ;  /* 0x00000400010b7983 */ /* 0x000ee20000100800 */
[----:B-1----:R-:W1:Y:S01]  /*1e2c0*/  S2R R2, SR_TID.X ;  /* 0x0000000000027919 */ /* 0x002e620000002100 */
[----:B------:R-:W4:Y:S02]  /*1e2d0*/  S2R R8, SR_TID.X ;  /* 0x0000000000087919 */ /* 0x000f240000002100 */
[----:B------:R-:W3:Y:S01]  /*1e2e0*/  LDL R12, [R1+0x8] ;  /* 0x00000800010c7983 */ /* 0x000ee20000100800 */
[----:B0-----:R-:W-:Y:S02]  /*1e2f0*/  ISETP.NE.AND P0, PT, R7, 0x1, PT ;  /* 0x000000010700780c */ /* 0x001fe40003f05270 */
[C---:B-1----:R-:W-:Y:S01]  /*1e300*/  LOP3.LUT R3, R2.reuse, 0x7f, RZ, 0xc0, !PT ;  /* 0x0000007f02037812 */ /* 0x042fe200078ec0ff */
[----:B------:R-:W-:-:S03]  /*1e310*/  IMAD.SHL.U32 R5, R2, 0x10, RZ ;  /* 0x0000001002057824 */ /* 0x000fc600078e00ff */
[----:B------:R-:W-:-:S07]  /*1e320*/  SHF.R.U32.HI R4, RZ, 0x3, R3 ;  /* 0x00000003ff047819 */ /* 0x000fce0000011603 */
[----:B------:R-:W0:Y:S01]  /*1e330*/  @P0 LDC R3, c[0x0][0x434] ;  /* 0x00010d00ff030b82 */ /* 0x000e220000000800 */
[----:B------:R-:W-:-:S07]  /*1e340*/  LOP3.LUT R5, R4, 0x70, R5, 0xf8, !PT ;  /* 0x0000007004057812 */ /* 0x000fce00078ef805 */
[----:B------:R-:W1:Y:S01]  /*1e350*/  @P0 LDC R4, c[0x0][0x438] ;  /* 0x00010e00ff040b82 */ /* 0x000e620000000800 */
[----:B------:R-:W-:Y:S02]  /*1e360*/  LOP3.LUT R2, R2, 0x7f, RZ, 0xc0, !PT ;  /* 0x0000007f02027812 */ /* 0x000fe400078ec0ff */
[----:B----4-:R-:W-:Y:S01]  /*1e370*/  SHF.L.U32 R10, R8, 0x4, RZ ;  /* 0x00000004080a7819 */ /* 0x010fe200000006ff */
[----:B------:R-:W-:Y:S05]  /*1e380*/  YIELD ;  /* 0x0000000000007946 */ /* 0x000fea0003800000 */
[----:B------:R-:W-:Y:S01]  /*1e390*/  ULDC.64 UR4, c[0x0][0x428] ;  /* 0x00010a0000047ab9 */ /* 0x000fe20000000a00 */
[----:B------:R-:W-:Y:S01]  /*1e3a0*/  ULDC.64 UR6, c[0x0][0x418] ;  /* 0x0001060000067ab9 */ /* 0x000fe20000000a00 */
[----:B--2---:R-:W-:-:S04]  /*1e3b0*/  IMAD R0, R32, 0xa0, R0 ;  /* 0x000000a020007824 */ /* 0x004fc800078e0200 */
[----:B------:R-:W-:Y:S01]  /*1e3c0*/  IMAD.IADD R6, R5, 0x1, R0 ;  /* 0x0000000105067824 */ /* 0x000fe200078e0200 */
[----:B------:R-:W-:-:S03]  /*1e3d0*/  SHF.R.U32.HI R5, RZ, 0x3, R2 ;  /* 0x00000003ff057819 */ /* 0x000fc60000011602 */
[----:B0-----:R-:W-:Y:S01]  /*1e3e0*/  @P0 IMAD.HI.U32 R3, R6, R3, RZ ;  /* 0x0000000306030227 */ /* 0x001fe200078e00ff */
[----:B------:R-:W-:Y:S02]  /*1e3f0*/  LOP3.LUT R10, R5, 0x70, R10, 0xf8, !PT ;  /* 0x00000070050a7812 */ /* 0x000fe400078ef80a */
[----:B------:R-:W0:Y:S01]  /*1e400*/  @P0 LDC R5, c[0x0][0x434] ;  /* 0x00010d00ff050b82 */ /* 0x000e220000000800 */
[----:B------:R-:W-:Y:S01]  /*1e410*/  IMAD.MOV.U32 R2, RZ, RZ, R6 ;  /* 0x000000ffff027224 */ /* 0x000fe200078e0006 */
[----:B-1----:R-:W-:-:S06]  /*1e420*/  @P0 SHF.R.U32.HI R2, RZ, R4, R3 ;  /* 0x00000004ff020219 */ /* 0x002fcc0000011603 */
[----:B------:R-:W1:Y:S01]  /*1e430*/  @P0 LDC R3, c[0x0][0x438] ;  /* 0x00010e00ff030b82 */ /* 0x000e620000000800 */
[----:B------:R-:W-:-:S05]  /*1e440*/  LOP3.LUT R10, R10, 0x80, RZ, 0xfc, !PT ;  /* 0x000000800a0a7812 */ /* 0x000fca00078efcff */
[----:B------:R-:W-:-:S04]  /*1e450*/  IMAD.IADD R0, R10, 0x1, R0 ;  /* 0x000000010a007824 */ /* 0x000fc800078e0200 */
[----:B------:R-:W-:Y:S02]  /*1e460*/  IMAD.MOV.U32 R4, RZ, RZ, R0 ;  /* 0x000000ffff047224 */ /* 0x000fe400078e0000 */
[----:B0-----:R-:W-:-:S04]  /*1e470*/  @P0 IMAD.HI.U32 R8, R0, R5, RZ ;  /* 0x0000000500080227 */ /* 0x001fc800078e00ff */
[----:B------:R-:W-:Y:S01]  /*1e480*/  IMAD.MOV R9, RZ, RZ, -R2 ;  /* 0x000000ffff097224 */ /* 0x000fe200078e0a02 */
[----:B-1----:R-:W-:-:S03]  /*1e490*/  @P0 SHF.R.U32.HI R4, RZ, R3, R8 ;  /* 0x00000003ff040219 */ /* 0x002fc60000011608 */
[----:B------:R-:W-:Y:S02]  /*1e4a0*/  IMAD R9, R7, R9, R6 ;  /* 0x0000000907097224 */ /* 0x000fe400078e0206 */
[----:B------:R-:W-:-:S04]  /*1e4b0*/  IMAD.MOV R3, RZ, RZ, -R4 ;  /* 0x000000ffff037224 */ /* 0x000fc800078e0a04 */
[----:B------:R-:W-:Y:S01]  /*1e4c0*/  IMAD R7, R7, R3, R0 ;  /* 0x0000000307077224 */ /* 0x000fe200078e0200 */
[----:B------:R-:W-:Y:S01]  /*1e4d0*/  SHF.R.S32.HI R3, RZ, 0x1f, R2 ;  /* 0x0000001fff037819 */ /* 0x000fe20000011402 */
[----:B---3--:R-:W-:-:S04]  /*1e4e0*/  IMAD R0, R11, UR4, RZ ;  /* 0x000000040b007c24 */ /* 0x008fc8000f8e02ff */
[C---:B------:R-:W-:Y:S02]  /*1e4f0*/  IMAD R0, R35.reuse, UR5, R0 ;  /* 0x0000000523007c24 */ /* 0x040fe4000f8e0200 */
[----:B------:R-:W-:Y:S01]  /*1e500*/  IMAD.WIDE.U32 R2, R35, UR4, R2 ;  /* 0x0000000423027c25 */ /* 0x000fe2000f8e0002 */
[----:B------:R-:W-:-:S03]  /*1e510*/  ISETP.GT.U32.AND P1, PT, R10, 0x9f, PT ;  /* 0x0000009f0a00780c */ /* 0x000fc60003f24070 */
[----:B------:R-:W-:Y:S01]  /*1e520*/  IMAD.IADD R3, R0, 0x1, R3 ;  /* 0x0000000100037824 */ /* 0x000fe200078e0203 */
[----:B------:R-:W-:-:S04]  /*1e530*/  LEA R10, P0, R2, UR6, 0x2 ;  /* 0x00000006020a7c11 */ /* 0x000fc8000f8010ff */
[----:B------:R-:W-:-:S05]  /*1e540*/  LEA.HI.X R11, R2, UR7, R3, 0x2, P0 ;  /* 0x00000007020b7c11 */ /* 0x000fca00080f1403 */
[----:B------:R-:W2:Y:S01]  /*1e550*/  LDG.E R10, desc[UR36][R10.64] ;  /* 0x000000240a0a7981 */ /* 0x000ea2000c1e1900 */
[----:B------:R-:W-:Y:S02]  /*1e560*/  @!P1 SHF.R.S32.HI R3, RZ, 0x1f, R4 ;  /* 0x0000001fff039819 */ /* 0x000fe40000011404 */
[----:B------:R-:W-:Y:S02]  /*1e570*/  @!P1 MOV R2, R4 ;  /* 0x0000000400029202 */ /* 0x000fe40000000f00 */
[----:B------:R-:W-:-:S03]  /*1e580*/  LOP3.LUT P2, RZ, R22, 0x4, RZ, 0xc0, !PT ;  /* 0x0000000416ff7812 */ /* 0x000fc6000784c0ff */
[----:B------:R-:W-:-:S04]  /*1e590*/  @!P1 IMAD.WIDE.U32 R2, R35, UR4, R2 ;  /* 0x0000000423029c25 */ /* 0x000fc8000f8e0002 */
[----:B------:R-:W-:Y:S01]  /*1e5a0*/  @!P1 IMAD.IADD R0, R0, 0x1, R3 ;  /* 0x0000000100009824 */ /* 0x000fe200078e0203 */
[C---:B------:R-:W-:Y:S01]  /*1e5b0*/  @!P1 LEA R4, P0, R2.reuse, UR6, 0x2 ;  /* 0x0000000602049c11 */ /* 0x040fe2000f8010ff */
[----:B------:R-:W-:Y:S02]  /*1e5c0*/  VIADD R31, R21, 0x1 ;  /* 0x00000001151f7836 */ /* 0x000fe40000000000 */
[----:B------:R-:W-:Y:S01]  /*1e5d0*/  IMAD.MOV.U32 R8, RZ, RZ, RZ ;  /* 0x000000ffff087224 */ /* 0x000fe200078e00ff */
[----:B------:R-:W-:Y:S02]  /*1e5e0*/  @!P1 LEA.HI.X R5, R2, UR7, R0, 0x2, P0 ;  /* 0x0000000702059c11 */ /* 0x000fe400080f1400 */
[----:B------:R-:W-:-:S03]  /*1e5f0*/  ISETP.NE.AND P0, PT, R31, 0x2, PT ;  /* 0x000000021f00780c */ /* 0x000fc60003f05270 */
[----:B------:R0:W5:Y:S01]  /*1e600*/  @!P1 LDG.E R8, desc[UR36][R4.64] ;  /* 0x0000002404089981 */ /* 0x000162000c1e1900 */
[----:B------:R-:W-:Y:S02]  /*1e610*/  SEL R3, RZ, 0x1, P0 ;  /* 0x00000001ff037807 */ /* 0x000fe40000000000 */
[C---:B------:R-:W-:Y:S01]  /*1e620*/  ISETP.GT.AND P1, PT, R32.reuse, R12, PT ;  /* 0x0000000c2000720c */ /* 0x040fe20003f24270 */
[----:B------:R-:W-:Y:S01]  /*1e630*/  VIADD R32, R32, 0xffffffff ;  /* 0xffffffff20207836 */ /* 0x000fe20000000000 */
[----:B------:R-:W-:Y:S02]  /*1e640*/  SEL R31, R31, RZ, P0 ;  /* 0x000000ff1f1f7207 */ /* 0x000fe40000000000 */
[----:B------:R-:W-:Y:S02]  /*1e650*/  LOP3.LUT R36, R24, R3, RZ, 0x3c, !PT ;  /* 0x0000000318247212 */ /* 0x000fe400078e3cff */
[----:B--2---:R-:W-:Y:S01]  /*1e660*/  SHF.R.S32.HI R28, RZ, 0x1f, R10 ;  /* 0x0000001fff1c7819 */ /* 0x004fe2000001140a */
[----:B0-----:R-:W-:Y:S06]  /*1e670*/  @!P2 BRA `(.L_x_765) ;  /* 0x000000000004a947 */ /* 0x001fec0003800000 */
[----:B------:R-:W-:Y:S01]  /*1e680*/  BPT.TRAP 0x1 ;  /* 0x000000040000795c */ /* 0x000fe20000300000 */
.L_x_765:
[----:B------:R-:W-:Y:S01]  /*1e690*/  IMAD R0, R31, 0x8, R23 ;  /* 0x000000081f007824 */ /* 0x000fe200078e0217 */
[----:B------:R-:W-:Y:S01]  /*1e6a0*/  SHF.L.U32 R29, R36, 0x1f, RZ ;  /* 0x0000001f241d7819 */ /* 0x000fe200000006ff */
[----:B------:R-:W-:Y:S01]  /*1e6b0*/  BSSY B0, `(.L_x_766) ;  /* 0x0000004000007945 */ /* 0x000fe20003800000 */
[----:B------:R-:W-:Y:S02]  /*1e6c0*/  SHF.R.S32.HI R25, RZ, 0x1f, R9 ;  /* 0x0000001fff197819 */ /* 0x000fe40000011409 */
[----:B------:R-:W0:Y:S02]  /*1e6d0*/  SYNCS.PHASECHK.TRANS64.TRYWAIT P0, [R0+URZ+0x22880], R29 ;  /* 0x0228801d000075a7 */ /* 0x000e24000800017f */
[----:B0-----:R-:W-:Y:S05]  /*1e6e0*/  @!P0 BRA `(.L_x_767) ;  /* 0x0000008c004c8947 */ /* 0x001fea0003800000 */
.L_x_1057:
[----:B------:R-:W-:Y:S05]  /*1e6f0*/  BSYNC B0 ;  /* 0x0000000000007941 */ /* 0x000fea0003800000 */
.L_x_766:
        /* <DEDUP_REMOVED lines=9> */
[----:B------:R-:W-:-:S03]  /*1e790*/  IMAD R6, R26, UR4, RZ ;  /* 0x000000041a067c24 */ /* 0x000fc6000f8e02ff */
[----:B------:R-:W-:Y:S01]  /*1e7a0*/  IADD3 R3, R3, R4, RZ ;  /* 0x0000000403037210 */ /* 0x000fe20007ffe0ff */
[----:B------:R-:W-:Y:S02]  /*1e7b0*/  IMAD R4, R28, UR6, RZ ;  /* 0x000000061c047c24 */ /* 0x000fe4000f8e02ff */
[----:B------:R-:W-:Y:S02]  /*1e7c0*/  IMAD R6, R7, UR5, R6 ;  /* 0x0000000507067c24 */ /* 0x000fe4000f8e0206 */
[C---:B------:R-:W-:Y:S02]  /*1e7d0*/  IMAD R4, R10.reuse, UR7, R4 ;  /* 0x000000070a047c24 */ /* 0x040fe4000f8e0204 */
[----:B------:R-:W-:-:S04]  /*1e7e0*/  IMAD.WIDE.U32 R2, R10, UR6, R2 ;  /* 0x000000060a027c25 */ /* 0x000fc8000f8e0002 */
[----:B------:R-:W-:Y:S02]  /*1e7f0*/  IMAD.IADD R5, R3, 0x1, R4 ;  /* 0x0000000103057824 */ /* 0x000fe400078e0204 */
[----:B------:R-:W-:Y:S02]  /*1e800*/  IMAD.MOV.U32 R4, RZ, RZ, R2 ;  /* 0x000000ffff047224 */ /* 0x000fe400078e0002 */
[----:B------:R-:W-:Y:S01]  /*1e810*/  IMAD.WIDE.U32 R2, R7, UR4, RZ ;  /* 0x0000000407027c25 */ /* 0x000fe2000f8e00ff */
[----:B------:R-:W-:Y:S01]  /*1e820*/  ULDC.64 UR4, c[0x0][0x330] ;  /* 0x0000cc0000047ab9 */ /* 0x000fe20000000a00 */
[----:B-1----:R-:W-:Y:S02]  /*1e830*/  ISETP.GE.AND P2, PT, R30, R11, PT ;  /* 0x0000000b1e00720c */ /* 0x002fe40003f46270 */
[----:B------:R-:W-:Y:S02]  /*1e840*/  IMAD.IADD R3, R3, 0x1, R6 ;  /* 0x0000000103037824 */ /* 0x000fe400078e0206 */
[----:B------:R-:W-:-:S02]  /*1e850*/  IMAD R6, R27, UR6, RZ ;  /* 0x000000061b067c24 */ /* 0x000fc4000f8e02ff */
        /* <DEDUP_REMOVED lines=15> */
[----:B------:R-:W-:-:S03]  /*1e950*/  IADD3 R6, R23, R6, RZ ;  /* 0x0000000617067210 */ /* 0x000fc60007ffe0ff */
[----:B------:R-:W2:Y:S04]  /*1e960*/  SHFL.IDX PT, R3, R5, RZ, 0x181f ;  /* 0x00181fff05037589 */ /* 0x000ea800000e0000 */
[----:B------:R-:W3:Y:S04]  /*1e970*/  SHFL.IDX PT, R11, R4, 0x1, 0x181f ;  /* 0x00381f00040b7f89 */ /* 0x000ee800000e0000 */
[----:B------:R-:W4:Y:S01]  /*1e980*/  SHFL.IDX PT, R33, R5, 0x1, 0x181f ;  /* 0x00381f0005217f89 */ /* 0x000f2200000e0000 */
        /* <DEDUP_REMOVED lines=29> */
[----:B------:R-:W-:Y:S04]  /*1eb60*/  SHFL.IDX PT, R4, R20, RZ, 0x181f ;  /* 0x00181fff14047589 */ /* 0x000fe800000e0000 */
[----:B------:R-:W-:Y:S01]  /*1eb70*/  SHFL.IDX PT, R20, R20, 0x1, 0x181f ;  /* 0x00381f0014147f89 */ /* 0x000fe200000e0000 */
[----:B-1----:R-:W-:-:S04]  /*1eb80*/  IADD3 R2, P0, R30, R2, RZ ;  /* 0x000000021e027210 */ /* 0x002fc80007f1e0ff */
[----:B------:R-:W-:-:S05]  /*1eb90*/  IADD3.X R3, RZ, R33, RZ, P0, !PT ;  /* 0x00000021ff037210 */ /* 0x000fca00007fe4ff */
        /* <DEDUP_REMOVED lines=8> */
[----:B------:R1:W-:Y:S04]  /*1ec20*/  LDGSTS.E.BYPASS.LTC128B.128 [R6+0xe400], desc[UR36][R2.64], !P2 ;  /* 0x0e40000002067fae */ /* 0x0003e8000d101d64 */
[----:B-1----:R1:W2:Y:S02]  /*1ec30*/  SHFL.IDX PT, R2, R17, 0x1, 0x181f ;  /* 0x00381f0011027f89 */ /* 0x0022a400000e0000 */
.L_x_1079:
[----:B--2---:R-:W-:-:S05]  /*1ec40*/  IADD3 R2, P0, R30, R2, RZ ;  /* 0x000000021e027210 */ /* 0x004fca0007f1e0ff */
[----:B------:R-:W-:Y:S01]  /*1ec50*/  IMAD.X R3, RZ, RZ, R20, P0 ;  /* 0x000000ffff037224 */ /* 0x000fe200000e0614 */
[----:B------:R-:W-:-:S04]  /*1ec60*/  PLOP3.LUT P0, PT, PT, PT, PT, 0x80, 0x0 ;  /* 0x000000000000781c */ /* 0x000fc80003f0f070 */
[----:B------:R-:W-:Y:S01]  /*1ec70*/  @!PT LDS RZ, [RZ] ;  /* 0x00000000fffff984 */ /* 0x000fe20000000800 */
[----:B------:R-:W-:Y:S01]  /*1ec80*/  @!PT LDS RZ, [RZ] ;  /* 0x00000000fffff984 */ /* 0x000fe20000000800 */
[----:B------:R-:W-:Y:S01]  /*1ec90*/  @!PT LDS RZ, [RZ] ;  /* 0x00000000fffff984 */ /* 0x000fe20000000800 */
[----:B------:R2:W-:Y:S01]  /*1eca0*/  LDGSTS.E.BYPASS.LTC128B.128 [R6+0xec00], desc[UR36][R2.64], !P2 ;  /* 0x0ec0000002067fae */ /* 0x0005e2000d101d64 */
[----:B------:R-:W-:-:S08]  /*1ecb0*/  NOP ;  /* 0x0000000000007918 */ /* 0x000fd00000000000 */
.L_x_769:
        /* <DEDUP_REMOVED lines=10> */
.L_x_770:
[----:B------:R3:W-:Y:S01]  /*1ed60*/  SYNCS.ARRIVE.TRANS64.A1T0 RZ, [R0+URZ+0x22870], RZ ;  /* 0x022870ff00ff79a7 */ /* 0x0007e2000810003f */
[----:B------:R-:W-:Y:S05]  /*1ed70*/  @!P3 BRA `(.L_x_771) ;  /* 0x000000000004b947 */ /* 0x000fea0003800000 */
[----:B------:R-:W-:Y:S01]  /*1ed80*/  BPT.TRAP 0x1 ;  /* 0x000000040000795c */ /* 0x000fe20000300000 */
.L_x_771:
[----:B------:R-:W4:Y:S01]  /*1ed90*/  SYNCS.PHASECHK.TRANS64.TRYWAIT P0, [R0+URZ+0x22840], R29 ;  /* 0x0228401d000075a7 */ /* 0x000f22000800017f */
[----:B------:R-:W-:Y:S04]  /*1eda0*/  BSSY B0, `(.L_x_772) ;  /* 0x0000002000007945 */ /* 0x000fe80003800000 */
[----:B----4-:R-:W-:Y:S05]  /*1edb0*/  @!P0 BRA `(.L_x_773) ;  /* 0x0000009000688947 */ /* 0x010fea0003800000 */
.L_x_1080:
[----:B------:R-:W-:Y:S05]  /*1edc0*/  BSYNC B0 ;  /* 0x0000000000007941 */ /* 0x000fea0003800000 */
.L_x_772:
[----:B------:R-:W-:Y:S01]  /*1edd0*/  ULDC.64 UR4, c[0x0][0x300] ;  /* 0x0000c00000047ab9 */ /* 0x000fe20000000a00 */
[----:B------:R-:W-:Y:S01]  /*1ede0*/  ULDC.64 UR6, c[0x0][0x310] ;  /* 0x0000c40000067ab9 */ /* 0x000fe20000000a00 */
[----:B------:R-:W-:Y:S01]  /*1edf0*/  IMAD R4, R25, UR4, RZ ;  /* 0x0000000419047c24 */ /* 0x000fe2000f8e02ff */
[----:B------:R-:W5:Y:S01]  /*1ee00*/  LDC R11, c[0x0][0x2f4] ;  /* 0x0000bd00ff0b7b82 */ /* 0x000f620000000800 */
[----:B--2---:R-:W-:-:S04]  /*1ee10*/  IMAD.WIDE.U32 R2, R9, UR4, RZ ;  /* 0x0000000409027c25 */ /* 0x004fc8000f8e00ff */
[----:B------:R-:W-:Y:S02]  /*1ee20*/  IMAD R4, R9, UR5, R4 ;  /* 0x0000000509047c24 */ /* 0x000fe4000f8e0204 */
[----:B------:R-:W-:Y:S02]  /*1ee30*/  IMAD R28, R28, UR6, RZ ;  /* 0x000000061c1c7c24 */ /* 0x000fe4000f8e02ff */
[----:B------:R-:W-:Y:S02]  /*1ee40*/  IMAD.IADD R3, R3, 0x1, R4 ;  /* 0x0000000103037824 */ /* 0x000fe400078e0204 */
[C---:B------:R-:W-:Y:S02]  /*1ee50*/  IMAD R28, R10.reuse, UR7, R28 ;  /* 0x000000070a1c7c24 */ /* 0x040fe4000f8e021c */
[----:B------:R-:W-:-:S04]  /*1ee60*/  IMAD.WIDE.U32 R2, R10, UR6, R2 ;  /* 0x000000060a027c25 */ /* 0x000fc8000f8e0002 */
[----:B------:R-:W-:Y:S01]  /*1ee70*/  IMAD R9, R26, UR4, RZ ;  /* 0x000000041a097c24 */ /* 0x000fe2000f8e02ff */
[----:B------:R-:W-:Y:S01]  /*1ee80*/  MOV R4, R2 ;  /* 0x0000000200047202 */ /* 0x000fe20000000f00 */
[----:B------:R-:W-:Y:S02]  /*1ee90*/  IMAD.IADD R5, R3, 0x1, R28 ;  /* 0x0000000103057824 */ /* 0x000fe400078e021c */
[C---:B------:R-:W-:Y:S02]  /*1eea0*/  IMAD R9, R7.reuse, UR5, R9 ;  /* 0x0000000507097c24 */ /* 0x040fe4000f8e0209 */
[----:B------:R-:W-:Y:S01]  /*1eeb0*/  IMAD.WIDE.U32 R2, R7, UR4, RZ ;  /* 0x0000000407027c25 */ /* 0x000fe2000f8e00ff */
[----:B------:R-:W-:Y:S01]  /*1eec0*/  ULDC.64 UR4, c[0x0][0x308] ;  /* 0x0000c20000047ab9 */ /* 0x000fe20000000a00 */
[----:B-----5:R-:W-:Y:S02]  /*1eed0*/  ISETP.GE.AND P2, PT, R30, R11, PT ;  /* 0x0000000b1e00720c */ /* 0x020fe40003f46270 */
[----:B------:R-:W-:-:S02]  /*1eee0*/  IMAD.IADD R3, R3, 0x1, R9 ;  /* 0x0000000103037824 */ /* 0x000fc400078e0209 */
        /* <DEDUP_REMOVED lines=14> */
[----:B------:R-:W2:Y:S04]  /*1efd0*/  SHFL.IDX PT, R2, R4, RZ, 0x181f ;  /* 0x00181fff04027589 */ /* 0x000ea800000e0000 */
[----:B------:R-:W5:Y:S04]  /*1efe0*/  SHFL.IDX PT, R3, R5, RZ, 0x181f ;  /* 0x00181fff05037589 */ /* 0x000f6800000e0000 */
[----:B------:R-:W0:Y:S04]  /*1eff0*/  SHFL.IDX PT, R10, R4, 0x1, 0x181f ;  /* 0x00381f00040a7f89 */ /* 0x000e2800000e0000 */
[----:B------:R-:W1:Y:S04]  /*1f000*/  SHFL.IDX PT, R9, R5, 0x1, 0x181f ;  /* 0x00381f0005097f89 */ /* 0x000e6800000e0000 */
[----:B------:R-:W-:Y:S01]  /*1f010*/  SHFL.IDX PT, R14, R7, 0x1, 0x181f ;  /* 0x00381f00070e7f89 */ /* 0x000fe200000e0000 */
[----:B--2---:R-:W-:-:S05]  /*1f020*/  IADD3 R2, P0, R30, R2, RZ ;  /* 0x000000021e027210 */ /* 0x004fca0007f1e0ff */
[----:B-----5:R-:W-:-:S05]  /*1f030*/  IMAD.X R3, RZ, RZ, R3, P0 ;  /* 0x000000ffff037224 */ /* 0x020fca00000e0603 */
[----:B------:R0:W-:Y:S02]  /*1f040*/  LDGSTS.E.BYPASS.LTC128B.128 [R6+0x18400], desc[UR36][R2.64], !P2 ;  /* 0x1840000002067fae */ /* 0x0001e4000d101d64 */
[C---:B0-----:R-:W-:Y:S02]  /*1f050*/  IADD3 R2, P0, R30.reuse, R10, RZ ;  /* 0x0000000a1e027210 */ /* 0x041fe40007f1e0ff */
[----:B------:R-:W-:Y:S03]  /*1f060*/  SHFL.IDX PT, R10, R4, 0x7, 0x181f ;  /* 0x00f81f00040a7f89 */ /* 0x000fe600000e0000 */
[----:B-1----:R-:W-:Y:S02]  /*1f070*/  IMAD.X R3, RZ, RZ, R9, P0 ;  /* 0x000000ffff037224 */ /* 0x002fe400000e0609 */
[----:B------:R-:W-:Y:S04]  /*1f080*/  SHFL.IDX PT, R9, R5, 0x6, 0x181f ;  /* 0x00d81f0005097f89 */ /* 0x000fe800000e0000 */
        /* <DEDUP_REMOVED lines=8> */
[----:B0-----:R-:W-:-:S04]  /*1f110*/  IADD3 R2, P0, R30, R2, RZ ;  /* 0x000000021e027210 */ /* 0x001fc80007f1e0ff */
[----:B-1----:R-:W-:-:S05]  /*1f120*/  IADD3.X R3, RZ, R3, RZ, P0, !PT ;  /* 0x00000003ff037210 */ /* 0x002fca00007fe4ff */
        /* <DEDUP_REMOVED lines=12> */
[----:B------:R-:W-:Y:S04]  /*1f1f0*/  SHFL.IDX PT, R4, R8, RZ, 0x181f ;  /* 0x00181fff08047589 */ /* 0x000fe800000e0000 */
[----:B------:R-:W-:Y:S01]  /*1f200*/  SHFL.IDX PT, R8, R8, 0x1, 0x181f ;  /* 0x00381f0008087f89 */ /* 0x000fe200000e0000 */
[----:B0-----:R-:W-:-:S05]  /*1f210*/  IADD3 R2, P0, R30, R2, RZ ;  /* 0x000000021e027210 */ /* 0x001fca0007f1e0ff */
[----:B------:R-:W-:-:S05]  /*1f220*/  IMAD.X R3, RZ, RZ, R9, P0 ;  /* 0x000000ffff037224 */ /* 0x000fca00000e0609 */
[----:B------:R0:W-:Y:S04]  /*1f230*/  LDGSTS.E.BYPASS.LTC128B.128 [R6+0x1b400], desc[UR36][R2.64], !P2 ;  /* 0x1b40000002067fae */ /* 0x0001e8000d101d64 */
[----:B0-----:R-:W0:Y:S01]  /*1f240*/  SHFL.IDX PT, R3, R5, 0x7, 0x181f ;  /* 0x00f81f0005037f89 */ /* 0x001e2200000e0000 */
[----:B------:R-:W-:-:S03]  /*1f250*/  IADD3 R2, P0, R30, R10, RZ ;  /* 0x0000000a1e027210 */ /* 0x000fc60007f1e0ff */
[----:B------:R-:W1:Y:S02]  /*1f260*/  SHFL.IDX PT, R5, R7, RZ, 0x181f ;  /* 0x00181fff07057589 */ /* 0x000e6400000e0000 */
[----:B0-----:R-:W-:-:S05]  /*1f270*/  IMAD.X R3, RZ, RZ, R3, P0 ;  /* 0x000000ffff037224 */ /* 0x001fca00000e0603 */
[----:B------:R1:W-:Y:S02]  /*1f280*/  LDGSTS.E.BYPASS.LTC128B.128 [R6+0x1bc00], desc[UR36][R2.64], !P2 ;  /* 0x1bc0000002067fae */ /* 0x0003e4000d101d64 */
[----:B-1----:R-:W-:-:S05]  /*1f290*/  IADD3 R2, P0, R30, R5, RZ ;  /* 0x000000051e027210 */ /* 0x002fca0007f1e0ff */
[----:B------:R-:W-:-:S05]  /*1f2a0*/  IMAD.X R3, RZ, RZ, R4, P0 ;  /* 0x000000ffff037224 */ /* 0x000fca00000e0604 */
[----:B------:R0:W-:Y:S03]  /*1f2b0*/  LDGSTS.E.BYPASS.LTC128B.128 [R6+0x1c400], desc[UR36][R2.64], !P2 ;  /* 0x1c40000002067fae */ /* 0x0001e6000d101d64 */
.L_x_1102:
[----:B0-----:R-:W-:-:S04]  /*1f2c0*/  IADD3 R2, P0, R30, R14, RZ ;  /* 0x0000000e1e027210 */ /* 0x001fc80007f1e0ff */
[----:B------:R-:W-:Y:S02]  /*1f2d0*/  IADD3.X R3, RZ, R8, RZ, P0, !PT ;  /* 0x00000008ff037210 */ /* 0x000fe400007fe4ff */
[----:B------:R-:W-:-:S03]  /*1f2e0*/  PLOP3.LUT P0, PT, PT, PT, PT, 0x80, 0x0 ;  /* 0x000000000000781c */ /* 0x000fc60003f0f070 */
[----:B------:R-:W-:Y:S01]  /*1f2f0*/  @!PT LDS RZ, [RZ] ;  /* 0x00000000fffff984 */ /* 0x000fe20000000800 */
[----:B------:R-:W-:Y:S01]  /*1f300*/  @!PT LDS RZ, [RZ] ;  /* 0x00000000fffff984 */ /* 0x000fe20000000800 */
[----:B------:R-:W-:Y:S01]  /*1f310*/  @!PT LDS RZ, [RZ] ;  /* 0x00000000fffff984 */ /* 0x000fe20000000800 */
[----:B------:R0:W-:Y:S01]  /*1f320*/  LDGSTS.E.BYPASS.LTC128B.128 [R6+0x1cc00], desc[UR36][R2.64], !P2 ;  /* 0x1cc0000002067fae */ /* 0x0001e2000d101d64 */
[----:B------:R-:W-:-:S09]  /*1f330*/  NOP ;  /* 0x0000000000007918 */ /* 0x000fd20000000000 */
.L_x_775:
        /* <DEDUP_REMOVED lines=10> */
.L_x_776:
[----:B------:R3:W-:Y:S02]  /*1f3e0*/  SYNCS.ARRIVE.TRANS64.A1T0 RZ, [R0+URZ+0x22830], RZ ;  /* 0x022830ff00ff79a7 */ /* 0x0007e4000810003f */
[----:B---34-:R-:W-:-:S05]  /*1f3f0*/  IMAD.U32 R0, RZ, RZ, UR38 ;  /* 0x00000026ff007e24 */ /* 0x018fca000f8e00ff */
[----:B------:R-:W-:-:S13]  /*1f400*/  ISETP.NE.AND P0, PT, R0, 0x3, PT ;  /* 0x000000030000780c */ /* 0x000fda0003f05270 */
[----:B------:R-:W-:Y:S05]  /*1f410*/  @!P0 BRA `(.L_x_777) ;  /* 0x0000000000048947 */ /* 0x000fea0003800000 */
[----:B------:R-:W-:Y:S01]  /*1f420*/  BPT.TRAP 0x1 ;  /* 0x000000040000795c */ /* 0x000fe20000300000 */
.L_x_777:
[----:B------:R-:W-:Y:S01]  /*1f430*/  LOP3.LUT R0, R24, 0x1, RZ, 0x3c, !PT ;  /* 0x0000000118007812 */ /* 0x000fe200078e3cff */
[----:B0-----:R-:W-:Y:S01]  /*1f440*/  IMAD R3, R21, 0x8, R23 ;  /* 0x0000000815037824 */ /* 0x001fe200078e0217 */
[----:B------:R-:W-:Y:S02]  /*1f450*/  BSSY B0, `(.L_x_778) ;  /* 0x0000004000007945 */ /* 0x000fe40003800000 */
[----:B------:R-:W-:-:S04]  /*1f460*/  SHF.L.U32 R0, R0, 0x1f, RZ ;  /* 0x0000001f00007819 */ /* 0x000fc800000006ff */
[----:B------:R-:W0:Y:S02]  /*1f470*/  SYNCS.PHASECHK.TRANS64.TRYWAIT P2, [R3+URZ+0x22870], R0 ;  /* 0x02287000030075a7 */ /* 0x000e24000804017f */
[----:B0-----:R-:W-:Y:S05]  /*1f480*/  @!P2 BRA `(.L_x_779) ;  /* 0x000000940074a947 */ /* 0x001fea0003800000 */
.L_x_1103:
[----:B------:R-:W-:Y:S05]  /*1f490*/  BSYNC B0 ;  /* 0x0000000000007941 */ /* 0x000fea0003800000 */
.L_x_778:
[----:B------:R-:W-:-:S13]  /*1f4a0*/  LOP3.LUT P2, RZ, R22, 0x4, RZ, 0xc0, !PT ;  /* 0x0000000416ff7812 */ /* 0x000fda000784c0ff */
[----:B------:R-:W-:Y:S05]  /*1f4b0*/  @!P2 BRA `(.L_x_780) ;  /* 0x000000000004a947 */ /* 0x000fea0003800000 */
[----:B------:R-:W-:Y:S01]  /*1f4c0*/  BPT.TRAP 0x1 ;  /* 0x000000040000795c */ /* 0x000fe20000300000 */
.L_x_780:
[----:B0-----:R-:W-:Y:S01]  /*1f4d0*/  SHF.L.U32 R0, R24, 0x1f, RZ ;  /* 0x0000001f18007819 */ /* 0x001fe200000006ff */
[----:B------:R-:W-:-:S03]  /*1f4e0*/  IMAD R12, R21, 0x5000, RZ ;  /* 0x00005000150c7824 */ /* 0x000fc600078e02ff */
[----:B------:R-:W0:Y:S02]  /*1f4f0*/  SYNCS.PHASECHK.TRANS64.TRYWAIT P2, [R3+URZ+0x22860], R0 ;  /* 0x02286000030075a7 */ /* 0x000e24000804017f */
[----:B0-----:R-:W-:Y:S05]  /*1f500*/  @!P2 BRA `(.L_x_781) ;  /* 0x000000940068a947 */ /* 0x001fea0003800000 */
.L_x_1104:
[----:B------:R-:W0:Y:S04]  /*1f510*/  LDL R4, [R1+0x18] ;  /* 0x0000180001047983 */ /* 0x000e280000100800 */
[----:B------:R-:W2:Y:S04]  /*1f520*/  LDL R2, [R1+0x1c] ;  /* 0x00001c0001027983 */ /* 0x000ea80000100800 */
[----:B------:R-:W3:Y:S01]  /*1f530*/  LDL R13, [R1+0x14] ;  /* 0x00001400010d7983 */ /* 0x000ee20000100800 */
[----:B------:R-:W-:Y:S05]  /*1f540*/  WARPSYNC.ALL ;  /* 0x0000000000007948 */ /* 0x000fea0003800000 */
[----:B------:R-:W-:-:S02]  /*1f550*/  LOP3.LUT P2, RZ, R22, 0x4, RZ, 0xc0, !PT ;  /* 0x0000000416ff7812 */ /* 0x000fc4000784c0ff */
[----:B0-----:R-:W-:-:S05]  /*1f560*/  LOP3.LUT R0, R12, R4, RZ, 0xfc, !PT ;  /* 0x000000040c007212 */ /* 0x001fca00078efcff */
[----:B------:R-:W-:Y:S01]  /*1f570*/  IMAD.IADD R0, R23, 0x1, R0 ;  /* 0x0000000117007824 */ /* 0x000fe200078e0200 */
[----:B---3--:R-:W-:-:S03]  /*1f580*/  LOP3.LUT R17, R12, R13, RZ, 0xfc, !PT ;  /* 0x0000000d0c117212 */ /* 0x008fc600078efcff */
[----:B--2---:R-:W-:Y:S01]  /*1f590*/  IMAD.IADD R2, R2, 0x1, R0 ;  /* 0x0000000102027824 */ /* 0x004fe200078e0200 */
[----:B------:R-:W0:Y:S01]  /*1f5a0*/  LDSM.16.MT88.4 R4, [R0+0xa400] ;  /* 0x00a400000004783b */ /* 0x000e220000004200 */
[----:B------:R-:W-:Y:S01]  /*1f5b0*/  IMAD.IADD R17, R23, 0x1, R17 ;  /* 0x0000000117117824 */ /* 0x000fe200078e0211 */
        /* <DEDUP_REMOVED lines=67> */
.L_x_782:
[----:B-1----:R1:W-:Y:S01]  /*1f9f0*/  SYNCS.ARRIVE.TRANS64.A1T0 RZ, [R3+URZ+0x22850], RZ ;  /* 0x022850ff03ff79a7 */ /* 0x0023e2000810003f */
[----:B------:R-:W-:Y:S06]  /*1fa00*/  BAR.SYNC.DEFER_BLOCKING 0x2, 0x80 ;  /* 0x0082000000007b1d */ /* 0x000fec0000010000 */
[----:B------:R-:W-:Y:S05]  /*1fa10*/  @!P0 BRA `(.L_x_783) ;  /* 0x0000000000048947 */ /* 0x000fea0003800000 */
[----:B------:R-:W-:Y:S01]  /*1fa20*/  BPT.TRAP 0x1 ;  /* 0x000000040000795c */ /* 0x000fe20000300000 */
.L_x_783:
[----:B------:R-:W2:Y:S01]  /*1fa30*/  LDL R0, [R1+0xc] ;  /* 0x00000c0001007983 */ /* 0x000ea20000100800 */
[----:B-1----:R-:W-:Y:S01]  /*1fa40*/  IADD3 R3, R3, 0x22880, RZ ;  /* 0x0002288003037810 */ /* 0x002fe20007ffe0ff */
[----:B------:R-:W-:Y:S02]  /*1fa50*/  IMAD.MOV.U32 R21, RZ, RZ, R31 ;  /* 0x000000ffff157224 */ /* 0x000fe400078e001f */
[----:B------:R-:W-:Y:S01]  /*1fa60*/  IMAD.MOV.U32 R24, RZ, RZ, R36 ;  /* 0x000000ffff187224 */ /* 0x000fe200078e0024 */
[----:B--2---:R-:W-:-:S04]  /*1fa70*/  PRMT R3, R0, 0x654, R3 ;  /* 0x0000065400037816 */ /* 0x004fc80000000003 */
[----:B------:R1:W-:Y:S01]  /*1fa80*/  SYNCS.ARRIVE.TRANS64.RED.A1T0 RZ, [R3+URZ], RZ ;  /* 0x000000ff03ff79a7 */ /* 0x0003e2000810043f */
[----:B------:R-:W-:Y:S05]  /*1fa90*/  @P1 BRA `(.L_x_784) ;  /* 0xffffffe400fc1947 */ /* 0x000fea000383ffff */
.L_x_764:
[----:B0-----:R-:W0:Y:S01]  /*1faa0*/  S2R R0, SR_TID.X ;  /* 0x0000000000007919 */ /* 0x001e220000002100 */
        /* <DEDUP_REMOVED lines=8> */
[----:B-1----:R-:W1:Y:S01]  /*1fb30*/  LDC.64 R2, c[0x0][0xc60] ;  /* 0x00031800ff027b82 */ /* 0x002e620000000a00 */
        /* <DEDUP_REMOVED lines=8> */
[----:B0-----:R-:W-:-:S07]  /*1fbc0*/  IADD3 R16, R0, UR39, R7 ;  /* 0x0000002700107c10 */ /* 0x001fce000fffe007 */
.L_x_786:
[----:B------:R-:W-:Y:S05]  /*1fbd0*/  BSYNC B0 ;  /* 0x0000000000007941 */ /* 0x000fea0003800000 */
.L_x_785:
[----:B------:R-:W-:Y:S05]  /*1fbe0*/  @!P0 BRA `(.L_x_787) ;  /* 0x0000000000048947 */ /* 0x000fea0003800000 */
[----:B------:R-:W-:Y:S01]  /*1fbf0*/  BPT.TRAP 0x1 ;  /* 0x000000040000795c */ /* 0x000fe20000300000 */
.L_x_787:
[----:B------:R-:W-:Y:S01]  /*1fc00*/  LOP3.LUT R0, R36, 0x1, RZ, 0x3c, !PT ;  /* 0x0000000124007812 */ /* 0x000fe200078e3cff */
[----:B------:R-:W-:Y:S01]  /*1fc10*/  IMAD R17, R31, 0x8, R23 ;  /* 0x000000081f117824 */ /* 0x000fe200078e0217 */
[----:B------:R-:W-:Y:S02]  /*1fc20*/  BSSY B0, `(.L_x_788) ;  /* 0x0000004000007945 */ /* 0x000fe40003800000 */
[----:B------:R-:W-:-:S04]  /*1fc30*/  SHF.L.U32 R0, R0, 0x1f, RZ ;  /* 0x0000001f00007819 */ /* 0x000fc800000006ff */
[----:B------:R-:W0:Y:S02]  /*1fc40*/  SYNCS.PHASECHK.TRANS64.TRYWAIT P1, [R17+URZ+0x22870], R0 ;  /* 0x02287000110075a7 */ /* 0x000e24000802017f */
[----:B0-----:R-:W-:Y:S05]  /*1fc50*/  @!P1 BRA `(.L_x_789) ;  /* 0x0000008c00a89947 */ /* 0x001fea0003800000 */
.L_x_1105:
[----:B------:R-:W-:Y:S05]  /*1fc60*/  BSYNC B0 ;  /* 0x0000000000007941 */ /* 0x000fea0003800000 */
.L_x_788:
[----:B------:R-:W-:-:S13]  /*1fc70*/  LOP3.LUT P1, RZ, R22, 0x4, RZ, 0xc0, !PT ;  /* 0x0000000416ff7812 */ /* 0x000fda000782c0ff */
[----:B------:R-:W-:Y:S05]  /*1fc80*/  @!P1 BRA `(.L_x_790) ;  /* 0x0000000000049947 */ /* 0x000fea0003800000 */
[----:B------:R-:W-:Y:S01]  /*1fc90*/  BPT.TRAP 0x1 ;  /* 0x000000040000795c */ /* 0x000fe20000300000 */
.L_x_790:
[----:B0-----:R-:W-:-:S04]  /*1fca0*/  SHF.L.U32 R0, R36, 0x1f, RZ ;  /* 0x0000001f24007819 */ /* 0x001fc800000006ff */
[----:B------:R-:W0:Y:S02]  /*1fcb0*/  SYNCS.PHASECHK.TRANS64.TRYWAIT P1, [R17+URZ+0x22860], R0 ;  /* 0x02286000110075a7 */ /* 0x000e24000802017f */
[----:B0-----:R-:W-:Y:S05]  /*1fcc0*/  @!P1 BRA `(.L_x_791) ;  /* 0x0000008c00a09947 */ /* 0x001fea0003800000 */
.L_x_1106:
[----:B------:R-:W2:Y:S04]  /*1fcd0*/  LDL R2, [R1+0x18] ;  /* 0x0000180001027983 */ /* 0x000ea80000100800 */
[----:B-1----:R-:W3:Y:S04]  /*1fce0*/  LDL R3, [R1+0x1c] ;  /* 0x00001c0001037983 */ /* 0x002ee80000100800 */
[----:B------:R-:W4:Y:S01]  /*1fcf0*/  LDL R14, [R1+0x14] ;  /* 0x00001400010e7983 */ /* 0x000f220000100800 */
[----:B0-----:R-:W-:Y:S01]  /*1fd00*/  IMAD R0, R31, 0x5000, RZ ;  /* 0x000050001f007824 */ /* 0x001fe200078e02ff */
[----:B------:R-:W-:Y:S05]  /*1fd10*/  WARPSYNC.ALL ;  /* 0x0000000000007948 */ /* 0x000fea0003800000 */
[----:B------:R-:W-:-:S02]  /*1fd20*/  LOP3.LUT P1, RZ, R22, 0x4, RZ, 0xc0, !PT ;  /* 0x0000000416ff7812 */ /* 0x000fc4000782c0ff */
[----:B--2---:R-:W-:-:S05]  /*1fd30*/  LOP3.LUT R2, R0, R2, RZ, 0xfc, !PT ;  /* 0x0000000200027212 */ /* 0x004fca00078efcff */
[----:B------:R-:W-:Y:S01]  /*1fd40*/  IMAD.IADD R2, R23, 0x1, R2 ;  /* 0x0000000117027824 */ /* 0x000fe200078e0202 */
[----:B----4-:R-:W-:-:S04]  /*1fd50*/  LOP3.LUT R0, R0, R14, RZ, 0xfc, !PT ;  /* 0x0000000e00007212 */ /* 0x010fc800078efcff */
[----:B---3--:R-:W-:Y:S01]  /*1fd60*/  IADD3 R3, R3, R2, RZ ;  /* 0x0000000203037210 */ /* 0x008fe20007ffe0ff */
[----:B------:R-:W0:Y:S01]  /*1fd70*/  LDSM.16.MT88.4 R8, [R2+0xa400] ;  /* 0x00a400000208783b */ /* 0x000e220000004200 */
[----:B------:R-:W-:-:S03]  /*1fd80*/  IMAD.IADD R0, R23, 0x1, R0 ;  /* 0x0000000117007824 */ /* 0x000fc600078e0200 */
[----:B------:R-:W1:Y:S01]  /*1fd90*/  LDSM.16.MT88.4 R4, [R3+0xa400] ;  /* 0x00a400000304783b */ /* 0x000e620000004200 */
[C-C-:B0-----:R-:W-:Y:S02]  /*1fda0*/  PRMT R12, R8.reuse, 0x6420, R9.reuse ;  /* 0x00006420080c7816 */ /* 0x141fe40000000009 */
[----:B------:R-:W-:Y:S02]  /*1fdb0*/  PRMT R13, R8, 0x7531, R9 ;  /* 0x00007531080d7816 */ /* 0x000fe40000000009 */
[C-C-:B------:R-:W-:Y:S02]  /*1fdc0*/  PRMT R14, R10.reuse, 0x6420, R11.reuse ;  /* 0x000064200a0e7816 */ /* 0x140fe4000000000b */
[----:B------:R-:W-:Y:S02]  /*1fdd0*/  PRMT R15, R10, 0x7531, R11 ;  /* 0x000075310a0f7816 */ /* 0x000fe4000000000b */
[C-C-:B-1----:R-:W-:Y:S02]  /*1fde0*/  PRMT R8, R4.reuse, 0x6420, R5.reuse ;  /* 0x0000642004087816 */ /* 0x142fe40000000005 */
[----:B------:R-:W-:Y:S01]  /*1fdf0*/  PRMT R9, R4, 0x7531, R5 ;  /* 0x0000753104097816 */ /* 0x000fe20000000005 */
[----:B------:R-:W-:Y:S01]  /*1fe00*/  STSM.16.M88.4 [R0+0x400], R12 ;  /* 0x0004000c00007844 */ /* 0x000fe20000000200 */
[----:B------:R-:W-:-:S02]  /*1fe10*/  PRMT R10, R6, 0x6420, R7 ;  /* 0x00006420060a7816 */ /* 0x000fc40000000007 */
        /* <DEDUP_REMOVED lines=58> */
.L_x_792:
[----:B-1----:R1:W-:Y:S01]  /*201c0*/  SYNCS.ARRIVE.TRANS64.A1T0 RZ, [R17+URZ+0x22850], RZ ;  /* 0x022850ff11ff79a7 */ /* 0x0023e2000810003f */
[----:B------:R-:W-:Y:S06]  /*201d0*/  BAR.SYNC.DEFER_BLOCKING 0x2, 0x80 ;  /* 0x0082000000007b1d */ /* 0x000fec0000010000 */
[----:B------:R-:W-:Y:S05]  /*201e0*/  @!P0 BRA `(.L_x_793) ;  /* 0x0000000000048947 */ /* 0x000fea0003800000 */
[----:B------:R-:W-:Y:S01]  /*201f0*/  BPT.TRAP 0x1 ;  /* 0x000000040000795c */ /* 0x000fe20000300000 */
.L_x_793:
        /* <DEDUP_REMOVED lines=9> */
.L_x_736:
[----:B------:R-:W-:-:S13]  /*20290*/  LOP3.LUT P0, RZ, R22, 0x200, RZ, 0xc0, !PT ;  /* 0x0000020016ff7812 */ /* 0x000fda000780c0ff */
[----:B------:R-:W-:Y:S05]  /*202a0*/  @!P0 BRA `(.L_x_794) ;  /* 0x0000000000288947 */ /* 0x000fea0003800000 */
[----:B------:R-:W-:Y:S05]  /*202b0*/  WARPSYNC.ALL ;  /* 0x0000000000007948 */ /* 0x000fea0003800000 */
[----:B------:R-:W1:Y:S08]  /*202c0*/  S2UR UR4, SR_CgaCtaId ;  /* 0x00000000000479c3 */ /* 0x000e700000008800 */
[----:B------:R-:W-:Y:S01]  /*202d0*/  BAR.SYNC.DEFER_BLOCKING 0x5, 0x180 ;  /* 0x0146000000007b1d */ /* 0x000fe20000010000 */
[----:B------:R-:W-:Y:S01]  /*202e0*/  MOV R23, 0x400 ;  /* 0x0000040000177802 */ /* 0x000fe20000000f00 */
[----:B-1----:R-:W-:-:S05]  /*202f0*/  IMAD.U32 R0, RZ, RZ, UR4 ;  /* 0x00000004ff007e24 */ /* 0x002fca000f8e00ff */
[----:B------:R-:W-:Y:S01]  /*20300*/  LEA R23, R0, R23, 0x18 ;  /* 0x0000001700177211 */ /* 0x000fe200078ec0ff */
[----:B------:R1:W-:Y:S04]  /*20310*/  STL [R1+0xc], R0 ;  /* 0x00000c0001007387 */ /* 0x0003e80000100800 */
[----:B0-----:R1:W0:Y:S01]  /*20320*/  LDS.128 R16, [R23+0x228d0] ;  /* 0x0228d00017107984 */ /* 0x0012220000000c00 */
[----:B------:R-:W-:Y:S06]  /*20330*/  BAR.ARV 0x4, 0x180 ;  /* 0x0106000000007b1d */ /* 0x000fec0000002000 */
[----:B------:R-:W-:Y:S05]  /*20340*/  BRA `(.L_x_795) ;  /* 0x0000000800d87947 */ /* 0x000fea0003800000 */
.L_x_794:
[----:B------:R-:W1:Y:S01]  /*20350*/  S2R R0, SR_TID.X ;  /* 0x0000000000007919 */ /* 0x000e620000002100 */
[----:B------:R-:W-:Y:S01]  /*20360*/  UMOV UR4, 0xffffffff ;  /* 0xffffffff00047882 */ /* 0x000fe20000000000 */
[----:B-1----:R-:W-:-:S04]  /*20370*/  LOP3.LUT R9, R0, 0x1f, RZ, 0xc0, !PT ;  /* 0x0000001f00097812 */ /* 0x002fc800078ec0ff */
[----:B------:R-:W-:Y:S01]  /*20380*/  ISETP.NE.AND P0, PT, R9, 0x1f, PT ;  /* 0x0000001f0900780c */ /* 0x000fe20003f05270 */
[----:B------:R-:W-:-:S12]  /*20390*/  BRA.DIV UR4, `(.L_x_796) ;  /* 0x0000008a04007947 */ /* 0x000fd8000b800000 */
[----:B------:R-:W-:Y:S01]  /*203a0*/  IMAD.IADD R7, R19, 0x1, R9 ;  /* 0x0000000113077824 */ /* 0x000fe200078e0209 */
[----:B------:R-:W-:-:S04]  /*203b0*/  ULDC UR4, c[0x0][0xc3c] ;  /* 0x00030f0000047ab9 */ /* 0x000fc80000000800 */
[----:B------:R-:W-:-:S13]  /*203c0*/  ISETP.GE.OR P1, PT, R7, UR4, !P0 ;  /* 0x0000000407007c0c */ /* 0x000fda000c726670 */
[----:B------:R-:W1:Y:S08]  /*203d0*/  @!P1 LDC.64 R2, c[0x0][0xc80] ;  /* 0x00032000ff029b82 */ /* 0x000e700000000a00 */
[----:B------:R-:W2:Y:S01]  /*203e0*/  @!P1 LDC.64 R4, c[0x0][0xc78] ;  /* 0x00031e00ff049b82 */ /* 0x000ea20000000a00 */
[----:B-1----:R-:W-:-:S05]  /*203f0*/  @!P1 IMAD.WIDE R2, R7, 0x4, R2 ;  /* 0x0000000407029825 */ /* 0x002fca00078e0202 */
[----:B------:R2:W3:Y:S02]  /*20400*/  @!P1 LDG.E R8, desc[UR36][R2.64] ;  /* 0x0000002402089981 */ /* 0x0004e4000c1e1900 */
[----:B--2---:R-:W-:-:S05]  /*20410*/  @!P1 IMAD.WIDE R2, R7, 0x4, R4 ;  /* 0x0000000407029825 */ /* 0x004fca00078e0204 */
[----:B------:R-:W2:Y:S01]  /*20420*/  @!P1 LDG.E R5, desc[UR36][R2.64] ;  /* 0x0000002402059981 */ /* 0x000ea2000c1e1900 */
[----:B------:R-:W-:Y:S01]  /*20430*/  MOV R7, RZ ;  /* 0x000000ff00077202 */ /* 0x000fe20000000f00 */
[----:B------:R-:W-:Y:S01]  /*20440*/  IMAD.MOV.U32 R4, RZ, RZ, RZ ;  /* 0x000000ffff047224 */ /* 0x000fe200078e00ff */
[C---:B------:R-:W-:Y:S01]  /*20450*/  ISETP.GE.U32.AND P2, PT, R9.reuse, 0x2, PT ;  /* 0x000000020900780c */ /* 0x040fe20003f46070 */
[----:B------:R-:W-:Y:S01]  /*20460*/  SHFL.IDX PT, R0, R16, RZ, 0x1f ;  /* 0x00001fff10007589 */ /* 0x000fe200000e0000 */
[C---:B------:R-:W-:Y:S02]  /*20470*/  ISETP.GE.U32.AND P3, PT, R9.reuse, 0x4, PT ;  /* 0x000000040900780c */ /* 0x040fe40003f66070 */
[C---:B------:R-:W-:Y:S01]  /*20480*/  ISETP.GE.U32.AND P4, PT, R9.reuse, 0x8, PT ;  /* 0x000000080900780c */ /* 0x040fe20003f86070 */
[----:B------:R1:W-:Y:S01]  /*20490*/  SHFL.IDX PT, R6, R16, 0x1, 0x1f ;  /* 0x00201f0010067f89 */ /* 0x0003e200000e0000 */
[----:B------:R-:W-:Y:S01]  /*204a0*/  ISETP.GE.U32.AND P5, PT, R9, 0x10, PT ;  /* 0x000000100900780c */ /* 0x000fe20003fa6070 */
[----:B-1----:R-:W-:-:S02]  /*204b0*/  IMAD.MOV.U32 R16, RZ, RZ, RZ ;  /* 0x000000ffff107224 */ /* 0x002fc400078e00ff */
[----:B---3--:R-:W-:Y:S02]  /*204c0*/  @!P1 IMAD.MOV.U32 R7, RZ, RZ, R8 ;  /* 0x000000ffff079224 */ /* 0x008fe400078e0008 */
[----:B--2---:R-:W-:Y:S01]  /*204d0*/  @!P1 IMAD.MOV.U32 R4, RZ, RZ, R5 ;  /* 0x000000ffff049224 */ /* 0x004fe200078e0005 */
[----:B------:R-:W-:-:S03]  /*204e0*/  ISETP.NE.AND P1, PT, R9, RZ, PT ;  /* 0x000000ff0900720c */ /* 0x000fc60003f25270 */
[----:B------:R-:W-:-:S05]  /*204f0*/  IMAD R13, R4, R7, RZ ;  /* 0x00000007040d7224 */ /* 0x000fca00078e02ff */
[----:B------:R-:W1:Y:S02]  /*20500*/  SHFL.UP PT, R14, R13, 0x1, RZ ;  /* 0x042000000d0e7989 */ /* 0x000e6400000e00ff */
[----:B-1----:R-:W-:-:S05]  /*20510*/  SEL R14, R14, RZ, P1 ;  /* 0x000000ff0e0e7207 */ /* 0x002fca0000800000 */
[----:B------:R-:W-:-:S05]  /*20520*/  IMAD.IADD R5, R13, 0x1, R14 ;  /* 0x000000010d057824 */ /* 0x000fca00078e020e */
[----:B------:R-:W1:Y:S02]  /*20530*/  SHFL.UP PT, R14, R5, 0x2, RZ ;  /* 0x04400000050e7989 */ /* 0x000e6400000e00ff */
[----:B-1----:R-:W-:-:S05]  /*20540*/  SEL R2, R14, RZ, P2 ;  /* 0x000000ff0e027207 */ /* 0x002fca0001000000 */
[----:B------:R-:W-:-:S05]  /*20550*/  IMAD.IADD R2, R5, 0x1, R2 ;  /* 0x0000000105027824 */ /* 0x000fca00078e0202 */
[----:B------:R-:W1:Y:S02]  /*20560*/  SHFL.UP PT, R14, R2, 0x4, RZ ;  /* 0x04800000020e7989 */ /* 0x000e6400000e00ff */
[----:B-1----:R-:W-:-:S04]  /*20570*/  SEL R3, R14, RZ, P3 ;  /* 0x000000ff0e037207 */ /* 0x002fc80001800000 */
[----:B------:R-:W-:-:S05]  /*20580*/  IADD3 R3, R2, R3, RZ ;  /* 0x0000000302037210 */ /* 0x000fca0007ffe0ff */
[----:B------:R-:W1:Y:S02]  /*20590*/  SHFL.UP PT, R14, R3, 0x8, RZ ;  /* 0x05000000030e7989 */ /* 0x000e6400000e00ff */
[----:B-1----:R-:W-:-:S05]  /*205a0*/  SEL R14, R14, RZ, P4 ;  /* 0x000000ff0e0e7207 */ /* 0x002fca0002000000 */
[----:B------:R-:W-:-:S05]  /*205b0*/  IMAD.IADD R5, R3, 0x1, R14 ;  /* 0x0000000103057824 */ /* 0x000fca00078e020e */
[----:B------:R-:W1:Y:S02]  /*205c0*/  SHFL.UP PT, R14, R5, 0x10, RZ ;  /* 0x06000000050e7989 */ /* 0x000e6400000e00ff */
[----:B-1----:R-:W-:-:S05]  /*205d0*/  SEL R14, R14, RZ, P5 ;  /* 0x000000ff0e0e7207 */ /* 0x002fca0002800000 */
[----:B------:R-:W-:-:S05]  /*205e0*/  IMAD.IADD R3, R5, 0x1, R14 ;  /* 0x0000000105037824 */ /* 0x000fca00078e020e */
[----:B------:R1:W2:Y:S02]  /*205f0*/  SHFL.IDX PT, R14, R3, 0x1f, 0x1f ;  /* 0x03e01f00030e7f89 */ /* 0x0002a400000e0000 */
.L_x_1116:
[----:B------:R-:W-:Y:S02]  /*20600*/  ULDC UR4, c[0x0][0xc38] ;  /* 0x00030e0000047ab9 */ /* 0x000fe40000000800 */
[----:B------:R-:W-:-:S04]  /*20610*/  IMAD.U32 R2, RZ, RZ, UR4 ;  /* 0x00000004ff027e24 */ /* 0x000fc8000f8e00ff */
[----:B--2---:R-:W-:-:S04]  /*20620*/  IMAD R5, R14, R2, RZ ;  /* 0x000000020e057224 */ /* 0x004fc800078e02ff */
[----:B------:R-:W-:-:S05]  /*20630*/  IMAD.IADD R6, R6, 0x1, R5 ;  /* 0x0000000106067824 */ /* 0x000fca00078e0205 */
[----:B------:R-:W-:-:S13]  /*20640*/  ISETP.GT.AND P6, PT, R6, R0, PT ;  /* 0x000000000600720c */ /* 0x000fda0003fc4270 */
[----:B------:R-:W-:Y:S05]  /*20650*/  @P6 BRA `(.L_x_797) ;  /* 0x0000000000a46947 */ /* 0x000fea0003800000 */
.L_x_800:
[----:B------:R-:W2:Y:S01]  /*20660*/  LDC R2, c[0x0][0xc3c] ;  /* 0x00030f00ff027b82 */ /* 0x000ea20000000800 */
[----:B------:R-:W-:-:S04]  /*20670*/  IADD3 R19, R19, 0x1f, RZ ;  /* 0x0000001f13137810 */ /* 0x000fc80007ffe0ff */
[----:B--2---:R-:W-:-:S13]  /*20680*/  ISETP.GE.AND P6, PT, R19, R2, PT ;  /* 0x000000021300720c */ /* 0x004fda0003fc6270 */
[----:B------:R-:W-:Y:S05]  /*20690*/  @P6 BRA `(.L_x_798) ;  /* 0x0000000400b86947 */ /* 0x000fea0003800000 */
[----:B-1----:R-:W1:Y:S01]  /*206a0*/  S2R R3, SR_TID.X ;  /* 0x0000000000037919 */ /* 0x002e620000002100 */
[----:B------:R-:W-:Y:S01]  /*206b0*/  IMAD.MOV.U32 R7, RZ, RZ, RZ ;  /* 0x000000ffff077224 */ /* 0x000fe200078e00ff */
[----:B-1----:R-:W-:-:S05]  /*206c0*/  LOP3.LUT R3, R3, 0x1f, RZ, 0xc0, !PT ;  /* 0x0000001f03037812 */ /* 0x002fca00078ec0ff */
[----:B------:R-:W-:-:S05]  /*206d0*/  IMAD.IADD R9, R19, 0x1, R3 ;  /* 0x0000000113097824 */ /* 0x000fca00078e0203 */
[----:B------:R-:W-:-:S13]  /*206e0*/  ISETP.GE.OR P6, PT, R9, R2, !P0 ;  /* 0x000000020900720c */ /* 0x000fda00047c6670 */
[----:B------:R-:W1:Y:S08]  /*206f0*/  @!P6 LDC.64 R2, c[0x0][0xc80] ;  /* 0x00032000ff02eb82 */ /* 0x000e700000000a00 */
[----:B------:R-:W2:Y:S01]  /*20700*/  @!P6 LDC.64 R4, c[0x0][0xc78] ;  /* 0x00031e00ff04eb82 */ /* 0x000ea20000000a00 */
[----:B-1----:R-:W-:-:S05]  /*20710*/  @!P6 IMAD.WIDE R2, R9, 0x4, R2 ;  /* 0x000000040902e825 */ /* 0x002fca00078e0202 */
[----:B------:R2:W3:Y:S02]  /*20720*/  @!P6 LDG.E R7, desc[UR36][R2.64] ;  /* 0x000000240207e981 */ /* 0x0004e4000c1e1900 */
[----:B--2---:R-:W-:-:S04]  /*20730*/  @!P6 IMAD.WIDE R2, R9, 0x4, R4 ;  /* 0x000000040902e825 */ /* 0x004fc800078e0204 */
[----:B------:R-:W-:-:S06]  /*20740*/  IMAD.MOV.U32 R4, RZ, RZ, RZ ;  /* 0x000000ffff047224 */ /* 0x000fcc00078e00ff */
[----:B------:R-:W3:Y:S01]  /*20750*/  @!P6 LDG.E R4, desc[UR36][R2.64] ;  /* 0x000000240204e981 */ /* 0x000ee2000c1e1900 */
[----:B------:R-:W-:Y:S01]  /*20760*/  UMOV UR4, 0xffffffff ;  /* 0xffffffff00047882 */ /* 0x000fe20000000000 */
[----:B---3--:R-:W-:Y:S02]  /*20770*/  IMAD R13, R4, R7, RZ ;  /* 0x00000007040d7224 */ /* 0x008fe400078e02ff */
[----:B------:R-:W-:Y:S05]  /*20780*/  BRA.DIV UR4, `(.L_x_799) ;  /* 0x0000008a04407947 */ /* 0x000fea000b800000 */
        /* <DEDUP_REMOVED lines=16> */
.L_x_1124:
[----:B------:R-:W-:Y:S02]  /*20890*/  ULDC UR4, c[0x0][0xc38] ;  /* 0x00030e0000047ab9 */ /* 0x000fe40000000800 */
[----:B------:R-:W-:-:S04]  /*208a0*/  IMAD.U32 R2, RZ, RZ, UR4 ;  /* 0x00000004ff027e24 */ /* 0x000fc8000f8e00ff */
[----:B--2---:R-:W-:-:S04]  /*208b0*/  IMAD R5, R14, R2, RZ ;  /* 0x000000020e057224 */ /* 0x004fc800078e02ff */
[----:B------:R-:W-:-:S05]  /*208c0*/  IMAD.IADD R6, R5, 0x1, R6 ;  /* 0x0000000105067824 */ /* 0x000fca00078e0206 */
[----:B------:R-:W-:-:S13]  /*208d0*/  ISETP.GT.AND P6, PT, R6, R0, PT ;  /* 0x000000000600720c */ /* 0x000fda0003fc4270 */
[----:B------:R-:W-:Y:S05]  /*208e0*/  @!P6 BRA `(.L_x_800) ;  /* 0xfffffffc005ce947 */ /* 0x000fea000383ffff */
.L_x_797:
[----:B------:R-:W-:Y:S01]  /*208f0*/  IMAD.IADD R6, R6, 0x1, -R5 ;  /* 0x0000000106067824 */ /* 0x000fe200078e0a05 */
[----:B------:R-:W-:-:S03]  /*20900*/  UMOV UR4, 0xffffffff ;  /* 0xffffffff00047882 */ /* 0x000fc60000000000 */
[----:B------:R-:W-:-:S05]  /*20910*/  IMAD R5, R3, R2, R6 ;  /* 0x0000000203057224 */ /* 0x000fca00078e0206 */
[----:B------:R-:W-:Y:S01]  /*20920*/  ISETP.GT.AND P6, PT, R5, R0, PT ;  /* 0x000000000500720c */ /* 0x000fe20003fc4270 */
[----:B------:R-:W-:-:S12]  /*20930*/  BRA.DIV UR4, `(.L_x_801) ;  /* 0x0000008a048c7947 */ /* 0x000fd8000b800000 */
[----:B------:R-:W-:-:S04]  /*20940*/  VOTE.ANY R8, PT, !P6 ;  /* 0x0000000000087806 */ /* 0x000fc800070e0100 */
[----:B------:R-:W2:Y:S02]  /*20950*/  POPC R5, R8 ;  /* 0x0000000800057309 */ /* 0x000ea40000000000 */
[----:B--2---:R2:W3:Y:S04]  /*20960*/  SHFL.IDX PT, R7, R7, R5, 0x1f ;  /* 0x00001f0507077589 */ /* 0x0044e800000e0000 */
[----:B------:R2:W4:Y:S02]  /*20970*/  SHFL.IDX PT, R4, R4, R5, 0x1f ;  /* 0x00001f0504047589 */ /* 0x00052400000e0000 */
.L_x_1129:
[----:B------:R-:W-:-:S13]  /*20980*/  ISETP.NE.AND P0, PT, R8, RZ, PT ;  /* 0x000000ff0800720c */ /* 0x000fda0003f05270 */
[----:B------:R-:W-:Y:S05]  /*20990*/  @!P0 BRA `(.L_x_802) ;  /* 0x0000000000108947 */ /* 0x000fea0003800000 */
[----:B------:R-:W-:Y:S01]  /*209a0*/  UMOV UR4, 0xffffffff ;  /* 0xffffffff00047882 */ /* 0x000fe20000000000 */
[----:B------:R-:W-:Y:S02]  /*209b0*/  IADD3 R12, R5, -0x1, RZ ;  /* 0xffffffff050c7810 */ /* 0x000fe40007ffe0ff */
[----:B------:R-:W-:Y:S05]  /*209c0*/  BRA.DIV UR4, `(.L_x_803) ;  /* 0x0000008a04c47947 */ /* 0x000fea000b800000 */
[----:B------:R0:W0:Y:S02]  /*209d0*/  SHFL.IDX PT, R16, R3, R12, 0x1f ;  /* 0x00001f0c03107589 */ /* 0x00002400000e0000 */
.L_x_802:
[----:B---3--:R-:W-:Y:S01]  /*209e0*/  IABS R8, R7 ;  /* 0x0000000700087213 */ /* 0x008fe20000000000 */
[----:B0-----:R-:W-:Y:S01]  /*209f0*/  IMAD R16, R16, R2, R6 ;  /* 0x0000000210107224 */ /* 0x001fe200078e0206 */
[----:B----4-:R-:W-:Y:S01]  /*20a00*/  IABS R6, R4 ;  /* 0x0000000400067213 */ /* 0x010fe20000000000 */
[----:B------:R-:W-:Y:S01]  /*20a10*/  IMAD.MOV.U32 R2, RZ, RZ, RZ ;  /* 0x000000ffff027224 */ /* 0x000fe200078e00ff */
[----:B------:R-:W0:Y:S01]  /*20a20*/  I2F.RP R9, R8 ;  /* 0x0000000800097306 */ /* 0x000e220000209400 */
[----:B------:R-:W-:Y:S02]  /*20a30*/  IMAD.IADD R0, R0, 0x1, -R16 ;  /* 0x0000000100007824 */ /* 0x000fe400078e0a10 */
[----:B------:R-:W-:-:S05]  /*20a40*/  IMAD.IADD R19, R5, 0x1, R19 ;  /* 0x0000000105137824 */ /* 0x000fca00078e0213 */
[----:B------:R-:W-:Y:S08]  /*20a50*/  I2F.RP R12, R6 ;  /* 0x00000006000c7306 */ /* 0x000ff00000209400 */
[----:B0-----:R-:W0:Y:S02]  /*20a60*/  MUFU.RCP R9, R9 ;  /* 0x0000000900097308 */ /* 0x001e240000001000 */
[----:B0-----:R-:W-:Y:S01]  /*20a70*/  VIADD R10, R9, 0xffffffe ;  /* 0x0ffffffe090a7836 */ /* 0x001fe20000000000 */
[----:B------:R-:W-:-:S05]  /*20a80*/  IABS R9, R7 ;  /* 0x0000000700097213 */ /* 0x000fca0000000000 */
[----:B-1----:R0:W1:Y:S02]  /*20a90*/  F2I.FTZ.U32.TRUNC.NTZ R3, R10 ;  /* 0x0000000a00037305 */ /* 0x002064000021f000 */
[----:B0-----:R-:W-:Y:S01]  /*20aa0*/  IABS R10, R0 ;  /* 0x00000000000a7213 */ /* 0x001fe20000000000 */
[----:B-1----:R-:W-:-:S04]  /*20ab0*/  IMAD.MOV R11, RZ, RZ, -R3 ;  /* 0x000000ffff0b7224 */ /* 0x002fc800078e0a03 */
[----:B------:R-:W-:-:S04]  /*20ac0*/  IMAD R11, R11, R8, RZ ;  /* 0x000000080b0b7224 */ /* 0x000fc800078e02ff */
[----:B------:R-:W-:Y:S02]  /*20ad0*/  IMAD.HI.U32 R3, R3, R11, R2 ;  /* 0x0000000b03037227 */ /* 0x000fe400078e0002 */
[----:B------:R-:W0:Y:S02]  /*20ae0*/  MUFU.RCP R2, R12 ;  /* 0x0000000c00027308 */ /* 0x000e240000001000 */
[----:B------:R-:W-:Y:S02]  /*20af0*/  IMAD.MOV R11, RZ, RZ, -R9 ;  /* 0x000000ffff0b7224 */ /* 0x000fe400078e0a09 */
[----:B------:R-:W-:-:S04]  /*20b00*/  IMAD.HI.U32 R9, R3, R10, RZ ;  /* 0x0000000a03097227 */ /* 0x000fc800078e00ff */
[----:B------:R-:W-:-:S05]  /*20b10*/  IMAD R11, R9, R11, R10 ;  /* 0x0000000b090b7224 */ /* 0x000fca00078e020a */
[----:B------:R-:W-:Y:S02]  /*20b20*/  ISETP.GT.U32.AND P1, PT, R8, R11, PT ;  /* 0x0000000b0800720c */ /* 0x000fe40003f24070 */
[----:B0-----:R-:W-:Y:S01]  /*20b30*/  IADD3 R3, R2, 0xffffffe, RZ ;  /* 0x0ffffffe02037810 */ /* 0x001fe20007ffe0ff */
[----:B------:R-:W-:-:S05]  /*20b40*/  IMAD.MOV.U32 R2, RZ, RZ, RZ ;  /* 0x000000ffff027224 */ /* 0x000fca00078e00ff */
[----:B------:R-:W0:Y:S05]  /*20b50*/  F2I.FTZ.U32.TRUNC.NTZ R3, R3 ;  /* 0x0000000300037305 */ /* 0x000e2a000021f000 */
[----:B------:R-:W-:Y:S02]  /*20b60*/  @!P1 IMAD.IADD R11, R11, 0x1, -R8 ;  /* 0x000000010b0b9824 */ /* 0x000fe400078e0a08 */
[----:B------:R-:W-:Y:S01]  /*20b70*/  @!P1 VIADD R9, R9, 0x1 ;  /* 0x0000000109099836 */ /* 0x000fe20000000000 */
[----:B------:R-:W-:Y:S02]  /*20b80*/  ISETP.NE.AND P1, PT, R7, RZ, PT ;  /* 0x000000ff0700720c */ /* 0x000fe40003f25270 */
[----:B------:R-:W-:Y:S01]  /*20b90*/  ISETP.GE.U32.AND P0, PT, R11, R8, PT ;  /* 0x000000080b00720c */ /* 0x000fe20003f06070 */
[----:B0-----:R-:W-:-:S04]  /*20ba0*/  IMAD.MOV R11, RZ, RZ, -R3 ;  /* 0x000000ffff0b7224 */ /* 0x001fc800078e0a03 */
[----:B------:R-:W-:-:S08]  /*20bb0*/  IMAD R11, R11, R6, RZ ;  /* 0x000000060b0b7224 */ /* 0x000fd000078e02ff */
[----:B------:R-:W-:Y:S02]  /*20bc0*/  @P0 VIADD R9, R9, 0x1 ;  /* 0x0000000109090836 */ /* 0x000fe40000000000 */
[----:B------:R-:W-:Y:S01]  /*20bd0*/  IMAD.HI.U32 R8, R3, R11, R2 ;  /* 0x0000000b03087227 */ /* 0x000fe200078e0002 */
[----:B------:R-:W-:-:S04]  /*20be0*/  LOP3.LUT R2, R0, R7, RZ, 0x3c, !PT ;  /* 0x0000000700027212 */ /* 0x000fc800078e3cff */
[----:B------:R-:W-:Y:S02]  /*20bf0*/  ISETP.GE.AND P2, PT, R2, RZ, PT ;  /* 0x000000ff0200720c */ /* 0x000fe40003f46270 */
[----:B------:R-:W-:-:S05]  /*20c00*/  IABS R2, R4 ;  /* 0x0000000400027213 */ /* 0x000fca0000000000 */
[----:B------:R-:W-:-:S06]  /*20c10*/  IMAD.MOV R2, RZ, RZ, -R2 ;  /* 0x000000ffff027224 */ /* 0x000fcc00078e0a02 */
[----:B------:R-:W-:Y:S02]  /*20c20*/  @!P2 IADD3 R9, -R9, RZ, RZ ;  /* 0x000000ff0909a210 */ /* 0x000fe40007ffe1ff */
[----:B------:R-:W-:-:S04]  /*20c30*/  @!P1 LOP3.LUT R9, RZ, R7, RZ, 0x33, !PT ;  /* 0x00000007ff099212 */ /* 0x000fc800078e33ff */
[-C--:B------:R-:W-:Y:S01]  /*20c40*/  IABS R3, R9.reuse ;  /* 0x0000000900037213 */ /* 0x080fe20000000000 */
[----:B------:R-:W-:-:S04]  /*20c50*/  IMAD R7, R7, R9, RZ ;  /* 0x0000000907077224 */ /* 0x000fc800078e02ff */
[----:B------:R-:W-:-:S04]  /*20c60*/  IMAD.HI.U32 R8, R8, R3, RZ ;  /* 0x0000000308087227 */ /* 0x000fc800078e00ff */
[----:B------:R-:W-:Y:S01]  /*20c70*/  IMAD R3, R8, R2, R3 ;  /* 0x0000000208037224 */ /* 0x000fe200078e0203 */
[----:B------:R-:W-:Y:S01]  /*20c80*/  LOP3.LUT R2, R9, R4, RZ, 0x3c, !PT ;  /* 0x0000000409027212 */ /* 0x000fe200078e3cff */
[----:B------:R-:W-:-:S03]  /*20c90*/  IMAD.IADD R17, R0, 0x1, -R7 ;  /* 0x0000000100117824 */ /* 0x000fc600078e0a07 */
        /* <DEDUP_REMOVED lines=8> */
[----:B------:R-:W-:-:S04]  /*20d20*/  @!P1 LOP3.LUT R8, RZ, R4, RZ, 0x33, !PT ;  /* 0x00000004ff089212 */ /* 0x000fc800078e33ff */
[----:B------:R-:W-:-:S05]  /*20d30*/  IADD3 R2, -R8, RZ, RZ ;  /* 0x000000ff08027210 */ /* 0x000fca0007ffe1ff */
[C---:B------:R-:W-:Y:S02]  /*20d40*/  IMAD R9, R4.reuse, R2, R9 ;  /* 0x0000000204097224 */ /* 0x040fe400078e0209 */
[----:B------:R-:W-:-:S04]  /*20d50*/  IMAD R4, R4, 0x1000000, R8 ;  /* 0x0100000004047824 */ /* 0x000fc800078e0208 */
[----:B------:R-:W-:Y:S01]  /*20d60*/  IMAD R18, R9, 0x10000, R4 ;  /* 0x0001000009127824 */ /* 0x000fe200078e0204 */
[----:B------:R-:W-:Y:S06]  /*20d70*/  BRA `(.L_x_804) ;  /* 0x00000000001c7947 */ /* 0x000fec0003800000 */
.L_x_798:
[----:B------:R-:W-:Y:S01]  /*20d80*/  UMOV UR4, URZ ;  /* 0x0000003f00047c82 */ /* 0x000fe20008000000 */
[----:B------:R-:W-:Y:S01]  /*20d90*/  UMOV UR5, URZ ;  /* 0x0000003f00057c82 */ /* 0x000fe20008000000 */
[----:B------:R-:W-:Y:S01]  /*20da0*/  ULDC UR6, c[0x0][0xc3c] ;  /* 0x00030f0000067ab9 */ /* 0x000fe20000000800 */
[----:B------:R-:W-:Y:S01]  /*20db0*/  IMAD.MOV.U32 R16, RZ, RZ, R0 ;  /* 0x000000ffff107224 */ /* 0x000fe200078e0000 */
[----:B0-----:R-:W-:Y:S01]  /*20dc0*/  MOV R17, UR4 ;  /* 0x0000000400117c02 */ /* 0x001fe20008000f00 */
[----:B------:R-:W-:Y:S02]  /*20dd0*/  IMAD.U32 R18, RZ, RZ, UR5 ;  /* 0x00000005ff127e24 */ /* 0x000fe4000f8e00ff */
[----:B------:R-:W-:-:S07]  /*20de0*/  IMAD.U32 R19, RZ, RZ, UR6 ;  /* 0x00000006ff137e24 */ /* 0x000fce000f8e00ff */
.L_x_804:
[----:B------:R3:W4:Y:S01]  /*20df0*/  LDL R2, [R1+0xc] ;  /* 0x00000c0001027983 */ /* 0x0007220000100800 */
[----:B------:R-:W0:Y:S01]  /*20e00*/  S2R R0, SR_TID.X ;  /* 0x0000000000007919 */ /* 0x000e220000002100 */
[----:B------:R-:W-:Y:S05]  /*20e10*/  WARPSYNC.ALL ;  /* 0x0000000000007948 */ /* 0x000fea0003800000 */
[----:B0-----:R-:W-:Y:S01]  /*20e20*/  LOP3.LUT R0, R0, 0x1f, RZ, 0xc0, !PT ;  /* 0x0000001f00007812 */ /* 0x001fe200078ec0ff */
[----:B------:R-:W-:Y:S03]  /*20e30*/  BAR.SYNC.DEFER_BLOCKING 0x4, 0x180 ;  /* 0x0106000000007b1d */ /* 0x000fe60000010000 */
[----:B------:R-:W-:-:S13]  /*20e40*/  ISETP.NE.AND P0, PT, R0, RZ, PT ;  /* 0x000000ff0000720c */ /* 0x000fda0003f05270 */
[----:B------:R-:W-:Y:S01]  /*20e50*/  @!P0 MOV R0, 0x400 ;  /* 0x0000040000008802 */ /* 0x000fe20000000f00 */
[----:B----4-:R-:W0:Y:S03]  /*20e60*/  @!P0 S2R R2, SR_CgaCtaId ;  /* 0x0000000000028919 */ /* 0x010e260000008800 */
[----:B0-----:R-:W-:Y:S01]  /*20e70*/  @!P0 LEA R23, R2, R0, 0x18 ;  /* 0x0000000002178211 */ /* 0x001fe200078ec0ff */
[----:B------:R3:W-:Y:S04]  /*20e80*/  @!P0 STL [R1+0xc], R2 ;  /* 0x00000c0201008387 */ /* 0x0007e80000100800 */
[----:B------:R3:W-:Y:S01]  /*20e90*/  @!P0 STS.128 [R23+0x228d0], R16 ;  /* 0x0228d01017008388 */ /* 0x0007e20000000c00 */
[----:B------:R-:W-:Y:S06]  /*20ea0*/  BAR.ARV 0x5, 0x180 ;  /* 0x0146000000007b1d */ /* 0x000fec0000002000 */
.L_x_795:
[----:B------:R-:W-:Y:S02]  /*20eb0*/  ULDC UR4, c[0x0][0xc3c] ;  /* 0x00030f0000047ab9 */ /* 0x000fe40000000800 */
[----:B0-----:R-:W-:-:S13]  /*20ec0*/  ISETP.GE.AND P0, PT, R19, UR4, PT ;  /* 0x0000000413007c0c */ /* 0x001fda000bf06270 */
[----:B------:R-:W-:Y:S05]  /*20ed0*/  @!P0 BRA `(.L_x_805) ;  /* 0xffffff9000b88947 */ /* 0x000fea000383ffff */
[----:B------:R-:W-:Y:S05]  /*20ee0*/  BSYNC B7 ;  /* 0x0000000000077941 */ /* 0x000fea0003800000 */
.L_x_695:
[----:B-12---:R-:W2:Y:S01]  /*20ef0*/  LDL.LU R0, [R1+0x34] ;  /* 0x0000340001007983 */ /* 0x006ea20000300800 */
[----:B------:R-:W-:Y:S01]  /*20f00*/  BSSY B0, `(.L_x_806) ;  /* 0x000000b000007945 */ /* 0x000fe20003800000 */
[----:B------:R-:W1:Y:S01]  /*20f10*/  S2R R5, SR_CgaCtaId ;  /* 0x0000000000057919 */ /* 0x000e620000008800 */
[----:B--2---:R-:W-:-:S05]  /*20f20*/  VIADD R0, R0, 0x1 ;  /* 0x0000000100007836 */ /* 0x004fca0000000000 */
[----:B0--3--:R-:W-:-:S04]  /*20f30*/  LEA.HI R2, R0, R0, RZ, 0x1 ;  /* 0x0000000000027211 */ /* 0x009fc800078f08ff */
[----:B------:R-:W-:Y:S02]  /*20f40*/  LOP3.LUT R3, R2, 0xfffffffe, RZ, 0xc0, !PT ;  /* 0xfffffffe02037812 */ /* 0x000fe400078ec0ff */
[----:B------:R-:W-:-:S03]  /*20f50*/  MOV R2, 0x400 ;  /* 0x0000040000027802 */ /* 0x000fc60000000f00 */
[----:B------:R-:W-:Y:S01]  /*20f60*/  IMAD.IADD R0, R0, 0x1, -R3 ;  /* 0x0000000100007824 */ /* 0x000fe200078e0a03 */
[----:B-1----:R-:W-:-:S04]  /*20f70*/  LEA R4, R5, R2, 0x18 ;  /* 0x0000000205047211 */ /* 0x002fc800078ec0ff */
[----:B------:R-:W-:-:S04]  /*20f80*/  SHF.L.U32 R0, R0, 0x1f, RZ ;  /* 0x0000001f00007819 */ /* 0x000fc800000006ff */
[----:B------:R-:W0:Y:S02]  /*20f90*/  SYNCS.PHASECHK.TRANS64.TRYWAIT P0, [R4+URZ+0x22820], R0 ;  /* 0x02282000040075a7 */ /* 0x000e24000800017f */
[----:B0-----:R-:W-:Y:S05]  /*20fa0*/  @!P0 BRA `(.L_x_807) ;  /* 0x0000008400748947 */ /* 0x001fea0003800000 */
.L_x_1132:
[----:B------:R-:W-:Y:S05]  /*20fb0*/  BSYNC B0 ;  /* 0x0000000000007941 */ /* 0x000fea0003800000 */
.L_x_806:
[----:B------:R-:W-:-:S03]  /*20fc0*/  UMOV UR4, 0xffffffff ;  /* 0xffffffff00047882 */ /* 0x000fc60000000000 */
[----:B------:R-:W-:Y:S05]  /*20fd0*/  BRA.DIV UR4, `(.L_x_808) ;  /* 0x00000086047c7947 */ /* 0x000fea000b800000 */
[----:B0-----:R-:W0:Y:S02]  /*20fe0*/  S2R R0, SR_TID.X ;  /* 0x0000000000007919 */ /* 0x001e240000002100 */
[----:B0-----:R-:W-:-:S04]  /*20ff0*/  SHF.R.U32.HI R0, RZ, 0x5, R0 ;  /* 0x00000005ff007819 */ /* 0x001fc80000011600 */
[----:B------:R-:W-:-:S05]  /*21000*/  LOP3.LUT R0, R0, 0x3, RZ, 0xc0, !PT ;  /* 0x0000000300007812 */ /* 0x000fca00078ec0ff */
[----:B------:R0:W1:Y:S02]  /*21010*/  SHFL.IDX PT, R14, R0, RZ, 0x1f ;  /* 0x00001fff000e7589 */ /* 0x00006400000e0000 */
.L_x_1135:
[----:B-1----:R-:W-:-:S13]  /*21020*/  ISETP.NE.AND P0, PT, R14, RZ, PT ;  /* 0x000000ff0e00720c */ /* 0x002fda0003f05270 */
[----:B------:R-:W-:Y:S05]  /*21030*/  @P0 BRA `(.L_x_511) ;  /* 0x0000000000b00947 */ /* 0x000fea0003800000 */
[----:B------:R-:W-:-:S03]  /*21040*/  UMOV UR4, 0xffffffff ;  /* 0xffffffff00047882 */ /* 0x000fc60000000000 */
[----:B------:R-:W-:Y:S05]  /*21050*/  BRA.DIV UR4, `(.L_x_809) ;  /* 0x0000008604907947 */ /* 0x000fea000b800000 */
[----:B------:R-:W-:-:S13]  /*21060*/  ELECT P6, URZ, PT ;  /* 0x00000000003f782f */ /* 0x000fda00038c0000 */
.L_x_1138:
[----:B------:R-:W-:Y:S05]  /*21070*/  @!P6 BRA `(.L_x_511) ;  /* 0x0000000000a0e947 */ /* 0x000fea0003800000 */
[----:B0-----:R-:W2:Y:S02]  /*21080*/  LDL R0, [R1+0x48] ;  /* 0x0000480001007983 */ /* 0x001ea40000100800 */
[----:B--2---:R-:W-:-:S13]  /*21090*/  R2UR UR4, R0 ;  /* 0x00000000000472ca */ /* 0x004fda00000e0000 */
[----:B------:R-:W-:-:S06]  /*210a0*/  ULOP3.LUT UR4, UR4, 0x2, URZ, 0xfc, !UPT ;  /* 0x0000000204047892 */ /* 0x000fcc000f8efc3f */
[----:B------:R-:W-:-:S05]  /*210b0*/  IMAD.U32 R0, RZ, RZ, UR4 ;  /* 0x00000004ff007e24 */ /* 0x000fca000f8e00ff */
[----:B------:R-:W-:-:S13]  /*210c0*/  ISETP.NE.AND P0, PT, R0, 0x3, PT ;  /* 0x000000030000780c */ /* 0x000fda0003f05270 */
[----:B------:R-:W-:Y:S05]  /*210d0*/  @!P0 BRA `(.L_x_810) ;  /* 0x0000000000048947 */ /* 0x000fea0003800000 */
[----:B------:R-:W-:Y:S01]  /*210e0*/  BPT.TRAP 0x1 ;  /* 0x000000040000795c */ /* 0x000fe20000300000 */
.L_x_810:
[C---:B------:R-:W-:Y:S01]  /*210f0*/  LEA R5, R31.reuse, R4, 0x3 ;  /* 0x000000041f057211 */ /* 0x040fe200078e18ff */
[----:B------:R-:W-:Y:S01]  /*21100*/  VIADD R31, R31, 0x1 ;  /* 0x000000011f1f7836 */ /* 0x000fe20000000000 */
[----:B------:R-:W-:-:S04]  /*21110*/  SHF.L.U32 R0, R36, 0x1f, RZ ;  /* 0x0000001f24007819 */ /* 0x000fc800000006ff */
[----:B------:R-:W0:Y:S01]  /*21120*/  SYNCS.PHASECHK.TRANS64.TRYWAIT P1, [R5+URZ+0x22840], R0 ;  /* 0x02284000050075a7 */ /* 0x000e22000802017f */
[----:B------:R-:W-:-:S04]  /*21130*/  ISETP.NE.AND P2, PT, R31, 0x2, PT ;  /* 0x000000021f00780c */ /* 0x000fc80003f45270 */
[----:B------:R-:W-:Y:S01]  /*21140*/  SEL R3, RZ, 0x1, P2 ;  /* 0x00000001ff037807 */ /* 0x000fe20001000000 */
[----:B0-----:R-:W-:Y:S08]  /*21150*/  @!P1 BRA `(.L_x_811) ;  /* 0x0000008400709947 */ /* 0x001ff00003800000 */
.L_x_1139:
[----:B------:R-:W-:Y:S02]  /*21160*/  SEL R31, R31, RZ, P2 ;  /* 0x000000ff1f1f7207 */ /* 0x000fe40001000000 */
[----:B------:R-:W-:Y:S01]  /*21170*/  LOP3.LUT R2, R36, R3, RZ, 0x3c, !PT ;  /* 0x0000000324027212 */ /* 0x000fe200078e3cff */
[----:B------:R-:W-:Y:S06]  /*21180*/  @!P0 BRA `(.L_x_812) ;  /* 0x0000000000048947 */ /* 0x000fec0003800000 */
[----:B------:R-:W-:Y:S01]  /*21190*/  BPT.TRAP 0x1 ;  /* 0x000000040000795c */ /* 0x000fe20000300000 */
.L_x_812:
[----:B------:R-:W-:Y:S01]  /*211a0*/  IMAD R31, R31, 0x8, R4 ;  /* 0x000000081f1f7824 */ /* 0x000fe200078e0204 */
[----:B------:R-:W-:-:S04]  /*211b0*/  SHF.L.U32 R2, R2, 0x1f, RZ ;  /* 0x0000001f02027819 */ /* 0x000fc800000006ff */
[----:B------:R-:W1:Y:S02]  /*211c0*/  SYNCS.PHASECHK.TRANS64.TRYWAIT P1, [R31+URZ+0x22840], R2 ;  /* 0x022840021f0075a7 */ /* 0x000e64000802017f */
[----:B-1----:R-:W-:Y:S05]  /*211d0*/  @!P1 BRA `(.L_x_813) ;  /* 0x0000008400649947 */ /* 0x002fea0003800000 */
.L_x_1140:
[----:B------:R-:W-:Y:S05]  /*211e0*/  @!P0 BRA `(.L_x_814) ;  /* 0x0000000000048947 */ /* 0x000fea0003800000 */
[----:B------:R-:W-:Y:S01]  /*211f0*/  BPT.TRAP 0x1 ;  /* 0x000000040000795c */ /* 0x000fe20000300000 */
.L_x_814:
[----:B------:R-:W2:Y:S02]  /*21200*/  SYNCS.PHASECHK.TRANS64.TRYWAIT P1, [R5+URZ+0x22860], R0 ;  /* 0x02286000050075a7 */ /* 0x000ea4000802017f */
[----:B--2---:R-:W-:Y:S05]  /*21210*/  @!P1 BRA `(.L_x_815) ;  /* 0x0000008400689947 */ /* 0x004fea0003800000 */
.L_x_1141:
[----:B------:R-:W-:Y:S05]  /*21220*/  @!P0 BRA `(.L_x_816) ;  /* 0x0000000000048947 */ /* 0x000fea0003800000 */
[----:B------:R-:W-:Y:S01]  /*21230*/  BPT.TRAP 0x1 ;  /* 0x000000040000795c */ /* 0x000fe20000300000 */
.L_x_816:
[----:B------:R-:W3:Y:S02]  /*21240*/  SYNCS.PHASECHK.TRANS64.TRYWAIT P1, [R31+URZ+0x22860], R2 ;  /* 0x022860021f0075a7 */ /* 0x000ee4000802017f */
[----:B---3--:R-:W-:Y:S05]  /*21250*/  @!P1 BRA `(.L_x_817) ;  /* 0x00000084006c9947 */ /* 0x008fea0003800000 */
.L_x_1142:
[----:B------:R-:W-:Y:S05]  /*21260*/  @!P0 BRA `(.L_x_818) ;  /* 0x0000000000048947 */ /* 0x000fea0003800000 */
[----:B------:R-:W-:Y:S01]  /*21270*/  BPT.TRAP 0x1 ;  /* 0x000000040000795c */ /* 0x000fe20000300000 */
.L_x_818:
[----:B------:R-:W4:Y:S02]  /*21280*/  SYNCS.PHASECHK.TRANS64.TRYWAIT P1, [R5+URZ+0x22880], R0 ;  /* 0x02288000050075a7 */ /* 0x000f24000802017f */
[----:B----4-:R-:W-:Y:S05]  /*21290*/  @!P1 BRA `(.L_x_819) ;  /* 0x0000008400709947 */ /* 0x010fea0003800000 */
.L_x_1143:
[----:B------:R-:W-:Y:S05]  /*212a0*/  @!P0 BRA `(.L_x_820) ;  /* 0x0000000000048947 */ /* 0x000fea0003800000 */
[----:B------:R-:W-:Y:S01]  /*212b0*/  BPT.TRAP 0x1 ;  /* 0x000000040000795c */ /* 0x000fe20000300000 */
.L_x_820:
[----:B------:R0:W0:Y:S02]  /*212c0*/  SYNCS.PHASECHK.TRANS64.TRYWAIT P0, [R31+URZ+0x22880], R2 ;  /* 0x022880021f0075a7 */ /* 0x000024000800017f */
[----:B0-----:R-:W-:Y:S05]  /*212d0*/  @!P0 NANOSLEEP.SYNCS 0x989680 ;  /* 0x009896800000895d */ /* 0x001fea0003900000 */
[----:B------:R-:W0:Y:S02]  /*212e0*/  @!P0 SYNCS.PHASECHK.TRANS64 P0, [R31+URZ+0x22880], R2 ;  /* 0x022880021f0085a7 */ /* 0x000e24000800007f */
[----:B0-----:R-:W-:Y:S05]  /*212f0*/  @!P0 BRA `(.L_x_820) ;  /* 0xfffffffc00f08947 */ /* 0x001fea000383ffff */
.L_x_511:
[----:B------:R-:W-:Y:S05]  /*21300*/  BSYNC B8 ;  /* 0x0000000000087941 */ /* 0x000fea0003800000 */
.L_x_508:
[----:B------:R-:W-:Y:S05]  /*21310*/  EXIT ;  /* 0x000000000000794d */ /* 0x000fea0003800000 */
.L_x_533:
[----:B-1----:R1:W2:Y:S02]  /*21320*/  SYNCS.PHASECHK.TRANS64.TRYWAIT P6, [R88+URZ+0x22890], R93 ;  /* 0x0228905d580075a7 */ /* 0x0022a400080c017f */
[----:B--2---:R-:W-:Y:S05]  /*21330*/  @!P6 NANOSLEEP.SYNCS 0x989680 ;  /* 0x009896800000e95d */ /* 0x004fea0003900000 */
[----:B------:R-:W2:Y:S02]  /*21340*/  @!P6 SYNCS.PHASECHK.TRANS64 P6, [R88+URZ+0x22890], R93 ;  /* 0x0228905d5800e5a7 */ /* 0x000ea400080c007f */
[----:B--2---:R-:W-:Y:S05]  /*21350*/  @!P6 BRA `(.L_x_533) ;  /* 0xfffffffc00f0e947 */ /* 0x004fea000383ffff */
[----:B------:R-:W-:Y:S05]  /*21360*/  BRA `(.L_x_821) ;  /* 0xfffffe1800b47947 */ /* 0x000fea000383ffff */
.L_x_534:
[----:B------:R-:W-:Y:S01]  /*21370*/  BSSY B1, `(.L_x_822) ;  /* 0x0000008000017945 */ /* 0x000fe20003800000 */
[----:B------:R-:W-:Y:S01]  /*21380*/  IMAD.MOV.U32 R13, RZ, RZ, R104 ;  /* 0x000000ffff0d7224 */ /* 0x000fe200078e0068 */
[----:B------:R-:W-:Y:S01]  /*21390*/  MOV R15, 0xffffffff ;  /* 0xffffffff000f7802 */ /* 0x000fe20000000f00 */
[----:B------:R-:W-:Y:S02]  /*213a0*/  IMAD.MOV.U32 R12, RZ, RZ, RZ ;  /* 0x000000ffff0c7224 */ /* 0x000fe400078e00ff */
[----:B------:R-:W-:-:S07]  /*213b0*/  IMAD.MOV.U32 R11, RZ, RZ, 0x1c1f ;  /* 0x00001c1fff0b7424 */ /* 0x000fce00078e00ff */
[----:B01----:R-:W-:Y:S05]  /*213c0*/  WARPSYNC.COLLECTIVE R15, `(.L_x_823) ;  /* 0x000000000f087348 */ /* 0x003fea0003c00000 */
[----:B------:R2:W3:Y:S02]  /*213d0*/  SHFL.IDX P6, R14, R13, R12, R11 ;  /* 0x0000000c0d0e7389 */ /* 0x0004e400000c000b */
[----:B0123--:R-:W-:Y:S01]  /*213e0*/  ENDCOLLECTIVE ;  /* 0x000000000000791b */ /* 0x00ffe20003800000 */
.L_x_823:
[----:B------:R-:W-:Y:S05]  /*213f0*/  BSYNC B1 ;  /* 0x0000000000017941 */ /* 0x000fea0003800000 */
.L_x_822:
        /* <DEDUP_REMOVED lines=8> */
.L_x_824:
[----:B------:R-:W-:Y:S05]  /*21480*/  BRA `(.L_x_825) ;  /* 0xfffffe1800807947 */ /* 0x000fea000383ffff */
.L_x_543:
[----:B------:R-:W-:Y:S01]  /*21490*/  BSSY B1, `(.L_x_826) ;  /* 0x0000008000017945 */ /* 0x000fe20003800000 */
[----:B------:R-:W-:Y:S01]  /*214a0*/  MOV R13, R104 ;  /* 0x00000068000d7202 */ /* 0x000fe20000000f00 */
[----:B------:R-:W-:Y:S02]  /*214b0*/  IMAD.MOV.U32 R12, RZ, RZ, 0x1 ;  /* 0x00000001ff0c7424 */ /* 0x000fe400078e00ff */
[----:B0-----:R-:W-:Y:S02]  /*214c0*/  IMAD.MOV.U32 R11, RZ, RZ, 0x1c1f ;  /* 0x00001c1fff0b7424 */ /* 0x001fe400078e00ff */
[----:B------:R-:W-:-:S07]  /*214d0*/  IMAD.MOV.U32 R15, RZ, RZ, -0x1 ;  /* 0xffffffffff0f7424 */ /* 0x000fce00078e00ff */
[----:B-1234-:R-:W-:Y:S05]  /*214e0*/  WARPSYNC.COLLECTIVE R15, `(.L_x_827) ;  /* 0x000000000f087348 */ /* 0x01efea0003c00000 */
[----:B----4-:R0:W4:Y:S02]  /*214f0*/  SHFL.IDX P6, R14, R13, R12, R11 ;  /* 0x0000000c0d0e7389 */ /* 0x01012400000c000b */
[----:B01234-:R-:W-:Y:S01]  /*21500*/  ENDCOLLECTIVE ;  /* 0x000000000000791b */ /* 0x01ffe20003800000 */
.L_x_827:
[----:B------:R-:W-:Y:S05]  /*21510*/  BSYNC B1 ;  /* 0x0000000000017941 */ /* 0x000fea0003800000 */
.L_x_826:
[----:B------:R-:W-:Y:S01]  /*21520*/  IMAD.MOV.U32 R13, RZ, RZ, R103 ;  /* 0x000000ffff0d7224 */ /* 0x000fe200078e0067 */
[----:B------:R-:W-:Y:S01]  /*21530*/  MOV R12, 0x1 ;  /* 0x00000001000c7802 */ /* 0x000fe20000000f00 */
[----:B------:R-:W-:Y:S02]  /*21540*/  IMAD.MOV.U32 R11, RZ, RZ, 0x1c1f ;  /* 0x00001c1fff0b7424 */ /* 0x000fe400078e00ff */
[----:B------:R-:W-:Y:S02]  /*21550*/  IMAD.MOV.U32 R15, RZ, RZ, -0x1 ;  /* 0xffffffffff0f7424 */ /* 0x000fe400078e00ff */
[----:B------:R-:W-:-:S07]  /*21560*/  IMAD.MOV.U32 R46, RZ, RZ, R14 ;  /* 0x000000ffff2e7224 */ /* 0x000fce00078e000e */
[----:B------:R-:W-:Y:S05]  /*21570*/  WARPSYNC.COLLECTIVE R15, `(.L_x_828) ;  /* 0x000000000f087348 */ /* 0x000fea0003c00000 */
[----:B------:R0:W1:Y:S02]  /*21580*/  SHFL.IDX P6, R14, R13, R12, R11 ;  /* 0x0000000c0d0e7389 */ /* 0x00006400000c000b */
[----:B01----:R-:W-:Y:S01]  /*21590*/  ENDCOLLECTIVE ;  /* 0x000000000000791b */ /* 0x003fe20003800000 */
.L_x_828:
[----:B------:R-:W-:Y:S05]  /*215a0*/  BRA `(.L_x_829) ;  /* 0xfffffe2400e07947 */ /* 0x000fea000383ffff */
.L_x_552:
[----:B------:R-:W-:Y:S01]  /*215b0*/  BSSY B1, `(.L_x_830) ;  /* 0x0000008000017945 */ /* 0x000fe20003800000 */
[----:B------:R-:W-:Y:S01]  /*215c0*/  IMAD.MOV.U32 R13, RZ, RZ, R104 ;  /* 0x000000ffff0d7224 */ /* 0x000fe200078e0068 */
[----:B------:R-:W-:Y:S01]  /*215d0*/  MOV R15, 0xffffffff ;  /* 0xffffffff000f7802 */ /* 0x000fe20000000f00 */
[----:B------:R-:W-:Y:S02]  /*215e0*/  IMAD.MOV.U32 R12, RZ, RZ, 0x2 ;  /* 0x00000002ff0c7424 */ /* 0x000fe400078e00ff */
[----:B0-----:R-:W-:-:S07]  /*215f0*/  IMAD.MOV.U32 R11, RZ, RZ, 0x1c1f ;  /* 0x00001c1fff0b7424 */ /* 0x001fce00078e00ff */
[----:B-1234-:R-:W-:Y:S05]  /*21600*/  WARPSYNC.COLLECTIVE R15, `(.L_x_831) ;  /* 0x000000000f087348 */ /* 0x01efea0003c00000 */
[----:B------:R0:W0:Y:S02]  /*21610*/  SHFL.IDX P6, R14, R13, R12, R11 ;  /* 0x0000000c0d0e7389 */ /* 0x00002400000c000b */
[----:B01234-:R-:W-:Y:S01]  /*21620*/  ENDCOLLECTIVE ;  /* 0x000000000000791b */ /* 0x01ffe20003800000 */
.L_x_831:
[----:B------:R-:W-:Y:S05]  /*21630*/  BSYNC B1 ;  /* 0x0000000000017941 */ /* 0x000fea0003800000 */
.L_x_830:
[----:B------:R-:W-:Y:S02]  /*21640*/  IMAD.MOV.U32 R13, RZ, RZ, R103 ;  /* 0x000000ffff0d7224 */ /* 0x000fe400078e0067 */
[----:B------:R-:W-:Y:S02]  /*21650*/  IMAD.MOV.U32 R12, RZ, RZ, 0x2 ;  /* 0x00000002ff0c7424 */ /* 0x000fe400078e00ff */
[----:B------:R-:W-:Y:S02]  /*21660*/  IMAD.MOV.U32 R11, RZ, RZ, 0x1c1f ;  /* 0x00001c1fff0b7424 */ /* 0x000fe400078e00ff */
[----:B------:R-:W-:Y:S02]  /*21670*/  IMAD.MOV.U32 R15, RZ, RZ, -0x1 ;  /* 0xffffffffff0f7424 */ /* 0x000fe400078e00ff */
[----:B------:R-:W-:-:S07]  /*21680*/  IMAD.MOV.U32 R104, RZ, RZ, R14 ;  /* 0x000000ffff687224 */ /* 0x000fce00078e000e */
[----:B------:R-:W-:Y:S05]  /*21690*/  WARPSYNC.COLLECTIVE R15, `(.L_x_832) ;  /* 0x000000000f087348 */ /* 0x000fea0003c00000 */
[----:B------:R0:W1:Y:S02]  /*216a0*/  SHFL.IDX P6, R14, R13, R12, R11 ;  /* 0x0000000c0d0e7389 */ /* 0x00006400000c000b */
[----:B01----:R-:W-:Y:S01]  /*216b0*/  ENDCOLLECTIVE ;  /* 0x000000000000791b */ /* 0x003fe20003800000 */
.L_x_832:
[----:B------:R-:W-:Y:S05]  /*216c0*/  BRA `(.L_x_833) ;  /* 0xfffffe3400407947 */ /* 0x000fea000383ffff */
.L_x_562:
[----:B-1----:R1:W2:Y:S02]  /*216d0*/  SYNCS.PHASECHK.TRANS64.TRYWAIT P3, [R88+URZ+0x22890], R93 ;  /* 0x0228905d580075a7 */ /* 0x0022a4000806017f */
[----:B--2---:R-:W-:Y:S05]  /*216e0*/  @!P3 NANOSLEEP.SYNCS 0x989680 ;  /* 0x009896800000b95d */ /* 0x004fea0003900000 */
[----:B------:R-:W2:Y:S02]  /*216f0*/  @!P3 SYNCS.PHASECHK.TRANS64 P3, [R88+URZ+0x22890], R93 ;  /* 0x0228905d5800b5a7 */ /* 0x000ea4000806007f */
[----:B--2---:R-:W-:Y:S05]  /*21700*/  @!P3 BRA `(.L_x_562) ;  /* 0xfffffffc00f0b947 */ /* 0x004fea000383ffff */
[----:B------:R-:W-:Y:S05]  /*21710*/  BRA `(.L_x_834) ;  /* 0xfffffe4400f87947 */ /* 0x000fea000383ffff */
.L_x_563:
[----:B------:R-:W-:Y:S01]  /*21720*/  BSSY B1, `(.L_x_835) ;  /* 0x0000008000017945 */ /* 0x000fe20003800000 */
[----:B------:R-:W-:Y:S01]  /*21730*/  MOV R13, R104 ;  /* 0x00000068000d7202 */ /* 0x000fe20000000f00 */
[----:B------:R-:W-:Y:S02]  /*21740*/  IMAD.MOV.U32 R12, RZ, RZ, RZ ;  /* 0x000000ffff0c7224 */ /* 0x000fe400078e00ff */
[----:B------:R-:W-:Y:S02]  /*21750*/  IMAD.MOV.U32 R11, RZ, RZ, 0x1c1f ;  /* 0x00001c1fff0b7424 */ /* 0x000fe400078e00ff */
[----:B------:R-:W-:-:S07]  /*21760*/  IMAD.MOV.U32 R15, RZ, RZ, -0x1 ;  /* 0xffffffffff0f7424 */ /* 0x000fce00078e00ff */
[----:B-1----:R-:W-:Y:S05]  /*21770*/  WARPSYNC.COLLECTIVE R15, `(.L_x_836) ;  /* 0x000000000f087348 */ /* 0x002fea0003c00000 */
[----:B------:R0:W2:Y:S02]  /*21780*/  SHFL.IDX P6, R14, R13, R12, R11 ;  /* 0x0000000c0d0e7389 */ /* 0x0000a400000c000b */
[----:B012---:R-:W-:Y:S01]  /*21790*/  ENDCOLLECTIVE ;  /* 0x000000000000791b */ /* 0x007fe20003800000 */
.L_x_836:
[----:B------:R-:W-:Y:S05]  /*217a0*/  BSYNC B1 ;  /* 0x0000000000017941 */ /* 0x000fea0003800000 */
.L_x_835:
[----:B------:R-:W-:Y:S01]  /*217b0*/  IMAD.MOV.U32 R13, RZ, RZ, R103 ;  /* 0x000000ffff0d7224 */ /* 0x000fe200078e0067 */
[----:B------:R-:W-:Y:S01]  /*217c0*/  MOV R12, RZ ;  /* 0x000000ff000c7202 */ /* 0x000fe20000000f00 */
[----:B------:R-:W-:Y:S02]  /*217d0*/  IMAD.MOV.U32 R11, RZ, RZ, 0x1c1f ;  /* 0x00001c1fff0b7424 */ /* 0x000fe400078e00ff */
[----:B------:R-:W-:Y:S02]  /*217e0*/  IMAD.MOV.U32 R15, RZ, RZ, -0x1 ;  /* 0xffffffffff0f7424 */ /* 0x000fe400078e00ff */
[----:B------:R-:W-:-:S07]  /*217f0*/  IMAD.MOV.U32 R105, RZ, RZ, R14 ;  /* 0x000000ffff697224 */ /* 0x000fce00078e000e */
[----:B------:R-:W-:Y:S05]  /*21800*/  WARPSYNC.COLLECTIVE R15, `(.L_x_837) ;  /* 0x000000000f087348 */ /* 0x000fea0003c00000 */
[----:B------:R0:W1:Y:S02]  /*21810*/  SHFL.IDX P6, R14, R13, R12, R11 ;  /* 0x0000000c0d0e7389 */ /* 0x00006400000c000b */
[----:B01----:R-:W-:Y:S01]  /*21820*/  ENDCOLLECTIVE ;  /* 0x000000000000791b */ /* 0x003fe20003800000 */
.L_x_837:
[----:B------:R-:W-:Y:S01]  /*21830*/  IMAD.MOV.U32 R107, RZ, RZ, R14 ;  /* 0x000000ffff6b7224 */ /* 0x000fe200078e000e */
[----:B------:R-:W-:Y:S06]  /*21840*/  BRA `(.L_x_838) ;  /* 0xfffffe4400c47947 */ /* 0x000fec000383ffff */
.L_x_568:
[----:B------:R-:W-:Y:S01]  /*21850*/  BSSY B1, `(.L_x_839) ;  /* 0x0000008000017945 */ /* 0x000fe20003800000 */
[----:B----4-:R-:W-:Y:S01]  /*21860*/  IMAD.MOV.U32 R13, RZ, RZ, R104 ;  /* 0x000000ffff0d7224 */ /* 0x010fe200078e0068 */
[----:B------:R-:W-:Y:S01]  /*21870*/  MOV R11, 0x1c1f ;  /* 0x00001c1f000b7802 */ /* 0x000fe20000000f00 */
[----:B------:R-:W-:Y:S02]  /*21880*/  IMAD.MOV.U32 R12, RZ, RZ, 0x1 ;  /* 0x00000001ff0c7424 */ /* 0x000fe400078e00ff */
[----:B------:R-:W-:-:S07]  /*21890*/  IMAD.MOV.U32 R15, RZ, RZ, -0x1 ;  /* 0xffffffffff0f7424 */ /* 0x000fce00078e00ff */
[----:B0123--:R-:W-:Y:S05]  /*218a0*/  WARPSYNC.COLLECTIVE R15, `(.L_x_840) ;  /* 0x000000000f087348 */ /* 0x00ffea0003c00000 */
[----:B------:R4:W0:Y:S02]  /*218b0*/  SHFL.IDX P6, R14, R13, R12, R11 ;  /* 0x0000000c0d0e7389 */ /* 0x00082400000c000b */
[----:B01234-:R-:W-:Y:S01]  /*218c0*/  ENDCOLLECTIVE ;  /* 0x000000000000791b */ /* 0x01ffe20003800000 */
.L_x_840:
[----:B------:R-:W-:Y:S05]  /*218d0*/  BSYNC B1 ;  /* 0x0000000000017941 */ /* 0x000fea0003800000 */
.L_x_839:
[----:B------:R-:W-:Y:S01]  /*218e0*/  IMAD.MOV.U32 R13, RZ, RZ, R103 ;  /* 0x000000ffff0d7224 */ /* 0x000fe200078e0067 */
[----:B------:R-:W-:Y:S01]  /*218f0*/  MOV R15, 0xffffffff ;  /* 0xffffffff000f7802 */ /* 0x000fe20000000f00 */
[----:B------:R-:W-:Y:S02]  /*21900*/  IMAD.MOV.U32 R12, RZ, RZ, 0x1 ;  /* 0x00000001ff0c7424 */ /* 0x000fe400078e00ff */
[----:B------:R-:W-:Y:S02]  /*21910*/  IMAD.MOV.U32 R11, RZ, RZ, 0x1c1f ;  /* 0x00001c1fff0b7424 */ /* 0x000fe400078e00ff */
[----:B------:R-:W-:-:S07]  /*21920*/  IMAD.MOV.U32 R33, RZ, RZ, R14 ;  /* 0x000000ffff217224 */ /* 0x000fce00078e000e */
[----:B------:R-:W-:Y:S05]  /*21930*/  WARPSYNC.COLLECTIVE R15, `(.L_x_841) ;  /* 0x000000000f087348 */ /* 0x000fea0003c00000 */
[----:B------:R0:W1:Y:S02]  /*21940*/  SHFL.IDX P6, R14, R13, R12, R11 ;  /* 0x0000000c0d0e7389 */ /* 0x00006400000c000b */
[----:B01----:R-:W-:Y:S01]  /*21950*/  ENDCOLLECTIVE ;  /* 0x000000000000791b */ /* 0x003fe20003800000 */
.L_x_841:
[----:B------:R-:W-:Y:S05]  /*21960*/  BRA `(.L_x_842) ;  /* 0xfffffe5400347947 */ /* 0x000fea000383ffff */
.L_x_573:
[----:B------:R-:W-:Y:S01]  /*21970*/  BSSY B1, `(.L_x_843) ;  /* 0x0000008000017945 */ /* 0x000fe20003800000 */
[----:B0-----:R-:W-:Y:S02]  /*21980*/  IMAD.MOV.U32 R13, RZ, RZ, R104 ;  /* 0x000000ffff0d7224 */ /* 0x001fe400078e0068 */
[----:B------:R-:W-:Y:S02]  /*21990*/  IMAD.MOV.U32 R12, RZ, RZ, 0x2 ;  /* 0x00000002ff0c7424 */ /* 0x000fe400078e00ff */
[----:B------:R-:W-:Y:S02]  /*219a0*/  IMAD.MOV.U32 R11, RZ, RZ, 0x1c1f ;  /* 0x00001c1fff0b7424 */ /* 0x000fe400078e00ff */
[----:B------:R-:W-:-:S07]  /*219b0*/  IMAD.MOV.U32 R15, RZ, RZ, -0x1 ;  /* 0xffffffffff0f7424 */ /* 0x000fce00078e00ff */
[----:B-1234-:R-:W-:Y:S05]  /*219c0*/  WARPSYNC.COLLECTIVE R15, `(.L_x_844) ;  /* 0x000000000f087348 */ /* 0x01efea0003c00000 */
[----:B------:R0:W0:Y:S02]  /*219d0*/  SHFL.IDX P6, R14, R13, R12, R11 ;  /* 0x0000000c0d0e7389 */ /* 0x00002400000c000b */
[----:B01234-:R-:W-:Y:S01]  /*219e0*/  ENDCOLLECTIVE ;  /* 0x000000000000791b */ /* 0x01ffe20003800000 */
.L_x_844:
[----:B------:R-:W-:Y:S05]  /*219f0*/  BSYNC B1 ;  /* 0x0000000000017941 */ /* 0x000fea0003800000 */
.L_x_843:
[----:B------:R-:W-:Y:S01]  /*21a00*/  MOV R13, R103 ;  /* 0x00000067000d7202 */ /* 0x000fe20000000f00 */
[----:B------:R-:W-:Y:S02]  /*21a10*/  IMAD.MOV.U32 R12, RZ, RZ, 0x2 ;  /* 0x00000002ff0c7424 */ /* 0x000fe400078e00ff */
[----:B------:R-:W-:Y:S02]  /*21a20*/  IMAD.MOV.U32 R11, RZ, RZ, 0x1c1f ;  /* 0x00001c1fff0b7424 */ /* 0x000fe400078e00ff */
[----:B------:R-:W-:Y:S02]  /*21a30*/  IMAD.MOV.U32 R15, RZ, RZ, -0x1 ;  /* 0xffffffffff0f7424 */ /* 0x000fe400078e00ff */
[----:B------:R-:W-:-:S07]  /*21a40*/  IMAD.MOV.U32 R33, RZ, RZ, R14 ;  /* 0x000000ffff217224 */ /* 0x000fce00078e000e */
[----:B------:R-:W-:Y:S05]  /*21a50*/  WARPSYNC.COLLECTIVE R15, `(.L_x_845) ;  /* 0x000000000f087348 */ /* 0x000fea0003c00000 */
[----:B------:R0:W1:Y:S02]  /*21a60*/  SHFL.IDX P6, R14, R13, R12, R11 ;  /* 0x0000000c0d0e7389 */ /* 0x00006400000c000b */
[----:B01----:R-:W-:Y:S01]  /*21a70*/  ENDCOLLECTIVE ;  /* 0x000000000000791b */ /* 0x003fe20003800000 */
.L_x_845:
[----:B------:R-:W-:Y:S05]  /*21a80*/  BRA `(.L_x_846) ;  /* 0xfffffe6000c07947 */ /* 0x000fea000383ffff */
.L_x_578:
[----:B0-----:R0:W1:Y:S02]  /*21a90*/  SYNCS.PHASECHK.TRANS64.TRYWAIT P2, [R88+URZ+0x22890], R93 ;  /* 0x0228905d580075a7 */ /* 0x001064000804017f */
[----:B-1----:R-:W-:Y:S05]  /*21aa0*/  @!P2 NANOSLEEP.SYNCS 0x989680 ;  /* 0x009896800000a95d */ /* 0x002fea0003900000 */
[----:B------:R-:W1:Y:S02]  /*21ab0*/  @!P2 SYNCS.PHASECHK.TRANS64 P2, [R88+URZ+0x22890], R93 ;  /* 0x0228905d5800a5a7 */ /* 0x000e64000804007f */
[----:B-1----:R-:W-:Y:S05]  /*21ac0*/  @!P2 BRA `(.L_x_578) ;  /* 0xfffffffc00f0a947 */ /* 0x002fea000383ffff */
[----:B------:R-:W-:Y:S05]  /*21ad0*/  BRA `(.L_x_847) ;  /* 0xfffffe7000987947 */ /* 0x000fea000383ffff */
.L_x_579:
[----:B------:R-:W-:Y:S01]  /*21ae0*/  BSSY B1, `(.L_x_848) ;  /* 0x0000008000017945 */ /* 0x000fe20003800000 */
[----:B------:R-:W-:Y:S01]  /*21af0*/  IMAD.MOV.U32 R13, RZ, RZ, R33 ;  /* 0x000000ffff0d7224 */ /* 0x000fe200078e0021 */
[----:B------:R-:W-:Y:S01]  /*21b00*/  MOV R11, 0x1c1f ;  /* 0x00001c1f000b7802 */ /* 0x000fe20000000f00 */
[----:B------:R-:W-:Y:S02]  /*21b10*/  IMAD.MOV.U32 R12, RZ, RZ, RZ ;  /* 0x000000ffff0c7224 */ /* 0x000fe400078e00ff */
[----:B------:R-:W-:-:S07]  /*21b20*/  IMAD.MOV.U32 R15, RZ, RZ, -0x1 ;  /* 0xffffffffff0f7424 */ /* 0x000fce00078e00ff */
[----:B0-----:R-:W-:Y:S05]  /*21b30*/  WARPSYNC.COLLECTIVE R15, `(.L_x_849) ;  /* 0x000000000f087348 */ /* 0x001fea0003c00000 */
[----:B------:R1:W2:Y:S02]  /*21b40*/  SHFL.IDX P6, R14, R13, R12, R11 ;  /* 0x0000000c0d0e7389 */ /* 0x0002a400000c000b */
[----:B012---:R-:W-:Y:S01]  /*21b50*/  ENDCOLLECTIVE ;  /* 0x000000000000791b */ /* 0x007fe20003800000 */
.L_x_849:
[----:B------:R-:W-:Y:S05]  /*21b60*/  BSYNC B1 ;  /* 0x0000000000017941 */ /* 0x000fea0003800000 */
.L_x_848:
[----:B------:R-:W-:Y:S01]  /*21b70*/  IMAD.MOV.U32 R13, RZ, RZ, R32 ;  /* 0x000000ffff0d7224 */ /* 0x000fe200078e0020 */
[----:B------:R-:W-:Y:S01]  /*21b80*/  MOV R15, 0xffffffff ;  /* 0xffffffff000f7802 */ /* 0x000fe20000000f00 */
[----:B------:R-:W-:Y:S02]  /*21b90*/  IMAD.MOV.U32 R12, RZ, RZ, RZ ;  /* 0x000000ffff0c7224 */ /* 0x000fe400078e00ff */
[----:B------:R-:W-:Y:S02]  /*21ba0*/  IMAD.MOV.U32 R11, RZ, RZ, 0x1c1f ;  /* 0x00001c1fff0b7424 */ /* 0x000fe400078e00ff */
[----:B------:R-:W-:-:S07]  /*21bb0*/  IMAD.MOV.U32 R4, RZ, RZ, R14 ;  /* 0x000000ffff047224 */ /* 0x000fce00078e000e */
[----:B------:R-:W-:Y:S05]  /*21bc0*/  WARPSYNC.COLLECTIVE R15, `(.L_x_850) ;  /* 0x000000000f087348 */ /* 0x000fea0003c00000 */
[----:B------:R0:W1:Y:S02]  /*21bd0*/  SHFL.IDX P6, R14, R13, R12, R11 ;  /* 0x0000000c0d0e7389 */ /* 0x00006400000c000b */
[----:B01----:R-:W-:Y:S01]  /*21be0*/  ENDCOLLECTIVE ;  /* 0x000000000000791b */ /* 0x003fe20003800000 */
.L_x_850:
[----:B------:R-:W-:Y:S05]  /*21bf0*/  BRA `(.L_x_851) ;  /* 0xfffffe7000b87947 */ /* 0x000fea000383ffff */
.L_x_582:
[----:B------:R-:W-:Y:S01]  /*21c00*/  BSSY B1, `(.L_x_852) ;  /* 0x0000008000017945 */ /* 0x000fe20003800000 */
[----:B------:R-:W-:Y:S02]  /*21c10*/  IMAD.MOV.U32 R13, RZ, RZ, R33 ;  /* 0x000000ffff0d7224 */ /* 0x000fe400078e0021 */
[----:B------:R-:W-:Y:S02]  /*21c20*/  IMAD.MOV.U32 R12, RZ, RZ, 0x1 ;  /* 0x00000001ff0c7424 */ /* 0x000fe400078e00ff */
[----:B------:R-:W-:Y:S02]  /*21c30*/  IMAD.MOV.U32 R11, RZ, RZ, 0x1c1f ;  /* 0x00001c1fff0b7424 */ /* 0x000fe400078e00ff */
[----:B------:R-:W-:-:S07]  /*21c40*/  IMAD.MOV.U32 R15, RZ, RZ, -0x1 ;  /* 0xffffffffff0f7424 */ /* 0x000fce00078e00ff */
[----:B01234-:R-:W-:Y:S05]  /*21c50*/  WARPSYNC.COLLECTIVE R15, `(.L_x_853) ;  /* 0x000000000f087348 */ /* 0x01ffea0003c00000 */
[----:B---3--:R3:W0:Y:S02]  /*21c60*/  SHFL.IDX P6, R14, R13, R12, R11 ;  /* 0x0000000c0d0e7389 */ /* 0x00862400000c000b */
[----:B01234-:R-:W-:Y:S01]  /*21c70*/  ENDCOLLECTIVE ;  /* 0x000000000000791b */ /* 0x01ffe20003800000 */
.L_x_853:
[----:B------:R-:W-:Y:S05]  /*21c80*/  BSYNC B1 ;  /* 0x0000000000017941 */ /* 0x000fea0003800000 */
.L_x_852:
        /* <DEDUP_REMOVED lines=8> */
.L_x_854:
[----:B------:R-:W-:Y:S05]  /*21d10*/  BRA `(.L_x_855) ;  /* 0xfffffe7000b87947 */ /* 0x000fea000383ffff */
.L_x_585:
[----:B------:R-:W-:Y:S01]  /*21d20*/  BSSY B1, `(.L_x_856) ;  /* 0x0000008000017945 */ /* 0x000fe20003800000 */
[----:B------:R-:W-:Y:S01]  /*21d30*/  IMAD.MOV.U32 R13, RZ, RZ, R33 ;  /* 0x000000ffff0d7224 */ /* 0x000fe200078e0021 */
[----:B------:R-:W-:Y:S01]  /*21d40*/  MOV R11, 0x1c1f ;  /* 0x00001c1f000b7802 */ /* 0x000fe20000000f00 */
[----:B------:R-:W-:Y:S02]  /*21d50*/  IMAD.MOV.U32 R12, RZ, RZ, 0x2 ;  /* 0x00000002ff0c7424 */ /* 0x000fe400078e00ff */
[----:B------:R-:W-:-:S07]  /*21d60*/  IMAD.MOV.U32 R15, RZ, RZ, -0x1 ;  /* 0xffffffffff0f7424 */ /* 0x000fce00078e00ff */
[----:B01234-:R-:W-:Y:S05]  /*21d70*/  WARPSYNC.COLLECTIVE R15, `(.L_x_857) ;  /* 0x000000000f087348 */ /* 0x01ffea0003c00000 */
[----:B---3--:R3:W0:Y:S02]  /*21d80*/  SHFL.IDX P6, R14, R13, R12, R11 ;  /* 0x0000000c0d0e7389 */ /* 0x00862400000c000b */
[----:B01234-:R-:W-:Y:S01]  /*21d90*/  ENDCOLLECTIVE ;  /* 0x000000000000791b */ /* 0x01ffe20003800000 */
.L_x_857:
[----:B------:R-:W-:Y:S05]  /*21da0*/  BSYNC B1 ;  /* 0x0000000000017941 */ /* 0x000fea0003800000 */
.L_x_856:
        /* <DEDUP_REMOVED lines=8> */
.L_x_858:
[----:B------:R-:W-:Y:S05]  /*21e30*/  BRA `(.L_x_859) ;  /* 0xfffffe7000bc7947 */ /* 0x000fea000383ffff */
.L_x_589:
[----:B------:R0:W0:Y:S02]  /*21e40*/  SYNCS.PHASECHK.TRANS64.TRYWAIT P3, [R88+URZ+0x228b0], R93 ;  /* 0x0228b05d580075a7 */ /* 0x000024000806017f */
[----:B0-----:R-:W-:Y:S05]  /*21e50*/  @!P3 NANOSLEEP.SYNCS 0x989680 ;  /* 0x009896800000b95d */ /* 0x001fea0003900000 */
[----:B------:R-:W0:Y:S02]  /*21e60*/  @!P3 SYNCS.PHASECHK.TRANS64 P3, [R88+URZ+0x228b0], R93 ;  /* 0x0228b05d5800b5a7 */ /* 0x000e24000806007f */
[----:B0-----:R-:W-:Y:S05]  /*21e70*/  @!P3 BRA `(.L_x_589) ;  /* 0xfffffffc00f0b947 */ /* 0x001fea000383ffff */
[----:B------:R-:W-:Y:S05]  /*21e80*/  BRA `(.L_x_860) ;  /* 0xfffffe7400347947 */ /* 0x000fea000383ffff */
.L_x_601:
[----:B------:R-:W0:Y:S01]  /*21e90*/  S2R R3, SR_TID.X ;  /* 0x0000000000037919 */ /* 0x000e220000002100 */
[----:B------:R-:W-:Y:S01]  /*21ea0*/  BSSY B0, `(.L_x_861) ;  /* 0x000000c000007945 */ /* 0x000fe20003800000 */
[----:B------:R-:W-:Y:S02]  /*21eb0*/  IMAD.MOV.U32 R12, RZ, RZ, RZ ;  /* 0x000000ffff0c7224 */ /* 0x000fe400078e00ff */
[----:B------:R-:W-:Y:S02]  /*21ec0*/  IMAD.MOV.U32 R11, RZ, RZ, 0x1f ;  /* 0x0000001fff0b7424 */ /* 0x000fe400078e00ff */
[----:B------:R-:W-:Y:S02]  /*21ed0*/  IMAD.MOV.U32 R15, RZ, RZ, -0x1 ;  /* 0xffffffffff0f7424 */ /* 0x000fe400078e00ff */
[----:B0-----:R-:W-:-:S05]  /*21ee0*/  VIADD R5, R3, 0xffffff80 ;  /* 0xffffff8003057836 */ /* 0x001fca0000000000 */
[----:B------:R-:W-:-:S04]  /*21ef0*/  SHF.R.S32.HI R3, RZ, 0x1f, R5 ;  /* 0x0000001fff037819 */ /* 0x000fc80000011405 */
[----:B------:R-:W-:-:S04]  /*21f00*/  LEA.HI R3, R3, R5, RZ, 0x7 ;  /* 0x0000000503037211 */ /* 0x000fc800078f38ff */
[----:B------:R-:W-:-:S05]  /*21f10*/  SHF.R.S32.HI R3, RZ, 0x7, R3 ;  /* 0x00000007ff037819 */ /* 0x000fca0000011403 */
[----:B------:R-:W-:-:S07]  /*21f20*/  IMAD.MOV.U32 R13, RZ, RZ, R3 ;  /* 0x000000ffff0d7224 */ /* 0x000fce00078e0003 */
[----:B-----5:R-:W-:Y:S05]  /*21f30*/  WARPSYNC.COLLECTIVE R15, `(.L_x_862) ;  /* 0x000000000f087348 */ /* 0x020fea0003c00000 */
[----:B------:R0:W1:Y:S02]  /*21f40*/  SHFL.IDX P6, R14, R13, R12, R11 ;  /* 0x0000000c0d0e7389 */ /* 0x00006400000c000b */
[----:B01---5:R-:W-:Y:S01]  /*21f50*/  ENDCOLLECTIVE ;  /* 0x000000000000791b */ /* 0x023fe20003800000 */
.L_x_862:
[----:B------:R-:W-:Y:S05]  /*21f60*/  BSYNC B0 ;  /* 0x0000000000007941 */ /* 0x000fea0003800000 */
.L_x_861:
[----:B------:R-:W-:Y:S01]  /*21f70*/  MOV R202, R14 ;  /* 0x0000000e00ca7202 */ /* 0x000fe20000000f00 */
[----:B------:R-:W-:Y:S06]  /*21f80*/  BRA `(.L_x_863) ;  /* 0xfffffe8000447947 */ /* 0x000fec000383ffff */
.L_x_613:
        /* <DEDUP_REMOVED lines=8> */
.L_x_865:
[----:B------:R-:W-:Y:S05]  /*22010*/  BSYNC B1 ;  /* 0x0000000000017941 */ /* 0x000fea0003800000 */
.L_x_864:
[----:B------:R-:W-:Y:S01]  /*22020*/  MOV R13, R30 ;  /* 0x0000001e000d7202 */ /* 0x000fe20000000f00 */
[----:B------:R-:W-:Y:S02]  /*22030*/  IMAD.MOV.U32 R12, RZ, RZ, RZ ;  /* 0x000000ffff0c7224 */ /* 0x000fe400078e00ff */
[----:B------:R-:W-:Y:S02]  /*22040*/  IMAD.MOV.U32 R11, RZ, RZ, 0x1c1f ;  /* 0x00001c1fff0b7424 */ /* 0x000fe400078e00ff */
[----:B------:R-:W-:Y:S02]  /*22050*/  IMAD.MOV.U32 R15, RZ, RZ, -0x1 ;  /* 0xffffffffff0f7424 */ /* 0x000fe400078e00ff */
[----:B------:R-:W-:-:S07]  /*22060*/  IMAD.MOV.U32 R0, RZ, RZ, R14 ;  /* 0x000000ffff007224 */ /* 0x000fce00078e000e */
[----:B------:R-:W-:Y:S05]  /*22070*/  WARPSYNC.COLLECTIVE R15, `(.L_x_866) ;  /* 0x000000000f087348 */ /* 0x000fea0003c00000 */
[----:B------:R0:W1:Y:S02]  /*22080*/  SHFL.IDX P6, R14, R13, R12, R11 ;  /* 0x0000000c0d0e7389 */ /* 0x00006400000c000b */
[----:B01----:R-:W-:Y:S01]  /*22090*/  ENDCOLLECTIVE ;  /* 0x000000000000791b */ /* 0x003fe20003800000 */
.L_x_866:
[----:B------:R-:W-:Y:S02]  /*220a0*/  IMAD.MOV.U32 R13, RZ, RZ, R28 ;  /* 0x000000ffff0d7224 */ /* 0x000fe400078e001c */
[----:B------:R-:W-:-:S07]  /*220b0*/  IMAD.MOV.U32 R3, RZ, RZ, R14 ;  /* 0x000000ffff037224 */ /* 0x000fce00078e000e */
[----:B------:R-:W-:Y:S05]  /*220c0*/  WARPSYNC.COLLECTIVE R15, `(.L_x_867) ;  /* 0x000000000f087348 */ /* 0x000fea0003c00000 */
[----:B------:R0:W1:Y:S02]  /*220d0*/  SHFL.IDX P6, R14, R13, R12, R11 ;  /* 0x0000000c0d0e7389 */ /* 0x00006400000c000b */
[----:B01----:R-:W-:Y:S01]  /*220e0*/  ENDCOLLECTIVE ;  /* 0x000000000000791b */ /* 0x003fe20003800000 */
.L_x_867:
[----:B------:R-:W-:Y:S01]  /*220f0*/  IMAD.MOV.U32 R13, RZ, RZ, R32 ;  /* 0x000000ffff0d7224 */ /* 0x000fe200078e0020 */
[----:B------:R-:W-:-:S07]  /*22100*/  MOV R4, R14 ;  /* 0x0000000e00047202 */ /* 0x000fce0000000f00 */
[----:B------:R-:W-:Y:S05]  /*22110*/  WARPSYNC.COLLECTIVE R15, `(.L_x_868) ;  /* 0x000000000f087348 */ /* 0x000fea0003c00000 */
[----:B------:R0:W1:Y:S02]  /*22120*/  SHFL.IDX P6, R14, R13, R12, R11 ;  /* 0x0000000c0d0e7389 */ /* 0x00006400000c000b */
[----:B01----:R-:W-:Y:S01]  /*22130*/  ENDCOLLECTIVE ;  /* 0x000000000000791b */ /* 0x003fe20003800000 */
.L_x_868:
[----:B------:R-:W-:Y:S05]  /*22140*/  BRA `(.L_x_869) ;  /* 0xfffffe84003c7947 */ /* 0x000fea000383ffff */
.L_x_617:
[----:B0-----:R0:W1:Y:S02]  /*22150*/  SYNCS.PHASECHK.TRANS64.TRYWAIT P0, [R18+URZ+0x22800], R39 ;  /* 0x02280027120075a7 */ /* 0x001064000800017f */
[----:B-1----:R-:W-:Y:S05]  /*22160*/  @!P0 NANOSLEEP.SYNCS 0x989680 ;  /* 0x009896800000895d */ /* 0x002fea0003900000 */
[----:B------:R-:W1:Y:S02]  /*22170*/  @!P0 SYNCS.PHASECHK.TRANS64 P0, [R18+URZ+0x22800], R39 ;  /* 0x02280027120085a7 */ /* 0x000e64000800007f */
[----:B-1----:R-:W-:Y:S05]  /*22180*/  @!P0 BRA `(.L_x_617) ;  /* 0xfffffffc00f08947 */ /* 0x002fea000383ffff */
[----:B------:R-:W-:Y:S05]  /*22190*/  BRA `(.L_x_870) ;  /* 0xfffffe8800d07947 */ /* 0x000fea000383ffff */
.L_x_625:
        /* <DEDUP_REMOVED lines=8> */
.L_x_872:
[----:B------:R-:W-:Y:S05]  /*22220*/  BSYNC B1 ;  /* 0x0000000000017941 */ /* 0x000fea0003800000 */
.L_x_871:
[----:B------:R-:W-:Y:S01]  /*22230*/  IMAD.MOV.U32 R13, RZ, RZ, R30 ;  /* 0x000000ffff0d7224 */ /* 0x000fe200078e001e */
[----:B------:R-:W-:Y:S01]  /*22240*/  MOV R3, R14 ;  /* 0x0000000e00037202 */ /* 0x000fe20000000f00 */
[----:B------:R-:W-:Y:S02]  /*22250*/  IMAD.MOV.U32 R12, RZ, RZ, RZ ;  /* 0x000000ffff0c7224 */ /* 0x000fe400078e00ff */
[----:B------:R-:W-:Y:S02]  /*22260*/  IMAD.MOV.U32 R11, RZ, RZ, 0x1c1f ;  /* 0x00001c1fff0b7424 */ /* 0x000fe400078e00ff */
[----:B------:R-:W-:-:S07]  /*22270*/  IMAD.MOV.U32 R15, RZ, RZ, -0x1 ;  /* 0xffffffffff0f7424 */ /* 0x000fce00078e00ff */
[----:B------:R-:W-:Y:S05]  /*22280*/  WARPSYNC.COLLECTIVE R15, `(.L_x_873) ;  /* 0x000000000f087348 */ /* 0x000fea0003c00000 */
[----:B------:R0:W1:Y:S02]  /*22290*/  SHFL.IDX P6, R14, R13, R12, R11 ;  /* 0x0000000c0d0e7389 */ /* 0x00006400000c000b */
[----:B01----:R-:W-:Y:S01]  /*222a0*/  ENDCOLLECTIVE ;  /* 0x000000000000791b */ /* 0x003fe20003800000 */
.L_x_873:
[----:B------:R-:W-:Y:S01]  /*222b0*/  MOV R13, R28 ;  /* 0x0000001c000d7202 */ /* 0x000fe20000000f00 */
[----:B------:R-:W-:-:S07]  /*222c0*/  IMAD.MOV.U32 R21, RZ, RZ, R14 ;  /* 0x000000ffff157224 */ /* 0x000fce00078e000e */
[----:B------:R-:W-:Y:S05]  /*222d0*/  WARPSYNC.COLLECTIVE R15, `(.L_x_874) ;  /* 0x000000000f087348 */ /* 0x000fea0003c00000 */
[----:B------:R0:W1:Y:S02]  /*222e0*/  SHFL.IDX P6, R14, R13, R12, R11 ;  /* 0x0000000c0d0e7389 */ /* 0x00006400000c000b */
[----:B01----:R-:W-:Y:S01]  /*222f0*/  ENDCOLLECTIVE ;  /* 0x000000000000791b */ /* 0x003fe20003800000 */
.L_x_874:
[----:B------:R-:W-:Y:S02]  /*22300*/  IMAD.MOV.U32 R13, RZ, RZ, R32 ;  /* 0x000000ffff0d7224 */ /* 0x000fe400078e0020 */
[----:B------:R-:W-:-:S07]  /*22310*/  IMAD.MOV.U32 R31, RZ, RZ, R14 ;  /* 0x000000ffff1f7224 */ /* 0x000fce00078e000e */
[----:B------:R-:W-:Y:S05]  /*22320*/  WARPSYNC.COLLECTIVE R15, `(.L_x_875) ;  /* 0x000000000f087348 */ /* 0x000fea0003c00000 */
[----:B------:R0:W1:Y:S02]  /*22330*/  SHFL.IDX P6, R14, R13, R12, R11 ;  /* 0x0000000c0d0e7389 */ /* 0x00006400000c000b */
[----:B01----:R-:W-:Y:S01]  /*22340*/  ENDCOLLECTIVE ;  /* 0x000000000000791b */ /* 0x003fe20003800000 */
.L_x_875:
[----:B------:R-:W-:Y:S05]  /*22350*/  BRA `(.L_x_876) ;  /* 0xfffffea000787947 */ /* 0x000fea000383ffff */
.L_x_629:
[----:B0-----:R0:W1:Y:S02]  /*22360*/  SYNCS.PHASECHK.TRANS64.TRYWAIT P1, [R18+URZ+0x22800], R37 ;  /* 0x02280025120075a7 */ /* 0x001064000802017f */
[----:B-1----:R-:W-:Y:S05]  /*22370*/  @!P1 NANOSLEEP.SYNCS 0x989680 ;  /* 0x009896800000995d */ /* 0x002fea0003900000 */
[----:B------:R-:W1:Y:S02]  /*22380*/  @!P1 SYNCS.PHASECHK.TRANS64 P1, [R18+URZ+0x22800], R37 ;  /* 0x02280025120095a7 */ /* 0x000e64000802007f */
[----:B-1----:R-:W-:Y:S05]  /*22390*/  @!P1 BRA `(.L_x_629) ;  /* 0xfffffffc00f09947 */ /* 0x002fea000383ffff */
[----:B------:R-:W-:Y:S05]  /*223a0*/  BRA `(.L_x_877) ;  /* 0xfffffea400d07947 */ /* 0x000fea000383ffff */
.L_x_635:
[----:B-1----:R1:W2:Y:S02]  /*223b0*/  SYNCS.PHASECHK.TRANS64.TRYWAIT P1, [R3+URZ+0x22830], R4 ;  /* 0x02283004030075a7 */ /* 0x0022a4000802017f */
[----:B--2---:R-:W-:Y:S05]  /*223c0*/  @!P1 NANOSLEEP.SYNCS 0x989680 ;  /* 0x009896800000995d */ /* 0x004fea0003900000 */
[----:B------:R-:W2:Y:S02]  /*223d0*/  @!P1 SYNCS.PHASECHK.TRANS64 P1, [R3+URZ+0x22830], R4 ;  /* 0x02283004030095a7 */ /* 0x000ea4000802007f */
[----:B--2---:R-:W-:Y:S05]  /*223e0*/  @!P1 BRA `(.L_x_635) ;  /* 0xfffffffc00f09947 */ /* 0x004fea000383ffff */
[----:B------:R-:W-:Y:S05]  /*223f0*/  BRA `(.L_x_634) ;  /* 0xfffffec000187947 */ /* 0x000fea000383ffff */
.L_x_642:
[----:B-1----:R1:W2:Y:S02]  /*22400*/  SYNCS.PHASECHK.TRANS64.TRYWAIT P2, [R13+URZ+0x22830], R14 ;  /* 0x0228300e0d0075a7 */ /* 0x0022a4000804017f */
[----:B--2---:R-:W-:Y:S05]  /*22410*/  @!P2 NANOSLEEP.SYNCS 0x989680 ;  /* 0x009896800000a95d */ /* 0x004fea0003900000 */
[----:B------:R-:W2:Y:S02]  /*22420*/  @!P2 SYNCS.PHASECHK.TRANS64 P2, [R13+URZ+0x22830], R14 ;  /* 0x0228300e0d00a5a7 */ /* 0x000ea4000804007f */
[----:B--2---:R-:W-:Y:S05]  /*22430*/  @!P2 BRA `(.L_x_642) ;  /* 0xfffffffc00f0a947 */ /* 0x004fea000383ffff */
[----:B------:R-:W-:Y:S05]  /*22440*/  BRA `(.L_x_641) ;  /* 0xfffffef000cc7947 */ /* 0x000fea000383ffff */
.L_x_646:
[----:B-1----:R1:W2:Y:S02]  /*22450*/  SYNCS.PHASECHK.TRANS64.TRYWAIT P1, [R13+URZ+0x22850], R12 ;  /* 0x0228500c0d0075a7 */ /* 0x0022a4000802017f */
[----:B--2---:R-:W-:Y:S05]  /*22460*/  @!P1 NANOSLEEP.SYNCS 0x989680 ;  /* 0x009896800000995d */ /* 0x004fea0003900000 */
[----:B------:R-:W2:Y:S02]  /*22470*/  @!P1 SYNCS.PHASECHK.TRANS64 P1, [R13+URZ+0x22850], R12 ;  /* 0x0228500c0d0095a7 */ /* 0x000ea4000802007f */
[----:B--2---:R-:W-:Y:S05]  /*22480*/  @!P1 BRA `(.L_x_646) ;  /* 0xfffffffc00f09947 */ /* 0x004fea000383ffff */
[----:B------:R-:W-:Y:S05]  /*22490*/  BRA `(.L_x_643) ;  /* 0xffffff0000107947 */ /* 0x000fea000383ffff */
.L_x_653:
[----:B-1----:R1:W2:Y:S02]  /*224a0*/  SYNCS.PHASECHK.TRANS64.TRYWAIT P1, [R15+URZ+0x22850], R0 ;  /* 0x022850000f0075a7 */ /* 0x0022a4000802017f */
[----:B--2---:R-:W-:Y:S05]  /*224b0*/  @!P1 NANOSLEEP.SYNCS 0x989680 ;  /* 0x009896800000995d */ /* 0x004fea0003900000 */
[----:B------:R-:W2:Y:S02]  /*224c0*/  @!P1 SYNCS.PHASECHK.TRANS64 P1, [R15+URZ+0x22850], R0 ;  /* 0x022850000f0095a7 */ /* 0x000ea4000802007f */
[----:B--2---:R-:W-:Y:S05]  /*224d0*/  @!P1 BRA `(.L_x_653) ;  /* 0xfffffffc00f09947 */ /* 0x004fea000383ffff */
[----:B------:R-:W-:Y:S05]  /*224e0*/  BRA `(.L_x_652) ;  /* 0xffffff2000247947 */ /* 0x000fea000383ffff */
.L_x_657:
[----:B------:R-:W-:Y:S01]  /*224f0*/  SEL R82, R12, R73, P0 ;  /* 0x000000490c527207 */ /* 0x000fe20000000000 */
[----:B------:R-:W-:Y:S01]  /*22500*/  IMAD.MOV.U32 R11, RZ, RZ, 0x1c1f ;  /* 0x00001c1fff0b7424 */ /* 0x000fe200078e00ff */
[----:B------:R-:W-:Y:S01]  /*22510*/  SEL R87, R73, R12, P0 ;  /* 0x0000000c49577207 */ /* 0x000fe20000000000 */
[----:B------:R-:W-:Y:S01]  /*22520*/  IMAD.MOV.U32 R12, RZ, RZ, R5 ;  /* 0x000000ffff0c7224 */ /* 0x000fe200078e0005 */
[----:B------:R-:W-:Y:S01]  /*22530*/  SEL R78, R77, R90, P0 ;  /* 0x0000005a4d4e7207 */ /* 0x000fe20000000000 */
[----:B------:R-:W-:Y:S01]  /*22540*/  IMAD.MOV.U32 R15, RZ, RZ, -0x1 ;  /* 0xffffffffff0f7424 */ /* 0x000fe200078e00ff */
[----:B------:R-:W-:Y:S02]  /*22550*/  SEL R47, R90, R77, P0 ;  /* 0x0000004d5a2f7207 */ /* 0x000fe40000000000 */
[----:B------:R-:W-:-:S07]  /*22560*/  SEL R20, R0, R99, P0 ;  /* 0x0000006300147207 */ /* 0x000fce0000000000 */
[----:B-12---:R-:W-:Y:S05]  /*22570*/  WARPSYNC.COLLECTIVE R15, `(.L_x_878) ;  /* 0x000000000f087348 */ /* 0x006fea0003c00000 */
[----:B------:R0:W3:Y:S02]  /*22580*/  SHFL.IDX P6, R14, R13, R12, R11 ;  /* 0x0000000c0d0e7389 */ /* 0x0000e400000c000b */
[----:B0123--:R-:W-:Y:S01]  /*22590*/  ENDCOLLECTIVE ;  /* 0x000000000000791b */ /* 0x00ffe20003800000 */
.L_x_878:
[----:B------:R-:W-:Y:S02]  /*225a0*/  SEL R77, R99, R0, P0 ;  /* 0x00000000634d7207 */ /* 0x000fe40000000000 */
[----:B------:R-:W-:Y:S02]  /*225b0*/  SEL R0, R95, R40, P0 ;  /* 0x000000285f007207 */ /* 0x000fe40000000000 */
[----:B------:R-:W-:Y:S02]  /*225c0*/  SEL R49, R40, R95, P0 ;  /* 0x0000005f28317207 */ /* 0x000fe40000000000 */
[----:B------:R-:W-:Y:S02]  /*225d0*/  SEL R40, R119, R44, P0 ;  /* 0x0000002c77287207 */ /* 0x000fe40000000000 */
[----:B------:R-:W-:Y:S02]  /*225e0*/  SEL R119, R44, R119, P0 ;  /* 0x000000772c777207 */ /* 0x000fe40000000000 */
[----:B------:R-:W-:-:S02]  /*225f0*/  SEL R44, R111, R98, P0 ;  /* 0x000000626f2c7207 */ /* 0x000fc40000000000 */
[----:B------:R-:W-:Y:S01]  /*22600*/  SEL R111, R98, R111, P0 ;  /* 0x0000006f626f7207 */ /* 0x000fe20000000000 */
[----:B------:R-:W-:Y:S01]  /*22610*/  IMAD.MOV.U32 R13, RZ, RZ, R100 ;  /* 0x000000ffff0d7224 */ /* 0x000fe200078e0064 */
[----:B------:R-:W-:Y:S02]  /*22620*/  SEL R86, R6, R81, P0 ;  /* 0x0000005106567207 */ /* 0x000fe40000000000 */
[----:B------:R-:W-:Y:S02]  /*22630*/  SEL R83, R81, R6, P0 ;  /* 0x0000000651537207 */ /* 0x000fe40000000000 */
[----:B------:R-:W-:Y:S02]  /*22640*/  LOP3.LUT R6, R5, 0x2, RZ, 0x3c, !PT ;  /* 0x0000000205067812 */ /* 0x000fe400078e3cff */
[----:B------:R-:W-:Y:S02]  /*22650*/  SEL R80, R91, R112, P0 ;  /* 0x000000705b507207 */ /* 0x000fe40000000000 */
[----:B------:R-:W-:-:S02]  /*22660*/  SEL R67, R112, R91, P0 ;  /* 0x0000005b70437207 */ /* 0x000fc40000000000 */
[----:B------:R-:W-:-:S07]  /*22670*/  MOV R98, R14 ;  /* 0x0000000e00627202 */ /* 0x000fce0000000f00 */
[----:B------:R-:W-:Y:S05]  /*22680*/  WARPSYNC.COLLECTIVE R15, `(.L_x_879) ;  /* 0x000000000f087348 */ /* 0x000fea0003c00000 */
[----:B------:R0:W1:Y:S02]  /*22690*/  SHFL.IDX P6, R14, R13, R12, R11 ;  /* 0x0000000c0d0e7389 */ /* 0x00006400000c000b */
[----:B01----:R-:W-:Y:S01]  /*226a0*/  ENDCOLLECTIVE ;  /* 0x000000000000791b */ /* 0x003fe20003800000 */
.L_x_879:
        /* <DEDUP_REMOVED lines=8> */
[----:B------:R-:W-:Y:S01]  /*22730*/  SEL R48, R101, R94, P0 ;  /* 0x0000005e65307207 */ /* 0x000fe20000000000 */
[----:B------:R-:W-:Y:S01]  /*22740*/  IMAD.MOV.U32 R12, RZ, RZ, R6 ;  /* 0x000000ffff0c7224 */ /* 0x000fe200078e0006 */
[----:B------:R-:W-:Y:S02]  /*22750*/  SEL R113, R113, R64, P0 ;  /* 0x0000004071717207 */ /* 0x000fe40000000000 */
[----:B------:R-:W-:Y:S02]  /*22760*/  SEL R101, R94, R101, P0 ;  /* 0x000000655e657207 */ /* 0x000fe40000000000 */
[----:B------:R-:W-:Y:S02]  /*22770*/  SEL R50, R76, R115, P0 ;  /* 0x000000734c327207 */ /* 0x000fe40000000000 */
[----:B------:R-:W-:Y:S01]  /*22780*/  SEL R115, R115, R76, P0 ;  /* 0x0000004c73737207 */ /* 0x000fe20000000000 */
[----:B------:R-:W-:Y:S01]  /*22790*/  IMAD.MOV.U32 R100, RZ, RZ, R14 ;  /* 0x000000ffff647224 */ /* 0x000fe200078e000e */
[----:B------:R-:W-:-:S07]  /*227a0*/  SEL R84, R60, R117, P0 ;  /* 0x000000753c547207 */ /* 0x000fce0000000000 */
[----:B------:R-:W-:Y:S05]  /*227b0*/  WARPSYNC.COLLECTIVE R15, `(.L_x_880) ;  /* 0x000000000f087348 */ /* 0x000fea0003c00000 */
[----:B------:R0:W1:Y:S02]  /*227c0*/  SHFL.IDX P6, R14, R13, R12, R11 ;  /* 0x0000000c0d0e7389 */ /* 0x00006400000c000b */
[----:B01----:R-:W-:Y:S01]  /*227d0*/  ENDCOLLECTIVE ;  /* 0x000000000000791b */ /* 0x003fe20003800000 */
.L_x_880:
[----:B------:R-:W-:Y:S02]  /*227e0*/  SEL R117, R117, R60, P0 ;  /* 0x0000003c75757207 */ /* 0x000fe40000000000 */
[----:B------:R-:W-:Y:S02]  /*227f0*/  SEL R90, R58, R85, P0 ;  /* 0x000000553a5a7207 */ /* 0x000fe40000000000 */
[----:B------:R-:W-:Y:S02]  /*22800*/  SEL R54, R45, R116, P0 ;  /* 0x000000742d367207 */ /* 0x000fe40000000000 */
[----:B------:R-:W-:Y:S02]  /*22810*/  SEL R85, R85, R58, P0 ;  /* 0x0000003a55557207 */ /* 0x000fe40000000000 */
[----:B------:R-:W-:Y:S02]  /*22820*/  SEL R45, R116, R45, P0 ;  /* 0x0000002d742d7207 */ /* 0x000fe40000000000 */
[----:B------:R-:W-:-:S02]  /*22830*/  SEL R60, R97, R52, P0 ;  /* 0x00000034613c7207 */ /* 0x000fc40000000000 */
[----:B------:R-:W-:Y:S02]  /*22840*/  SEL R58, R61, R114, P0 ;  /* 0x000000723d3a7207 */ /* 0x000fe40000000000 */
[----:B------:R-:W-:Y:S02]  /*22850*/  MOV R13, R51 ;  /* 0x00000033000d7202 */ /* 0x000fe40000000f00 */
        /* <DEDUP_REMOVED lines=9> */
.L_x_881:
        /* <DEDUP_REMOVED lines=19> */
.L_x_882:
        /* <DEDUP_REMOVED lines=10> */
[----:B------:R-:W-:Y:S01]  /*22ac0*/  SEL R98, R41, R98, P0 ;  /* 0x0000006229627207 */ /* 0x000fe20000000000 */
[----:B------:R-:W-:-:S07]  /*22ad0*/  IMAD.MOV.U32 R78, RZ, RZ, R14 ;  /* 0x000000ffff4e7224 */ /* 0x000fce00078e000e */
[----:B------:R-:W-:Y:S05]  /*22ae0*/  WARPSYNC.COLLECTIVE R15, `(.L_x_883) ;  /* 0x000000000f087348 */ /* 0x000fea0003c00000 */
[----:B------:R0:W1:Y:S02]  /*22af0*/  SHFL.IDX P6, R14, R13, R12, R11 ;  /* 0x0000000c0d0e7389 */ /* 0x00006400000c000b */
[----:B01----:R-:W-:Y:S01]  /*22b00*/  ENDCOLLECTIVE ;  /* 0x000000000000791b */ /* 0x003fe20003800000 */
.L_x_883:
[----:B------:R-:W-:Y:S02]  /*22b10*/  IMAD.MOV.U32 R13, RZ, RZ, R47 ;  /* 0x000000ffff0d7224 */ /* 0x000fe400078e002f */
[----:B------:R-:W-:Y:S01]  /*22b20*/  IMAD.MOV.U32 R12, RZ, RZ, R6 ;  /* 0x000000ffff0c7224 */ /* 0x000fe200078e0006 */
[----:B------:R-:W-:-:S07]  /*22b30*/  MOV R80, R14 ;  /* 0x0000000e00507202 */ /* 0x000fce0000000f00 */
[----:B------:R-:W-:Y:S05]  /*22b40*/  WARPSYNC.COLLECTIVE R15, `(.L_x_884) ;  /* 0x000000000f087348 */ /* 0x000fea0003c00000 */
[----:B------:R0:W1:Y:S02]  /*22b50*/  SHFL.IDX P6, R14, R13, R12, R11 ;  /* 0x0000000c0d0e7389 */ /* 0x00006400000c000b */
[----:B01----:R-:W-:Y:S01]  /*22b60*/  ENDCOLLECTIVE ;  /* 0x000000000000791b */ /* 0x003fe20003800000 */
.L_x_884:
[----:B------:R-:W-:Y:S02]  /*22b70*/  IMAD.MOV.U32 R13, RZ, RZ, R67 ;  /* 0x000000ffff0d7224 */ /* 0x000fe400078e0043 */
[----:B------:R-:W-:-:S07]  /*22b80*/  IMAD.MOV.U32 R47, RZ, RZ, R14 ;  /* 0x000000ffff2f7224 */ /* 0x000fce00078e000e */
[----:B------:R-:W-:Y:S05]  /*22b90*/  WARPSYNC.COLLECTIVE R15, `(.L_x_885) ;  /* 0x000000000f087348 */ /* 0x000fea0003c00000 */
[----:B------:R0:W1:Y:S02]  /*22ba0*/  SHFL.IDX P6, R14, R13, R12, R11 ;  /* 0x0000000c0d0e7389 */ /* 0x00006400000c000b */
[----:B01----:R-:W-:Y:S01]  /*22bb0*/  ENDCOLLECTIVE ;  /* 0x000000000000791b */ /* 0x003fe20003800000 */
.L_x_885:
[----:B------:R-:W-:Y:S01]  /*22bc0*/  MOV R13, R0 ;  /* 0x00000000000d7202 */ /* 0x000fe20000000f00 */
[----:B------:R-:W-:Y:S02]  /*22bd0*/  IMAD.MOV.U32 R12, RZ, RZ, R5 ;  /* 0x000000ffff0c7224 */ /* 0x000fe400078e0005 */
[----:B------:R-:W-:-:S07]  /*22be0*/  IMAD.MOV.U32 R67, RZ, RZ, R14 ;  /* 0x000000ffff437224 */ /* 0x000fce00078e000e */
[----:B------:R-:W-:Y:S05]  /*22bf0*/  WARPSYNC.COLLECTIVE R15, `(.L_x_886) ;  /* 0x000000000f087348 */ /* 0x000fea0003c00000 */
[----:B------:R0:W1:Y:S02]  /*22c00*/  SHFL.IDX P6, R14, R13, R12, R11 ;  /* 0x0000000c0d0e7389 */ /* 0x00006400000c000b */
[----:B01----:R-:W-:Y:S01]  /*22c10*/  ENDCOLLECTIVE ;  /* 0x000000000000791b */ /* 0x003fe20003800000 */
.L_x_886:
[----:B------:R-:W-:Y:S02]  /*22c20*/  IMAD.MOV.U32 R13, RZ, RZ, R20 ;  /* 0x000000ffff0d7224 */ /* 0x000fe400078e0014 */
[----:B------:R-:W-:-:S07]  /*22c30*/  IMAD.MOV.U32 R0, RZ, RZ, R14 ;  /* 0x000000ffff007224 */ /* 0x000fce00078e000e */
[----:B------:R-:W-:Y:S05]  /*22c40*/  WARPSYNC.COLLECTIVE R15, `(.L_x_887) ;  /* 0x000000000f087348 */ /* 0x000fea0003c00000 */
[----:B------:R0:W1:Y:S02]  /*22c50*/  SHFL.IDX P6, R14, R13, R12, R11 ;  /* 0x0000000c0d0e7389 */ /* 0x00006400000c000b */
[----:B01----:R-:W-:Y:S01]  /*22c60*/  ENDCOLLECTIVE ;  /* 0x000000000000791b */ /* 0x003fe20003800000 */
.L_x_887:
[----:B------:R-:W-:Y:S01]  /*22c70*/  IMAD.MOV.U32 R13, RZ, RZ, R49 ;  /* 0x000000ffff0d7224 */ /* 0x000fe200078e0031 */
[----:B------:R-:W-:Y:S01]  /*22c80*/  MOV R12, R6 ;  /* 0x00000006000c7202 */ /* 0x000fe20000000f00 */
[----:B------:R-:W-:-:S07]  /*22c90*/  IMAD.MOV.U32 R3, RZ, RZ, R14 ;  /* 0x000000ffff037224 */ /* 0x000fce00078e000e */
[----:B------:R-:W-:Y:S05]  /*22ca0*/  WARPSYNC.COLLECTIVE R15, `(.L_x_888) ;  /* 0x000000000f087348 */ /* 0x000fea0003c00000 */
[----:B------:R0:W1:Y:S02]  /*22cb0*/  SHFL.IDX P6, R14, R13, R12, R11 ;  /* 0x0000000c0d0e7389 */ /* 0x00006400000c000b */
[----:B01----:R-:W-:Y:S01]  /*22cc0*/  ENDCOLLECTIVE ;  /* 0x000000000000791b */ /* 0x003fe20003800000 */
.L_x_888:
[----:B------:R-:W-:Y:S01]  /*22cd0*/  IMAD.MOV.U32 R13, RZ, RZ, R77 ;  /* 0x000000ffff0d7224 */ /* 0x000fe200078e004d */
[----:B------:R-:W-:Y:S02]  /*22ce0*/  SEL R77, R78, R47, P0 ;  /* 0x0000002f4e4d7207 */ /* 0x000fe40000000000 */
[----:B------:R-:W-:Y:S01]  /*22cf0*/  SEL R78, R47, R78, P0 ;  /* 0x0000004e2f4e7207 */ /* 0x000fe20000000000 */
[----:B------:R-:W-:-:S07]  /*22d00*/  IMAD.MOV.U32 R49, RZ, RZ, R14 ;  /* 0x000000ffff317224 */ /* 0x000fce00078e000e */
[----:B------:R-:W-:Y:S05]  /*22d10*/  WARPSYNC.COLLECTIVE R15, `(.L_x_889) ;  /* 0x000000000f087348 */ /* 0x000fea0003c00000 */
[----:B------:R0:W1:Y:S02]  /*22d20*/  SHFL.IDX P6, R14, R13, R12, R11 ;  /* 0x0000000c0d0e7389 */ /* 0x00006400000c000b */
[----:B01----:R-:W-:Y:S01]  /*22d30*/  ENDCOLLECTIVE ;  /* 0x000000000000791b */ /* 0x003fe20003800000 */
.L_x_889:
[----:B------:R-:W-:Y:S02]  /*22d40*/  SEL R81, R0, R49, P0 ;  /* 0x0000003100517207 */ /* 0x000fe40000000000 */
[----:B------:R-:W-:Y:S01]  /*22d50*/  SEL R0, R49, R0, P0 ;  /* 0x0000000031007207 */ /* 0x000fe20000000000 */
[----:B------:R-:W-:Y:S02]  /*22d60*/  IMAD.MOV.U32 R13, RZ, RZ, R2 ;  /* 0x000000ffff0d7224 */ /* 0x000fe400078e0002 */
[----:B------:R-:W-:Y:S02]  /*22d70*/  IMAD.MOV.U32 R12, RZ, RZ, R5 ;  /* 0x000000ffff0c7224 */ /* 0x000fe400078e0005 */
[----:B------:R-:W-:-:S07]  /*22d80*/  IMAD.MOV.U32 R20, RZ, RZ, R14 ;  /* 0x000000ffff147224 */ /* 0x000fce00078e000e */
[----:B------:R-:W-:Y:S05]  /*22d90*/  WARPSYNC.COLLECTIVE R15, `(.L_x_890) ;  /* 0x000000000f087348 */ /* 0x000fea0003c00000 */
[----:B------:R0:W1:Y:S02]  /*22da0*/  SHFL.IDX P6, R14, R13, R12, R11 ;  /* 0x0000000c0d0e7389 */ /* 0x00006400000c000b */
[----:B01----:R-:W-:Y:S01]  /*22db0*/  ENDCOLLECTIVE ;  /* 0x000000000000791b */ /* 0x003fe20003800000 */
.L_x_890:
[----:B------:R-:W-:Y:S02]  /*22dc0*/  SEL R2, R3, R20, P0 ;  /* 0x0000001403027207 */ /* 0x000fe40000000000 */
[----:B------:R-:W-:Y:S01]  /*22dd0*/  SEL R3, R20, R3, P0 ;  /* 0x0000000314037207 */ /* 0x000fe20000000000 */
[----:B------:R-:W-:Y:S01]  /*22de0*/  IMAD.MOV.U32 R13, RZ, RZ, R40 ;  /* 0x000000ffff0d7224 */ /* 0x000fe200078e0028 */
[----:B------:R-:W-:-:S07]  /*22df0*/  MOV R21, R14 ;  /* 0x0000000e00157202 */ /* 0x000fce0000000f00 */
[----:B------:R-:W-:Y:S05]  /*22e00*/  WARPSYNC.COLLECTIVE R15, `(.L_x_891) ;  /* 0x000000000f087348 */ /* 0x000fea0003c00000 */
[----:B------:R0:W1:Y:S02]  /*22e10*/  SHFL.IDX P6, R14, R13, R12, R11 ;  /* 0x0000000c0d0e7389 */ /* 0x00006400000c000b */
[----:B01----:R-:W-:Y:S01]  /*22e20*/  ENDCOLLECTIVE ;  /* 0x000000000000791b */ /* 0x003fe20003800000 */
.L_x_891:
[----:B------:R-:W-:Y:S01]  /*22e30*/  IMAD.MOV.U32 R13, RZ, RZ, R79 ;  /* 0x000000ffff0d7224 */ /* 0x000fe200078e004f */
[----:B------:R-:W-:Y:S01]  /*22e40*/  SEL R79, R80, R67, P0 ;  /* 0x00000043504f7207 */ /* 0x000fe20000000000 */
[----:B------:R-:W-:Y:S01]  /*22e50*/  IMAD.MOV.U32 R12, RZ, RZ, R6 ;  /* 0x000000ffff0c7224 */ /* 0x000fe200078e0006 */
[----:B------:R-:W-:Y:S01]  /*22e60*/  SEL R80, R67, R80, P0 ;  /* 0x0000005043507207 */ /* 0x000fe20000000000 */
[----:B------:R-:W-:-:S07]  /*22e70*/  IMAD.MOV.U32 R40, RZ, RZ, R14 ;  /* 0x000000ffff287224 */ /* 0x000fce00078e000e */
[----:B------:R-:W-:Y:S05]  /*22e80*/  WARPSYNC.COLLECTIVE R15, `(.L_x_892) ;  /* 0x000000000f087348 */ /* 0x000fea0003c00000 */
[----:B------:R0:W1:Y:S02]  /*22e90*/  SHFL.IDX P6, R14, R13, R12, R11 ;  /* 0x0000000c0d0e7389 */ /* 0x00006400000c000b */
[----:B01----:R-:W-:Y:S01]  /*22ea0*/  ENDCOLLECTIVE ;  /* 0x000000000000791b */ /* 0x003fe20003800000 */
.L_x_892:
[----:B------:R-:W-:Y:S01]  /*22eb0*/  MOV R13, R119 ;  /* 0x00000077000d7202 */ /* 0x000fe20000000f00 */
[----:B------:R-:W-:-:S07]  /*22ec0*/  IMAD.MOV.U32 R56, RZ, RZ, R14 ;  /* 0x000000ffff387224 */ /* 0x000fce00078e000e */
[----:B------:R-:W-:Y:S05]  /*22ed0*/  WARPSYNC.COLLECTIVE R15, `(.L_x_893) ;  /* 0x000000000f087348 */ /* 0x000fea0003c00000 */
[----:B------:R0:W1:Y:S02]  /*22ee0*/  SHFL.IDX P6, R14, R13, R12, R11 ;  /* 0x0000000c0d0e7389 */ /* 0x00006400000c000b */
[----:B01----:R-:W-:Y:S01]  /*22ef0*/  ENDCOLLECTIVE ;  /* 0x000000000000791b */ /* 0x003fe20003800000 */
.L_x_893:
        /* <DEDUP_REMOVED lines=8> */
.L_x_894:
[----:B------:R-:W-:Y:S02]  /*22f80*/  SEL R28, R40, R119, P0 ;  /* 0x00000077281c7207 */ /* 0x000fe40000000000 */
[----:B------:R-:W-:Y:S01]  /*22f90*/  SEL R40, R119, R40, P0 ;  /* 0x0000002877287207 */ /* 0x000fe20000000000 */
[----:B------:R-:W-:Y:S02]  /*22fa0*/  IMAD.MOV.U32 R13, RZ, RZ, R44 ;  /* 0x000000ffff0d7224 */ /* 0x000fe400078e002c */
[----:B------:R-:W-:-:S07]  /*22fb0*/  IMAD.MOV.U32 R42, RZ, RZ, R14 ;  /* 0x000000ffff2a7224 */ /* 0x000fce00078e000e */
[----:B------:R-:W-:Y:S05]  /*22fc0*/  WARPSYNC.COLLECTIVE R15, `(.L_x_895) ;  /* 0x000000000f087348 */ /* 0x000fea0003c00000 */
[----:B------:R0:W1:Y:S02]  /*22fd0*/  SHFL.IDX P6, R14, R13, R12, R11 ;  /* 0x0000000c0d0e7389 */ /* 0x00006400000c000b */
[----:B01----:R-:W-:Y:S01]  /*22fe0*/  ENDCOLLECTIVE ;  /* 0x000000000000791b */ /* 0x003fe20003800000 */
.L_x_895:
[----:B------:R-:W-:Y:S02]  /*22ff0*/  IMAD.MOV.U32 R13, RZ, RZ, R121 ;  /* 0x000000ffff0d7224 */ /* 0x000fe400078e0079 */
[----:B------:R-:W-:Y:S01]  /*23000*/  IMAD.MOV.U32 R12, RZ, RZ, R6 ;  /* 0x000000ffff0c7224 */ /* 0x000fe200078e0006 */
[----:B------:R-:W-:-:S07]  /*23010*/  MOV R44, R14 ;  /* 0x0000000e002c7202 */ /* 0x000fce0000000f00 */
[----:B------:R-:W-:Y:S05]  /*23020*/  WARPSYNC.COLLECTIVE R15, `(.L_x_896) ;  /* 0x000000000f087348 */ /* 0x000fea0003c00000 */
[----:B------:R0:W1:Y:S02]  /*23030*/  SHFL.IDX P6, R14, R13, R12, R11 ;  /* 0x0000000c0d0e7389 */ /* 0x00006400000c000b */
[----:B01----:R-:W-:Y:S01]  /*23040*/  ENDCOLLECTIVE ;  /* 0x000000000000791b */ /* 0x003fe20003800000 */
.L_x_896:
[----:B------:R-:W-:Y:S02]  /*23050*/  IMAD.MOV.U32 R13, RZ, RZ, R111 ;  /* 0x000000ffff0d7224 */ /* 0x000fe400078e006f */
[----:B------:R-:W-:-:S07]  /*23060*/  IMAD.MOV.U32 R121, RZ, RZ, R14 ;  /* 0x000000ffff797224 */ /* 0x000fce00078e000e */
[----:B------:R-:W-:Y:S05]  /*23070*/  WARPSYNC.COLLECTIVE R15, `(.L_x_897) ;  /* 0x000000000f087348 */ /* 0x000fea0003c00000 */
[----:B------:R0:W1:Y:S02]  /*23080*/  SHFL.IDX P6, R14, R13, R12, R11 ;  /* 0x0000000c0d0e7389 */ /* 0x00006400000c000b */
[----:B01----:R-:W-:Y:S01]  /*23090*/  ENDCOLLECTIVE ;  /* 0x000000000000791b */ /* 0x003fe20003800000 */
.L_x_897:
[----:B------:R-:W-:Y:S02]  /*230a0*/  SEL R41, R42, R121, P0 ;  /* 0x000000792a297207 */ /* 0x000fe40000000000 */
[----:B------:R-:W-:Y:S02]  /*230b0*/  SEL R42, R121, R42, P0 ;  /* 0x0000002a792a7207 */ /* 0x000fe40000000000 */
[----:B------:R-:W-:Y:S01]  /*230c0*/  MOV R13, R46 ;  /* 0x0000002e000d7202 */ /* 0x000fe20000000f00 */
[----:B------:R-:W-:Y:S02]  /*230d0*/  IMAD.MOV.U32 R12, RZ, RZ, R5 ;  /* 0x000000ffff0c7224 */ /* 0x000fe400078e0005 */
[----:B------:R-:W-:-:S07]  /*230e0*/  IMAD.MOV.U32 R111, RZ, RZ, R14 ;  /* 0x000000ffff6f7224 */ /* 0x000fce00078e000e */
[----:B------:R-:W-:Y:S05]  /*230f0*/  WARPSYNC.COLLECTIVE R15, `(.L_x_898) ;  /* 0x000000000f087348 */ /* 0x000fea0003c00000 */
[----:B------:R0:W1:Y:S02]  /*23100*/  SHFL.IDX P6, R14, R13, R12, R11 ;  /* 0x0000000c0d0e7389 */ /* 0x00006400000c000b */
[----:B01----:R-:W-:Y:S01]  /*23110*/  ENDCOLLECTIVE ;  /* 0x000000000000791b */ /* 0x003fe20003800000 */
.L_x_898:
[----:B------:R-:W-:Y:S02]  /*23120*/  IMAD.MOV.U32 R13, RZ, RZ, R48 ;  /* 0x000000ffff0d7224 */ /* 0x000fe400078e0030 */
[----:B------:R-:W-:-:S07]  /*23130*/  IMAD.MOV.U32 R46, RZ, RZ, R14 ;  /* 0x000000ffff2e7224 */ /* 0x000fce00078e000e */
[----:B------:R-:W-:Y:S05]  /*23140*/  WARPSYNC.COLLECTIVE R15, `(.L_x_899) ;  /* 0x000000000f087348 */ /* 0x000fea0003c00000 */
[----:B------:R0:W1:Y:S02]  /*23150*/  SHFL.IDX P6, R14, R13, R12, R11 ;  /* 0x0000000c0d0e7389 */ /* 0x00006400000c000b */
[----:B01----:R-:W-:Y:S01]  /*23160*/  ENDCOLLECTIVE ;  /* 0x000000000000791b */ /* 0x003fe20003800000 */
.L_x_899:
[----:B------:R-:W-:Y:S01]  /*23170*/  IMAD.MOV.U32 R13, RZ, RZ, R113 ;  /* 0x000000ffff0d7224 */ /* 0x000fe200078e0071 */
[----:B------:R-:W-:Y:S01]  /*23180*/  MOV R12, R6 ;  /* 0x00000006000c7202 */ /* 0x000fe20000000f00 */
[----:B------:R-:W-:-:S07]  /*23190*/  IMAD.MOV.U32 R48, RZ, RZ, R14 ;  /* 0x000000ffff307224 */ /* 0x000fce00078e000e */
[----:B------:R-:W-:Y:S05]  /*231a0*/  WARPSYNC.COLLECTIVE R15, `(.L_x_900) ;  /* 0x000000000f087348 */ /* 0x000fea0003c00000 */
[----:B------:R0:W1:Y:S02]  /*231b0*/  SHFL.IDX P6, R14, R13, R12, R11 ;  /* 0x0000000c0d0e7389 */ /* 0x00006400000c000b */
[----:B01----:R-:W-:Y:S01]  /*231c0*/  ENDCOLLECTIVE ;  /* 0x000000000000791b */ /* 0x003fe20003800000 */
.L_x_900:
[----:B------:R-:W-:Y:S02]  /*231d0*/  IMAD.MOV.U32 R13, RZ, RZ, R101 ;  /* 0x000000ffff0d7224 */ /* 0x000fe400078e0065 */
[----:B------:R-:W-:-:S07]  /*231e0*/  IMAD.MOV.U32 R113, RZ, RZ, R14 ;  /* 0x000000ffff717224 */ /* 0x000fce00078e000e */
[----:B------:R-:W-:Y:S05]  /*231f0*/  WARPSYNC.COLLECTIVE R15, `(.L_x_901) ;  /* 0x000000000f087348 */ /* 0x000fea0003c00000 */
[----:B------:R0:W1:Y:S02]  /*23200*/  SHFL.IDX P6, R14, R13, R12, R11 ;  /* 0x0000000c0d0e7389 */ /* 0x00006400000c000b */
[----:B01----:R-:W-:Y:S01]  /*23210*/  ENDCOLLECTIVE ;  /* 0x000000000000791b */ /* 0x003fe20003800000 */
.L_x_901:
[----:B------:R-:W-:Y:S02]  /*23220*/  IMAD.MOV.U32 R13, RZ, RZ, R50 ;  /* 0x000000ffff0d7224 */ /* 0x000fe400078e0032 */
[----:B------:R-:W-:Y:S02]  /*23230*/  IMAD.MOV.U32 R12, RZ, RZ, R5 ;  /* 0x000000ffff0c7224 */ /* 0x000fe400078e0005 */
[----:B------:R-:W-:-:S07]  /*23240*/  IMAD.MOV.U32 R101, RZ, RZ, R14 ;  /* 0x000000ffff657224 */ /* 0x000fce00078e000e */
[----:B------:R-:W-:Y:S05]  /*23250*/  WARPSYNC.COLLECTIVE R15, `(.L_x_902) ;  /* 0x000000000f087348 */ /* 0x000fea0003c00000 */
[----:B------:R0:W1:Y:S02]  /*23260*/  SHFL.IDX P6, R14, R13, R12, R11 ;  /* 0x0000000c0d0e7389 */ /* 0x00006400000c000b */
[----:B01----:R-:W-:Y:S01]  /*23270*/  ENDCOLLECTIVE ;  /* 0x000000000000791b */ /* 0x003fe20003800000 */
.L_x_902:
[----:B------:R-:W-:Y:S02]  /*23280*/  SEL R47, R48, R101, P0 ;  /* 0x00000065302f7207 */ /* 0x000fe40000000000 */
[----:B------:R-:W-:Y:S01]  /*23290*/  SEL R48, R101, R48, P0 ;  /* 0x0000003065307207 */ /* 0x000fe20000000000 */
[----:B------:R-:W-:Y:S02]  /*232a0*/  IMAD.MOV.U32 R101, RZ, RZ, RZ ;  /* 0x000000ffff657224 */ /* 0x000fe400078e00ff */
[----:B------:R-:W-:Y:S01]  /*232b0*/  IMAD.MOV.U32 R13, RZ, RZ, R82 ;  /* 0x000000ffff0d7224 */ /* 0x000fe200078e0052 */
[----:B------:R-:W-:-:S07]  /*232c0*/  MOV R50, R14 ;  /* 0x0000000e00327202 */ /* 0x000fce0000000f00 */
[----:B------:R-:W-:Y:S05]  /*232d0*/  WARPSYNC.COLLECTIVE R15, `(.L_x_903) ;  /* 0x000000000f087348 */ /* 0x000fea0003c00000 */
[----:B------:R0:W1:Y:S02]  /*232e0*/  SHFL.IDX P6, R14, R13, R12, R11 ;  /* 0x0000000c0d0e7389 */ /* 0x00006400000c000b */
[----:B01----:R-:W-:Y:S01]  /*232f0*/  ENDCOLLECTIVE ;  /* 0x000000000000791b */ /* 0x003fe20003800000 */
.L_x_903:
[----:B------:R-:W-:Y:S02]  /*23300*/  IMAD.MOV.U32 R13, RZ, RZ, R115 ;  /* 0x000000ffff0d7224 */ /* 0x000fe400078e0073 */
[----:B------:R-:W-:Y:S02]  /*23310*/  IMAD.MOV.U32 R12, RZ, RZ, R6 ;  /* 0x000000ffff0c7224 */ /* 0x000fe400078e0006 */
[----:B------:R-:W-:-:S07]  /*23320*/  IMAD.MOV.U32 R82, RZ, RZ, R14 ;  /* 0x000000ffff527224 */ /* 0x000fce00078e000e */
[----:B------:R-:W-:Y:S05]  /*23330*/  WARPSYNC.COLLECTIVE R15, `(.L_x_904) ;  /* 0x000000000f087348 */ /* 0x000fea0003c00000 */
[----:B------:R0:W1:Y:S02]  /*23340*/  SHFL.IDX P6, R14, R13, R12, R11 ;  /* 0x0000000c0d0e7389 */ /* 0x00006400000c000b */
[----:B01----:R-:W-:Y:S01]  /*23350*/  ENDCOLLECTIVE ;  /* 0x000000000000791b */ /* 0x003fe20003800000 */
.L_x_904:
[----:B------:R-:W-:Y:S01]  /*23360*/  MOV R13, R87 ;  /* 0x00000057000d7202 */ /* 0x000fe20000000f00 */
[----:B------:R-:W-:-:S07]  /*23370*/  IMAD.MOV.U32 R115, RZ, RZ, R14 ;  /* 0x000000ffff737224 */ /* 0x000fce00078e000e */
[----:B------:R-:W-:Y:S05]  /*23380*/  WARPSYNC.COLLECTIVE R15, `(.L_x_905) ;  /* 0x000000000f087348 */ /* 0x000fea0003c00000 */
[----:B------:R0:W1:Y:S02]  /*23390*/  SHFL.IDX P6, R14, R13, R12, R11 ;  /* 0x0000000c0d0e7389 */ /* 0x00006400000c000b */
[----:B01----:R-:W-:Y:S01]  /*233a0*/  ENDCOLLECTIVE ;  /* 0x000000000000791b */ /* 0x003fe20003800000 */
.L_x_905:
        /* <DEDUP_REMOVED lines=8> */
.L_x_906:
[----:B------:R-:W-:Y:S02]  /*23430*/  SEL R51, R82, R87, P0 ;  /* 0x0000005752337207 */ /* 0x000fe40000000000 */
[----:B------:R-:W-:Y:S01]  /*23440*/  SEL R82, R87, R82, P0 ;  /* 0x0000005257527207 */ /* 0x000fe20000000000 */
[----:B------:R-:W-:Y:S02]  /*23450*/  IMAD.MOV.U32 R13, RZ, RZ, R86 ;  /* 0x000000ffff0d7224 */ /* 0x000fe400078e0056 */
[----:B------:R-:W-:-:S07]  /*23460*/  IMAD.MOV.U32 R84, RZ, RZ, R14 ;  /* 0x000000ffff547224 */ /* 0x000fce00078e000e */
[----:B------:R-:W-:Y:S05]  /*23470*/  WARPSYNC.COLLECTIVE R15, `(.L_x_907) ;  /* 0x000000000f087348 */ /* 0x000fea0003c00000 */
[----:B------:R0:W1:Y:S02]  /*23480*/  SHFL.IDX P6, R14, R13, R12, R11 ;  /* 0x0000000c0d0e7389 */ /* 0x00006400000c000b */
[----:B01----:R-:W-:Y:S01]  /*23490*/  ENDCOLLECTIVE ;  /* 0x000000000000791b */ /* 0x003fe20003800000 */
.L_x_907:
[----:B------:R-:W-:Y:S02]  /*234a0*/  IMAD.MOV.U32 R13, RZ, RZ, R117 ;  /* 0x000000ffff0d7224 */ /* 0x000fe400078e0075 */
[----:B------:R-:W-:Y:S01]  /*234b0*/  IMAD.MOV.U32 R12, RZ, RZ, R6 ;  /* 0x000000ffff0c7224 */ /* 0x000fe200078e0006 */
[----:B------:R-:W-:-:S07]  /*234c0*/  MOV R86, R14 ;  /* 0x0000000e00567202 */ /* 0x000fce0000000f00 */
[----:B------:R-:W-:Y:S05]  /*234d0*/  WARPSYNC.COLLECTIVE R15, `(.L_x_908) ;  /* 0x000000000f087348 */ /* 0x000fea0003c00000 */
[----:B------:R0:W1:Y:S02]  /*234e0*/  SHFL.IDX P6, R14, R13, R12, R11 ;  /* 0x0000000c0d0e7389 */ /* 0x00006400000c000b */
[----:B01----:R-:W-:Y:S01]  /*234f0*/  ENDCOLLECTIVE ;  /* 0x000000000000791b */ /* 0x003fe20003800000 */
.L_x_908:
[----:B------:R-:W-:Y:S02]  /*23500*/  IMAD.MOV.U32 R13, RZ, RZ, R83 ;  /* 0x000000ffff0d7224 */ /* 0x000fe400078e0053 */
[----:B------:R-:W-:-:S07]  /*23510*/  IMAD.MOV.U32 R117, RZ, RZ, R14 ;  /* 0x000000ffff757224 */ /* 0x000fce00078e000e */
[----:B------:R-:W-:Y:S05]  /*23520*/  WARPSYNC.COLLECTIVE R15, `(.L_x_909) ;  /* 0x000000000f087348 */ /* 0x000fea0003c00000 */
[----:B------:R0:W1:Y:S02]  /*23530*/  SHFL.IDX P6, R14, R13, R12, R11 ;  /* 0x0000000c0d0e7389 */ /* 0x00006400000c000b */
[----:B01----:R-:W-:Y:S01]  /*23540*/  ENDCOLLECTIVE ;  /* 0x000000000000791b */ /* 0x003fe20003800000 */
.L_x_909:
        /* <DEDUP_REMOVED lines=8> */
.L_x_910:
[----:B------:R-:W-:Y:S02]  /*235d0*/  IMAD.MOV.U32 R13, RZ, RZ, R54 ;  /* 0x000000ffff0d7224 */ /* 0x000fe400078e0036 */
[----:B------:R-:W-:-:S07]  /*235e0*/  IMAD.MOV.U32 R90, RZ, RZ, R14 ;  /* 0x000000ffff5a7224 */ /* 0x000fce00078e000e */
[----:B------:R-:W-:Y:S05]  /*235f0*/  WARPSYNC.COLLECTIVE R15, `(.L_x_911) ;  /* 0x000000000f087348 */ /* 0x000fea0003c00000 */
[----:B------:R0:W1:Y:S02]  /*23600*/  SHFL.IDX P6, R14, R13, R12, R11 ;  /* 0x0000000c0d0e7389 */ /* 0x00006400000c000b */
[----:B01----:R-:W-:Y:S01]  /*23610*/  ENDCOLLECTIVE ;  /* 0x000000000000791b */ /* 0x003fe20003800000 */
.L_x_911:
[----:B------:R-:W-:Y:S01]  /*23620*/  IMAD.MOV.U32 R13, RZ, RZ, R85 ;  /* 0x000000ffff0d7224 */ /* 0x000fe200078e0055 */
[----:B------:R-:W-:Y:S02]  /*23630*/  MOV R12, R6 ;  /* 0x00000006000c7202 */ /* 0x000fe40000000f00 */
[----:B------:R-:W-:Y:S02]  /*23640*/  SEL R85, R86, R123, P0 ;  /* 0x0000007b56557207 */ /* 0x000fe40000000000 */
[----:B------:R-:W-:Y:S01]  /*23650*/  SEL R86, R123, R86, P0 ;  /* 0x000000567b567207 */ /* 0x000fe20000000000 */
[----:B------:R-:W-:-:S07]  /*23660*/  IMAD.MOV.U32 R54, RZ, RZ, R14 ;  /* 0x000000ffff367224 */ /* 0x000fce00078e000e */
[----:B------:R-:W-:Y:S05]  /*23670*/  WARPSYNC.COLLECTIVE R15, `(.L_x_912) ;  /* 0x000000000f087348 */ /* 0x000fea0003c00000 */
[----:B------:R0:W1:Y:S02]  /*23680*/  SHFL.IDX P6, R14, R13, R12, R11 ;  /* 0x0000000c0d0e7389 */ /* 0x00006400000c000b */
[----:B01----:R-:W-:Y:S01]  /*23690*/  ENDCOLLECTIVE ;  /* 0x000000000000791b */ /* 0x003fe20003800000 */
.L_x_912:
[----:B------:R-:W-:Y:S01]  /*236a0*/  IMAD.MOV.U32 R13, RZ, RZ, R45 ;  /* 0x000000ffff0d7224 */ /* 0x000fe200078e002d */
[----:B------:R-:W-:Y:S02]  /*236b0*/  SEL R45, R46, R113, P0 ;  /* 0x000000712e2d7207 */ /* 0x000fe40000000000 */
[----:B------:R-:W-:Y:S01]  /*236c0*/  SEL R46, R113, R46, P0 ;  /* 0x0000002e712e7207 */ /* 0x000fe20000000000 */
[----:B------:R-:W-:-:S07]  /*236d0*/  IMAD.MOV.U32 R125, RZ, RZ, R14 ;  /* 0x000000ffff7d7224 */ /* 0x000fce00078e000e */
[----:B------:R-:W-:Y:S05]  /*236e0*/  WARPSYNC.COLLECTIVE R15, `(.L_x_913) ;  /* 0x000000000f087348 */ /* 0x000fea0003c00000 */
[----:B------:R0:W1:Y:S02]  /*236f0*/  SHFL.IDX P6, R14, R13, R12, R11 ;  /* 0x0000000c0d0e7389 */ /* 0x00006400000c000b */
[----:B01----:R-:W-:Y:S01]  /*23700*/  ENDCOLLECTIVE ;  /* 0x000000000000791b */ /* 0x003fe20003800000 */
.L_x_913:
        /* <DEDUP_REMOVED lines=8> */
.L_x_914:
[----:B------:R-:W-:Y:S01]  /*23790*/  IMAD.MOV.U32 R13, RZ, RZ, R58 ;  /* 0x000000ffff0d7224 */ /* 0x000fe200078e003a */
[----:B------:R-:W-:-:S07]  /*237a0*/  MOV R60, R14 ;  /* 0x0000000e003c7202 */ /* 0x000fce0000000f00 */
[----:B------:R-:W-:Y:S05]  /*237b0*/  WARPSYNC.COLLECTIVE R15, `(.L_x_915) ;  /* 0x000000000f087348 */ /* 0x000fea0003c00000 */
[----:B------:R0:W1:Y:S02]  /*237c0*/  SHFL.IDX P6, R14, R13, R12, R11 ;  /* 0x0000000c0d0e7389 */ /* 0x00006400000c000b */
[----:B01----:R-:W-:Y:S01]  /*237d0*/  ENDCOLLECTIVE ;  /* 0x000000000000791b */ /* 0x003fe20003800000 */
.L_x_915:
        /* <DEDUP_REMOVED lines=8> */
.L_x_916:
[----:B------:R-:W-:Y:S01]  /*23860*/  MOV R13, R61 ;  /* 0x0000003d000d7202 */ /* 0x000fe20000000f00 */
[----:B------:R-:W-:-:S07]  /*23870*/  IMAD.MOV.U32 R129, RZ, RZ, R14 ;  /* 0x000000ffff817224 */ /* 0x000fce00078e000e */
[----:B------:R-:W-:Y:S05]  /*23880*/  WARPSYNC.COLLECTIVE R15, `(.L_x_917) ;  /* 0x000000000f087348 */ /* 0x000fea0003c00000 */
[----:B------:R0:W1:Y:S02]  /*23890*/  SHFL.IDX P6, R14, R13, R12, R11 ;  /* 0x0000000c0d0e7389 */ /* 0x00006400000c000b */
[----:B01----:R-:W-:Y:S01]  /*238a0*/  ENDCOLLECTIVE ;  /* 0x000000000000791b */ /* 0x003fe20003800000 */
.L_x_917:
[----:B------:R-:W-:Y:S02]  /*238b0*/  IMAD.MOV.U32 R13, RZ, RZ, R64 ;  /* 0x000000ffff0d7224 */ /* 0x000fe400078e0040 */
[----:B------:R-:W-:Y:S02]  /*238c0*/  IMAD.MOV.U32 R12, RZ, RZ, R5 ;  /* 0x000000ffff0c7224 */ /* 0x000fe400078e0005 */
[----:B------:R-:W-:-:S07]  /*238d0*/  IMAD.MOV.U32 R61, RZ, RZ, R14 ;  /* 0x000000ffff3d7224 */ /* 0x000fce00078e000e */
[----:B------:R-:W-:Y:S05]  /*238e0*/  WARPSYNC.COLLECTIVE R15, `(.L_x_918) ;  /* 0x000000000f087348 */ /* 0x000fea0003c00000 */
[----:B------:R0:W1:Y:S02]  /*238f0*/  SHFL.IDX P6, R14, R13, R12, R11 ;  /* 0x0000000c0d0e7389 */ /* 0x00006400000c000b */
[----:B01----:R-:W-:Y:S01]  /*23900*/  ENDCOLLECTIVE ;  /* 0x000000000000791b */ /* 0x003fe20003800000 */
.L_x_918:
[----:B------:R-:W-:Y:S01]  /*23910*/  SEL R56, R58, R61, P0 ;  /* 0x0000003d3a387207 */ /* 0x000fe20000000000 */
[----:B------:R-:W-:Y:S01]  /*23920*/  IMAD.MOV.U32 R13, RZ, RZ, R52 ;  /* 0x000000ffff0d7224 */ /* 0x000fe200078e0034 */
[----:B------:R-:W-:Y:S01]  /*23930*/  SEL R52, R54, R127, P0 ;  /* 0x0000007f36347207 */ /* 0x000fe20000000000 */
[----:B------:R-:W-:-:S07]  /*23940*/  IMAD.MOV.U32 R64, RZ, RZ, R14 ;  /* 0x000000ffff407224 */ /* 0x000fce00078e000e */
[----:B------:R-:W-:Y:S05]  /*23950*/  WARPSYNC.COLLECTIVE R15, `(.L_x_919) ;  /* 0x000000000f087348 */ /* 0x000fea0003c00000 */
[----:B------:R0:W1:Y:S02]  /*23960*/  SHFL.IDX P6, R14, R13, R12, R11 ;  /* 0x0000000c0d0e7389 */ /* 0x00006400000c000b */
[----:B01----:R-:W-:Y:S01]  /*23970*/  ENDCOLLECTIVE ;  /* 0x000000000000791b */ /* 0x003fe20003800000 */
.L_x_919:
[----:B------:R-:W-:Y:S01]  /*23980*/  IMAD.MOV.U32 R13, RZ, RZ, R55 ;  /* 0x000000ffff0d7224 */ /* 0x000fe200078e0037 */
[----:B------:R-:W-:Y:S01]  /*23990*/  SEL R55, R129, R60, P0 ;  /* 0x0000003c81377207 */ /* 0x000fe20000000000 */
[----:B------:R-:W-:Y:S01]  /*239a0*/  IMAD.MOV.U32 R12, RZ, RZ, R6 ;  /* 0x000000ffff0c7224 */ /* 0x000fe200078e0006 */
[----:B------:R-:W-:-:S07]  /*239b0*/  MOV R65, R14 ;  /* 0x0000000e00417202 */ /* 0x000fce0000000f00 */
[----:B------:R-:W-:Y:S05]  /*239c0*/  WARPSYNC.COLLECTIVE R15, `(.L_x_920) ;  /* 0x000000000f087348 */ /* 0x000fea0003c00000 */
[----:B------:R0:W1:Y:S02]  /*239d0*/  SHFL.IDX P6, R14, R13, R12, R11 ;  /* 0x0000000c0d0e7389 */ /* 0x00006400000c000b */
[----:B01----:R-:W-:Y:S01]  /*239e0*/  ENDCOLLECTIVE ;  /* 0x000000000000791b */ /* 0x003fe20003800000 */
.L_x_920:
[----:B------:R-:W-:Y:S01]  /*239f0*/  IMAD.MOV.U32 R13, RZ, RZ, R53 ;  /* 0x000000ffff0d7224 */ /* 0x000fe200078e0035 */
[----:B------:R-:W-:Y:S02]  /*23a00*/  SEL R53, R127, R54, P0 ;  /* 0x000000367f357207 */ /* 0x000fe40000000000 */
[----:B------:R-:W-:Y:S01]  /*23a10*/  SEL R54, R60, R129, P0 ;  /* 0x000000813c367207 */ /* 0x000fe20000000000 */
[----:B------:R-:W-:-:S07]  /*23a20*/  IMAD.MOV.U32 R131, RZ, RZ, R14 ;  /* 0x000000ffff837224 */ /* 0x000fce00078e000e */
[----:B------:R-:W-:Y:S05]  /*23a30*/  WARPSYNC.COLLECTIVE R15, `(.L_x_921) ;  /* 0x000000000f087348 */ /* 0x000fea0003c00000 */
[----:B------:R0:W1:Y:S02]  /*23a40*/  SHFL.IDX P6, R14, R13, R12, R11 ;  /* 0x0000000c0d0e7389 */ /* 0x00006400000c000b */
[----:B01----:R-:W-:Y:S01]  /*23a50*/  ENDCOLLECTIVE ;  /* 0x000000000000791b */ /* 0x003fe20003800000 */
.L_x_921:
[----:B------:R-:W-:Y:S01]  /*23a60*/  MOV R13, R36 ;  /* 0x00000024000d7202 */ /* 0x000fe20000000f00 */
[----:B------:R-:W-:Y:S02]  /*23a70*/  IMAD.MOV.U32 R12, RZ, RZ, R5 ;  /* 0x000000ffff0c7224 */ /* 0x000fe400078e0005 */
[----:B------:R-:W-:-:S07]  /*23a80*/  IMAD.MOV.U32 R68, RZ, RZ, R14 ;  /* 0x000000ffff447224 */ /* 0x000fce00078e000e */
[----:B------:R-:W-:Y:S05]  /*23a90*/  WARPSYNC.COLLECTIVE R15, `(.L_x_922) ;  /* 0x000000000f087348 */ /* 0x000fea0003c00000 */
[----:B------:R0:W1:Y:S02]  /*23aa0*/  SHFL.IDX P6, R14, R13, R12, R11 ;  /* 0x0000000c0d0e7389 */ /* 0x00006400000c000b */
[----:B01----:R-:W-:Y:S01]  /*23ab0*/  ENDCOLLECTIVE ;  /* 0x000000000000791b */ /* 0x003fe20003800000 */
.L_x_922:
[----:B------:R-:W-:Y:S01]  /*23ac0*/  SEL R60, R65, R68, P0 ;  /* 0x00000044413c7207 */ /* 0x000fe20000000000 */
[----:B------:R-:W-:Y:S02]  /*23ad0*/  IMAD.MOV.U32 R13, RZ, RZ, R38 ;  /* 0x000000ffff0d7224 */ /* 0x000fe400078e0026 */
[----:B------:R-:W-:-:S07]  /*23ae0*/  IMAD.MOV.U32 R69, RZ, RZ, R14 ;  /* 0x000000ffff457224 */ /* 0x000fce00078e000e */
[----:B------:R-:W-:Y:S05]  /*23af0*/  WARPSYNC.COLLECTIVE R15, `(.L_x_923) ;  /* 0x000000000f087348 */ /* 0x000fea0003c00000 */
[----:B------:R0:W1:Y:S02]  /*23b00*/  SHFL.IDX P6, R14, R13, R12, R11 ;  /* 0x0000000c0d0e7389 */ /* 0x00006400000c000b */
[----:B01----:R-:W-:Y:S01]  /*23b10*/  ENDCOLLECTIVE ;  /* 0x000000000000791b */ /* 0x003fe20003800000 */
.L_x_923:
[----:B------:R-:W-:Y:S01]  /*23b20*/  IMAD.MOV.U32 R13, RZ, RZ, R57 ;  /* 0x000000ffff0d7224 */ /* 0x000fe200078e0039 */
[----:B------:R-:W-:Y:S02]  /*23b30*/  MOV R12, R6 ;  /* 0x00000006000c7202 */ /* 0x000fe40000000f00 */
[----:B------:R-:W-:Y:S02]  /*23b40*/  SEL R57, R61, R58, P0 ;  /* 0x0000003a3d397207 */ /* 0x000fe40000000000 */
[----:B------:R-:W-:Y:S02]  /*23b50*/  SEL R61, R68, R65, P0 ;  /* 0x00000041443d7207 */ /* 0x000fe40000000000 */
[----:B------:R-:W-:Y:S01]  /*23b60*/  SEL R58, R64, R131, P0 ;  /* 0x00000083403a7207 */ /* 0x000fe20000000000 */
[----:B------:R-:W-:-:S07]  /*23b70*/  IMAD.MOV.U32 R71, RZ, RZ, R14 ;  /* 0x000000ffff477224 */ /* 0x000fce00078e000e */
[----:B------:R-:W-:Y:S05]  /*23b80*/  WARPSYNC.COLLECTIVE R15, `(.L_x_924) ;  /* 0x000000000f087348 */ /* 0x000fea0003c00000 */
[----:B------:R0:W1:Y:S02]  /*23b90*/  SHFL.IDX P6, R14, R13, R12, R11 ;  /* 0x0000000c0d0e7389 */ /* 0x00006400000c000b */
[----:B01----:R-:W-:Y:S01]  /*23ba0*/  ENDCOLLECTIVE ;  /* 0x000000000000791b */ /* 0x003fe20003800000 */
.L_x_924:
[----:B------:R-:W-:Y:S01]  /*23bb0*/  IMAD.MOV.U32 R13, RZ, RZ, R59 ;  /* 0x000000ffff0d7224 */ /* 0x000fe200078e003b */
[----:B------:R-:W-:Y:S01]  /*23bc0*/  SEL R59, R131, R64, P0 ;  /* 0x00000040833b7207 */ /* 0x000fe20000000000 */
[----:B------:R-:W-:-:S07]  /*23bd0*/  IMAD.MOV.U32 R36, RZ, RZ, R14 ;  /* 0x000000ffff247224 */ /* 0x000fce00078e000e */
[----:B------:R-:W-:Y:S05]  /*23be0*/  WARPSYNC.COLLECTIVE R15, `(.L_x_925) ;  /* 0x000000000f087348 */ /* 0x000fea0003c00000 */
[----:B------:R0:W1:Y:S02]  /*23bf0*/  SHFL.IDX P6, R14, R13, R12, R11 ;  /* 0x0000000c0d0e7389 */ /* 0x00006400000c000b */
[----:B01----:R-:W-:Y:S01]  /*23c00*/  ENDCOLLECTIVE ;  /* 0x000000000000791b */ /* 0x003fe20003800000 */
.L_x_925:
[----:B------:R-:W-:Y:S02]  /*23c10*/  SEL R68, R69, R36, P0 ;  /* 0x0000002445447207 */ /* 0x000fe40000000000 */
[----:B------:R-:W-:Y:S01]  /*23c20*/  SEL R69, R36, R69, P0 ;  /* 0x0000004524457207 */ /* 0x000fe20000000000 */
[----:B------:R-:W-:Y:S01]  /*23c30*/  IMAD.MOV.U32 R13, RZ, RZ, R32 ;  /* 0x000000ffff0d7224 */ /* 0x000fe200078e0020 */
[----:B------:R-:W-:Y:S01]  /*23c40*/  MOV R12, R5 ;  /* 0x00000005000c7202 */ /* 0x000fe20000000f00 */
[----:B------:R-:W-:-:S07]  /*23c50*/  IMAD.MOV.U32 R38, RZ, RZ, R14 ;  /* 0x000000ffff267224 */ /* 0x000fce00078e000e */
[----:B------:R-:W-:Y:S05]  /*23c60*/  WARPSYNC.COLLECTIVE R15, `(.L_x_926) ;  /* 0x000000000f087348 */ /* 0x000fea0003c00000 */
[----:B------:R0:W1:Y:S02]  /*23c70*/  SHFL.IDX P6, R14, R13, R12, R11 ;  /* 0x0000000c0d0e7389 */ /* 0x00006400000c000b */
[----:B01----:R-:W-:Y:S01]  /*23c80*/  ENDCOLLECTIVE ;  /* 0x000000000000791b */ /* 0x003fe20003800000 */
.L_x_926:
[----:B------:R-:W-:Y:S02]  /*23c90*/  SEL R70, R71, R38, P0 ;  /* 0x0000002647467207 */ /* 0x000fe40000000000 */
[----:B------:R-:W-:Y:S01]  /*23ca0*/  SEL R71, R38, R71, P0 ;  /* 0x0000004726477207 */ /* 0x000fe20000000000 */
[----:B------:R-:W-:Y:S02]  /*23cb0*/  IMAD.MOV.U32 R13, RZ, RZ, R34 ;  /* 0x000000ffff0d7224 */ /* 0x000fe400078e0022 */
[----:B------:R-:W-:-:S07]  /*23cc0*/  IMAD.MOV.U32 R73, RZ, RZ, R14 ;  /* 0x000000ffff497224 */ /* 0x000fce00078e000e */
[----:B------:R-:W-:Y:S05]  /*23cd0*/  WARPSYNC.COLLECTIVE R15, `(.L_x_927) ;  /* 0x000000000f087348 */ /* 0x000fea0003c00000 */
[----:B------:R0:W1:Y:S02]  /*23ce0*/  SHFL.IDX P6, R14, R13, R12, R11 ;  /* 0x0000000c0d0e7389 */ /* 0x00006400000c000b */
[----:B01----:R-:W-:Y:S01]  /*23cf0*/  ENDCOLLECTIVE ;  /* 0x000000000000791b */ /* 0x003fe20003800000 */
.L_x_927:
[----:B------:R-:W-:Y:S01]  /*23d00*/  IMAD.MOV.U32 R13, RZ, RZ, R37 ;  /* 0x000000ffff0d7224 */ /* 0x000fe200078e0025 */
[----:B------:R-:W-:Y:S01]  /*23d10*/  MOV R12, R6 ;  /* 0x00000006000c7202 */ /* 0x000fe20000000f00 */
[----:B------:R-:W-:-:S07]  /*23d20*/  IMAD.MOV.U32 R75, RZ, RZ, R14 ;  /* 0x000000ffff4b7224 */ /* 0x000fce00078e000e */
[----:B------:R-:W-:Y:S05]  /*23d30*/  WARPSYNC.COLLECTIVE R15, `(.L_x_928) ;  /* 0x000000000f087348 */ /* 0x000fea0003c00000 */
[----:B------:R0:W1:Y:S02]  /*23d40*/  SHFL.IDX P6, R14, R13, R12, R11 ;  /* 0x0000000c0d0e7389 */ /* 0x00006400000c000b */
[----:B01----:R-:W-:Y:S01]  /*23d50*/  ENDCOLLECTIVE ;  /* 0x000000000000791b */ /* 0x003fe20003800000 */
.L_x_928:
[----:B------:R-:W-:Y:S02]  /*23d60*/  IMAD.MOV.U32 R13, RZ, RZ, R39 ;  /* 0x000000ffff0d7224 */ /* 0x000fe400078e0027 */
[----:B------:R-:W-:-:S07]  /*23d70*/  IMAD.MOV.U32 R32, RZ, RZ, R14 ;  /* 0x000000ffff207224 */ /* 0x000fce00078e000e */
[----:B------:R-:W-:Y:S05]  /*23d80*/  WARPSYNC.COLLECTIVE R15, `(.L_x_929) ;  /* 0x000000000f087348 */ /* 0x000fea0003c00000 */
[----:B------:R0:W1:Y:S02]  /*23d90*/  SHFL.IDX P6, R14, R13, R12, R11 ;  /* 0x0000000c0d0e7389 */ /* 0x00006400000c000b */
[----:B01----:R-:W-:Y:S01]  /*23da0*/  ENDCOLLECTIVE ;  /* 0x000000000000791b */ /* 0x003fe20003800000 */
.L_x_929:
        /* <DEDUP_REMOVED lines=8> */
.L_x_930:
[----:B------:R-:W-:Y:S02]  /*23e30*/  SEL R74, R75, R34, P0 ;  /* 0x000000224b4a7207 */ /* 0x000fe40000000000 */
[----:B------:R-:W-:Y:S01]  /*23e40*/  SEL R75, R34, R75, P0 ;  /* 0x0000004b224b7207 */ /* 0x000fe20000000000 */
[----:B------:R-:W-:Y:S02]  /*23e50*/  IMAD.MOV.U32 R13, RZ, RZ, R26 ;  /* 0x000000ffff0d7224 */ /* 0x000fe400078e001a */
[----:B------:R-:W-:-:S07]  /*23e60*/  IMAD.MOV.U32 R91, RZ, RZ, R14 ;  /* 0x000000ffff5b7224 */ /* 0x000fce00078e000e */
[----:B------:R-:W-:Y:S05]  /*23e70*/  WARPSYNC.COLLECTIVE R15, `(.L_x_931) ;  /* 0x000000000f087348 */ /* 0x000fea0003c00000 */
[----:B------:R0:W1:Y:S02]  /*23e80*/  SHFL.IDX P6, R14, R13, R12, R11 ;  /* 0x0000000c0d0e7389 */ /* 0x00006400000c000b */
[----:B01----:R-:W-:Y:S01]  /*23e90*/  ENDCOLLECTIVE ;  /* 0x000000000000791b */ /* 0x003fe20003800000 */
.L_x_931:
[----:B------:R-:W-:Y:S01]  /*23ea0*/  IMAD.MOV.U32 R13, RZ, RZ, R33 ;  /* 0x000000ffff0d7224 */ /* 0x000fe200078e0021 */
[----:B------:R-:W-:Y:S01]  /*23eb0*/  MOV R12, R6 ;  /* 0x00000006000c7202 */ /* 0x000fe20000000f00 */
[----:B------:R-:W-:-:S07]  /*23ec0*/  IMAD.MOV.U32 R93, RZ, RZ, R14 ;  /* 0x000000ffff5d7224 */ /* 0x000fce00078e000e */
[----:B------:R-:W-:Y:S05]  /*23ed0*/  WARPSYNC.COLLECTIVE R15, `(.L_x_932) ;  /* 0x000000000f087348 */ /* 0x000fea0003c00000 */
[----:B------:R0:W1:Y:S02]  /*23ee0*/  SHFL.IDX P6, R14, R13, R12, R11 ;  /* 0x0000000c0d0e7389 */ /* 0x00006400000c000b */
[----:B01----:R-:W-:Y:S01]  /*23ef0*/  ENDCOLLECTIVE ;  /* 0x000000000000791b */ /* 0x003fe20003800000 */
.L_x_932:
[----:B------:R-:W-:Y:S02]  /*23f00*/  IMAD.MOV.U32 R13, RZ, RZ, R35 ;  /* 0x000000ffff0d7224 */ /* 0x000fe400078e0023 */
[----:B------:R-:W-:-:S07]  /*23f10*/  IMAD.MOV.U32 R24, RZ, RZ, R14 ;  /* 0x000000ffff187224 */ /* 0x000fce00078e000e */
[----:B------:R-:W-:Y:S05]  /*23f20*/  WARPSYNC.COLLECTIVE R15, `(.L_x_933) ;  /* 0x000000000f087348 */ /* 0x000fea0003c00000 */
[----:B------:R0:W1:Y:S02]  /*23f30*/  SHFL.IDX P6, R14, R13, R12, R11 ;  /* 0x0000000c0d0e7389 */ /* 0x00006400000c000b */
[----:B01----:R-:W-:Y:S01]  /*23f40*/  ENDCOLLECTIVE ;  /* 0x000000000000791b */ /* 0x003fe20003800000 */
.L_x_933:
        /* <DEDUP_REMOVED lines=8> */
.L_x_934:
[----:B------:R-:W-:Y:S02]  /*23fd0*/  SEL R92, R93, R26, P0 ;  /* 0x0000001a5d5c7207 */ /* 0x000fe40000000000 */
[----:B------:R-:W-:Y:S01]  /*23fe0*/  SEL R93, R26, R93, P0 ;  /* 0x0000005d1a5d7207 */ /* 0x000fe20000000000 */
[----:B------:R-:W-:Y:S02]  /*23ff0*/  IMAD.MOV.U32 R13, RZ, RZ, R10 ;  /* 0x000000ffff0d7224 */ /* 0x000fe400078e000a */
[----:B------:R-:W-:-:S07]  /*24000*/  IMAD.MOV.U32 R95, RZ, RZ, R14 ;  /* 0x000000ffff5f7224 */ /* 0x000fce00078e000e */
[----:B------:R-:W-:Y:S05]  /*24010*/  WARPSYNC.COLLECTIVE R15, `(.L_x_935) ;  /* 0x000000000f087348 */ /* 0x000fea0003c00000 */
[----:B------:R0:W1:Y:S02]  /*24020*/  SHFL.IDX P6, R14, R13, R12, R11 ;  /* 0x0000000c0d0e7389 */ /* 0x00006400000c000b */
[----:B01----:R-:W-:Y:S01]  /*24030*/  ENDCOLLECTIVE ;  /* 0x000000000000791b */ /* 0x003fe20003800000 */
.L_x_935:
[----:B------:R-:W-:Y:S01]  /*24040*/  IMAD.MOV.U32 R13, RZ, RZ, R27 ;  /* 0x000000ffff0d7224 */ /* 0x000fe200078e001b */
[----:B------:R-:W-:Y:S01]  /*24050*/  MOV R12, R6 ;  /* 0x00000006000c7202 */ /* 0x000fe20000000f00 */
[----:B------:R-:W-:-:S07]  /*24060*/  IMAD.MOV.U32 R97, RZ, RZ, R14 ;  /* 0x000000ffff617224 */ /* 0x000fce00078e000e */
[----:B------:R-:W-:Y:S05]  /*24070*/  WARPSYNC.COLLECTIVE R15, `(.L_x_936) ;  /* 0x000000000f087348 */ /* 0x000fea0003c00000 */
[----:B------:R0:W1:Y:S02]  /*24080*/  SHFL.IDX P6, R14, R13, R12, R11 ;  /* 0x0000000c0d0e7389 */ /* 0x00006400000c000b */
[----:B01----:R-:W-:Y:S01]  /*24090*/  ENDCOLLECTIVE ;  /* 0x000000000000791b */ /* 0x003fe20003800000 */
.L_x_936:
[----:B------:R-:W-:Y:S02]  /*240a0*/  IMAD.MOV.U32 R13, RZ, RZ, R25 ;  /* 0x000000ffff0d7224 */ /* 0x000fe400078e0019 */
[----:B------:R-:W-:-:S07]  /*240b0*/  IMAD.MOV.U32 R8, RZ, RZ, R14 ;  /* 0x000000ffff087224 */ /* 0x000fce00078e000e */
[----:B------:R-:W-:Y:S05]  /*240c0*/  WARPSYNC.COLLECTIVE R15, `(.L_x_937) ;  /* 0x000000000f087348 */ /* 0x000fea0003c00000 */
[----:B------:R0:W1:Y:S02]  /*240d0*/  SHFL.IDX P6, R14, R13, R12, R11 ;  /* 0x0000000c0d0e7389 */ /* 0x00006400000c000b */
[----:B01----:R-:W-:Y:S01]  /*240e0*/  ENDCOLLECTIVE ;  /* 0x000000000000791b */ /* 0x003fe20003800000 */
.L_x_937:
        /* <DEDUP_REMOVED lines=8> */
.L_x_938:
[----:B------:R-:W-:Y:S02]  /*24170*/  SEL R96, R97, R10, P0 ;  /* 0x0000000a61607207 */ /* 0x000fe40000000000 */
[----:B------:R-:W-:Y:S01]  /*24180*/  SEL R97, R10, R97, P0 ;  /* 0x000000610a617207 */ /* 0x000fe20000000000 */
[----:B------:R-:W-:Y:S02]  /*24190*/  IMAD.MOV.U32 R13, RZ, RZ, R66 ;  /* 0x000000ffff0d7224 */ /* 0x000fe400078e0042 */
[----:B------:R-:W-:-:S07]  /*241a0*/  IMAD.MOV.U32 R4, RZ, RZ, R14 ;  /* 0x000000ffff047224 */ /* 0x000fce00078e000e */
[----:B------:R-:W-:Y:S05]  /*241b0*/  WARPSYNC.COLLECTIVE R15, `(.L_x_939) ;  /* 0x000000000f087348 */ /* 0x000fea0003c00000 */
[----:B------:R0:W1:Y:S02]  /*241c0*/  SHFL.IDX P6, R14, R13, R12, R11 ;  /* 0x0000000c0d0e7389 */ /* 0x00006400000c000b */
[----:B01----:R-:W-:Y:S01]  /*241d0*/  ENDCOLLECTIVE ;  /* 0x000000000000791b */ /* 0x003fe20003800000 */
.L_x_939:
[----:B------:R-:W-:Y:S01]  /*241e0*/  IMAD.MOV.U32 R13, RZ, RZ, R9 ;  /* 0x000000ffff0d7224 */ /* 0x000fe200078e0009 */
[----:B------:R-:W-:Y:S01]  /*241f0*/  MOV R12, R6 ;  /* 0x00000006000c7202 */ /* 0x000fe20000000f00 */
[----:B------:R-:W-:-:S07]  /*24200*/  IMAD.MOV.U32 R66, RZ, RZ, R14 ;  /* 0x000000ffff427224 */ /* 0x000fce00078e000e */
[----:B------:R-:W-:Y:S05]  /*24210*/  WARPSYNC.COLLECTIVE R15, `(.L_x_940) ;  /* 0x000000000f087348 */ /* 0x000fea0003c00000 */
[----:B------:R0:W1:Y:S02]  /*24220*/  SHFL.IDX P6, R14, R13, R12, R11 ;  /* 0x0000000c0d0e7389 */ /* 0x00006400000c000b */
[----:B01----:R-:W-:Y:S01]  /*24230*/  ENDCOLLECTIVE ;  /* 0x000000000000791b */ /* 0x003fe20003800000 */
.L_x_940:
[----:B------:R-:W-:Y:S02]  /*24240*/  IMAD.MOV.U32 R13, RZ, RZ, R7 ;  /* 0x000000ffff0d7224 */ /* 0x000fe400078e0007 */
[----:B------:R-:W-:-:S07]  /*24250*/  IMAD.MOV.U32 R9, RZ, RZ, R14 ;  /* 0x000000ffff097224 */ /* 0x000fce00078e000e */
[----:B------:R-:W-:Y:S05]  /*24260*/  WARPSYNC.COLLECTIVE R15, `(.L_x_941) ;  /* 0x000000000f087348 */ /* 0x000fea0003c00000 */
[----:B------:R0:W1:Y:S02]  /*24270*/  SHFL.IDX P6, R14, R13, R12, R11 ;  /* 0x0000000c0d0e7389 */ /* 0x00006400000c000b */
[----:B01----:R-:W-:Y:S01]  /*24280*/  ENDCOLLECTIVE ;  /* 0x000000000000791b */ /* 0x003fe20003800000 */
.L_x_941:
[----:B------:R-:W-:Y:S05]  /*24290*/  BRA `(.L_x_942) ;  /* 0xffffff1c00507947 */ /* 0x000fea000383ffff */
.L_x_660:
[----:B------:R-:W-:Y:S01]  /*242a0*/  IMAD.MOV.U32 R13, RZ, RZ, R2 ;  /* 0x000000ffff0d7224 */ /* 0x000fe200078e0002 */
[----:B------:R-:W-:Y:S01]  /*242b0*/  MOV R12, RZ ;  /* 0x000000ff000c7202 */ /* 0x000fe20000000f00 */
[----:B------:R-:W-:Y:S02]  /*242c0*/  IMAD.MOV.U32 R11, RZ, RZ, 0x181f ;  /* 0x0000181fff0b7424 */ /* 0x000fe400078e00ff */
[----:B------:R-:W-:-:S07]  /*242d0*/  IMAD.MOV.U32 R15, RZ, RZ, -0x1 ;  /* 0xffffffffff0f7424 */ /* 0x000fce00078e00ff */
[----:B-----5:R-:W-:Y:S05]  /*242e0*/  WARPSYNC.COLLECTIVE R15, `(.L_x_943) ;  /* 0x000000000f087348 */ /* 0x020fea0003c00000 */
[----:B------:R0:W1:Y:S02]  /*242f0*/  SHFL.IDX P6, R14, R13, R12, R11 ;  /* 0x0000000c0d0e7389 */ /* 0x00006400000c000b */
[----:B01---5:R-:W-:Y:S01]  /*24300*/  ENDCOLLECTIVE ;  /* 0x000000000000791b */ /* 0x023fe20003800000 */
.L_x_943:
[----:B------:R-:W-:Y:S02]  /*24310*/  IMAD.MOV.U32 R13, RZ, RZ, R0 ;  /* 0x000000ffff0d7224 */ /* 0x000fe400078e0000 */
[----:B------:R-:W-:-:S07]  /*24320*/  IMAD.MOV.U32 R3, RZ, RZ, R14 ;  /* 0x000000ffff037224 */ /* 0x000fce00078e000e */
[----:B------:R-:W-:Y:S05]  /*24330*/  WARPSYNC.COLLECTIVE R15, `(.L_x_944) ;  /* 0x000000000f087348 */ /* 0x000fea0003c00000 */
[----:B------:R0:W1:Y:S02]  /*24340*/  SHFL.IDX P6, R14, R13, R12, R11 ;  /* 0x0000000c0d0e7389 */ /* 0x00006400000c000b */
[----:B01----:R-:W-:Y:S01]  /*24350*/  ENDCOLLECTIVE ;  /* 0x000000000000791b */ /* 0x003fe20003800000 */
.L_x_944:
[----:B------:R-:W-:Y:S05]  /*24360*/  BRA `(.L_x_945) ;  /* 0xffffff2800d87947 */ /* 0x000fea000383ffff */
.L_x_663:
[----:B------:R-:W-:Y:S01]  /*24370*/  BSSY B1, `(.L_x_946) ;  /* 0x0000008000017945 */ /* 0x000fe20003800000 */
[----:B------:R-:W-:Y:S01]  /*24380*/  MOV R13, R2 ;  /* 0x00000002000d7202 */ /* 0x000fe20000000f00 */
[----:B------:R-:W-:Y:S02]  /*24390*/  IMAD.MOV.U32 R12, RZ, RZ, 0x1 ;  /* 0x00000001ff0c7424 */ /* 0x000fe400078e00ff */
[----:B------:R-:W-:Y:S02]  /*243a0*/  IMAD.MOV.U32 R11, RZ, RZ, 0x181f ;  /* 0x0000181fff0b7424 */ /* 0x000fe400078e00ff */
[----:B---3--:R-:W-:-:S07]  /*243b0*/  IMAD.MOV.U32 R15, RZ, RZ, -0x1 ;  /* 0xffffffffff0f7424 */ /* 0x008fce00078e00ff */
[----:B012--5:R-:W-:Y:S05]  /*243c0*/  WARPSYNC.COLLECTIVE R15, `(.L_x_947) ;  /* 0x000000000f087348 */ /* 0x027fea0003c00000 */
[----:B--2---:R2:W3:Y:S02]  /*243d0*/  SHFL.IDX P6, R14, R13, R12, R11 ;  /* 0x0000000c0d0e7389 */ /* 0x0044e400000c000b */
[----:B0123-5:R-:W-:Y:S01]  /*243e0*/  ENDCOLLECTIVE ;  /* 0x000000000000791b */ /* 0x02ffe20003800000 */
.L_x_947:
[----:B------:R-:W-:Y:S05]  /*243f0*/  BSYNC B1 ;  /* 0x0000000000017941 */ /* 0x000fea0003800000 */
.L_x_946:
        /* <DEDUP_REMOVED lines=8> */
.L_x_948:
[----:B------:R-:W-:Y:S05]  /*24480*/  BRA `(.L_x_949) ;  /* 0xffffff2800e07947 */ /* 0x000fea000383ffff */
.L_x_666:
[----:B------:R-:W-:Y:S01]  /*24490*/  BSSY B1, `(.L_x_950) ;  /* 0x0000008000017945 */ /* 0x000fe20003800000 */
[----:B------:R-:W-:Y:S01]  /*244a0*/  IMAD.MOV.U32 R13, RZ, RZ, R2 ;  /* 0x000000ffff0d7224 */ /* 0x000fe200078e0002 */
[----:B------:R-:W-:Y:S01]  /*244b0*/  MOV R12, 0x2 ;  /* 0x00000002000c7802 */ /* 0x000fe20000000f00 */
[----:B------:R-:W-:Y:S02]  /*244c0*/  IMAD.MOV.U32 R11, RZ, RZ, 0x181f ;  /* 0x0000181fff0b7424 */ /* 0x000fe400078e00ff */
[----:B---3--:R-:W-:-:S07]  /*244d0*/  IMAD.MOV.U32 R15, RZ, RZ, -0x1 ;  /* 0xffffffffff0f7424 */ /* 0x008fce00078e00ff */
[----:B012-4-:R-:W-:Y:S05]  /*244e0*/  WARPSYNC.COLLECTIVE R15, `(.L_x_951) ;  /* 0x000000000f087348 */ /* 0x017fea0003c00000 */
[----:B--2---:R2:W3:Y:S02]  /*244f0*/  SHFL.IDX P6, R14, R13, R12, R11 ;  /* 0x0000000c0d0e7389 */ /* 0x0044e400000c000b */
[----:B01234-:R-:W-:Y:S01]  /*24500*/  ENDCOLLECTIVE ;  /* 0x000000000000791b */ /* 0x01ffe20003800000 */
.L_x_951:
[----:B------:R-:W-:Y:S05]  /*24510*/  BSYNC B1 ;  /* 0x0000000000017941 */ /* 0x000fea0003800000 */
.L_x_950:
        /* <DEDUP_REMOVED lines=8> */
.L_x_952:
[----:B------:R-:W-:Y:S05]  /*245a0*/  BRA `(.L_x_953) ;  /* 0xffffff2800e87947 */ /* 0x000fea000383ffff */
.L_x_669:
        /* <DEDUP_REMOVED lines=8> */
.L_x_955:
[----:B------:R-:W-:Y:S05]  /*24630*/  BSYNC B1 ;  /* 0x0000000000017941 */ /* 0x000fea0003800000 */
.L_x_954:
        /* <DEDUP_REMOVED lines=8> */
.L_x_956:
[----:B------:R-:W-:Y:S05]  /*246c0*/  BRA `(.L_x_957) ;  /* 0xffffff2800f07947 */ /* 0x000fea000383ffff */
.L_x_671:
[----:B------:R-:W-:Y:S01]  /*246d0*/  IMAD.MOV.U32 R13, RZ, RZ, R27 ;  /* 0x000000ffff0d7224 */ /* 0x000fe200078e001b */
[----:B------:R-:W-:Y:S01]  /*246e0*/  MOV R15, 0xffffffff ;  /* 0xffffffff000f7802 */ /* 0x000fe20000000f00 */
[----:B------:R-:W-:Y:S02]  /*246f0*/  IMAD.MOV.U32 R12, RZ, RZ, RZ ;  /* 0x000000ffff0c7224 */ /* 0x000fe400078e00ff */
[----:B------:R-:W-:-:S07]  /*24700*/  IMAD.MOV.U32 R11, RZ, RZ, 0x1c1f ;  /* 0x00001c1fff0b7424 */ /* 0x000fce00078e00ff */
[----:B------:R-:W-:Y:S05]  /*24710*/  WARPSYNC.COLLECTIVE R15, `(.L_x_958) ;  /* 0x000000000f087348 */ /* 0x000fea0003c00000 */
[----:B------:R0:W1:Y:S02]  /*24720*/  SHFL.IDX P6, R14, R13, R12, R11 ;  /* 0x0000000c0d0e7389 */ /* 0x00006400000c000b */
[----:B01----:R-:W-:Y:S01]  /*24730*/  ENDCOLLECTIVE ;  /* 0x000000000000791b */ /* 0x003fe20003800000 */
.L_x_958:
[----:B------:R-:W-:Y:S02]  /*24740*/  IMAD.MOV.U32 R13, RZ, RZ, R26 ;  /* 0x000000ffff0d7224 */ /* 0x000fe400078e001a */
[----:B------:R-:W-:-:S07]  /*24750*/  IMAD.MOV.U32 R24, RZ, RZ, R14 ;  /* 0x000000ffff187224 */ /* 0x000fce00078e000e */
[----:B------:R-:W-:Y:S05]  /*24760*/  WARPSYNC.COLLECTIVE R15, `(.L_x_959) ;  /* 0x000000000f087348 */ /* 0x000fea0003c00000 */
[----:B------:R0:W1:Y:S02]  /*24770*/  SHFL.IDX P6, R14, R13, R12, R11 ;  /* 0x0000000c0d0e7389 */ /* 0x00006400000c000b */
[----:B01----:R-:W-:Y:S01]  /*24780*/  ENDCOLLECTIVE ;  /* 0x000000000000791b */ /* 0x003fe20003800000 */
.L_x_959:
[----:B------:R-:W-:Y:S01]  /*24790*/  IMAD.MOV.U32 R25, RZ, RZ, R14 ;  /* 0x000000ffff197224 */ /* 0x000fe200078e000e */
[----:B------:R-:W-:Y:S06]  /*247a0*/  BRA `(.L_x_960) ;  /* 0xffffff2c00c87947 */ /* 0x000fec000383ffff */
.L_x_674:
[----:B------:R-:W-:Y:S01]  /*247b0*/  BSSY B1, `(.L_x_961) ;  /* 0x0000008000017945 */ /* 0x000fe20003800000 */
[----:B----4-:R-:W-:Y:S01]  /*247c0*/  IMAD.MOV.U32 R13, RZ, RZ, R27 ;  /* 0x000000ffff0d7224 */ /* 0x010fe200078e001b */
[----:B------:R-:W-:Y:S01]  /*247d0*/  MOV R12, 0x1 ;  /* 0x00000001000c7802 */ /* 0x000fe20000000f00 */
[----:B------:R-:W-:Y:S02]  /*247e0*/  IMAD.MOV.U32 R11, RZ, RZ, 0x1c1f ;  /* 0x00001c1fff0b7424 */ /* 0x000fe400078e00ff */
[----:B------:R-:W-:-:S07]  /*247f0*/  IMAD.MOV.U32 R15, RZ, RZ, -0x1 ;  /* 0xffffffffff0f7424 */ /* 0x000fce00078e00ff */
[----:B012---:R-:W-:Y:S05]  /*24800*/  WARPSYNC.COLLECTIVE R15, `(.L_x_962) ;  /* 0x000000000f087348 */ /* 0x007fea0003c00000 */
[----:B------:R3:W4:Y:S02]  /*24810*/  SHFL.IDX P6, R14, R13, R12, R11 ;  /* 0x0000000c0d0e7389 */ /* 0x00072400000c000b */
[----:B01234-:R-:W-:Y:S01]  /*24820*/  ENDCOLLECTIVE ;  /* 0x000000000000791b */ /* 0x01ffe20003800000 */
.L_x_962:
[----:B------:R-:W-:Y:S05]  /*24830*/  BSYNC B1 ;  /* 0x0000000000017941 */ /* 0x000fea0003800000 */
.L_x_961:
        /* <DEDUP_REMOVED lines=8> */
.L_x_963:
[----:B------:R-:W-:Y:S05]  /*248c0*/  BRA `(.L_x_964) ;  /* 0xffffff34007c7947 */ /* 0x000fea000383ffff */
.L_x_678:
[----:B------:R-:W-:Y:S01]  /*248d0*/  IMAD.MOV.U32 R13, RZ, RZ, R2 ;  /* 0x000000ffff0d7224 */ /* 0x000fe200078e0002 */
[----:B------:R-:W-:Y:S01]  /*248e0*/  MOV R11, 0x181f ;  /* 0x0000181f000b7802 */ /* 0x000fe20000000f00 */
[----:B------:R-:W-:Y:S02]  /*248f0*/  IMAD.MOV.U32 R12, RZ, RZ, RZ ;  /* 0x000000ffff0c7224 */ /* 0x000fe400078e00ff */
[----:B------:R-:W-:-:S07]  /*24900*/  IMAD.MOV.U32 R15, RZ, RZ, -0x1 ;  /* 0xffffffffff0f7424 */ /* 0x000fce00078e00ff */
[----:B0-2---:R-:W-:Y:S05]  /*24910*/  WARPSYNC.COLLECTIVE R15, `(.L_x_965) ;  /* 0x000000000f087348 */ /* 0x005fea0003c00000 */
[----:B------:R1:W3:Y:S02]  /*24920*/  SHFL.IDX P6, R14, R13, R12, R11 ;  /* 0x0000000c0d0e7389 */ /* 0x0002e400000c000b */
[----:B0123--:R-:W-:Y:S01]  /*24930*/  ENDCOLLECTIVE ;  /* 0x000000000000791b */ /* 0x00ffe20003800000 */
.L_x_965:
[----:B------:R-:W-:Y:S02]  /*24940*/  IMAD.MOV.U32 R13, RZ, RZ, R0 ;  /* 0x000000ffff0d7224 */ /* 0x000fe400078e0000 */
[----:B------:R-:W-:-:S07]  /*24950*/  IMAD.MOV.U32 R3, RZ, RZ, R14 ;  /* 0x000000ffff037224 */ /* 0x000fce00078e000e */
[----:B------:R-:W-:Y:S05]  /*24960*/  WARPSYNC.COLLECTIVE R15, `(.L_x_966) ;  /* 0x000000000f087348 */ /* 0x000fea0003c00000 */
[----:B------:R0:W1:Y:S02]  /*24970*/  SHFL.IDX P6, R14, R13, R12, R11 ;  /* 0x0000000c0d0e7389 */ /* 0x00006400000c000b */
[----:B01----:R-:W-:Y:S01]  /*24980*/  ENDCOLLECTIVE ;  /* 0x000000000000791b */ /* 0x003fe20003800000 */
.L_x_966:
[----:B------:R-:W-:Y:S05]  /*24990*/  BRA `(.L_x_967) ;  /* 0xffffff4400107947 */ /* 0x000fea000383ffff */
.L_x_681:
[----:B------:R-:W-:Y:S01]  /*249a0*/  BSSY B1, `(.L_x_968) ;  /* 0x0000008000017945 */ /* 0x000fe20003800000 */
[----:B------:R-:W-:Y:S01]  /*249b0*/  IMAD.MOV.U32 R13, RZ, RZ, R2 ;  /* 0x000000ffff0d7224 */ /* 0x000fe200078e0002 */
[----:B------:R-:W-:Y:S01]  /*249c0*/  MOV R12, 0x1 ;  /* 0x00000001000c7802 */ /* 0x000fe20000000f00 */
[----:B------:R-:W-:Y:S02]  /*249d0*/  IMAD.MOV.U32 R11, RZ, RZ, 0x181f ;  /* 0x0000181fff0b7424 */ /* 0x000fe400078e00ff */
[----:B---3--:R-:W-:-:S07]  /*249e0*/  IMAD.MOV.U32 R15, RZ, RZ, -0x1 ;  /* 0xffffffffff0f7424 */ /* 0x008fce00078e00ff */
[----:B012-4-:R-:W-:Y:S05]  /*249f0*/  WARPSYNC.COLLECTIVE R15, `(.L_x_969) ;  /* 0x000000000f087348 */ /* 0x017fea0003c00000 */
[----:B----4-:R3:W4:Y:S02]  /*24a00*/  SHFL.IDX P6, R14, R13, R12, R11 ;  /* 0x0000000c0d0e7389 */ /* 0x01072400000c000b */
[----:B01234-:R-:W-:Y:S01]  /*24a10*/  ENDCOLLECTIVE ;  /* 0x000000000000791b */ /* 0x01ffe20003800000 */
.L_x_969:
[----:B------:R-:W-:Y:S05]  /*24a20*/  BSYNC B1 ;  /* 0x0000000000017941 */ /* 0x000fea0003800000 */
.L_x_968:
        /* <DEDUP_REMOVED lines=8> */
.L_x_970:
[----:B------:R-:W-:Y:S05]  /*24ab0*/  BRA `(.L_x_971) ;  /* 0xffffff44001c7947 */ /* 0x000fea000383ffff */
.L_x_684:
[----:B------:R-:W-:Y:S01]  /*24ac0*/  BSSY B1, `(.L_x_972) ;  /* 0x0000008000017945 */ /* 0x000fe20003800000 */
[----:B------:R-:W-:Y:S01]  /*24ad0*/  IMAD.MOV.U32 R13, RZ, RZ, R2 ;  /* 0x000000ffff0d7224 */ /* 0x000fe200078e0002 */
[----:B------:R-:W-:Y:S01]  /*24ae0*/  MOV R11, 0x181f ;  /* 0x0000181f000b7802 */ /* 0x000fe20000000f00 */
[----:B------:R-:W-:Y:S02]  /*24af0*/  IMAD.MOV.U32 R12, RZ, RZ, 0x2 ;  /* 0x00000002ff0c7424 */ /* 0x000fe400078e00ff */
[----:B0-----:R-:W-:-:S07]  /*24b00*/  IMAD.MOV.U32 R15, RZ, RZ, -0x1 ;  /* 0xffffffffff0f7424 */ /* 0x001fce00078e00ff */
[----:B-1234-:R-:W-:Y:S05]  /*24b10*/  WARPSYNC.COLLECTIVE R15, `(.L_x_973) ;  /* 0x000000000f087348 */ /* 0x01efea0003c00000 */
[----:B----4-:R0:W4:Y:S02]  /*24b20*/  SHFL.IDX P6, R14, R13, R12, R11 ;  /* 0x0000000c0d0e7389 */ /* 0x01012400000c000b */
[----:B01234-:R-:W-:Y:S01]  /*24b30*/  ENDCOLLECTIVE ;  /* 0x000000000000791b */ /* 0x01ffe20003800000 */
.L_x_973:
[----:B------:R-:W-:Y:S05]  /*24b40*/  BSYNC B1 ;  /* 0x0000000000017941 */ /* 0x000fea0003800000 */
.L_x_972:
        /* <DEDUP_REMOVED lines=8> */
.L_x_974:
[----:B------:R-:W-:Y:S05]  /*24bd0*/  BRA `(.L_x_975) ;  /* 0xffffff4400247947 */ /* 0x000fea000383ffff */
.L_x_687:
[----:B------:R-:W-:Y:S01]  /*24be0*/  BSSY B1, `(.L_x_976) ;  /* 0x0000008000017945 */ /* 0x000fe20003800000 */
[----:B------:R-:W-:Y:S01]  /*24bf0*/  IMAD.MOV.U32 R13, RZ, RZ, R2 ;  /* 0x000000ffff0d7224 */ /* 0x000fe200078e0002 */
[----:B0-----:R-:W-:Y:S01]  /*24c00*/  MOV R15, 0xffffffff ;  /* 0xffffffff000f7802 */ /* 0x001fe20000000f00 */
[----:B------:R-:W-:Y:S02]  /*24c10*/  IMAD.MOV.U32 R12, RZ, RZ, 0x3 ;  /* 0x00000003ff0c7424 */ /* 0x000fe400078e00ff */
[----:B------:R-:W-:-:S07]  /*24c20*/  IMAD.MOV.U32 R11, RZ, RZ, 0x181f ;  /* 0x0000181fff0b7424 */ /* 0x000fce00078e00ff */
[----:B-1234-:R-:W-:Y:S05]  /*24c30*/  WARPSYNC.COLLECTIVE R15, `(.L_x_977) ;  /* 0x000000000f087348 */ /* 0x01efea0003c00000 */
[----:B------:R0:W0:Y:S02]  /*24c40*/  SHFL.IDX P6, R14, R13, R12, R11 ;  /* 0x0000000c0d0e7389 */ /* 0x00002400000c000b */
[----:B01234-:R-:W-:Y:S01]  /*24c50*/  ENDCOLLECTIVE ;  /* 0x000000000000791b */ /* 0x01ffe20003800000 */
.L_x_977:
[----:B------:R-:W-:Y:S05]  /*24c60*/  BSYNC B1 ;  /* 0x0000000000017941 */ /* 0x000fea0003800000 */
.L_x_976:
        /* <DEDUP_REMOVED lines=8> */
.L_x_978:
[----:B------:R-:W-:Y:S05]  /*24cf0*/  BRA `(.L_x_979) ;  /* 0xffffff44002c7947 */ /* 0x000fea000383ffff */
.L_x_703:
[----:B------:R-:W0:Y:S01]  /*24d00*/  S2R R9, SR_TID.X ;  /* 0x0000000000097919 */ /* 0x000e220000002100 */
[----:B------:R-:W-:Y:S01]  /*24d10*/  BSSY B1, `(.L_x_980) ;  /* 0x000000a000017945 */ /* 0x000fe20003800000 */
[----:B------:R-:W-:Y:S02]  /*24d20*/  IMAD.MOV.U32 R12, RZ, RZ, RZ ;  /* 0x000000ffff0c7224 */ /* 0x000fe400078e00ff */
[----:B------:R-:W-:Y:S02]  /*24d30*/  IMAD.MOV.U32 R11, RZ, RZ, 0x1f ;  /* 0x0000001fff0b7424 */ /* 0x000fe400078e00ff */
[----:B------:R-:W-:Y:S01]  /*24d40*/  IMAD.MOV.U32 R15, RZ, RZ, -0x1 ;  /* 0xffffffffff0f7424 */ /* 0x000fe200078e00ff */
[----:B0-----:R-:W-:-:S04]  /*24d50*/  SHF.R.U32.HI R9, RZ, 0x5, R9 ;  /* 0x00000005ff097819 */ /* 0x001fc80000011609 */
[----:B------:R-:W-:-:S05]  /*24d60*/  LOP3.LUT R9, R9, 0x3, RZ, 0xc0, !PT ;  /* 0x0000000309097812 */ /* 0x000fca00078ec0ff */
[----:B------:R-:W-:-:S07]  /*24d70*/  IMAD.MOV.U32 R13, RZ, RZ, R9 ;  /* 0x000000ffff0d7224 */ /* 0x000fce00078e0009 */
[----:B------:R-:W-:Y:S05]  /*24d80*/  WARPSYNC.COLLECTIVE R15, `(.L_x_981) ;  /* 0x000000000f087348 */ /* 0x000fea0003c00000 */
[----:B------:R0:W1:Y:S02]  /*24d90*/  SHFL.IDX P6, R14, R13, R12, R11 ;  /* 0x0000000c0d0e7389 */ /* 0x00006400000c000b */
[----:B01----:R-:W-:Y:S01]  /*24da0*/  ENDCOLLECTIVE ;  /* 0x000000000000791b */ /* 0x003fe20003800000 */
.L_x_981:
[----:B------:R-:W-:Y:S05]  /*24db0*/  BSYNC B1 ;  /* 0x0000000000017941 */ /* 0x000fea0003800000 */
.L_x_980:
[----:B------:R-:W-:Y:S05]  /*24dc0*/  BRA `(.L_x_982) ;  /* 0xffffff5c004c7947 */ /* 0x000fea000383ffff */
.L_x_705:
[----:B------:R-:W-:Y:S01]  /*24dd0*/  BSSY B1, `(.L_x_983) ;  /* 0x0000006000017945 */ /* 0x000fe20003800000 */
[----:B------:R-:W-:-:S07]  /*24de0*/  MOV R15, 0xffffffff ;  /* 0xffffffff000f7802 */ /* 0x000fce0000000f00 */
[----:B0-----:R-:W-:Y:S05]  /*24df0*/  WARPSYNC.COLLECTIVE R15, `(.L_x_984) ;  /* 0x000000000f0c7348 */ /* 0x001fea0003c00000 */
[----:B------:R-:W-:Y:S02]  /*24e00*/  ELECT P6, UR62, PT ;  /* 0x00000000003e782f */ /* 0x000fe400038c0000 */
[----:B------:R-:W-:Y:S01]  /*24e10*/  MOV R14, UR62 ;  /* 0x0000003e000e7c02 */ /* 0x000fe20008000f00 */
[----:B0-----:R-:W-:Y:S10]  /*24e20*/  ENDCOLLECTIVE ;  /* 0x000000000000791b */ /* 0x001ff40003800000 */
.L_x_984:
[----:B------:R-:W-:Y:S05]  /*24e30*/  BSYNC B1 ;  /* 0x0000000000017941 */ /* 0x000fea0003800000 */
.L_x_983:
[----:B------:R-:W-:Y:S05]  /*24e40*/  BRA `(.L_x_704) ;  /* 0xffffff5c00447947 */ /* 0x000fea000383ffff */
.L_x_707:
[----:B0-----:R0:W1:Y:S02]  /*24e50*/  SYNCS.PHASECHK.TRANS64.TRYWAIT P0, [R23+URZ+0x22820], R8 ;  /* 0x02282008170075a7 */ /* 0x001064000800017f */
[----:B-1----:R-:W-:Y:S05]  /*24e60*/  @!P0 NANOSLEEP.SYNCS 0x989680 ;  /* 0x009896800000895d */ /* 0x002fea0003900000 */
[----:B------:R-:W1:Y:S02]  /*24e70*/  @!P0 SYNCS.PHASECHK.TRANS64 P0, [R23+URZ+0x22820], R8 ;  /* 0x02282008170085a7 */ /* 0x000e64000800007f */
[----:B-1----:R-:W-:Y:S05]  /*24e80*/  @!P0 BRA `(.L_x_707) ;  /* 0xfffffffc00f08947 */ /* 0x002fea000383ffff */
[----:B------:R-:W-:Y:S05]  /*24e90*/  BRA `(.L_x_985) ;  /* 0xffffff5c00547947 */ /* 0x000fea000383ffff */
.L_x_711:
[----:B0-----:R0:W1:Y:S02]  /*24ea0*/  SYNCS.PHASECHK.TRANS64.TRYWAIT P0, [R8+URZ+0x228a0], R9 ;  /* 0x0228a009080075a7 */ /* 0x001064000800017f */
[----:B-1----:R-:W-:Y:S05]  /*24eb0*/  @!P0 NANOSLEEP.SYNCS 0x989680 ;  /* 0x009896800000895d */ /* 0x002fea0003900000 */
[----:B------:R-:W1:Y:S02]  /*24ec0*/  @!P0 SYNCS.PHASECHK.TRANS64 P0, [R8+URZ+0x228a0], R9 ;  /* 0x0228a009080085a7 */ /* 0x000e64000800007f */
[----:B-1----:R-:W-:Y:S05]  /*24ed0*/  @!P0 BRA `(.L_x_711) ;  /* 0xfffffffc00f08947 */ /* 0x002fea000383ffff */
[----:B------:R-:W-:Y:S05]  /*24ee0*/  BRA `(.L_x_986) ;  /* 0xffffff5c006c7947 */ /* 0x000fea000383ffff */
.L_x_716:
[----:B-1----:R1:W2:Y:S02]  /*24ef0*/  SYNCS.PHASECHK.TRANS64.TRYWAIT P0, [R8+URZ+0x228c0], R9 ;  /* 0x0228c009080075a7 */ /* 0x0022a4000800017f */
[----:B--2---:R-:W-:Y:S05]  /*24f00*/  @!P0 NANOSLEEP.SYNCS 0x989680 ;  /* 0x009896800000895d */ /* 0x004fea0003900000 */
[----:B------:R-:W2:Y:S02]  /*24f10*/  @!P0 SYNCS.PHASECHK.TRANS64 P0, [R8+URZ+0x228c0], R9 ;  /* 0x0228c009080085a7 */ /* 0x000ea4000800007f */
[----:B--2---:R-:W-:Y:S05]  /*24f20*/  @!P0 BRA `(.L_x_716) ;  /* 0xfffffffc00f08947 */ /* 0x004fea000383ffff */
[----:B------:R-:W-:Y:S05]  /*24f30*/  BRA `(.L_x_987) ;  /* 0xffffff5c00e87947 */ /* 0x000fea000383ffff */
.L_x_723:
[----:B0-----:R0:W1:Y:S02]  /*24f40*/  SYNCS.PHASECHK.TRANS64.TRYWAIT P2, [R8+URZ+0x228a0], R9 ;  /* 0x0228a009080075a7 */ /* 0x001064000804017f */
[----:B-1----:R-:W-:Y:S05]  /*24f50*/  @!P2 NANOSLEEP.SYNCS 0x989680 ;  /* 0x009896800000a95d */ /* 0x002fea0003900000 */
[----:B------:R-:W1:Y:S02]  /*24f60*/  @!P2 SYNCS.PHASECHK.TRANS64 P2, [R8+URZ+0x228a0], R9 ;  /* 0x0228a0090800a5a7 */ /* 0x000e64000804007f */
[----:B-1----:R-:W-:Y:S05]  /*24f70*/  @!P2 BRA `(.L_x_723) ;  /* 0xfffffffc00f0a947 */ /* 0x002fea000383ffff */
[----:B------:R-:W-:Y:S05]  /*24f80*/  BRA `(.L_x_988) ;  /* 0xffffff6000a47947 */ /* 0x000fea000383ffff */
.L_x_728:
[----:B-1----:R1:W2:Y:S02]  /*24f90*/  SYNCS.PHASECHK.TRANS64.TRYWAIT P2, [R8+URZ+0x228c0], R9 ;  /* 0x0228c009080075a7 */ /* 0x0022a4000804017f */
[----:B--2---:R-:W-:Y:S05]  /*24fa0*/  @!P2 NANOSLEEP.SYNCS 0x989680 ;  /* 0x009896800000a95d */ /* 0x004fea0003900000 */
[----:B------:R-:W2:Y:S02]  /*24fb0*/  @!P2 SYNCS.PHASECHK.TRANS64 P2, [R8+URZ+0x228c0], R9 ;  /* 0x0228c0090800a5a7 */ /* 0x000ea4000804007f */
[----:B--2---:R-:W-:Y:S05]  /*24fc0*/  @!P2 BRA `(.L_x_728) ;  /* 0xfffffffc00f0a947 */ /* 0x004fea000383ffff */
[----:B------:R-:W-:Y:S05]  /*24fd0*/  BRA `(.L_x_989) ;  /* 0xffffff64001c7947 */ /* 0x000fea000383ffff */
.L_x_745:
[----:B------:R-:W0:Y:S01]  /*24fe0*/  S2R R20, SR_TID.X ;  /* 0x0000000000147919 */ /* 0x000e220000002100 */
[----:B------:R-:W-:Y:S01]  /*24ff0*/  BSSY B0, `(.L_x_990) ;  /* 0x000000a000007945 */ /* 0x000fe20003800000 */
[----:B------:R-:W-:Y:S02]  /*25000*/  IMAD.MOV.U32 R11, RZ, RZ, 0x1f ;  /* 0x0000001fff0b7424 */ /* 0x000fe400078e00ff */
[----:B------:R-:W-:Y:S01]  /*25010*/  IMAD.MOV.U32 R15, RZ, RZ, -0x1 ;  /* 0xffffffffff0f7424 */ /* 0x000fe200078e00ff */
[----:B0-----:R-:W-:-:S04]  /*25020*/  SHF.R.U32.HI R12, RZ, 0x5, R20 ;  /* 0x00000005ff0c7819 */ /* 0x001fc80000011614 */
[----:B------:R-:W-:-:S05]  /*25030*/  LOP3.LUT R12, R12, 0x3, RZ, 0xc0, !PT ;  /* 0x000000030c0c7812 */ /* 0x000fca00078ec0ff */
[----:B------:R-:W-:Y:S02]  /*25040*/  IMAD.MOV.U32 R13, RZ, RZ, R12 ;  /* 0x000000ffff0d7224 */ /* 0x000fe400078e000c */
[----:B------:R-:W-:-:S07]  /*25050*/  IMAD.MOV.U32 R12, RZ, RZ, RZ ;  /* 0x000000ffff0c7224 */ /* 0x000fce00078e00ff */
[----:B-----5:R-:W-:Y:S05]  /*25060*/  WARPSYNC.COLLECTIVE R15, `(.L_x_991) ;  /* 0x000000000f087348 */ /* 0x020fea0003c00000 */
[----:B------:R0:W1:Y:S02]  /*25070*/  SHFL.IDX P6, R14, R13, R12, R11 ;  /* 0x0000000c0d0e7389 */ /* 0x00006400000c000b */
[----:B01---5:R-:W-:Y:S01]  /*25080*/  ENDCOLLECTIVE ;  /* 0x000000000000791b */ /* 0x023fe20003800000 */
.L_x_991:
[----:B------:R-:W-:Y:S05]  /*25090*/  BSYNC B0 ;  /* 0x0000000000007941 */ /* 0x000fea0003800000 */
.L_x_990:
[----:B------:R-:W-:Y:S05]  /*250a0*/  BRA `(.L_x_992) ;  /* 0xffffff7000f87947 */ /* 0x000fea000383ffff */
.L_x_748:
[----:B0-----:R-:W2:Y:S02]  /*250b0*/  LDL R2, [R1+0x28] ;  /* 0x0000280001027983 */ /* 0x001ea40000100800 */
[----:B--2---:R0:W1:Y:S02]  /*250c0*/  SYNCS.PHASECHK.TRANS64.TRYWAIT P0, [R4+URZ+0x22880], R2 ;  /* 0x02288002040075a7 */ /* 0x004064000800017f */
[----:B-1----:R-:W-:Y:S05]  /*250d0*/  @!P0 NANOSLEEP.SYNCS 0x989680 ;  /* 0x009896800000895d */ /* 0x002fea0003900000 */
[----:B------:R-:W1:Y:S02]  /*250e0*/  @!P0 SYNCS.PHASECHK.TRANS64 P0, [R4+URZ+0x22880], R2 ;  /* 0x02288002040085a7 */ /* 0x000e64000800007f */
[----:B-1----:R-:W-:Y:S05]  /*250f0*/  @!P0 BRA `(.L_x_748) ;  /* 0xfffffffc00ec8947 */ /* 0x002fea000383ffff */
[----:B------:R-:W-:Y:S05]  /*25100*/  BRA `(.L_x_993) ;  /* 0xffffff7400087947 */ /* 0x000fea000383ffff */
.L_x_749:
[----:B------:R-:W-:Y:S01]  /*25110*/  BSSY B0, `(.L_x_994) ;  /* 0x0000008000007945 */ /* 0x000fe20003800000 */
[----:B------:R-:W-:Y:S01]  /*25120*/  MOV R13, R9 ;  /* 0x00000009000d7202 */ /* 0x000fe20000000f00 */
[----:B------:R-:W-:Y:S02]  /*25130*/  IMAD.MOV.U32 R12, RZ, RZ, RZ ;  /* 0x000000ffff0c7224 */ /* 0x000fe400078e00ff */
[----:B------:R-:W-:Y:S02]  /*25140*/  IMAD.MOV.U32 R11, RZ, RZ, 0x181f ;  /* 0x0000181fff0b7424 */ /* 0x000fe400078e00ff */
[----:B------:R-:W-:-:S07]  /*25150*/  IMAD.MOV.U32 R15, RZ, RZ, -0x1 ;  /* 0xffffffffff0f7424 */ /* 0x000fce00078e00ff */
[----:B------:R-:W-:Y:S05]  /*25160*/  WARPSYNC.COLLECTIVE R15, `(.L_x_995) ;  /* 0x000000000f087348 */ /* 0x000fea0003c00000 */
[----:B------:R0:W1:Y:S02]  /*25170*/  SHFL.IDX P6, R14, R13, R12, R11 ;  /* 0x0000000c0d0e7389 */ /* 0x00006400000c000b */
[----:B01----:R-:W-:Y:S01]  /*25180*/  ENDCOLLECTIVE ;  /* 0x000000000000791b */ /* 0x003fe20003800000 */
.L_x_995:
[----:B------:R-:W-:Y:S05]  /*25190*/  BSYNC B0 ;  /* 0x0000000000007941 */ /* 0x000fea0003800000 */
.L_x_994:
[----:B------:R-:W-:Y:S01]  /*251a0*/  MOV R13, R10 ;  /* 0x0000000a000d7202 */ /* 0x000fe20000000f00 */
[----:B------:R-:W-:Y:S01]  /*251b0*/  IMAD.MOV.U32 R12, RZ, RZ, RZ ;  /* 0x000000ffff0c7224 */ /* 0x000fe200078e00ff */
[----:B------:R-:W-:Y:S01]  /*251c0*/  ISETP.GE.AND P2, PT, R20, 0x21, PT ;  /* 0x000000211400780c */ /* 0x000fe20003f46270 */
[----:B------:R-:W-:Y:S01]  /*251d0*/  IMAD.MOV.U32 R11, RZ, RZ, 0x181f ;  /* 0x0000181fff0b7424 */ /* 0x000fe200078e00ff */
[----:B------:R-:W-:Y:S01]  /*251e0*/  LOP3.LUT R22, R22, 0xffffffef, RZ, 0xc0, !PT ;  /* 0xffffffef16167812 */ /* 0x000fe200078ec0ff */
[----:B------:R-:W-:Y:S01]  /*251f0*/  IMAD.MOV.U32 R15, RZ, RZ, -0x1 ;  /* 0xffffffffff0f7424 */ /* 0x000fe200078e00ff */
[C---:B------:R-:W-:Y:S01]  /*25200*/  ISETP.GE.AND P3, PT, R20.reuse, 0x91, PT ;  /* 0x000000911400780c */ /* 0x040fe20003f66270 */
[----:B------:R-:W-:Y:S01]  /*25210*/  IMAD.MOV.U32 R0, RZ, RZ, R14 ;  /* 0x000000ffff007224 */ /* 0x000fe200078e000e */
[----:B------:R-:W-:-:S13]  /*25220*/  ISETP.GE.AND P5, PT, R20, 0x31, PT ;  /* 0x000000311400780c */ /* 0x000fda0003fa6270 */
[----:B------:R-:W-:Y:S05]  /*25230*/  WARPSYNC.COLLECTIVE R15, `(.L_x_996) ;  /* 0x000000000f087348 */ /* 0x000fea0003c00000 */
[----:B------:R0:W1:Y:S02]  /*25240*/  SHFL.IDX P6, R14, R13, R12, R11 ;  /* 0x0000000c0d0e7389 */ /* 0x00006400000c000b */
[----:B01----:R-:W-:Y:S01]  /*25250*/  ENDCOLLECTIVE ;  /* 0x000000000000791b */ /* 0x003fe20003800000 */
.L_x_996:
[----:B------:R-:W-:Y:S01]  /*25260*/  ISETP.GE.AND P4, PT, R20, 0x61, PT ;  /* 0x000000611400780c */ /* 0x000fe20003f86270 */
[----:B------:R-:W-:Y:S02]  /*25270*/  IMAD.MOV.U32 R13, RZ, RZ, R9 ;  /* 0x000000ffff0d7224 */ /* 0x000fe400078e0009 */
[----:B------:R-:W-:-:S05]  /*25280*/  IMAD.MOV.U32 R12, RZ, RZ, R14 ;  /* 0x000000ffff0c7224 */ /* 0x000fca00078e000e */
[----:B------:R-:W-:Y:S01]  /*25290*/  IADD3 R26, P1, R30, R12, RZ ;  /* 0x0000000c1e1a7210 */ /* 0x000fe20007f3e0ff */
[----:B------:R-:W-:-:S03]  /*252a0*/  IMAD.MOV.U32 R12, RZ, RZ, 0x1 ;  /* 0x00000001ff0c7424 */ /* 0x000fc600078e00ff */
[----:B------:R-:W-:Y:S01]  /*252b0*/  IADD3.X R27, RZ, R0, RZ, P1, !PT ;  /* 0x00000000ff1b7210 */ /* 0x000fe20000ffe4ff */
[----:B------:R-:W-:-:S08]  /*252c0*/  IMAD.IADD R0, R23, 0x1, R21 ;  /* 0x0000000117007824 */ /* 0x000fd000078e0215 */
[----:B------:R-:W-:Y:S05]  /*252d0*/  WARPSYNC.COLLECTIVE R15, `(.L_x_997) ;  /* 0x000000000f087348 */ /* 0x000fea0003c00000 */
[----:B------:R0:W1:Y:S02]  /*252e0*/  SHFL.IDX P6, R14, R13, R12, R11 ;  /* 0x0000000c0d0e7389 */ /* 0x00006400000c000b */
[----:B01----:R-:W-:Y:S01]  /*252f0*/  ENDCOLLECTIVE ;  /* 0x000000000000791b */ /* 0x003fe20003800000 */
.L_x_997:
[----:B------:R-:W-:Y:S02]  /*25300*/  ISETP.LT.OR P1, PT, R20, 0x1, P0 ;  /* 0x000000011400780c */ /* 0x000fe40000721670 */
[----:B------:R-:W-:-:S11]  /*25310*/  MOV R13, R10 ;  /* 0x0000000a000d7202 */ /* 0x000fd60000000f00 */
        /* <DEDUP_REMOVED lines=8> */
.L_x_998:
        /* <DEDUP_REMOVED lines=8> */
.L_x_999:
[----:B------:R-:W-:Y:S01]  /*25420*/  ISETP.LT.OR P1, PT, R20, 0x11, P0 ;  /* 0x000000111400780c */ /* 0x000fe20000721670 */
[----:B------:R-:W-:-:S12]  /*25430*/  IMAD.MOV.U32 R13, RZ, RZ, R10 ;  /* 0x000000ffff0d7224 */ /* 0x000fd800078e000a */
[----:B------:R-:W-:Y:S01]  /*25440*/  @!PT LDS RZ, [RZ] ;  /* 0x00000000fffff984 */ /* 0x000fe20000000800 */
[----:B------:R-:W-:Y:S01]  /*25450*/  @!PT LDS RZ, [RZ] ;  /* 0x00000000fffff984 */ /* 0x000fe20000000800 */
[----:B------:R-:W-:Y:S01]  /*25460*/  @!PT LDS RZ, [RZ] ;  /* 0x00000000fffff984 */ /* 0x000fe20000000800 */
[----:B------:R0:W-:Y:S01]  /*25470*/  LDGSTS.E.BYPASS.LTC128B.128 [R0+0xac00], desc[UR36][R26.64], !P1 ;  /* 0x0ac000001a007fae */ /* 0x0001e2000c901d64 */
[----:B------:R-:W-:-:S07]  /*25480*/  MOV R21, R14 ;  /* 0x0000000e00157202 */ /* 0x000fce0000000f00 */
[----:B0-----:R-:W-:Y:S05]  /*25490*/  WARPSYNC.COLLECTIVE R15, `(.L_x_1000) ;  /* 0x000000000f087348 */ /* 0x001fea0003c00000 */
[----:B------:R1:W2:Y:S02]  /*254a0*/  SHFL.IDX P6, R14, R13, R12, R11 ;  /* 0x0000000c0d0e7389 */ /* 0x0002a400000c000b */
[----:B012---:R-:W-:Y:S01]  /*254b0*/  ENDCOLLECTIVE ;  /* 0x000000000000791b */ /* 0x007fe20003800000 */
.L_x_1000:
[----:B------:R-:W-:Y:S02]  /*254c0*/  IMAD.MOV.U32 R13, RZ, RZ, R9 ;  /* 0x000000ffff0d7224 */ /* 0x000fe400078e0009 */
[----:B------:R-:W-:-:S05]  /*254d0*/  IMAD.MOV.U32 R12, RZ, RZ, R14 ;  /* 0x000000ffff0c7224 */ /* 0x000fca00078e000e */
[----:B------:R-:W-:Y:S02]  /*254e0*/  IADD3 R26, P1, R30, R12, RZ ;  /* 0x0000000c1e1a7210 */ /* 0x000fe40007f3e0ff */
[----:B------:R-:W-:-:S03]  /*254f0*/  MOV R12, 0x3 ;  /* 0x00000003000c7802 */ /* 0x000fc60000000f00 */
[----:B------:R-:W-:Y:S01]  /*25500*/  IMAD.X R27, RZ, RZ, R21, P1 ;  /* 0x000000ffff1b7224 */ /* 0x000fe200008e0615 */
[----:B------:R-:W-:-:S13]  /*25510*/  ISETP.LT.OR P1, PT, R20, 0x21, P0 ;  /* 0x000000211400780c */ /* 0x000fda0000721670 */
[----:B------:R-:W-:Y:S05]  /*25520*/  WARPSYNC.COLLECTIVE R15, `(.L_x_1001) ;  /* 0x000000000f087348 */ /* 0x000fea0003c00000 */
[----:B------:R0:W1:Y:S02]  /*25530*/  SHFL.IDX P6, R14, R13, R12, R11 ;  /* 0x0000000c0d0e7389 */ /* 0x00006400000c000b */
[----:B01----:R-:W-:Y:S01]  /*25540*/  ENDCOLLECTIVE ;  /* 0x000000000000791b */ /* 0x003fe20003800000 */
.L_x_1001:
        /* <DEDUP_REMOVED lines=9> */
.L_x_1002:
[----:B------:R-:W-:Y:S01]  /*255e0*/  MOV R13, R9 ;  /* 0x00000009000d7202 */ /* 0x000fe20000000f00 */
[----:B------:R-:W-:-:S05]  /*255f0*/  IMAD.MOV.U32 R12, RZ, RZ, R14 ;  /* 0x000000ffff0c7224 */ /* 0x000fca00078e000e */
[----:B------:R-:W-:Y:S01]  /*25600*/  IADD3 R26, P1, R30, R12, RZ ;  /* 0x0000000c1e1a7210 */ /* 0x000fe20007f3e0ff */
[----:B------:R-:W-:-:S04]  /*25610*/  IMAD.MOV.U32 R12, RZ, RZ, 0x4 ;  /* 0x00000004ff0c7424 */ /* 0x000fc800078e00ff */
[----:B------:R-:W-:-:S08]  /*25620*/  IMAD.X R27, RZ, RZ, R21, P1 ;  /* 0x000000ffff1b7224 */ /* 0x000fd000008e0615 */
[----:B------:R-:W-:Y:S05]  /*25630*/  WARPSYNC.COLLECTIVE R15, `(.L_x_1003) ;  /* 0x000000000f087348 */ /* 0x000fea0003c00000 */
[----:B------:R0:W1:Y:S02]  /*25640*/  SHFL.IDX P6, R14, R13, R12, R11 ;  /* 0x0000000c0d0e7389 */ /* 0x00006400000c000b */
[----:B01----:R-:W-:Y:S01]  /*25650*/  ENDCOLLECTIVE ;  /* 0x000000000000791b */ /* 0x003fe20003800000 */
.L_x_1003:
        /* <DEDUP_REMOVED lines=10> */
.L_x_1004:
        /* <DEDUP_REMOVED lines=8> */
.L_x_1005:
        /* <DEDUP_REMOVED lines=10> */
.L_x_1006:
[----:B------:R-:W-:Y:S01]  /*25820*/  IMAD.MOV.U32 R13, RZ, RZ, R9 ;  /* 0x000000ffff0d7224 */ /* 0x000fe200078e0009 */
[----:B------:R-:W-:-:S04]  /*25830*/  MOV R12, R14 ;  /* 0x0000000e000c7202 */ /* 0x000fc80000000f00 */
[----:B------:R-:W-:Y:S01]  /*25840*/  IADD3 R26, P1, R30, R12, RZ ;  /* 0x0000000c1e1a7210 */ /* 0x000fe20007f3e0ff */
[----:B------:R-:W-:-:S04]  /*25850*/  IMAD.MOV.U32 R12, RZ, RZ, 0x6 ;  /* 0x00000006ff0c7424 */ /* 0x000fc800078e00ff */
[----:B------:R-:W-:-:S08]  /*25860*/  IMAD.X R27, RZ, RZ, R21, P1 ;  /* 0x000000ffff1b7224 */ /* 0x000fd000008e0615 */
[----:B------:R-:W-:Y:S05]  /*25870*/  WARPSYNC.COLLECTIVE R15, `(.L_x_1007) ;  /* 0x000000000f087348 */ /* 0x000fea0003c00000 */
[----:B------:R0:W1:Y:S02]  /*25880*/  SHFL.IDX P6, R14, R13, R12, R11 ;  /* 0x0000000c0d0e7389 */ /* 0x00006400000c000b */
[----:B01----:R-:W-:Y:S01]  /*25890*/  ENDCOLLECTIVE ;  /* 0x000000000000791b */ /* 0x003fe20003800000 */
.L_x_1007:
        /* <DEDUP_REMOVED lines=10> */
.L_x_1008:
        /* <DEDUP_REMOVED lines=8> */
.L_x_1009:
        /* <DEDUP_REMOVED lines=10> */
.L_x_1010:
[----:B------:R-:W-:Y:S01]  /*25a60*/  IMAD.MOV.U32 R13, RZ, RZ, R2 ;  /* 0x000000ffff0d7224 */ /* 0x000fe200078e0002 */
[----:B------:R-:W-:Y:S01]  /*25a70*/  MOV R12, RZ ;  /* 0x000000ff000c7202 */ /* 0x000fe20000000f00 */
[----:B------:R-:W-:-:S07]  /*25a80*/  IMAD.MOV.U32 R10, RZ, RZ, R14 ;  /* 0x000000ffff0a7224 */ /* 0x000fce00078e000e */
[----:B------:R-:W-:Y:S05]  /*25a90*/  WARPSYNC.COLLECTIVE R15, `(.L_x_1011) ;  /* 0x000000000f087348 */ /* 0x000fea0003c00000 */
[----:B------:R0:W1:Y:S02]  /*25aa0*/  SHFL.IDX P6, R14, R13, R12, R11 ;  /* 0x0000000c0d0e7389 */ /* 0x00006400000c000b */
[----:B01----:R-:W-:Y:S01]  /*25ab0*/  ENDCOLLECTIVE ;  /* 0x000000000000791b */ /* 0x003fe20003800000 */
.L_x_1011:
        /* <DEDUP_REMOVED lines=12> */
.L_x_1012:
[----:B------:R-:W-:Y:S01]  /*25b80*/  MOV R13, R2 ;  /* 0x00000002000d7202 */ /* 0x000fe20000000f00 */
[----:B------:R-:W-:Y:S02]  /*25b90*/  IMAD.MOV.U32 R12, RZ, RZ, 0x1 ;  /* 0x00000001ff0c7424 */ /* 0x000fe400078e00ff */
[----:B------:R-:W-:-:S07]  /*25ba0*/  IMAD.MOV.U32 R10, RZ, RZ, R14 ;  /* 0x000000ffff0a7224 */ /* 0x000fce00078e000e */
[----:B------:R-:W-:Y:S05]  /*25bb0*/  WARPSYNC.COLLECTIVE R15, `(.L_x_1013) ;  /* 0x000000000f087348 */ /* 0x000fea0003c00000 */
[----:B------:R0:W1:Y:S02]  /*25bc0*/  SHFL.IDX P6, R14, R13, R12, R11 ;  /* 0x0000000c0d0e7389 */ /* 0x00006400000c000b */
[----:B01----:R-:W-:Y:S01]  /*25bd0*/  ENDCOLLECTIVE ;  /* 0x000000000000791b */ /* 0x003fe20003800000 */
.L_x_1013:
        /* <DEDUP_REMOVED lines=13> */
.L_x_1014:
        /* <DEDUP_REMOVED lines=12> */
[----:B------:R-:W-:-:S04]  /*25d70*/  LOP3.LUT R22, R22, 0xfffffeff, RZ, 0xc0, !PT ;  /* 0xfffffeff16167812 */ /* 0x000fc800078ec0ff */
[----:B------:R-:W-:Y:S01]  /*25d80*/  @P3 LOP3.LUT R22, R22, 0x100, RZ, 0xfc, !PT ;  /* 0x0000010016163812 */ /* 0x000fe200078efcff */
[----:B------:R-:W-:Y:S06]  /*25d90*/  BRA `(.L_x_1015) ;  /* 0xffffff6c00dc7947 */ /* 0x000fec000383ffff */
.L_x_754:
[----:B0-----:R-:W2:Y:S02]  /*25da0*/  LDL R2, [R1+0x28] ;  /* 0x0000280001027983 */ /* 0x001ea40000100800 */
[----:B--2---:R0:W2:Y:S02]  /*25db0*/  SYNCS.PHASECHK.TRANS64.TRYWAIT P0, [R4+URZ+0x22840], R2 ;  /* 0x02284002040075a7 */ /* 0x0040a4000800017f */
[----:B--2---:R-:W-:Y:S05]  /*25dc0*/  @!P0 NANOSLEEP.SYNCS 0x989680 ;  /* 0x009896800000895d */ /* 0x004fea0003900000 */
[----:B------:R-:W2:Y:S02]  /*25dd0*/  @!P0 SYNCS.PHASECHK.TRANS64 P0, [R4+URZ+0x22840], R2 ;  /* 0x02284002040085a7 */ /* 0x000ea4000800007f */
[----:B--2---:R-:W-:Y:S05]  /*25de0*/  @!P0 BRA `(.L_x_754) ;  /* 0xfffffffc00ec8947 */ /* 0x004fea000383ffff */
[----:B------:R-:W-:Y:S05]  /*25df0*/  BRA `(.L_x_1016) ;  /* 0xffffff70002c7947 */ /* 0x000fea000383ffff */
.L_x_755:
        /* <DEDUP_REMOVED lines=8> */
.L_x_1018:
[----:B------:R-:W-:Y:S05]  /*25e80*/  BSYNC B0 ;  /* 0x0000000000007941 */ /* 0x000fea0003800000 */
.L_x_1017:
        /* <DEDUP_REMOVED lines=8> */
.L_x_1019:
[----:B------:R-:W-:Y:S02]  /*25f10*/  IMAD.MOV.U32 R13, RZ, RZ, R7 ;  /* 0x000000ffff0d7224 */ /* 0x000fe400078e0007 */
[----:B------:R-:W-:Y:S01]  /*25f20*/  IMAD.MOV.U32 R12, RZ, RZ, 0x1 ;  /* 0x00000001ff0c7424 */ /* 0x000fe200078e00ff */
[----:B------:R-:W-:Y:S01]  /*25f30*/  LOP3.LUT P6, RZ, R22, 0x40, RZ, 0xc0, !PT ;  /* 0x0000004016ff7812 */ /* 0x000fe200078cc0ff */
[----:B------:R-:W-:-:S12]  /*25f40*/  IMAD.MOV.U32 R3, RZ, RZ, R14 ;  /* 0x000000ffff037224 */ /* 0x000fd800078e000e */
[----:B------:R-:W-:-:S04]  /*25f50*/  @P6 IADD3 R3, P0, R30, R3, RZ ;  /* 0x000000031e036210 */ /* 0x000fc80007f1e0ff */
[----:B------:R-:W-:-:S04]  /*25f60*/  @P6 IADD3.X R2, RZ, R2, RZ, P0, !PT ;  /* 0x00000002ff026210 */ /* 0x000fc800007fe4ff */
[----:B------:R-:W-:-:S04]  /*25f70*/  @P6 LOP3.LUT R3, R3, R2, RZ, 0x3c, !PT ;  /* 0x0000000203036212 */ /* 0x000fc800078e3cff */
[----:B------:R-:W-:-:S04]  /*25f80*/  @P6 LOP3.LUT R2, R3, R2, RZ, 0x3c, !PT ;  /* 0x0000000203026212 */ /* 0x000fc800078e3cff */
[----:B------:R-:W-:-:S05]  /*25f90*/  @P6 LOP3.LUT R3, R3, R2, RZ, 0x3c, !PT ;  /* 0x0000000203036212 */ /* 0x000fca00078e3cff */
[----:B------:R-:W-:Y:S01]  /*25fa0*/  @!PT LDS RZ, [RZ] ;  /* 0x00000000fffff984 */ /* 0x000fe20000000800 */
[----:B------:R-:W-:Y:S01]  /*25fb0*/  @!PT LDS RZ, [RZ] ;  /* 0x00000000fffff984 */ /* 0x000fe20000000800 */
[----:B------:R-:W-:Y:S01]  /*25fc0*/  @!PT LDS RZ, [RZ] ;  /* 0x00000000fffff984 */ /* 0x000fe20000000800 */
[----:B------:R0:W-:Y:S02]  /*25fd0*/  @P6 LDGSTS.E.BYPASS.LTC128B.128 [R0+0x18400], desc[UR36][R2.64], !P3 ;  /* 0x1840000002006fae */ /* 0x0001e4000d901d64 */
[----:B0-----:R-:W-:Y:S05]  /*25fe0*/  WARPSYNC.COLLECTIVE R15, `(.L_x_1020) ;  /* 0x000000000f087348 */ /* 0x001fea0003c00000 */
[----:B------:R1:W2:Y:S02]  /*25ff0*/  SHFL.IDX P6, R14, R13, R12, R11 ;  /* 0x0000000c0d0e7389 */ /* 0x0002a400000c000b */
[----:B012---:R-:W-:Y:S01]  /*26000*/  ENDCOLLECTIVE ;  /* 0x000000000000791b */ /* 0x007fe20003800000 */
.L_x_1020:
[----:B------:R-:W-:Y:S02]  /*26010*/  IMAD.MOV.U32 R13, RZ, RZ, R8 ;  /* 0x000000ffff0d7224 */ /* 0x000fe400078e0008 */
[----:B------:R-:W-:-:S07]  /*26020*/  IMAD.MOV.U32 R2, RZ, RZ, R14 ;  /* 0x000000ffff027224 */ /* 0x000fce00078e000e */
[----:B------:R-:W-:Y:S05]  /*26030*/  WARPSYNC.COLLECTIVE R15, `(.L_x_1021) ;  /* 0x000000000f087348 */ /* 0x000fea0003c00000 */
[----:B------:R0:W1:Y:S02]  /*26040*/  SHFL.IDX P6, R14, R13, R12, R11 ;  /* 0x0000000c0d0e7389 */ /* 0x00006400000c000b */
[----:B01----:R-:W-:Y:S01]  /*26050*/  ENDCOLLECTIVE ;  /* 0x000000000000791b */ /* 0x003fe20003800000 */
.L_x_1021:
[----:B------:R-:W-:Y:S02]  /*26060*/  IMAD.MOV.U32 R13, RZ, RZ, R7 ;  /* 0x000000ffff0d7224 */ /* 0x000fe400078e0007 */
[----:B------:R-:W-:Y:S01]  /*26070*/  IMAD.MOV.U32 R12, RZ, RZ, 0x2 ;  /* 0x00000002ff0c7424 */ /* 0x000fe200078e00ff */
[----:B------:R-:W-:Y:S02]  /*26080*/  LOP3.LUT P6, RZ, R22, 0x10, RZ, 0xc0, !PT ;  /* 0x0000001016ff7812 */ /* 0x000fe400078cc0ff */
[----:B------:R-:W-:-:S11]  /*26090*/  MOV R3, R14 ;  /* 0x0000000e00037202 */ /* 0x000fd60000000f00 */
[----:B------:R-:W-:-:S05]  /*260a0*/  @P6 IADD3 R3, P0, R30, R3, RZ ;  /* 0x000000031e036210 */ /* 0x000fca0007f1e0ff */
[----:B------:R-:W-:-:S05]  /*260b0*/  @P6 IMAD.X R2, RZ, RZ, R2, P0 ;  /* 0x000000ffff026224 */ /* 0x000fca00000e0602 */
        /* <DEDUP_REMOVED lines=10> */
.L_x_1022:
[----:B------:R-:W-:Y:S01]  /*26160*/  MOV R13, R8 ;  /* 0x00000008000d7202 */ /* 0x000fe20000000f00 */
[----:B------:R-:W-:-:S07]  /*26170*/  IMAD.MOV.U32 R2, RZ, RZ, R14 ;  /* 0x000000ffff027224 */ /* 0x000fce00078e000e */
[----:B------:R-:W-:Y:S05]  /*26180*/  WARPSYNC.COLLECTIVE R15, `(.L_x_1023) ;  /* 0x000000000f087348 */ /* 0x000fea0003c00000 */
[----:B------:R0:W1:Y:S02]  /*26190*/  SHFL.IDX P6, R14, R13, R12, R11 ;  /* 0x0000000c0d0e7389 */ /* 0x00006400000c000b */
[----:B01----:R-:W-:Y:S01]  /*261a0*/  ENDCOLLECTIVE ;  /* 0x000000000000791b */ /* 0x003fe20003800000 */
.L_x_1023:
[----:B------:R-:W-:Y:S02]  /*261b0*/  IMAD.MOV.U32 R13, RZ, RZ, R7 ;  /* 0x000000ffff0d7224 */ /* 0x000fe400078e0007 */
[----:B------:R-:W-:Y:S01]  /*261c0*/  IMAD.MOV.U32 R12, RZ, RZ, 0x3 ;  /* 0x00000003ff0c7424 */ /* 0x000fe200078e00ff */
[----:B------:R-:W-:Y:S01]  /*261d0*/  LOP3.LUT P6, RZ, R22, 0x8, RZ, 0xc0, !PT ;  /* 0x0000000816ff7812 */ /* 0x000fe200078cc0ff */
[----:B------:R-:W-:-:S12]  /*261e0*/  IMAD.MOV.U32 R3, RZ, RZ, R14 ;  /* 0x000000ffff037224 */ /* 0x000fd800078e000e */
        /* <DEDUP_REMOVED lines=12> */
.L_x_1024:
[----:B------:R-:W-:Y:S01]  /*262b0*/  IMAD.MOV.U32 R13, RZ, RZ, R8 ;  /* 0x000000ffff0d7224 */ /* 0x000fe200078e0008 */
[----:B------:R-:W-:-:S07]  /*262c0*/  MOV R2, R14 ;  /* 0x0000000e00027202 */ /* 0x000fce0000000f00 */
[----:B------:R-:W-:Y:S05]  /*262d0*/  WARPSYNC.COLLECTIVE R15, `(.L_x_1025) ;  /* 0x000000000f087348 */ /* 0x000fea0003c00000 */
[----:B------:R0:W1:Y:S02]  /*262e0*/  SHFL.IDX P6, R14, R13, R12, R11 ;  /* 0x0000000c0d0e7389 */ /* 0x00006400000c000b */
[----:B01----:R-:W-:Y:S01]  /*262f0*/  ENDCOLLECTIVE ;  /* 0x000000000000791b */ /* 0x003fe20003800000 */
.L_x_1025:
[----:B------:R-:W-:Y:S01]  /*26300*/  IMAD.MOV.U32 R13, RZ, RZ, R7 ;  /* 0x000000ffff0d7224 */ /* 0x000fe200078e0007 */
[----:B------:R-:W-:Y:S01]  /*26310*/  MOV R12, 0x4 ;  /* 0x00000004000c7802 */ /* 0x000fe20000000f00 */
[----:B------:R-:W-:-:S07]  /*26320*/  IMAD.MOV.U32 R3, RZ, RZ, R14 ;  /* 0x000000ffff037224 */ /* 0x000fce00078e000e */
[----:B------:R-:W-:Y:S05]  /*26330*/  WARPSYNC.COLLECTIVE R15, `(.L_x_1026) ;  /* 0x000000000f087348 */ /* 0x000fea0003c00000 */
[----:B------:R0:W1:Y:S02]  /*26340*/  SHFL.IDX P6, R14, R13, R12, R11 ;  /* 0x0000000c0d0e7389 */ /* 0x00006400000c000b */
[----:B01----:R-:W-:Y:S01]  /*26350*/  ENDCOLLECTIVE ;  /* 0x000000000000791b */ /* 0x003fe20003800000 */
.L_x_1026:
[----:B------:R-:W-:-:S05]  /*26360*/  @P5 IADD3 R3, P0, R30, R3, RZ ;  /* 0x000000031e035210 */ /* 0x000fca0007f1e0ff */
[----:B------:R-:W-:-:S05]  /*26370*/  @P5 IMAD.X R2, RZ, RZ, R2, P0 ;  /* 0x000000ffff025224 */ /* 0x000fca00000e0602 */
[----:B------:R-:W-:Y:S01]  /*26380*/  @P5 LOP3.LUT R3, R3, R2, RZ, 0x3c, !PT ;  /* 0x0000000203035212 */ /* 0x000fe200078e3cff */
[----:B------:R-:W-:-:S03]  /*26390*/  IMAD.MOV.U32 R13, RZ, RZ, R8 ;  /* 0x000000ffff0d7224 */ /* 0x000fc600078e0008 */
[----:B------:R-:W-:-:S04]  /*263a0*/  @P5 LOP3.LUT R2, R3, R2, RZ, 0x3c, !PT ;  /* 0x0000000203025212 */ /* 0x000fc800078e3cff */
[----:B------:R-:W-:-:S05]  /*263b0*/  @P5 LOP3.LUT R3, R3, R2, RZ, 0x3c, !PT ;  /* 0x0000000203035212 */ /* 0x000fca00078e3cff */
[----:B------:R-:W-:Y:S01]  /*263c0*/  @!PT LDS RZ, [RZ] ;  /* 0x00000000fffff984 */ /* 0x000fe20000000800 */
[----:B------:R-:W-:Y:S01]  /*263d0*/  @!PT LDS RZ, [RZ] ;  /* 0x00000000fffff984 */ /* 0x000fe20000000800 */
[----:B------:R-:W-:Y:S01]  /*263e0*/  @!PT LDS RZ, [RZ] ;  /* 0x00000000fffff984 */ /* 0x000fe20000000800 */
[----:B------:R0:W-:Y:S01]  /*263f0*/  @P5 LDGSTS.E.BYPASS.LTC128B.128 [R0+0x19c00], desc[UR36][R2.64], !P3 ;  /* 0x19c0000002005fae */ /* 0x0001e2000d901d64 */
[----:B------:R-:W-:Y:S01]  /*26400*/  LOP3.LUT P5, RZ, R22, 0x80, RZ, 0xc0, !PT ;  /* 0x0000008016ff7812 */ /* 0x000fe200078ac0ff */
[----:B0-----:R-:W-:-:S12]  /*26410*/  IMAD.MOV.U32 R2, RZ, RZ, R14 ;  /* 0x000000ffff027224 */ /* 0x001fd800078e000e */
[----:B------:R-:W-:Y:S05]  /*26420*/  WARPSYNC.COLLECTIVE R15, `(.L_x_1027) ;  /* 0x000000000f087348 */ /* 0x000fea0003c00000 */
[----:B------:R0:W1:Y:S02]  /*26430*/  SHFL.IDX P6, R14, R13, R12, R11 ;  /* 0x0000000c0d0e7389 */ /* 0x00006400000c000b */
[----:B01----:R-:W-:Y:S01]  /*26440*/  ENDCOLLECTIVE ;  /* 0x000000000000791b */ /* 0x003fe20003800000 */
.L_x_1027:
[----:B------:R-:W-:Y:S01]  /*26450*/  MOV R13, R7 ;  /* 0x00000007000d7202 */ /* 0x000fe20000000f00 */
        /* <DEDUP_REMOVED lines=15> */
.L_x_1028:
[----:B------:R-:W-:Y:S02]  /*26550*/  IMAD.MOV.U32 R13, RZ, RZ, R8 ;  /* 0x000000ffff0d7224 */ /* 0x000fe400078e0008 */
[----:B------:R-:W-:-:S07]  /*26560*/  IMAD.MOV.U32 R2, RZ, RZ, R14 ;  /* 0x000000ffff027224 */ /* 0x000fce00078e000e */
[----:B------:R-:W-:Y:S05]  /*26570*/  WARPSYNC.COLLECTIVE R15, `(.L_x_1029) ;  /* 0x000000000f087348 */ /* 0x000fea0003c00000 */
[----:B------:R0:W1:Y:S02]  /*26580*/  SHFL.IDX P6, R14, R13, R12, R11 ;  /* 0x0000000c0d0e7389 */ /* 0x00006400000c000b */
[----:B01----:R-:W-:Y:S01]  /*26590*/  ENDCOLLECTIVE ;  /* 0x000000000000791b */ /* 0x003fe20003800000 */
.L_x_1029:
[----:B------:R-:W-:Y:S02]  /*265a0*/  IMAD.MOV.U32 R13, RZ, RZ, R7 ;  /* 0x000000ffff0d7224 */ /* 0x000fe400078e0007 */
[----:B------:R-:W-:Y:S02]  /*265b0*/  IMAD.MOV.U32 R12, RZ, RZ, 0x6 ;  /* 0x00000006ff0c7424 */ /* 0x000fe400078e00ff */
[----:B------:R-:W-:-:S07]  /*265c0*/  IMAD.MOV.U32 R3, RZ, RZ, R14 ;  /* 0x000000ffff037224 */ /* 0x000fce00078e000e */
[----:B------:R-:W-:Y:S05]  /*265d0*/  WARPSYNC.COLLECTIVE R15, `(.L_x_1030) ;  /* 0x000000000f087348 */ /* 0x000fea0003c00000 */
[----:B------:R0:W1:Y:S02]  /*265e0*/  SHFL.IDX P6, R14, R13, R12, R11 ;  /* 0x0000000c0d0e7389 */ /* 0x00006400000c000b */
[----:B01----:R-:W-:Y:S01]  /*265f0*/  ENDCOLLECTIVE ;  /* 0x000000000000791b */ /* 0x003fe20003800000 */
.L_x_1030:
[----:B------:R-:W-:-:S04]  /*26600*/  @P5 IADD3 R3, P0, R30, R3, RZ ;  /* 0x000000031e035210 */ /* 0x000fc80007f1e0ff */
[----:B------:R-:W-:-:S04]  /*26610*/  @P5 IADD3.X R2, RZ, R2, RZ, P0, !PT ;  /* 0x00000002ff025210 */ /* 0x000fc800007fe4ff */
[----:B------:R-:W-:Y:S01]  /*26620*/  @P5 LOP3.LUT R3, R3, R2, RZ, 0x3c, !PT ;  /* 0x0000000203035212 */ /* 0x000fe200078e3cff */
[----:B------:R-:W-:-:S03]  /*26630*/  IMAD.MOV.U32 R13, RZ, RZ, R8 ;  /* 0x000000ffff0d7224 */ /* 0x000fc600078e0008 */
[----:B------:R-:W-:-:S04]  /*26640*/  @P5 LOP3.LUT R2, R3, R2, RZ, 0x3c, !PT ;  /* 0x0000000203025212 */ /* 0x000fc800078e3cff */
[----:B------:R-:W-:-:S05]  /*26650*/  @P5 LOP3.LUT R3, R3, R2, RZ, 0x3c, !PT ;  /* 0x0000000203035212 */ /* 0x000fca00078e3cff */
[----:B------:R-:W-:Y:S01]  /*26660*/  @!PT LDS RZ, [RZ] ;  /* 0x00000000fffff984 */ /* 0x000fe20000000800 */
[----:B------:R-:W-:Y:S01]  /*26670*/  @!PT LDS RZ, [RZ] ;  /* 0x00000000fffff984 */ /* 0x000fe20000000800 */
[----:B------:R-:W-:Y:S01]  /*26680*/  @!PT LDS RZ, [RZ] ;  /* 0x00000000fffff984 */ /* 0x000fe20000000800 */
[----:B------:R0:W-:Y:S02]  /*26690*/  @P5 LDGSTS.E.BYPASS.LTC128B.128 [R0+0x1ac00], desc[UR36][R2.64], !P3 ;  /* 0x1ac0000002005fae */ /* 0x0001e4000d901d64 */
[----:B0-----:R-:W-:-:S07]  /*266a0*/  IMAD.MOV.U32 R2, RZ, RZ, R14 ;  /* 0x000000ffff027224 */ /* 0x001fce00078e000e */
[----:B------:R-:W-:Y:S05]  /*266b0*/  WARPSYNC.COLLECTIVE R15, `(.L_x_1031) ;  /* 0x000000000f087348 */ /* 0x000fea0003c00000 */
[----:B------:R0:W1:Y:S02]  /*266c0*/  SHFL.IDX P6, R14, R13, R12, R11 ;  /* 0x0000000c0d0e7389 */ /* 0x00006400000c000b */
[----:B01----:R-:W-:Y:S01]  /*266d0*/  ENDCOLLECTIVE ;  /* 0x000000000000791b */ /* 0x003fe20003800000 */
.L_x_1031:
[----:B------:R-:W-:Y:S02]  /*266e0*/  IMAD.MOV.U32 R13, RZ, RZ, R7 ;  /* 0x000000ffff0d7224 */ /* 0x000fe400078e0007 */
[----:B------:R-:W-:Y:S01]  /*266f0*/  IMAD.MOV.U32 R12, RZ, RZ, 0x7 ;  /* 0x00000007ff0c7424 */ /* 0x000fe200078e00ff */
[----:B------:R-:W-:-:S07]  /*26700*/  MOV R3, R14 ;  /* 0x0000000e00037202 */ /* 0x000fce0000000f00 */
[----:B------:R-:W-:Y:S05]  /*26710*/  WARPSYNC.COLLECTIVE R15, `(.L_x_1032) ;  /* 0x000000000f087348 */ /* 0x000fea0003c00000 */
[----:B------:R0:W1:Y:S02]  /*26720*/  SHFL.IDX P6, R14, R13, R12, R11 ;  /* 0x0000000c0d0e7389 */ /* 0x00006400000c000b */
[----:B01----:R-:W-:Y:S01]  /*26730*/  ENDCOLLECTIVE ;  /* 0x000000000000791b */ /* 0x003fe20003800000 */
.L_x_1032:
[----:B------:R-:W-:-:S05]  /*26740*/  @P4 IADD3 R3, P0, R30, R3, RZ ;  /* 0x000000031e034210 */ /* 0x000fca0007f1e0ff */
[----:B------:R-:W-:-:S05]  /*26750*/  @P4 IMAD.X R2, RZ, RZ, R2, P0 ;  /* 0x000000ffff024224 */ /* 0x000fca00000e0602 */
[----:B------:R-:W-:Y:S02]  /*26760*/  @P4 LOP3.LUT R3, R3, R2, RZ, 0x3c, !PT ;  /* 0x0000000203034212 */ /* 0x000fe400078e3cff */
[----:B------:R-:W-:Y:S02]  /*26770*/  MOV R13, R8 ;  /* 0x00000008000d7202 */ /* 0x000fe40000000f00 */
[----:B------:R-:W-:-:S04]  /*26780*/  @P4 LOP3.LUT R2, R3, R2, RZ, 0x3c, !PT ;  /* 0x0000000203024212 */ /* 0x000fc800078e3cff */
[----:B------:R-:W-:Y:S01]  /*26790*/  @P4 LOP3.LUT R3, R3, R2, RZ, 0x3c, !PT ;  /* 0x0000000203034212 */ /* 0x000fe200078e3cff */
[----:B------:R-:W-:-:S04]  /*267a0*/  IMAD.MOV.U32 R7, RZ, RZ, R14 ;  /* 0x000000ffff077224 */ /* 0x000fc800078e000e */
[----:B------:R-:W-:Y:S01]  /*267b0*/  @!PT LDS RZ, [RZ] ;  /* 0x00000000fffff984 */ /* 0x000fe20000000800 */
[----:B------:R-:W-:Y:S01]  /*267c0*/  @!PT LDS RZ, [RZ] ;  /* 0x00000000fffff984 */ /* 0x000fe20000000800 */
[----:B------:R-:W-:Y:S01]  /*267d0*/  @!PT LDS RZ, [RZ] ;  /* 0x00000000fffff984 */ /* 0x000fe20000000800 */
[----:B------:R0:W-:Y:S03]  /*267e0*/  @P4 LDGSTS.E.BYPASS.LTC128B.128 [R0+0x1b400], desc[UR36][R2.64], !P3 ;  /* 0x1b40000002004fae */ /* 0x0001e6000d901d64 */
[----:B0-----:R-:W-:Y:S05]  /*267f0*/  WARPSYNC.COLLECTIVE R15, `(.L_x_1033) ;  /* 0x000000000f087348 */ /* 0x001fea0003c00000 */
[----:B------:R1:W2:Y:S02]  /*26800*/  SHFL.IDX P6, R14, R13, R12, R11 ;  /* 0x0000000c0d0e7389 */ /* 0x0002a400000c000b */
[----:B012---:R-:W-:Y:S01]  /*26810*/  ENDCOLLECTIVE ;  /* 0x000000000000791b */ /* 0x007fe20003800000 */
.L_x_1033:
[----:B------:R-:W-:Y:S02]  /*26820*/  IMAD.MOV.U32 R13, RZ, RZ, R6 ;  /* 0x000000ffff0d7224 */ /* 0x000fe400078e0006 */
[----:B------:R-:W-:Y:S02]  /*26830*/  IMAD.MOV.U32 R12, RZ, RZ, RZ ;  /* 0x000000ffff0c7224 */ /* 0x000fe400078e00ff */
[----:B------:R-:W-:-:S07]  /*26840*/  IMAD.MOV.U32 R2, RZ, RZ, R14 ;  /* 0x000000ffff027224 */ /* 0x000fce00078e000e */
[----:B------:R-:W-:Y:S05]  /*26850*/  WARPSYNC.COLLECTIVE R15, `(.L_x_1034) ;  /* 0x000000000f087348 */ /* 0x000fea0003c00000 */
[----:B------:R0:W1:Y:S02]  /*26860*/  SHFL.IDX P6, R14, R13, R12, R11 ;  /* 0x0000000c0d0e7389 */ /* 0x00006400000c000b */
[----:B01----:R-:W-:Y:S01]  /*26870*/  ENDCOLLECTIVE ;  /* 0x000000000000791b */ /* 0x003fe20003800000 */
.L_x_1034:
[----:B------:R-:W-:-:S05]  /*26880*/  @P1 IADD3 R2, P0, R30, R2, RZ ;  /* 0x000000021e021210 */ /* 0x000fca0007f1e0ff */
[----:B------:R-:W-:-:S05]  /*26890*/  @P1 IMAD.X R3, RZ, RZ, R7, P0 ;  /* 0x000000ffff031224 */ /* 0x000fca00000e0607 */
[----:B------:R-:W-:Y:S01]  /*268a0*/  @!PT LDS RZ, [RZ] ;  /* 0x00000000fffff984 */ /* 0x000fe20000000800 */
[----:B------:R-:W-:Y:S01]  /*268b0*/  @!PT LDS RZ, [RZ] ;  /* 0x00000000fffff984 */ /* 0x000fe20000000800 */
[----:B------:R-:W-:Y:S01]  /*268c0*/  @!PT LDS RZ, [RZ] ;  /* 0x00000000fffff984 */ /* 0x000fe20000000800 */
[----:B------:R0:W-:Y:S01]  /*268d0*/  @P1 LDGSTS.E.BYPASS.LTC128B.128 [R0+0x1bc00], desc[UR36][R2.64], !P3 ;  /* 0x1bc0000002001fae */ /* 0x0001e2000d901d64 */
[----:B------:R-:W-:Y:S01]  /*268e0*/  IMAD.MOV.U32 R13, RZ, RZ, R5 ;  /* 0x000000ffff0d7224 */ /* 0x000fe200078e0005 */
[----:B------:R-:W-:-:S07]  /*268f0*/  MOV R7, R14 ;  /* 0x0000000e00077202 */ /* 0x000fce0000000f00 */
[----:B0-----:R-:W-:Y:S05]  /*26900*/  WARPSYNC.COLLECTIVE R15, `(.L_x_1035) ;  /* 0x000000000f087348 */ /* 0x001fea0003c00000 */
[----:B------:R1:W2:Y:S02]  /*26910*/  SHFL.IDX P6, R14, R13, R12, R11 ;  /* 0x0000000c0d0e7389 */ /* 0x0002a400000c000b */
[----:B012---:R-:W-:Y:S01]  /*26920*/  ENDCOLLECTIVE ;  /* 0x000000000000791b */ /* 0x007fe20003800000 */
.L_x_1035:
[----:B------:R-:W-:Y:S01]  /*26930*/  IMAD.MOV.U32 R13, RZ, RZ, R6 ;  /* 0x000000ffff0d7224 */ /* 0x000fe200078e0006 */
[----:B------:R-:W-:Y:S01]  /*26940*/  MOV R12, 0x1 ;  /* 0x00000001000c7802 */ /* 0x000fe20000000f00 */
[----:B------:R-:W-:-:S07]  /*26950*/  IMAD.MOV.U32 R8, RZ, RZ, R14 ;  /* 0x000000ffff087224 */ /* 0x000fce00078e000e */
[----:B------:R-:W-:Y:S05]  /*26960*/  WARPSYNC.COLLECTIVE R15, `(.L_x_1036) ;  /* 0x000000000f087348 */ /* 0x000fea0003c00000 */
[----:B------:R0:W1:Y:S02]  /*26970*/  SHFL.IDX P6, R14, R13, R12, R11 ;  /* 0x0000000c0d0e7389 */ /* 0x00006400000c000b */
[----:B01----:R-:W-:Y:S01]  /*26980*/  ENDCOLLECTIVE ;  /* 0x000000000000791b */ /* 0x003fe20003800000 */
.L_x_1036:
[----:B------:R-:W-:-:S05]  /*26990*/  @P2 IADD3 R2, P0, R30, R8, RZ ;  /* 0x000000081e022210 */ /* 0x000fca0007f1e0ff */
[----:B------:R-:W-:-:S05]  /*269a0*/  @P2 IMAD.X R3, RZ, RZ, R7, P0 ;  /* 0x000000ffff032224 */ /* 0x000fca00000e0607 */
        /* <DEDUP_REMOVED lines=9> */
.L_x_1037:
[----:B------:R-:W-:Y:S01]  /*26a40*/  IMAD.MOV.U32 R5, RZ, RZ, R14 ;  /* 0x000000ffff057224 */ /* 0x000fe200078e000e */
[----:B------:R-:W-:Y:S06]  /*26a50*/  BRA `(.L_x_1038) ;  /* 0xffffff6800e87947 */ /* 0x000fec000383ffff */
.L_x_760:
[----:B------:R-:W-:Y:S01]  /*26a60*/  IMAD.MOV.U32 R13, RZ, RZ, R4 ;  /* 0x000000ffff0d7224 */ /* 0x000fe200078e0004 */
[----:B------:R-:W-:Y:S01]  /*26a70*/  MOV R12, RZ ;  /* 0x000000ff000c7202 */ /* 0x000fe20000000f00 */
[----:B------:R-:W-:Y:S01]  /*26a80*/  IMAD.MOV.U32 R11, RZ, RZ, 0x181f ;  /* 0x0000181fff0b7424 */ /* 0x000fe200078e00ff */
[----:B------:R-:W-:Y:S01]  /*26a90*/  IADD3 R17, R10, R17, RZ ;  /* 0x000000110a117210 */ /* 0x000fe20007ffe0ff */
[----:B------:R-:W-:Y:S02]  /*26aa0*/  IMAD.MOV.U32 R15, RZ, RZ, -0x1 ;  /* 0xffffffffff0f7424 */ /* 0x000fe400078e00ff */
[----:B-----5:R-:W-:Y:S02]  /*26ab0*/  IMAD R5, R20, R6, RZ ;  /* 0x0000000614057224 */ /* 0x020fe400078e02ff */
[----:B------:R-:W-:-:S07]  /*26ac0*/  VIADD R6, R17, 0x10 ;  /* 0x0000001011067836 */ /* 0x000fce0000000000 */
[----:B------:R-:W-:Y:S05]  /*26ad0*/  WARPSYNC.COLLECTIVE R15, `(.L_x_1039) ;  /* 0x000000000f087348 */ /* 0x000fea0003c00000 */
[----:B------:R0:W1:Y:S02]  /*26ae0*/  SHFL.IDX P6, R14, R13, R12, R11 ;  /* 0x0000000c0d0e7389 */ /* 0x00006400000c000b */
[----:B01----:R-:W-:Y:S01]  /*26af0*/  ENDCOLLECTIVE ;  /* 0x000000000000791b */ /* 0x003fe20003800000 */
.L_x_1039:
[----:B------:R-:W-:Y:S01]  /*26b00*/  ISETP.GE.AND P2, PT, R17, R5, PT ;  /* 0x000000051100720c */ /* 0x000fe20003f46270 */
[----:B------:R-:W-:Y:S02]  /*26b10*/  IMAD.MOV.U32 R13, RZ, RZ, R0 ;  /* 0x000000ffff0d7224 */ /* 0x000fe400078e0000 */
[----:B------:R-:W-:-:S10]  /*26b20*/  IMAD.MOV.U32 R2, RZ, RZ, R14 ;  /* 0x000000ffff027224 */ /* 0x000fd400078e000e */
[----:B------:R-:W-:Y:S05]  /*26b30*/  WARPSYNC.COLLECTIVE R15, `(.L_x_1040) ;  /* 0x000000000f087348 */ /* 0x000fea0003c00000 */
[----:B------:R0:W1:Y:S02]  /*26b40*/  SHFL.IDX P6, R14, R13, R12, R11 ;  /* 0x0000000c0d0e7389 */ /* 0x00006400000c000b */
[----:B01----:R-:W-:Y:S01]  /*26b50*/  ENDCOLLECTIVE ;  /* 0x000000000000791b */ /* 0x003fe20003800000 */
.L_x_1040:
[----:B------:R-:W-:Y:S01]  /*26b60*/  MOV R13, R4 ;  /* 0x00000004000d7202 */ /* 0x000fe20000000f00 */
[----:B------:R-:W-:Y:S01]  /*26b70*/  IMAD.MOV.U32 R12, RZ, RZ, 0x1 ;  /* 0x00000001ff0c7424 */ /* 0x000fe200078e00ff */
[----:B------:R-:W-:-:S13]  /*26b80*/  @!P2 IADD3 R3, P1, R30, R14, RZ ;  /* 0x0000000e1e03a210 */ /* 0x000fda0007f3e0ff */
[----:B------:R-:W-:Y:S05]  /*26b90*/  WARPSYNC.COLLECTIVE R15, `(.L_x_1041) ;  /* 0x000000000f087348 */ /* 0x000fea0003c00000 */
[----:B------:R0:W1:Y:S02]  /*26ba0*/  SHFL.IDX P6, R14, R13, R12, R11 ;  /* 0x0000000c0d0e7389 */ /* 0x00006400000c000b */
[----:B01----:R-:W-:Y:S01]  /*26bb0*/  ENDCOLLECTIVE ;  /* 0x000000000000791b */ /* 0x003fe20003800000 */
.L_x_1041:
[----:B------:R-:W-:Y:S02]  /*26bc0*/  @!P2 IMAD.X R8, RZ, RZ, R2, P1 ;  /* 0x000000ffff08a224 */ /* 0x000fe400008e0602 */
[----:B------:R-:W-:Y:S02]  /*26bd0*/  @!P2 IMAD.MOV.U32 R2, RZ, RZ, R3 ;  /* 0x000000ffff02a224 */ /* 0x000fe400078e0003 */
[----:B------:R-:W-:-:S05]  /*26be0*/  @!P2 IMAD.MOV.U32 R3, RZ, RZ, R8 ;  /* 0x000000ffff03a224 */ /* 0x000fca00078e0008 */
[----:B------:R-:W-:Y:S01]  /*26bf0*/  @!PT LDS RZ, [RZ] ;  /* 0x00000000fffff984 */ /* 0x000fe20000000800 */
[----:B------:R-:W-:Y:S01]  /*26c00*/  @!PT LDS RZ, [RZ] ;  /* 0x00000000fffff984 */ /* 0x000fe20000000800 */
[----:B------:R-:W-:Y:S01]  /*26c10*/  @!PT LDS RZ, [RZ] ;  /* 0x00000000fffff984 */ /* 0x000fe20000000800 */
[----:B------:R0:W-:Y:S01]  /*26c20*/  @!P2 LDGSTS.E.BYPASS.LTC128B.128 [R9+0x14400], desc[UR36][R2.64], !P0 ;  /* 0x144000000209afae */ /* 0x0001e2000c101d64 */
[----:B------:R-:W-:Y:S01]  /*26c30*/  ISETP.GE.AND P2, PT, R6, R5, PT ;  /* 0x000000050600720c */ /* 0x000fe20003f46270 */
[----:B------:R-:W-:Y:S02]  /*26c40*/  IMAD.MOV.U32 R13, RZ, RZ, R0 ;  /* 0x000000ffff0d7224 */ /* 0x000fe400078e0000 */
[----:B0-----:R-:W-:-:S10]  /*26c50*/  IMAD.MOV.U32 R2, RZ, RZ, R14 ;  /* 0x000000ffff027224 */ /* 0x001fd400078e000e */
[----:B------:R-:W-:Y:S05]  /*26c60*/  WARPSYNC.COLLECTIVE R15, `(.L_x_1042) ;  /* 0x000000000f087348 */ /* 0x000fea0003c00000 */
[----:B------:R0:W1:Y:S02]  /*26c70*/  SHFL.IDX P6, R14, R13, R12, R11 ;  /* 0x0000000c0d0e7389 */ /* 0x00006400000c000b */
[----:B01----:R-:W-:Y:S01]  /*26c80*/  ENDCOLLECTIVE ;  /* 0x000000000000791b */ /* 0x003fe20003800000 */
.L_x_1042:
[----:B------:R-:W-:Y:S01]  /*26c90*/  IMAD.MOV.U32 R13, RZ, RZ, R4 ;  /* 0x000000ffff0d7224 */ /* 0x000fe200078e0004 */
[----:B------:R-:W-:Y:S01]  /*26ca0*/  MOV R12, 0x2 ;  /* 0x00000002000c7802 */ /* 0x000fe20000000f00 */
[----:B------:R-:W-:-:S07]  /*26cb0*/  IMAD.MOV.U32 R6, RZ, RZ, R14 ;  /* 0x000000ffff067224 */ /* 0x000fce00078e000e */
[----:B------:R-:W-:Y:S05]  /*26cc0*/  WARPSYNC.COLLECTIVE R15, `(.L_x_1043) ;  /* 0x000000000f087348 */ /* 0x000fea0003c00000 */
[----:B------:R0:W1:Y:S02]  /*26cd0*/  SHFL.IDX P6, R14, R13, R12, R11 ;  /* 0x0000000c0d0e7389 */ /* 0x00006400000c000b */
[----:B01----:R-:W-:Y:S01]  /*26ce0*/  ENDCOLLECTIVE ;  /* 0x000000000000791b */ /* 0x003fe20003800000 */
.L_x_1043:
[----:B------:R-:W-:-:S04]  /*26cf0*/  @!P2 IADD3 R6, P1, R30, R6, RZ ;  /* 0x000000061e06a210 */ /* 0x000fc80007f3e0ff */
[----:B------:R-:W-:Y:S01]  /*26d00*/  @!P2 IADD3.X R7, RZ, R2, RZ, P1, !PT ;  /* 0x00000002ff07a210 */ /* 0x000fe20000ffe4ff */
[----:B------:R-:W-:Y:S02]  /*26d10*/  @!P2 IMAD.MOV.U32 R2, RZ, RZ, R6 ;  /* 0x000000ffff02a224 */ /* 0x000fe400078e0006 */
[C---:B------:R-:W-:Y:S02]  /*26d20*/  VIADD R6, R17.reuse, 0x20 ;  /* 0x0000002011067836 */ /* 0x040fe40000000000 */
[----:B------:R-:W-:Y:S02]  /*26d30*/  @!P2 IMAD.MOV.U32 R3, RZ, RZ, R7 ;  /* 0x000000ffff03a224 */ /* 0x000fe400078e0007 */
[----:B------:R-:W-:Y:S01]  /*26d40*/  IMAD.MOV.U32 R13, RZ, RZ, R0 ;  /* 0x000000ffff0d7224 */ /* 0x000fe200078e0000 */
[----:B------:R-:W-:Y:S01]  /*26d50*/  ISETP.GE.AND P1, PT, R6, R5, PT ;  /* 0x000000050600720c */ /* 0x000fe20003f26270 */
[----:B------:R-:W-:Y:S01]  /*26d60*/  VIADD R6, R17, 0x30 ;  /* 0x0000003011067836 */ /* 0x000fe20000000000 */
[----:B------:R-:W-:Y:S01]  /*26d70*/  @!PT LDS RZ, [RZ] ;  /* 0x00000000fffff984 */ /* 0x000fe20000000800 */
[----:B------:R-:W-:Y:S01]  /*26d80*/  @!PT LDS RZ, [RZ] ;  /* 0x00000000fffff984 */ /* 0x000fe20000000800 */
[----:B------:R-:W-:Y:S01]  /*26d90*/  @!PT LDS RZ, [RZ] ;  /* 0x00000000fffff984 */ /* 0x000fe20000000800 */
[----:B------:R0:W-:Y:S02]  /*26da0*/  @!P2 LDGSTS.E.BYPASS.LTC128B.128 [R9+0x14c00], desc[UR36][R2.64], !P0 ;  /* 0x14c000000209afae */ /* 0x0001e4000c101d64 */
[----:B0-----:R-:W-:-:S09]  /*26db0*/  IMAD.MOV.U32 R2, RZ, RZ, R14 ;  /* 0x000000ffff027224 */ /* 0x001fd200078e000e */
[----:B------:R-:W-:Y:S05]  /*26dc0*/  WARPSYNC.COLLECTIVE R15, `(.L_x_1044) ;  /* 0x000000000f087348 */ /* 0x000fea0003c00000 */
[----:B------:R0:W1:Y:S02]  /*26dd0*/  SHFL.IDX P6, R14, R13, R12, R11 ;  /* 0x0000000c0d0e7389 */ /* 0x00006400000c000b */
[----:B01----:R-:W-:Y:S01]  /*26de0*/  ENDCOLLECTIVE ;  /* 0x000000000000791b */ /* 0x003fe20003800000 */
.L_x_1044:
        /* <DEDUP_REMOVED lines=8> */
.L_x_1045:
[----:B------:R-:W-:-:S05]  /*26e70*/  @!P1 MOV R3, R7 ;  /* 0x0000000700039202 */ /* 0x000fca0000000f00 */
[----:B------:R-:W-:Y:S01]  /*26e80*/  @!PT LDS RZ, [RZ] ;  /* 0x00000000fffff984 */ /* 0x000fe20000000800 */
[----:B------:R-:W-:Y:S01]  /*26e90*/  @!PT LDS RZ, [RZ] ;  /* 0x00000000fffff984 */ /* 0x000fe20000000800 */
[----:B------:R-:W-:Y:S01]  /*26ea0*/  @!PT LDS RZ, [RZ] ;  /* 0x00000000fffff984 */ /* 0x000fe20000000800 */
[----:B------:R0:W-:Y:S01]  /*26eb0*/  @!P1 LDGSTS.E.BYPASS.LTC128B.128 [R9+0x15400], desc[UR36][R2.64], !P0 ;  /* 0x1540000002099fae */ /* 0x0001e2000c101d64 */
[----:B------:R-:W-:Y:S01]  /*26ec0*/  ISETP.GE.AND P1, PT, R6, R5, PT ;  /* 0x000000050600720c */ /* 0x000fe20003f26270 */
[----:B------:R-:W-:Y:S01]  /*26ed0*/  VIADD R6, R17, 0x40 ;  /* 0x0000004011067836 */ /* 0x000fe20000000000 */
[----:B------:R-:W-:Y:S01]  /*26ee0*/  MOV R13, R0 ;  /* 0x00000000000d7202 */ /* 0x000fe20000000f00 */
[----:B0-----:R-:W-:-:S10]  /*26ef0*/  IMAD.MOV.U32 R2, RZ, RZ, R14 ;  /* 0x000000ffff027224 */ /* 0x001fd400078e000e */
[----:B------:R-:W-:Y:S05]  /*26f00*/  WARPSYNC.COLLECTIVE R15, `(.L_x_1046) ;  /* 0x000000000f087348 */ /* 0x000fea0003c00000 */
[----:B------:R0:W1:Y:S02]  /*26f10*/  SHFL.IDX P6, R14, R13, R12, R11 ;  /* 0x0000000c0d0e7389 */ /* 0x00006400000c000b */
[----:B01----:R-:W-:Y:S01]  /*26f20*/  ENDCOLLECTIVE ;  /* 0x000000000000791b */ /* 0x003fe20003800000 */
.L_x_1046:
[----:B------:R-:W-:Y:S01]  /*26f30*/  IMAD.MOV.U32 R13, RZ, RZ, R4 ;  /* 0x000000ffff0d7224 */ /* 0x000fe200078e0004 */
[----:B------:R-:W-:Y:S02]  /*26f40*/  MOV R12, 0x4 ;  /* 0x00000004000c7802 */ /* 0x000fe40000000f00 */
[----:B------:R-:W-:-:S05]  /*26f50*/  @!P1 IADD3 R14, P2, R30, R14, RZ ;  /* 0x0000000e1e0e9210 */ /* 0x000fca0007f5e0ff */
[----:B------:R-:W-:Y:S02]  /*26f60*/  @!P1 IMAD.X R3, RZ, RZ, R2, P2 ;  /* 0x000000ffff039224 */ /* 0x000fe400010e0602 */
[----:B------:R-:W-:-:S07]  /*26f70*/  @!P1 IMAD.MOV.U32 R2, RZ, RZ, R14 ;  /* 0x000000ffff029224 */ /* 0x000fce00078e000e */
[----:B------:R-:W-:Y:S05]  /*26f80*/  WARPSYNC.COLLECTIVE R15, `(.L_x_1047) ;  /* 0x000000000f087348 */ /* 0x000fea0003c00000 */
[----:B------:R0:W1:Y:S02]  /*26f90*/  SHFL.IDX P6, R14, R13, R12, R11 ;  /* 0x0000000c0d0e7389 */ /* 0x00006400000c000b */
[----:B01----:R-:W-:Y:S01]  /*26fa0*/  ENDCOLLECTIVE ;  /* 0x000000000000791b */ /* 0x003fe20003800000 */
.L_x_1047:
[----:B------:R-:W-:Y:S01]  /*26fb0*/  @!PT LDS RZ, [RZ] ;  /* 0x00000000fffff984 */ /* 0x000fe20000000800 */
[----:B------:R-:W-:Y:S01]  /*26fc0*/  @!PT LDS RZ, [RZ] ;  /* 0x00000000fffff984 */ /* 0x000fe20000000800 */
[----:B------:R-:W-:Y:S01]  /*26fd0*/  @!PT LDS RZ, [RZ] ;  /* 0x00000000fffff984 */ /* 0x000fe20000000800 */
[----:B------:R0:W-:Y:S01]  /*26fe0*/  @!P1 LDGSTS.E.BYPASS.LTC128B.128 [R9+0x15c00], desc[UR36][R2.64], !P0 ;  /* 0x15c0000002099fae */ /* 0x0001e2000c101d64 */
[----:B------:R-:W-:Y:S02]  /*26ff0*/  ISETP.GE.AND P1, PT, R6, R5, PT ;  /* 0x000000050600720c */ /* 0x000fe40003f26270 */
[----:B------:R-:W-:Y:S01]  /*27000*/  IADD3 R6, R17, 0x50, RZ ;  /* 0x0000005011067810 */ /* 0x000fe20007ffe0ff */
[----:B------:R-:W-:Y:S02]  /*27010*/  IMAD.MOV.U32 R13, RZ, RZ, R0 ;  /* 0x000000ffff0d7224 */ /* 0x000fe400078e0000 */
[----:B0-----:R-:W-:-:S08]  /*27020*/  IMAD.MOV.U32 R2, RZ, RZ, R14 ;  /* 0x000000ffff027224 */ /* 0x001fd000078e000e */
[----:B------:R-:W-:Y:S05]  /*27030*/  WARPSYNC.COLLECTIVE R15, `(.L_x_1048) ;  /* 0x000000000f087348 */ /* 0x000fea0003c00000 */
[----:B------:R0:W1:Y:S02]  /*27040*/  SHFL.IDX P6, R14, R13, R12, R11 ;  /* 0x0000000c0d0e7389 */ /* 0x00006400000c000b */
[----:B01----:R-:W-:Y:S01]  /*27050*/  ENDCOLLECTIVE ;  /* 0x000000000000791b */ /* 0x003fe20003800000 */
.L_x_1048:
        /* <DEDUP_REMOVED lines=8> */
.L_x_1049:
[----:B------:R-:W-:Y:S01]  /*270e0*/  @!PT LDS RZ, [RZ] ;  /* 0x00000000fffff984 */ /* 0x000fe20000000800 */
[----:B------:R-:W-:Y:S01]  /*270f0*/  @!PT LDS RZ, [RZ] ;  /* 0x00000000fffff984 */ /* 0x000fe20000000800 */
[----:B------:R-:W-:Y:S01]  /*27100*/  @!PT LDS RZ, [RZ] ;  /* 0x00000000fffff984 */ /* 0x000fe20000000800 */
[----:B------:R0:W-:Y:S01]  /*27110*/  @!P1 LDGSTS.E.BYPASS.LTC128B.128 [R9+0x16400], desc[UR36][R2.64], !P0 ;  /* 0x1640000002099fae */ /* 0x0001e2000c101d64 */
[----:B------:R-:W-:Y:S01]  /*27120*/  ISETP.GE.AND P1, PT, R6, R5, PT ;  /* 0x000000050600720c */ /* 0x000fe20003f26270 */
[----:B------:R-:W-:Y:S02]  /*27130*/  VIADD R6, R17, 0x60 ;  /* 0x0000006011067836 */ /* 0x000fe40000000000 */
[----:B------:R-:W-:Y:S02]  /*27140*/  IMAD.MOV.U32 R13, RZ, RZ, R0 ;  /* 0x000000ffff0d7224 */ /* 0x000fe400078e0000 */
[----:B0-----:R-:W-:-:S08]  /*27150*/  IMAD.MOV.U32 R2, RZ, RZ, R14 ;  /* 0x000000ffff027224 */ /* 0x001fd000078e000e */
[----:B------:R-:W-:Y:S05]  /*27160*/  WARPSYNC.COLLECTIVE R15, `(.L_x_1050) ;  /* 0x000000000f087348 */ /* 0x000fea0003c00000 */
[----:B------:R0:W1:Y:S02]  /*27170*/  SHFL.IDX P6, R14, R13, R12, R11 ;  /* 0x0000000c0d0e7389 */ /* 0x00006400000c000b */
[----:B01----:R-:W-:Y:S01]  /*27180*/  ENDCOLLECTIVE ;  /* 0x000000000000791b */ /* 0x003fe20003800000 */
.L_x_1050:
[----:B------:R-:W-:Y:S02]  /*27190*/  IMAD.MOV.U32 R13, RZ, RZ, R4 ;  /* 0x000000ffff0d7224 */ /* 0x000fe400078e0004 */
[----:B------:R-:W-:Y:S01]  /*271a0*/  IMAD.MOV.U32 R12, RZ, RZ, 0x6 ;  /* 0x00000006ff0c7424 */ /* 0x000fe200078e00ff */
[----:B------:R-:W-:-:S04]  /*271b0*/  @!P1 IADD3 R14, P2, R30, R14, RZ ;  /* 0x0000000e1e0e9210 */ /* 0x000fc80007f5e0ff */
[----:B------:R-:W-:Y:S01]  /*271c0*/  @!P1 IADD3.X R3, RZ, R2, RZ, P2, !PT ;  /* 0x00000002ff039210 */ /* 0x000fe200017fe4ff */
[----:B------:R-:W-:Y:S01]  /*271d0*/  @!P1 IMAD.MOV.U32 R2, RZ, RZ, R14 ;  /* 0x000000ffff029224 */ /* 0x000fe200078e000e */
[----:B------:R-:W-:-:S13]  /*271e0*/  ISETP.GE.AND P2, PT, R6, R5, PT ;  /* 0x000000050600720c */ /* 0x000fda0003f46270 */
[----:B------:R-:W-:Y:S05]  /*271f0*/  WARPSYNC.COLLECTIVE R15, `(.L_x_1051) ;  /* 0x000000000f087348 */ /* 0x000fea0003c00000 */
[----:B------:R0:W1:Y:S02]  /*27200*/  SHFL.IDX P6, R14, R13, R12, R11 ;  /* 0x0000000c0d0e7389 */ /* 0x00006400000c000b */
[----:B01----:R-:W-:Y:S01]  /*27210*/  ENDCOLLECTIVE ;  /* 0x000000000000791b */ /* 0x003fe20003800000 */
.L_x_1051:
[----:B------:R-:W-:Y:S01]  /*27220*/  @!PT LDS RZ, [RZ] ;  /* 0x00000000fffff984 */ /* 0x000fe20000000800 */
[----:B------:R-:W-:Y:S01]  /*27230*/  @!PT LDS RZ, [RZ] ;  /* 0x00000000fffff984 */ /* 0x000fe20000000800 */
[----:B------:R-:W-:Y:S01]  /*27240*/  @!PT LDS RZ, [RZ] ;  /* 0x00000000fffff984 */ /* 0x000fe20000000800 */
[----:B------:R0:W-:Y:S01]  /*27250*/  @!P1 LDGSTS.E.BYPASS.LTC128B.128 [R9+0x16c00], desc[UR36][R2.64], !P0 ;  /* 0x16c0000002099fae */ /* 0x0001e2000c101d64 */
[----:B------:R-:W-:Y:S01]  /*27260*/  MOV R13, R0 ;  /* 0x00000000000d7202 */ /* 0x000fe20000000f00 */
[----:B0-----:R-:W-:-:S07]  /*27270*/  IMAD.MOV.U32 R2, RZ, RZ, R14 ;  /* 0x000000ffff027224 */ /* 0x001fce00078e000e */
[----:B------:R-:W-:Y:S05]  /*27280*/  WARPSYNC.COLLECTIVE R15, `(.L_x_1052) ;  /* 0x000000000f087348 */ /* 0x000fea0003c00000 */
[----:B------:R0:W1:Y:S02]  /*27290*/  SHFL.IDX P6, R14, R13, R12, R11 ;  /* 0x0000000c0d0e7389 */ /* 0x00006400000c000b */
[----:B01----:R-:W-:Y:S01]  /*272a0*/  ENDCOLLECTIVE ;  /* 0x000000000000791b */ /* 0x003fe20003800000 */
.L_x_1052:
        /* <DEDUP_REMOVED lines=8> */
.L_x_1053:
        /* <DEDUP_REMOVED lines=9> */
.L_x_1054:
[----:B------:R-:W-:Y:S05]  /*273c0*/  BRA `(.L_x_1055) ;  /* 0xffffff6c00247947 */ /* 0x000fea000383ffff */
.L_x_763:
[----:B0-----:R0:W1:Y:S02]  /*273d0*/  SYNCS.PHASECHK.TRANS64.TRYWAIT P0, [R23+URZ+0x22820], R0 ;  /* 0x02282000170075a7 */ /* 0x001064000800017f */
[----:B-1----:R-:W-:Y:S05]  /*273e0*/  @!P0 NANOSLEEP.SYNCS 0x989680 ;  /* 0x009896800000895d */ /* 0x002fea0003900000 */
[----:B------:R-:W1:Y:S02]  /*273f0*/  @!P0 SYNCS.PHASECHK.TRANS64 P0, [R23+URZ+0x22820], R0 ;  /* 0x02282000170085a7 */ /* 0x000e64000800007f */
[----:B-1----:R-:W-:Y:S05]  /*27400*/  @!P0 BRA `(.L_x_763) ;  /* 0xfffffffc00f08947 */ /* 0x002fea000383ffff */
[----:B------:R-:W-:Y:S05]  /*27410*/  BRA `(.L_x_1056) ;  /* 0xffffff6c008c7947 */ /* 0x000fea000383ffff */
.L_x_767:
[----:B0-----:R0:W1:Y:S02]  /*27420*/  SYNCS.PHASECHK.TRANS64.TRYWAIT P0, [R0+URZ+0x22880], R29 ;  /* 0x0228801d000075a7 */ /* 0x001064000800017f */
[----:B-1----:R-:W-:Y:S05]  /*27430*/  @!P0 NANOSLEEP.SYNCS 0x989680 ;  /* 0x009896800000895d */ /* 0x002fea0003900000 */
[----:B------:R-:W1:Y:S02]  /*27440*/  @!P0 SYNCS.PHASECHK.TRANS64 P0, [R0+URZ+0x22880], R29 ;  /* 0x0228801d000085a7 */ /* 0x000e64000800007f */
[----:B-1----:R-:W-:Y:S05]  /*27450*/  @!P0 BRA `(.L_x_767) ;  /* 0xfffffffc00f08947 */ /* 0x002fea000383ffff */
[----:B------:R-:W-:Y:S05]  /*27460*/  BRA `(.L_x_1057) ;  /* 0xffffff7000a07947 */ /* 0x000fea000383ffff */
.L_x_768:
        /* <DEDUP_REMOVED lines=8> */
.L_x_1059:
[----:B------:R-:W-:Y:S05]  /*274f0*/  BSYNC B0 ;  /* 0x0000000000007941 */ /* 0x000fea0003800000 */
.L_x_1058:
[----:B------:R-:W-:Y:S01]  /*27500*/  IMAD.MOV.U32 R13, RZ, RZ, R4 ;  /* 0x000000ffff0d7224 */ /* 0x000fe200078e0004 */
[----:B------:R-:W-:Y:S01]  /*27510*/  MOV R11, 0x181f ;  /* 0x0000181f000b7802 */ /* 0x000fe20000000f00 */
[----:B------:R-:W-:Y:S02]  /*27520*/  IMAD.MOV.U32 R12, RZ, RZ, RZ ;  /* 0x000000ffff0c7224 */ /* 0x000fe400078e00ff */
[----:B------:R-:W-:Y:S02]  /*27530*/  IMAD.MOV.U32 R15, RZ, RZ, -0x1 ;  /* 0xffffffffff0f7424 */ /* 0x000fe400078e00ff */
[----:B------:R-:W-:Y:S02]  /*27540*/  IMAD.MOV.U32 R3, RZ, RZ, R14 ;  /* 0x000000ffff037224 */ /* 0x000fe400078e000e */
[----:B------:R-:W-:-:S07]  /*27550*/  IMAD.IADD R6, R23, 0x1, R6 ;  /* 0x0000000117067824 */ /* 0x000fce00078e0206 */
[----:B------:R-:W-:Y:S05]  /*27560*/  WARPSYNC.COLLECTIVE R15, `(.L_x_1060) ;  /* 0x000000000f087348 */ /* 0x000fea0003c00000 */
[----:B------:R0:W1:Y:S02]  /*27570*/  SHFL.IDX P6, R14, R13, R12, R11 ;  /* 0x0000000c0d0e7389 */ /* 0x00006400000c000b */
[----:B01----:R-:W-:Y:S01]  /*27580*/  ENDCOLLECTIVE ;  /* 0x000000000000791b */ /* 0x003fe20003800000 */
.L_x_1060:
[----:B------:R-:W-:Y:S01]  /*27590*/  MOV R13, R5 ;  /* 0x00000005000d7202 */ /* 0x000fe20000000f00 */
[----:B------:R-:W-:Y:S02]  /*275a0*/  IMAD.MOV.U32 R12, RZ, RZ, 0x1 ;  /* 0x00000001ff0c7424 */ /* 0x000fe400078e00ff */
[----:B------:R-:W-:-:S07]  /*275b0*/  IMAD.MOV.U32 R2, RZ, RZ, R14 ;  /* 0x000000ffff027224 */ /* 0x000fce00078e000e */
[----:B------:R-:W-:Y:S05]  /*275c0*/  WARPSYNC.COLLECTIVE R15, `(.L_x_1061) ;  /* 0x000000000f087348 */ /* 0x000fea0003c00000 */
[----:B------:R0:W1:Y:S02]  /*275d0*/  SHFL.IDX P6, R14, R13, R12, R11 ;  /* 0x0000000c0d0e7389 */ /* 0x00006400000c000b */
[----:B01----:R-:W-:Y:S01]  /*275e0*/  ENDCOLLECTIVE ;  /* 0x000000000000791b */ /* 0x003fe20003800000 */
.L_x_1061:
        /* <DEDUP_REMOVED lines=11> */
.L_x_1062:
[----:B------:R-:W-:Y:S02]  /*276a0*/  IMAD.MOV.U32 R13, RZ, RZ, R5 ;  /* 0x000000ffff0d7224 */ /* 0x000fe400078e0005 */
[----:B------:R-:W-:Y:S02]  /*276b0*/  IMAD.MOV.U32 R12, RZ, RZ, 0x2 ;  /* 0x00000002ff0c7424 */ /* 0x000fe400078e00ff */
[----:B------:R-:W-:-:S05]  /*276c0*/  IMAD.MOV.U32 R11, RZ, RZ, R14 ;  /* 0x000000ffff0b7224 */ /* 0x000fca00078e000e */
[----:B------:R-:W-:Y:S01]  /*276d0*/  IADD3 R2, P0, R30, R11, RZ ;  /* 0x0000000b1e027210 */ /* 0x000fe20007f1e0ff */
[----:B------:R-:W-:-:S03]  /*276e0*/  IMAD.MOV.U32 R11, RZ, RZ, 0x181f ;  /* 0x0000181fff0b7424 */ /* 0x000fc600078e00ff */
[----:B------:R-:W-:-:S09]  /*276f0*/  IADD3.X R3, RZ, R33, RZ, P0, !PT ;  /* 0x00000021ff037210 */ /* 0x000fd200007fe4ff */
[----:B------:R-:W-:Y:S05]  /*27700*/  WARPSYNC.COLLECTIVE R15, `(.L_x_1063) ;  /* 0x000000000f087348 */ /* 0x000fea0003c00000 */
[----:B------:R0:W1:Y:S02]  /*27710*/  SHFL.IDX P6, R14, R13, R12, R11 ;  /* 0x0000000c0d0e7389 */ /* 0x00006400000c000b */
[----:B01----:R-:W-:Y:S01]  /*27720*/  ENDCOLLECTIVE ;  /* 0x000000000000791b */ /* 0x003fe20003800000 */
.L_x_1063:
        /* <DEDUP_REMOVED lines=9> */
.L_x_1064:
[----:B------:R-:W-:Y:S02]  /*277c0*/  IMAD.MOV.U32 R13, RZ, RZ, R5 ;  /* 0x000000ffff0d7224 */ /* 0x000fe400078e0005 */
[----:B------:R-:W-:Y:S02]  /*277d0*/  IMAD.MOV.U32 R12, RZ, RZ, 0x3 ;  /* 0x00000003ff0c7424 */ /* 0x000fe400078e00ff */
[----:B------:R-:W-:-:S07]  /*277e0*/  IMAD.MOV.U32 R2, RZ, RZ, R14 ;  /* 0x000000ffff027224 */ /* 0x000fce00078e000e */
[----:B------:R-:W-:Y:S05]  /*277f0*/  WARPSYNC.COLLECTIVE R15, `(.L_x_1065) ;  /* 0x000000000f087348 */ /* 0x000fea0003c00000 */
[----:B------:R0:W1:Y:S02]  /*27800*/  SHFL.IDX P6, R14, R13, R12, R11 ;  /* 0x0000000c0d0e7389 */ /* 0x00006400000c000b */
[----:B01----:R-:W-:Y:S01]  /*27810*/  ENDCOLLECTIVE ;  /* 0x000000000000791b */ /* 0x003fe20003800000 */
.L_x_1065:
[----:B------:R-:W-:-:S05]  /*27820*/  IADD3 R2, P0, R30, R2, RZ ;  /* 0x000000021e027210 */ /* 0x000fca0007f1e0ff */
[----:B------:R-:W-:-:S05]  /*27830*/  IMAD.X R3, RZ, RZ, R3, P0 ;  /* 0x000000ffff037224 */ /* 0x000fca00000e0603 */
[----:B------:R-:W-:Y:S01]  /*27840*/  @!PT LDS RZ, [RZ] ;  /* 0x00000000fffff984 */ /* 0x000fe20000000800 */
[----:B------:R-:W-:Y:S01]  /*27850*/  @!PT LDS RZ, [RZ] ;  /* 0x00000000fffff984 */ /* 0x000fe20000000800 */
[----:B------:R-:W-:Y:S01]  /*27860*/  @!PT LDS RZ, [RZ] ;  /* 0x00000000fffff984 */ /* 0x000fe20000000800 */
[----:B------:R0:W-:Y:S01]  /*27870*/  LDGSTS.E.BYPASS.LTC128B.128 [R6+0xb400], desc[UR36][R2.64], !P2 ;  /* 0x0b40000002067fae */ /* 0x0001e2000d101d64 */
[----:B------:R-:W-:Y:S01]  /*27880*/  IMAD.MOV.U32 R13, RZ, RZ, R4 ;  /* 0x000000ffff0d7224 */ /* 0x000fe200078e0004 */
[----:B0-----:R-:W-:-:S07]  /*27890*/  MOV R3, R14 ;  /* 0x0000000e00037202 */ /* 0x001fce0000000f00 */
[----:B------:R-:W-:Y:S05]  /*278a0*/  WARPSYNC.COLLECTIVE R15, `(.L_x_1066) ;  /* 0x000000000f087348 */ /* 0x000fea0003c00000 */
[----:B------:R0:W1:Y:S02]  /*278b0*/  SHFL.IDX P6, R14, R13, R12, R11 ;  /* 0x0000000c0d0e7389 */ /* 0x00006400000c000b */
[----:B01----:R-:W-:Y:S01]  /*278c0*/  ENDCOLLECTIVE ;  /* 0x000000000000791b */ /* 0x003fe20003800000 */
.L_x_1066:
[----:B------:R-:W-:Y:S01]  /*278d0*/  IMAD.MOV.U32 R13, RZ, RZ, R5 ;  /* 0x000000ffff0d7224 */ /* 0x000fe200078e0005 */
[----:B------:R-:W-:Y:S01]  /*278e0*/  MOV R12, 0x4 ;  /* 0x00000004000c7802 */ /* 0x000fe20000000f00 */
[----:B------:R-:W-:-:S07]  /*278f0*/  IMAD.MOV.U32 R2, RZ, RZ, R14 ;  /* 0x000000ffff027224 */ /* 0x000fce00078e000e */
[----:B------:R-:W-:Y:S05]  /*27900*/  WARPSYNC.COLLECTIVE R15, `(.L_x_1067) ;  /* 0x000000000f087348 */ /* 0x000fea0003c00000 */
[----:B------:R0:W1:Y:S02]  /*27910*/  SHFL.IDX P6, R14, R13, R12, R11 ;  /* 0x0000000c0d0e7389 */ /* 0x00006400000c000b */
[----:B01----:R-:W-:Y:S01]  /*27920*/  ENDCOLLECTIVE ;  /* 0x000000000000791b */ /* 0x003fe20003800000 */
.L_x_1067:
        /* <DEDUP_REMOVED lines=11> */
.L_x_1068:
[----:B------:R-:W-:Y:S01]  /*279e0*/  MOV R13, R5 ;  /* 0x00000005000d7202 */ /* 0x000fe20000000f00 */
[----:B------:R-:W-:Y:S02]  /*279f0*/  IMAD.MOV.U32 R12, RZ, RZ, 0x5 ;  /* 0x00000005ff0c7424 */ /* 0x000fe400078e00ff */
[----:B------:R-:W-:-:S07]  /*27a00*/  IMAD.MOV.U32 R2, RZ, RZ, R14 ;  /* 0x000000ffff027224 */ /* 0x000fce00078e000e */
[----:B------:R-:W-:Y:S05]  /*27a10*/  WARPSYNC.COLLECTIVE R15, `(.L_x_1069) ;  /* 0x000000000f087348 */ /* 0x000fea0003c00000 */
[----:B------:R0:W1:Y:S02]  /*27a20*/  SHFL.IDX P6, R14, R13, R12, R11 ;  /* 0x0000000c0d0e7389 */ /* 0x00006400000c000b */
[----:B01----:R-:W-:Y:S01]  /*27a30*/  ENDCOLLECTIVE ;  /* 0x000000000000791b */ /* 0x003fe20003800000 */
.L_x_1069:
        /* <DEDUP_REMOVED lines=11> */
.L_x_1070:
[----:B------:R-:W-:Y:S02]  /*27af0*/  IMAD.MOV.U32 R13, RZ, RZ, R5 ;  /* 0x000000ffff0d7224 */ /* 0x000fe400078e0005 */
[----:B------:R-:W-:Y:S02]  /*27b00*/  IMAD.MOV.U32 R12, RZ, RZ, 0x6 ;  /* 0x00000006ff0c7424 */ /* 0x000fe400078e00ff */
[----:B------:R-:W-:-:S07]  /*27b10*/  IMAD.MOV.U32 R2, RZ, RZ, R14 ;  /* 0x000000ffff027224 */ /* 0x000fce00078e000e */
[----:B------:R-:W-:Y:S05]  /*27b20*/  WARPSYNC.COLLECTIVE R15, `(.L_x_1071) ;  /* 0x000000000f087348 */ /* 0x000fea0003c00000 */
[----:B------:R0:W1:Y:S02]  /*27b30*/  SHFL.IDX P6, R14, R13, R12, R11 ;  /* 0x0000000c0d0e7389 */ /* 0x00006400000c000b */
[----:B01----:R-:W-:Y:S01]  /*27b40*/  ENDCOLLECTIVE ;  /* 0x000000000000791b */ /* 0x003fe20003800000 */
.L_x_1071:
[----:B------:R-:W-:-:S04]  /*27b50*/  IADD3 R2, P0, R30, R2, RZ ;  /* 0x000000021e027210 */ /* 0x000fc80007f1e0ff */
[----:B------:R-:W-:-:S05]  /*27b60*/  IADD3.X R3, RZ, R3, RZ, P0, !PT ;  /* 0x00000003ff037210 */ /* 0x000fca00007fe4ff */
        /* <DEDUP_REMOVED lines=9> */
.L_x_1072:
[----:B------:R-:W-:Y:S02]  /*27c00*/  IMAD.MOV.U32 R13, RZ, RZ, R5 ;  /* 0x000000ffff0d7224 */ /* 0x000fe400078e0005 */
[----:B------:R-:W-:Y:S01]  /*27c10*/  IMAD.MOV.U32 R12, RZ, RZ, 0x7 ;  /* 0x00000007ff0c7424 */ /* 0x000fe200078e00ff */
[----:B------:R-:W-:-:S07]  /*27c20*/  MOV R2, R14 ;  /* 0x0000000e00027202 */ /* 0x000fce0000000f00 */
[----:B------:R-:W-:Y:S05]  /*27c30*/  WARPSYNC.COLLECTIVE R15, `(.L_x_1073) ;  /* 0x000000000f087348 */ /* 0x000fea0003c00000 */
[----:B------:R0:W1:Y:S02]  /*27c40*/  SHFL.IDX P6, R14, R13, R12, R11 ;  /* 0x0000000c0d0e7389 */ /* 0x00006400000c000b */
[----:B01----:R-:W-:Y:S01]  /*27c50*/  ENDCOLLECTIVE ;  /* 0x000000000000791b */ /* 0x003fe20003800000 */
.L_x_1073:
        /* <DEDUP_REMOVED lines=11> */
.L_x_1074:
[----:B------:R-:W-:Y:S02]  /*27d10*/  IMAD.MOV.U32 R13, RZ, RZ, R20 ;  /* 0x000000ffff0d7224 */ /* 0x000fe400078e0014 */
[----:B------:R-:W-:Y:S01]  /*27d20*/  IMAD.MOV.U32 R12, RZ, RZ, RZ ;  /* 0x000000ffff0c7224 */ /* 0x000fe200078e00ff */
[----:B------:R-:W-:-:S04]  /*27d30*/  MOV R11, R14 ;  /* 0x0000000e000b7202 */ /* 0x000fc80000000f00 */
[----:B------:R-:W-:Y:S02]  /*27d40*/  IADD3 R2, P0, R30, R11, RZ ;  /* 0x0000000b1e027210 */ /* 0x000fe40007f1e0ff */
[----:B------:R-:W-:-:S03]  /*27d50*/  MOV R11, 0x181f ;  /* 0x0000181f000b7802 */ /* 0x000fc60000000f00 */
[----:B------:R-:W-:-:S08]  /*27d60*/  IMAD.X R3, RZ, RZ, R3, P0 ;  /* 0x000000ffff037224 */ /* 0x000fd000000e0603 */
[----:B------:R-:W-:Y:S05]  /*27d70*/  WARPSYNC.COLLECTIVE R15, `(.L_x_1075) ;  /* 0x000000000f087348 */ /* 0x000fea0003c00000 */
[----:B------:R0:W1:Y:S02]  /*27d80*/  SHFL.IDX P6, R14, R13, R12, R11 ;  /* 0x0000000c0d0e7389 */ /* 0x00006400000c000b */
[----:B01----:R-:W-:Y:S01]  /*27d90*/  ENDCOLLECTIVE ;  /* 0x000000000000791b */ /* 0x003fe20003800000 */
.L_x_1075:
        /* <DEDUP_REMOVED lines=9> */
.L_x_1076:
[----:B------:R-:W-:Y:S01]  /*27e30*/  MOV R13, R20 ;  /* 0x00000014000d7202 */ /* 0x000fe20000000f00 */
[----:B------:R-:W-:Y:S02]  /*27e40*/  IMAD.MOV.U32 R12, RZ, RZ, 0x1 ;  /* 0x00000001ff0c7424 */ /* 0x000fe400078e00ff */
[----:B------:R-:W-:-:S07]  /*27e50*/  IMAD.MOV.U32 R5, RZ, RZ, R14 ;  /* 0x000000ffff057224 */ /* 0x000fce00078e000e */
[----:B------:R-:W-:Y:S05]  /*27e60*/  WARPSYNC.COLLECTIVE R15, `(.L_x_1077) ;  /* 0x000000000f087348 */ /* 0x000fea0003c00000 */
[----:B------:R0:W1:Y:S02]  /*27e70*/  SHFL.IDX P6, R14, R13, R12, R11 ;  /* 0x0000000c0d0e7389 */ /* 0x00006400000c000b */
[----:B01----:R-:W-:Y:S01]  /*27e80*/  ENDCOLLECTIVE ;  /* 0x000000000000791b */ /* 0x003fe20003800000 */
.L_x_1077:
        /* <DEDUP_REMOVED lines=11> */
.L_x_1078:
[----:B------:R-:W-:Y:S01]  /*27f40*/  IMAD.MOV.U32 R2, RZ, RZ, R14 ;  /* 0x000000ffff027224 */ /* 0x000fe200078e000e */
[----:B------:R-:W-:Y:S06]  /*27f50*/  BRA `(.L_x_1079) ;  /* 0xffffff6c00387947 */ /* 0x000fec000383ffff */
.L_x_773:
[----:B----4-:R4:W0:Y:S02]  /*27f60*/  SYNCS.PHASECHK.TRANS64.TRYWAIT P0, [R0+URZ+0x22840], R29 ;  /* 0x0228401d000075a7 */ /* 0x010824000800017f */
[----:B0-----:R-:W-:Y:S05]  /*27f70*/  @!P0 NANOSLEEP.SYNCS 0x989680 ;  /* 0x009896800000895d */ /* 0x001fea0003900000 */
[----:B------:R-:W0:Y:S02]  /*27f80*/  @!P0 SYNCS.PHASECHK.TRANS64 P0, [R0+URZ+0x22840], R29 ;  /* 0x0228401d000085a7 */ /* 0x000e24000800007f */
[----:B0-----:R-:W-:Y:S05]  /*27f90*/  @!P0 BRA `(.L_x_773) ;  /* 0xfffffffc00f08947 */ /* 0x001fea000383ffff */
[----:B------:R-:W-:Y:S05]  /*27fa0*/  BRA `(.L_x_1080) ;  /* 0xffffff6c00847947 */ /* 0x000fea000383ffff */
.L_x_774:
[----:B------:R-:W-:Y:S01]  /*27fb0*/  BSSY B0, `(.L_x_1081) ;  /* 0x0000008000007945 */ /* 0x000fe20003800000 */
[----:B------:R-:W-:Y:S01]  /*27fc0*/  MOV R13, R5 ;  /* 0x00000005000d7202 */ /* 0x000fe20000000f00 */
[----:B------:R-:W-:Y:S02]  /*27fd0*/  IMAD.MOV.U32 R12, RZ, RZ, RZ ;  /* 0x000000ffff0c7224 */ /* 0x000fe400078e00ff */
[----:B------:R-:W-:Y:S02]  /*27fe0*/  IMAD.MOV.U32 R11, RZ, RZ, 0x181f ;  /* 0x0000181fff0b7424 */ /* 0x000fe400078e00ff */
[----:B------:R-:W-:-:S07]  /*27ff0*/  IMAD.MOV.U32 R15, RZ, RZ, -0x1 ;  /* 0xffffffffff0f7424 */ /* 0x000fce00078e00ff */
[----:B01-34-:R-:W-:Y:S05]  /*28000*/  WARPSYNC.COLLECTIVE R15, `(.L_x_1082) ;  /* 0x000000000f087348 */ /* 0x01bfea0003c00000 */
[----:B------:R2:W0:Y:S02]  /*28010*/  SHFL.IDX P6, R14, R13, R12, R11 ;  /* 0x0000000c0d0e7389 */ /* 0x00042400000c000b */
[----:B01234-:R-:W-:Y:S01]  /*28020*/  ENDCOLLECTIVE ;  /* 0x000000000000791b */ /* 0x01ffe20003800000 */
.L_x_1082:
[----:B------:R-:W-:Y:S05]  /*28030*/  BSYNC B0 ;  /* 0x0000000000007941 */ /* 0x000fea0003800000 */
.L_x_1081:
        /* <DEDUP_REMOVED lines=8> */
.L_x_1083:
[----:B------:R-:W-:Y:S02]  /*280c0*/  IMAD.MOV.U32 R13, RZ, RZ, R5 ;  /* 0x000000ffff0d7224 */ /* 0x000fe400078e0005 */
[----:B------:R-:W-:Y:S02]  /*280d0*/  IMAD.MOV.U32 R12, RZ, RZ, 0x1 ;  /* 0x00000001ff0c7424 */ /* 0x000fe400078e00ff */
[----:B------:R-:W-:-:S07]  /*280e0*/  IMAD.MOV.U32 R2, RZ, RZ, R14 ;  /* 0x000000ffff027224 */ /* 0x000fce00078e000e */
[----:B------:R-:W-:Y:S05]  /*280f0*/  WARPSYNC.COLLECTIVE R15, `(.L_x_1084) ;  /* 0x000000000f087348 */ /* 0x000fea0003c00000 */
[----:B------:R0:W1:Y:S02]  /*28100*/  SHFL.IDX P6, R14, R13, R12, R11 ;  /* 0x0000000c0d0e7389 */ /* 0x00006400000c000b */
[----:B01----:R-:W-:Y:S01]  /*28110*/  ENDCOLLECTIVE ;  /* 0x000000000000791b */ /* 0x003fe20003800000 */
.L_x_1084:
        /* <DEDUP_REMOVED lines=11> */
.L_x_1085:
[----:B------:R-:W-:Y:S02]  /*281d0*/  IMAD.MOV.U32 R13, RZ, RZ, R5 ;  /* 0x000000ffff0d7224 */ /* 0x000fe400078e0005 */
[----:B------:R-:W-:Y:S01]  /*281e0*/  IMAD.MOV.U32 R12, RZ, RZ, 0x2 ;  /* 0x00000002ff0c7424 */ /* 0x000fe200078e00ff */
[----:B------:R-:W-:-:S07]  /*281f0*/  MOV R10, R14 ;  /* 0x0000000e000a7202 */ /* 0x000fce0000000f00 */
[----:B------:R-:W-:Y:S05]  /*28200*/  WARPSYNC.COLLECTIVE R15, `(.L_x_1086) ;  /* 0x000000000f087348 */ /* 0x000fea0003c00000 */
[----:B------:R0:W1:Y:S02]  /*28210*/  SHFL.IDX P6, R14, R13, R12, R11 ;  /* 0x0000000c0d0e7389 */ /* 0x00006400000c000b */
[----:B01----:R-:W-:Y:S01]  /*28220*/  ENDCOLLECTIVE ;  /* 0x000000000000791b */ /* 0x003fe20003800000 */
.L_x_1086:
        /* <DEDUP_REMOVED lines=11> */
.L_x_1087:
[----:B------:R-:W-:Y:S02]  /*282e0*/  IMAD.MOV.U32 R13, RZ, RZ, R5 ;  /* 0x000000ffff0d7224 */ /* 0x000fe400078e0005 */
[----:B------:R-:W-:Y:S02]  /*282f0*/  IMAD.MOV.U32 R12, RZ, RZ, 0x3 ;  /* 0x00000003ff0c7424 */ /* 0x000fe400078e00ff */
[----:B------:R-:W-:-:S07]  /*28300*/  IMAD.MOV.U32 R2, RZ, RZ, R14 ;  /* 0x000000ffff027224 */ /* 0x000fce00078e000e */
[----:B------:R-:W-:Y:S05]  /*28310*/  WARPSYNC.COLLECTIVE R15, `(.L_x_1088) ;  /* 0x000000000f087348 */ /* 0x000fea0003c00000 */
[----:B------:R0:W1:Y:S02]  /*28320*/  SHFL.IDX P6, R14, R13, R12, R11 ;  /* 0x0000000c0d0e7389 */ /* 0x00006400000c000b */
[----:B01----:R-:W-:Y:S01]  /*28330*/  ENDCOLLECTIVE ;  /* 0x000000000000791b */ /* 0x003fe20003800000 */
.L_x_1088:
        /* <DEDUP_REMOVED lines=11> */
.L_x_1089:
[----:B------:R-:W-:Y:S01]  /*283f0*/  IMAD.MOV.U32 R13, RZ, RZ, R5 ;  /* 0x000000ffff0d7224 */ /* 0x000fe200078e0005 */
[----:B------:R-:W-:Y:S01]  /*28400*/  MOV R12, 0x4 ;  /* 0x00000004000c7802 */ /* 0x000fe20000000f00 */
[----:B------:R-:W-:-:S07]  /*28410*/  IMAD.MOV.U32 R2, RZ, RZ, R14 ;  /* 0x000000ffff027224 */ /* 0x000fce00078e000e */
[----:B------:R-:W-:Y:S05]  /*28420*/  WARPSYNC.COLLECTIVE R15, `(.L_x_1090) ;  /* 0x000000000f087348 */ /* 0x000fea0003c00000 */
[----:B------:R0:W1:Y:S02]  /*28430*/  SHFL.IDX P6, R14, R13, R12, R11 ;  /* 0x0000000c0d0e7389 */ /* 0x00006400000c000b */
[----:B01----:R-:W-:Y:S01]  /*28440*/  ENDCOLLECTIVE ;  /* 0x000000000000791b */ /* 0x003fe20003800000 */
.L_x_1090:
        /* <DEDUP_REMOVED lines=11> */
.L_x_1091:
[----:B------:R-:W-:Y:S01]  /*28500*/  MOV R13, R5 ;  /* 0x00000005000d7202 */ /* 0x000fe20000000f00 */
[----:B------:R-:W-:Y:S02]  /*28510*/  IMAD.MOV.U32 R12, RZ, RZ, 0x5 ;  /* 0x00000005ff0c7424 */ /* 0x000fe400078e00ff */
[----:B------:R-:W-:-:S07]  /*28520*/  IMAD.MOV.U32 R2, RZ, RZ, R14 ;  /* 0x000000ffff027224 */ /* 0x000fce00078e000e */
[----:B------:R-:W-:Y:S05]  /*28530*/  WARPSYNC.COLLECTIVE R15, `(.L_x_1092) ;  /* 0x000000000f087348 */ /* 0x000fea0003c00000 */
[----:B------:R0:W1:Y:S02]  /*28540*/  SHFL.IDX P6, R14, R13, R12, R11 ;  /* 0x0000000c0d0e7389 */ /* 0x00006400000c000b */
[----:B01----:R-:W-:Y:S01]  /*28550*/  ENDCOLLECTIVE ;  /* 0x000000000000791b */ /* 0x003fe20003800000 */
.L_x_1092:
        /* <DEDUP_REMOVED lines=11> */
.L_x_1093:
[----:B------:R-:W-:Y:S02]  /*28610*/  IMAD.MOV.U32 R13, RZ, RZ, R5 ;  /* 0x000000ffff0d7224 */ /* 0x000fe400078e0005 */
[----:B------:R-:W-:Y:S02]  /*28620*/  IMAD.MOV.U32 R12, RZ, RZ, 0x6 ;  /* 0x00000006ff0c7424 */ /* 0x000fe400078e00ff */
[----:B------:R-:W-:-:S07]  /*28630*/  IMAD.MOV.U32 R2, RZ, RZ, R14 ;  /* 0x000000ffff027224 */ /* 0x000fce00078e000e */
[----:B------:R-:W-:Y:S05]  /*28640*/  WARPSYNC.COLLECTIVE R15, `(.L_x_1094) ;  /* 0x000000000f087348 */ /* 0x000fea0003c00000 */
[----:B------:R0:W1:Y:S02]  /*28650*/  SHFL.IDX P6, R14, R13, R12, R11 ;  /* 0x0000000c0d0e7389 */ /* 0x00006400000c000b */
[----:B01----:R-:W-:Y:S01]  /*28660*/  ENDCOLLECTIVE ;  /* 0x000000000000791b */ /* 0x003fe20003800000 */
.L_x_1094:
        /* <DEDUP_REMOVED lines=11> */
.L_x_1095:
[----:B------:R-:W-:Y:S02]  /*28720*/  IMAD.MOV.U32 R13, RZ, RZ, R5 ;  /* 0x000000ffff0d7224 */ /* 0x000fe400078e0005 */
[----:B------:R-:W-:Y:S01]  /*28730*/  IMAD.MOV.U32 R12, RZ, RZ, 0x7 ;  /* 0x00000007ff0c7424 */ /* 0x000fe200078e00ff */
[----:B------:R-:W-:-:S07]  /*28740*/  MOV R2, R14 ;  /* 0x0000000e00027202 */ /* 0x000fce0000000f00 */
[----:B------:R-:W-:Y:S05]  /*28750*/  WARPSYNC.COLLECTIVE R15, `(.L_x_1096) ;  /* 0x000000000f087348 */ /* 0x000fea0003c00000 */
[----:B------:R0:W1:Y:S02]  /*28760*/  SHFL.IDX P6, R14, R13, R12, R11 ;  /* 0x0000000c0d0e7389 */ /* 0x00006400000c000b */
[----:B01----:R-:W-:Y:S01]  /*28770*/  ENDCOLLECTIVE ;  /* 0x000000000000791b */ /* 0x003fe20003800000 */
.L_x_1096:
        /* <DEDUP_REMOVED lines=11> */
.L_x_1097:
[----:B------:R-:W-:Y:S02]  /*28830*/  IMAD.MOV.U32 R13, RZ, RZ, R8 ;  /* 0x000000ffff0d7224 */ /* 0x000fe400078e0008 */
[----:B------:R-:W-:Y:S01]  /*28840*/  IMAD.MOV.U32 R12, RZ, RZ, RZ ;  /* 0x000000ffff0c7224 */ /* 0x000fe200078e00ff */
[----:B------:R-:W-:-:S07]  /*28850*/  MOV R10, R14 ;  /* 0x0000000e000a7202 */ /* 0x000fce0000000f00 */
[----:B------:R-:W-:Y:S05]  /*28860*/  WARPSYNC.COLLECTIVE R15, `(.L_x_1098) ;  /* 0x000000000f087348 */ /* 0x000fea0003c00000 */
[----:B------:R0:W1:Y:S02]  /*28870*/  SHFL.IDX P6, R14, R13, R12, R11 ;  /* 0x0000000c0d0e7389 */ /* 0x00006400000c000b */
[----:B01----:R-:W-:Y:S01]  /*28880*/  ENDCOLLECTIVE ;  /* 0x000000000000791b */ /* 0x003fe20003800000 */
.L_x_1098:
        /* <DEDUP_REMOVED lines=11> */
.L_x_1099:
[----:B------:R-:W-:Y:S01]  /*28940*/  IMAD.MOV.U32 R13, RZ, RZ, R8 ;  /* 0x000000ffff0d7224 */ /* 0x000fe200078e0008 */
[----:B------:R-:W-:Y:S01]  /*28950*/  MOV R12, 0x1 ;  /* 0x00000001000c7802 */ /* 0x000fe20000000f00 */
[----:B------:R-:W-:-:S07]  /*28960*/  IMAD.MOV.U32 R5, RZ, RZ, R14 ;  /* 0x000000ffff057224 */ /* 0x000fce00078e000e */
[----:B------:R-:W-:Y:S05]  /*28970*/  WARPSYNC.COLLECTIVE R15, `(.L_x_1100) ;  /* 0x000000000f087348 */ /* 0x000fea0003c00000 */
[----:B------:R0:W1:Y:S02]  /*28980*/  SHFL.IDX P6, R14, R13, R12, R11 ;  /* 0x0000000c0d0e7389 */ /* 0x00006400000c000b */
[----:B01----:R-:W-:Y:S01]  /*28990*/  ENDCOLLECTIVE ;  /* 0x000000000000791b */ /* 0x003fe20003800000 */
.L_x_1100:
        /* <DEDUP_REMOVED lines=11> */
.L_x_1101:
[----:B------:R-:W-:Y:S05]  /*28a50*/  BRA `(.L_x_1102) ;  /* 0xffffff6800187947 */ /* 0x000fea000383ffff */
.L_x_779:
[----:B0-----:R0:W1:Y:S02]  /*28a60*/  SYNCS.PHASECHK.TRANS64.TRYWAIT P2, [R3+URZ+0x22870], R0 ;  /* 0x02287000030075a7 */ /* 0x001064000804017f */
[----:B-1----:R-:W-:Y:S05]  /*28a70*/  @!P2 NANOSLEEP.SYNCS 0x989680 ;  /* 0x009896800000a95d */ /* 0x002fea0003900000 */
[----:B------:R-:W1:Y:S02]  /*28a80*/  @!P2 SYNCS.PHASECHK.TRANS64 P2, [R3+URZ+0x22870], R0 ;  /* 0x022870000300a5a7 */ /* 0x000e64000804007f */
[----:B-1----:R-:W-:Y:S05]  /*28a90*/  @!P2 BRA `(.L_x_779) ;  /* 0xfffffffc00f0a947 */ /* 0x002fea000383ffff */
[----:B------:R-:W-:Y:S05]  /*28aa0*/  BRA `(.L_x_1103) ;  /* 0xffffff6800787947 */ /* 0x000fea000383ffff */
.L_x_781:
[----:B0-----:R0:W1:Y:S02]  /*28ab0*/  SYNCS.PHASECHK.TRANS64.TRYWAIT P2, [R3+URZ+0x22860], R0 ;  /* 0x02286000030075a7 */ /* 0x001064000804017f */
[----:B-1----:R-:W-:Y:S05]  /*28ac0*/  @!P2 NANOSLEEP.SYNCS 0x989680 ;  /* 0x009896800000a95d */ /* 0x002fea0003900000 */
[----:B------:R-:W1:Y:S02]  /*28ad0*/  @!P2 SYNCS.PHASECHK.TRANS64 P2, [R3+URZ+0x22860], R0 ;  /* 0x022860000300a5a7 */ /* 0x000e64000804007f */
[----:B-1----:R-:W-:Y:S05]  /*28ae0*/  @!P2 BRA `(.L_x_781) ;  /* 0xfffffffc00f0a947 */ /* 0x002fea000383ffff */
[----:B------:R-:W-:Y:S05]  /*28af0*/  BRA `(.L_x_1104) ;  /* 0xffffff6800847947 */ /* 0x000fea000383ffff */
.L_x_789:
[----:B0-----:R0:W2:Y:S02]  /*28b00*/  SYNCS.PHASECHK.TRANS64.TRYWAIT P1, [R17+URZ+0x22870], R0 ;  /* 0x02287000110075a7 */ /* 0x0010a4000802017f */
[----:B--2---:R-:W-:Y:S05]  /*28b10*/  @!P1 NANOSLEEP.SYNCS 0x989680 ;  /* 0x009896800000995d */ /* 0x004fea0003900000 */
[----:B------:R-:W2:Y:S02]  /*28b20*/  @!P1 SYNCS.PHASECHK.TRANS64 P1, [R17+URZ+0x22870], R0 ;  /* 0x02287000110095a7 */ /* 0x000ea4000802007f */
[----:B--2---:R-:W-:Y:S05]  /*28b30*/  @!P1 BRA `(.L_x_789) ;  /* 0xfffffffc00f09947 */ /* 0x004fea000383ffff */
[----:B------:R-:W-:Y:S05]  /*28b40*/  BRA `(.L_x_1105) ;  /* 0xffffff7000447947 */ /* 0x000fea000383ffff */
.L_x_791:
[----:B0-----:R0:W2:Y:S02]  /*28b50*/  SYNCS.PHASECHK.TRANS64.TRYWAIT P1, [R17+URZ+0x22860], R0 ;  /* 0x02286000110075a7 */ /* 0x0010a4000802017f */
[----:B--2---:R-:W-:Y:S05]  /*28b60*/  @!P1 NANOSLEEP.SYNCS 0x989680 ;  /* 0x009896800000995d */ /* 0x004fea0003900000 */
[----:B------:R-:W2:Y:S02]  /*28b70*/  @!P1 SYNCS.PHASECHK.TRANS64 P1, [R17+URZ+0x22860], R0 ;  /* 0x02286000110095a7 */ /* 0x000ea4000802007f */
[----:B--2---:R-:W-:Y:S05]  /*28b80*/  @!P1 BRA `(.L_x_791) ;  /* 0xfffffffc00f09947 */ /* 0x004fea000383ffff */
[----:B------:R-:W-:Y:S05]  /*28b90*/  BRA `(.L_x_1106) ;  /* 0xffffff70004c7947 */ /* 0x000fea000383ffff */
.L_x_796:
        /* <DEDUP_REMOVED lines=8> */
.L_x_1108:
[----:B------:R-:W-:Y:S05]  /*28c20*/  BSYNC B0 ;  /* 0x0000000000007941 */ /* 0x000fea0003800000 */
.L_x_1107:
[----:B------:R-:W-:Y:S01]  /*28c30*/  IMAD.MOV.U32 R13, RZ, RZ, R16 ;  /* 0x000000ffff0d7224 */ /* 0x000fe200078e0010 */
[----:B------:R-:W-:Y:S01]  /*28c40*/  MOV R11, 0x1f ;  /* 0x0000001f000b7802 */ /* 0x000fe20000000f00 */
[----:B------:R-:W-:Y:S02]  /*28c50*/  IMAD.MOV.U32 R12, RZ, RZ, 0x1 ;  /* 0x00000001ff0c7424 */ /* 0x000fe400078e00ff */
[----:B------:R-:W-:Y:S02]  /*28c60*/  IMAD.MOV.U32 R15, RZ, RZ, -0x1 ;  /* 0xffffffffff0f7424 */ /* 0x000fe400078e00ff */
[----:B------:R-:W-:Y:S02]  /*28c70*/  IMAD.IADD R7, R19, 0x1, R9 ;  /* 0x0000000113077824 */ /* 0x000fe400078e0209 */
[----:B------:R-:W-:-:S07]  /*28c80*/  IMAD.MOV.U32 R0, RZ, RZ, R14 ;  /* 0x000000ffff007224 */ /* 0x000fce00078e000e */
[----:B------:R-:W-:Y:S05]  /*28c90*/  WARPSYNC.COLLECTIVE R15, `(.L_x_1109) ;  /* 0x000000000f087348 */ /* 0x000fea0003c00000 */
[----:B------:R0:W1:Y:S02]  /*28ca0*/  SHFL.IDX P6, R14, R13, R12, R11 ;  /* 0x0000000c0d0e7389 */ /* 0x00006400000c000b */
[----:B01----:R-:W-:Y:S01]  /*28cb0*/  ENDCOLLECTIVE ;  /* 0x000000000000791b */ /* 0x003fe20003800000 */
.L_x_1109:
[----:B------:R-:W-:Y:S02]  /*28cc0*/  ULDC UR4, c[0x0][0xc3c] ;  /* 0x00030f0000047ab9 */ /* 0x000fe40000000800 */
[----:B------:R-:W-:-:S13]  /*28cd0*/  ISETP.GE.OR P1, PT, R7, UR4, !P0 ;  /* 0x0000000407007c0c */ /* 0x000fda000c726670 */
[----:B------:R-:W0:Y:S08]  /*28ce0*/  @!P1 LDC.64 R2, c[0x0][0xc80] ;  /* 0x00032000ff029b82 */ /* 0x000e300000000a00 */
[----:B------:R-:W1:Y:S01]  /*28cf0*/  @!P1 LDC.64 R4, c[0x0][0xc78] ;  /* 0x00031e00ff049b82 */ /* 0x000e620000000a00 */
[----:B------:R-:W-:Y:S02]  /*28d00*/  IMAD.MOV.U32 R11, RZ, RZ, RZ ;  /* 0x000000ffff0b7224 */ /* 0x000fe400078e00ff */
[----:B------:R-:W-:-:S02]  /*28d10*/  IMAD.MOV.U32 R6, RZ, RZ, R14 ;  /* 0x000000ffff067224 */ /* 0x000fc400078e000e */
[----:B0-----:R-:W-:-:S05]  /*28d20*/  @!P1 IMAD.WIDE R2, R7, 0x4, R2 ;  /* 0x0000000407029825 */ /* 0x001fca00078e0202 */
[----:B------:R1:W2:Y:S02]  /*28d30*/  @!P1 LDG.E R8, desc[UR36][R2.64] ;  /* 0x0000002402089981 */ /* 0x0002a4000c1e1900 */
[----:B-1----:R-:W-:-:S05]  /*28d40*/  @!P1 IMAD.WIDE R2, R7, 0x4, R4 ;  /* 0x0000000407029825 */ /* 0x002fca00078e0204 */
[----:B------:R-:W3:Y:S01]  /*28d50*/  @!P1 LDG.E R5, desc[UR36][R2.64] ;  /* 0x0000002402059981 */ /* 0x000ee2000c1e1900 */
[----:B------:R-:W-:Y:S01]  /*28d60*/  IMAD.MOV.U32 R7, RZ, RZ, RZ ;  /* 0x000000ffff077224 */ /* 0x000fe200078e00ff */
[C---:B------:R-:W-:Y:S01]  /*28d70*/  ISETP.GE.U32.AND P2, PT, R9.reuse, 0x2, PT ;  /* 0x000000020900780c */ /* 0x040fe20003f46070 */
[----:B------:R-:W-:Y:S01]  /*28d80*/  IMAD.MOV.U32 R4, RZ, RZ, RZ ;  /* 0x000000ffff047224 */ /* 0x000fe200078e00ff */
[C---:B------:R-:W-:Y:S02]  /*28d90*/  ISETP.GE.U32.AND P3, PT, R9.reuse, 0x4, PT ;  /* 0x000000040900780c */ /* 0x040fe40003f66070 */
[C---:B------:R-:W-:Y:S02]  /*28da0*/  ISETP.GE.U32.AND P4, PT, R9.reuse, 0x8, PT ;  /* 0x000000080900780c */ /* 0x040fe40003f86070 */
[----:B------:R-:W-:Y:S02]  /*28db0*/  ISETP.GE.U32.AND P5, PT, R9, 0x10, PT ;  /* 0x000000100900780c */ /* 0x000fe40003fa6070 */
[----:B------:R-:W-:-:S02]  /*28dc0*/  MOV R16, RZ ;  /* 0x000000ff00107202 */ /* 0x000fc40000000f00 */
[----:B--2---:R-:W-:Y:S01]  /*28dd0*/  @!P1 MOV R7, R8 ;  /* 0x0000000800079202 */ /* 0x004fe20000000f00 */
[----:B---3--:R-:W-:Y:S01]  /*28de0*/  @!P1 IMAD.MOV.U32 R4, RZ, RZ, R5 ;  /* 0x000000ffff049224 */ /* 0x008fe200078e0005 */
[----:B------:R-:W-:-:S03]  /*28df0*/  ISETP.NE.AND P1, PT, R9, RZ, PT ;  /* 0x000000ff0900720c */ /* 0x000fc60003f25270 */
[----:B------:R-:W-:-:S10]  /*28e00*/  IMAD R13, R4, R7, RZ ;  /* 0x00000007040d7224 */ /* 0x000fd400078e02ff */
[----:B------:R-:W-:Y:S05]  /*28e10*/  WARPSYNC.COLLECTIVE R15, `(.L_x_1110) ;  /* 0x000000000f087348 */ /* 0x000fea0003c00000 */
[----:B------:R0:W1:Y:S02]  /*28e20*/  SHFL.UP P6, R14, R13, R12, R11 ;  /* 0x0400000c0d0e7389 */ /* 0x00006400000c000b */
[----:B01----:R-:W-:Y:S01]  /*28e30*/  ENDCOLLECTIVE ;  /* 0x000000000000791b */ /* 0x003fe20003800000 */
.L_x_1110:
[----:B------:R-:W-:Y:S01]  /*28e40*/  IMAD.MOV.U32 R12, RZ, RZ, 0x2 ;  /* 0x00000002ff0c7424 */ /* 0x000fe200078e00ff */
[----:B------:R-:W-:-:S05]  /*28e50*/  SEL R14, R14, RZ, P1 ;  /* 0x000000ff0e0e7207 */ /* 0x000fca0000800000 */
[----:B------:R-:W-:-:S05]  /*28e60*/  IMAD.IADD R5, R13, 0x1, R14 ;  /* 0x000000010d057824 */ /* 0x000fca00078e020e */
[----:B------:R-:W-:-:S07]  /*28e70*/  MOV R13, R5 ;  /* 0x00000005000d7202 */ /* 0x000fce0000000f00 */
[----:B------:R-:W-:Y:S05]  /*28e80*/  WARPSYNC.COLLECTIVE R15, `(.L_x_1111) ;  /* 0x000000000f087348 */ /* 0x000fea0003c00000 */
[----:B------:R0:W1:Y:S02]  /*28e90*/  SHFL.UP P6, R14, R13, R12, R11 ;  /* 0x0400000c0d0e7389 */ /* 0x00006400000c000b */
[----:B01----:R-:W-:Y:S01]  /*28ea0*/  ENDCOLLECTIVE ;  /* 0x000000000000791b */ /* 0x003fe20003800000 */
.L_x_1111:
[----:B------:R-:W-:Y:S01]  /*28eb0*/  IMAD.MOV.U32 R12, RZ, RZ, 0x4 ;  /* 0x00000004ff0c7424 */ /* 0x000fe200078e00ff */
[----:B------:R-:W-:-:S05]  /*28ec0*/  SEL R2, R14, RZ, P2 ;  /* 0x000000ff0e027207 */ /* 0x000fca0001000000 */
[----:B------:R-:W-:-:S04]  /*28ed0*/  IMAD.IADD R2, R5, 0x1, R2 ;  /* 0x0000000105027824 */ /* 0x000fc800078e0202 */
[----:B------:R-:W-:-:S07]  /*28ee0*/  IMAD.MOV.U32 R13, RZ, RZ, R2 ;  /* 0x000000ffff0d7224 */ /* 0x000fce00078e0002 */
[----:B------:R-:W-:Y:S05]  /*28ef0*/  WARPSYNC.COLLECTIVE R15, `(.L_x_1112) ;  /* 0x000000000f087348 */ /* 0x000fea0003c00000 */
[----:B------:R0:W1:Y:S02]  /*28f00*/  SHFL.UP P6, R14, R13, R12, R11 ;  /* 0x0400000c0d0e7389 */ /* 0x00006400000c000b */
[----:B01----:R-:W-:Y:S01]  /*28f10*/  ENDCOLLECTIVE ;  /* 0x000000000000791b */ /* 0x003fe20003800000 */
.L_x_1112:
[----:B------:R-:W-:Y:S01]  /*28f20*/  IMAD.MOV.U32 R12, RZ, RZ, 0x8 ;  /* 0x00000008ff0c7424 */ /* 0x000fe200078e00ff */
[----:B------:R-:W-:-:S04]  /*28f30*/  SEL R3, R14, RZ, P3 ;  /* 0x000000ff0e037207 */ /* 0x000fc80001800000 */
[----:B------:R-:W-:-:S05]  /*28f40*/  IADD3 R3, R2, R3, RZ ;  /* 0x0000000302037210 */ /* 0x000fca0007ffe0ff */
[----:B------:R-:W-:-:S07]  /*28f50*/  IMAD.MOV.U32 R13, RZ, RZ, R3 ;  /* 0x000000ffff0d7224 */ /* 0x000fce00078e0003 */
[----:B------:R-:W-:Y:S05]  /*28f60*/  WARPSYNC.COLLECTIVE R15, `(.L_x_1113) ;  /* 0x000000000f087348 */ /* 0x000fea0003c00000 */
[----:B------:R0:W1:Y:S02]  /*28f70*/  SHFL.UP P6, R14, R13, R12, R11 ;  /* 0x0400000c0d0e7389 */ /* 0x00006400000c000b */
[----:B01----:R-:W-:Y:S01]  /*28f80*/  ENDCOLLECTIVE ;  /* 0x000000000000791b */ /* 0x003fe20003800000 */
.L_x_1113:
[----:B------:R-:W-:Y:S02]  /*28f90*/  MOV R12, 0x10 ;  /* 0x00000010000c7802 */ /* 0x000fe40000000f00 */
[----:B------:R-:W-:-:S05]  /*28fa0*/  SEL R14, R14, RZ, P4 ;  /* 0x000000ff0e0e7207 */ /* 0x000fca0002000000 */
[----:B------:R-:W-:-:S04]  /*28fb0*/  IMAD.IADD R5, R3, 0x1, R14 ;  /* 0x0000000103057824 */ /* 0x000fc800078e020e */
[----:B------:R-:W-:-:S07]  /*28fc0*/  IMAD.MOV.U32 R13, RZ, RZ, R5 ;  /* 0x000000ffff0d7224 */ /* 0x000fce00078e0005 */
[----:B------:R-:W-:Y:S05]  /*28fd0*/  WARPSYNC.COLLECTIVE R15, `(.L_x_1114) ;  /* 0x000000000f087348 */ /* 0x000fea0003c00000 */
[----:B------:R0:W1:Y:S02]  /*28fe0*/  SHFL.UP P6, R14, R13, R12, R11 ;  /* 0x0400000c0d0e7389 */ /* 0x00006400000c000b */
[----:B01----:R-:W-:Y:S01]  /*28ff0*/  ENDCOLLECTIVE ;  /* 0x000000000000791b */ /* 0x003fe20003800000 */
.L_x_1114:
[----:B------:R-:W-:Y:S02]  /*29000*/  IMAD.MOV.U32 R12, RZ, RZ, 0x1f ;  /* 0x0000001fff0c7424 */ /* 0x000fe400078e00ff */
[----:B------:R-:W-:Y:S01]  /*29010*/  IMAD.MOV.U32 R11, RZ, RZ, 0x1f ;  /* 0x0000001fff0b7424 */ /* 0x000fe200078e00ff */
[----:B------:R-:W-:-:S05]  /*29020*/  SEL R14, R14, RZ, P5 ;  /* 0x000000ff0e0e7207 */ /* 0x000fca0002800000 */
[----:B------:R-:W-:-:S04]  /*29030*/  IMAD.IADD R3, R5, 0x1, R14 ;  /* 0x0000000105037824 */ /* 0x000fc800078e020e */
[----:B------:R-:W-:-:S07]  /*29040*/  IMAD.MOV.U32 R13, RZ, RZ, R3 ;  /* 0x000000ffff0d7224 */ /* 0x000fce00078e0003 */
[----:B------:R-:W-:Y:S05]  /*29050*/  WARPSYNC.COLLECTIVE R15, `(.L_x_1115) ;  /* 0x000000000f087348 */ /* 0x000fea0003c00000 */
[----:B------:R0:W1:Y:S02]  /*29060*/  SHFL.IDX P6, R14, R13, R12, R11 ;  /* 0x0000000c0d0e7389 */ /* 0x00006400000c000b */
[----:B01----:R-:W-:Y:S01]  /*29070*/  ENDCOLLECTIVE ;  /* 0x000000000000791b */ /* 0x003fe20003800000 */
.L_x_1115:
[----:B------:R-:W-:Y:S05]  /*29080*/  BRA `(.L_x_1116) ;  /* 0xffffff74005c7947 */ /* 0x000fea000383ffff */
.L_x_799:
[----:B------:R-:W-:Y:S01]  /*29090*/  BSSY B0, `(.L_x_1117) ;  /* 0x0000007000007945 */ /* 0x000fe20003800000 */
[----:B------:R-:W-:Y:S02]  /*290a0*/  IMAD.MOV.U32 R12, RZ, RZ, 0x1 ;  /* 0x00000001ff0c7424 */ /* 0x000fe400078e00ff */
[----:B------:R-:W-:Y:S02]  /*290b0*/  IMAD.MOV.U32 R11, RZ, RZ, RZ ;  /* 0x000000ffff0b7224 */ /* 0x000fe400078e00ff */
[----:B------:R-:W-:-:S07]  /*290c0*/  IMAD.MOV.U32 R15, RZ, RZ, -0x1 ;  /* 0xffffffffff0f7424 */ /* 0x000fce00078e00ff */
[----:B0-----:R-:W-:Y:S05]  /*290d0*/  WARPSYNC.COLLECTIVE R15, `(.L_x_1118) ;  /* 0x000000000f087348 */ /* 0x001fea0003c00000 */
[----:B------:R1:W2:Y:S02]  /*290e0*/  SHFL.UP P6, R14, R13, R12, R11 ;  /* 0x0400000c0d0e7389 */ /* 0x0002a400000c000b */
[----:B012---:R-:W-:Y:S01]  /*290f0*/  ENDCOLLECTIVE ;  /* 0x000000000000791b */ /* 0x007fe20003800000 */
.L_x_1118:
[----:B------:R-:W-:Y:S05]  /*29100*/  BSYNC B0 ;  /* 0x0000000000007941 */ /* 0x000fea0003800000 */
.L_x_1117:
[----:B------:R-:W-:Y:S01]  /*29110*/  SEL R14, R14, RZ, P1 ;  /* 0x000000ff0e0e7207 */ /* 0x000fe20000800000 */
[----:B------:R-:W-:Y:S01]  /*29120*/  IMAD.MOV.U32 R11, RZ, RZ, RZ ;  /* 0x000000ffff0b7224 */ /* 0x000fe200078e00ff */
[----:B------:R-:W-:Y:S01]  /*29130*/  MOV R12, 0x2 ;  /* 0x00000002000c7802 */ /* 0x000fe20000000f00 */
[----:B------:R-:W-:Y:S02]  /*29140*/  IMAD.MOV.U32 R15, RZ, RZ, -0x1 ;  /* 0xffffffffff0f7424 */ /* 0x000fe400078e00ff */
[----:B------:R-:W-:-:S07]  /*29150*/  IMAD.IADD R13, R13, 0x1, R14 ;  /* 0x000000010d0d7824 */ /* 0x000fce00078e020e */
[----:B------:R-:W-:Y:S05]  /*29160*/  WARPSYNC.COLLECTIVE R15, `(.L_x_1119) ;  /* 0x000000000f087348 */ /* 0x000fea0003c00000 */
[----:B------:R0:W1:Y:S02]  /*29170*/  SHFL.UP P6, R14, R13, R12, R11 ;  /* 0x0400000c0d0e7389 */ /* 0x00006400000c000b */
[----:B01----:R-:W-:Y:S01]  /*29180*/  ENDCOLLECTIVE ;  /* 0x000000000000791b */ /* 0x003fe20003800000 */
.L_x_1119:
[----:B------:R-:W-:Y:S02]  /*29190*/  MOV R12, 0x4 ;  /* 0x00000004000c7802 */ /* 0x000fe40000000f00 */
[----:B------:R-:W-:-:S05]  /*291a0*/  SEL R2, R14, RZ, P2 ;  /* 0x000000ff0e027207 */ /* 0x000fca0001000000 */
[----:B------:R-:W-:-:S04]  /*291b0*/  IMAD.IADD R2, R13, 0x1, R2 ;  /* 0x000000010d027824 */ /* 0x000fc800078e0202 */
[----:B------:R-:W-:-:S07]  /*291c0*/  IMAD.MOV.U32 R13, RZ, RZ, R2 ;  /* 0x000000ffff0d7224 */ /* 0x000fce00078e0002 */
[----:B------:R-:W-:Y:S05]  /*291d0*/  WARPSYNC.COLLECTIVE R15, `(.L_x_1120) ;  /* 0x000000000f087348 */ /* 0x000fea0003c00000 */
[----:B------:R0:W1:Y:S02]  /*291e0*/  SHFL.UP P6, R14, R13, R12, R11 ;  /* 0x0400000c0d0e7389 */ /* 0x00006400000c000b */
[----:B01----:R-:W-:Y:S01]  /*291f0*/  ENDCOLLECTIVE ;  /* 0x000000000000791b */ /* 0x003fe20003800000 */
.L_x_1120:
[----:B------:R-:W-:Y:S01]  /*29200*/  IMAD.MOV.U32 R12, RZ, RZ, 0x8 ;  /* 0x00000008ff0c7424 */ /* 0x000fe200078e00ff */
[----:B------:R-:W-:-:S05]  /*29210*/  SEL R3, R14, RZ, P3 ;  /* 0x000000ff0e037207 */ /* 0x000fca0001800000 */
[----:B------:R-:W-:-:S04]  /*29220*/  IMAD.IADD R3, R2, 0x1, R3 ;  /* 0x0000000102037824 */ /* 0x000fc800078e0203 */
[----:B------:R-:W-:-:S07]  /*29230*/  IMAD.MOV.U32 R13, RZ, RZ, R3 ;  /* 0x000000ffff0d7224 */ /* 0x000fce00078e0003 */
[----:B------:R-:W-:Y:S05]  /*29240*/  WARPSYNC.COLLECTIVE R15, `(.L_x_1121) ;  /* 0x000000000f087348 */ /* 0x000fea0003c00000 */
[----:B------:R0:W1:Y:S02]  /*29250*/  SHFL.UP P6, R14, R13, R12, R11 ;  /* 0x0400000c0d0e7389 */ /* 0x00006400000c000b */
[----:B01----:R-:W-:Y:S01]  /*29260*/  ENDCOLLECTIVE ;  /* 0x000000000000791b */ /* 0x003fe20003800000 */
.L_x_1121:
[----:B------:R-:W-:Y:S01]  /*29270*/  IMAD.MOV.U32 R12, RZ, RZ, 0x10 ;  /* 0x00000010ff0c7424 */ /* 0x000fe200078e00ff */
[----:B------:R-:W-:-:S05]  /*29280*/  SEL R14, R14, RZ, P4 ;  /* 0x000000ff0e0e7207 */ /* 0x000fca0002000000 */
[----:B------:R-:W-:-:S05]  /*29290*/  IMAD.IADD R5, R3, 0x1, R14 ;  /* 0x0000000103057824 */ /* 0x000fca00078e020e */
[----:B------:R-:W-:-:S07]  /*292a0*/  MOV R13, R5 ;  /* 0x00000005000d7202 */ /* 0x000fce0000000f00 */
[----:B------:R-:W-:Y:S05]  /*292b0*/  WARPSYNC.COLLECTIVE R15, `(.L_x_1122) ;  /* 0x000000000f087348 */ /* 0x000fea0003c00000 */
[----:B------:R0:W1:Y:S02]  /*292c0*/  SHFL.UP P6, R14, R13, R12, R11 ;  /* 0x0400000c0d0e7389 */ /* 0x00006400000c000b */
[----:B01----:R-:W-:Y:S01]  /*292d0*/  ENDCOLLECTIVE ;  /* 0x000000000000791b */ /* 0x003fe20003800000 */
.L_x_1122:
[----:B------:R-:W-:Y:S01]  /*292e0*/  IMAD.MOV.U32 R12, RZ, RZ, 0x1f ;  /* 0x0000001fff0c7424 */ /* 0x000fe200078e00ff */
[----:B------:R-:W-:Y:S02]  /*292f0*/  MOV R11, 0x1f ;  /* 0x0000001f000b7802 */ /* 0x000fe40000000f00 */
[----:B------:R-:W-:-:S05]  /*29300*/  SEL R14, R14, RZ, P5 ;  /* 0x000000ff0e0e7207 */ /* 0x000fca0002800000 */
[----:B------:R-:W-:-:S04]  /*29310*/  IMAD.IADD R3, R5, 0x1, R14 ;  /* 0x0000000105037824 */ /* 0x000fc800078e020e */
[----:B------:R-:W-:-:S07]  /*29320*/  IMAD.MOV.U32 R13, RZ, RZ, R3 ;  /* 0x000000ffff0d7224 */ /* 0x000fce00078e0003 */
[----:B------:R-:W-:Y:S05]  /*29330*/  WARPSYNC.COLLECTIVE R15, `(.L_x_1123) ;  /* 0x000000000f087348 */ /* 0x000fea0003c00000 */
[----:B------:R0:W1:Y:S02]  /*29340*/  SHFL.IDX P6, R14, R13, R12, R11 ;  /* 0x0000000c0d0e7389 */ /* 0x00006400000c000b */
[----:B01----:R-:W-:Y:S01]  /*29350*/  ENDCOLLECTIVE ;  /* 0x000000000000791b */ /* 0x003fe20003800000 */
.L_x_1123:
[----:B------:R-:W-:Y:S05]  /*29360*/  BRA `(.L_x_1124) ;  /* 0xffffff7400487947 */ /* 0x000fea000383ffff */
.L_x_801:
[----:B------:R-:W-:Y:S01]  /*29370*/  BSSY B0, `(.L_x_1125) ;  /* 0x0000006000007945 */ /* 0x000fe20003800000 */
[----:B------:R-:W-:Y:S01]  /*29380*/  PLOP3.LUT P6, PT, P6, PT, PT, 0x8, 0x0 ;  /* 0x000000000000781c */ /* 0x000fe200037ce170 */
[----:B------:R-:W-:-:S12]  /*29390*/  IMAD.MOV.U32 R15, RZ, RZ, -0x1 ;  /* 0xffffffffff0f7424 */ /* 0x000fd800078e00ff */
[----:B01----:R-:W-:Y:S05]  /*293a0*/  WARPSYNC.COLLECTIVE R15, `(.L_x_1126) ;  /* 0x000000000f087348 */ /* 0x003fea0003c00000 */
[----:B------:R-:W-:Y:S01]  /*293b0*/  VOTE.ANY R14, PT, P6 ;  /* 0x00000000000e7806 */ /* 0x000fe200030e0100 */
[----:B01----:R-:W-:Y:S06]  /*293c0*/  ENDCOLLECTIVE ;  /* 0x000000000000791b */ /* 0x003fec0003800000 */
.L_x_1126:
[----:B------:R-:W-:Y:S05]  /*293d0*/  BSYNC B0 ;  /* 0x0000000000007941 */ /* 0x000fea0003800000 */
.L_x_1125:
[----:B------:R-:W-:Y:S01]  /*293e0*/  IMAD.MOV.U32 R8, RZ, RZ, R14 ;  /* 0x000000ffff087224 */ /* 0x000fe200078e000e */
[----:B------:R-:W-:Y:S01]  /*293f0*/  MOV R11, 0x1f ;  /* 0x0000001f000b7802 */ /* 0x000fe20000000f00 */
[----:B------:R-:W-:Y:S02]  /*29400*/  IMAD.MOV.U32 R13, RZ, RZ, R7 ;  /* 0x000000ffff0d7224 */ /* 0x000fe400078e0007 */
[----:B------:R-:W0:Y:S01]  /*29410*/  POPC R5, R8 ;  /* 0x0000000800057309 */ /* 0x000e220000000000 */
[----:B------:R-:W-:Y:S02]  /*29420*/  IMAD.MOV.U32 R15, RZ, RZ, -0x1 ;  /* 0xffffffffff0f7424 */ /* 0x000fe400078e00ff */
[----:B0-----:R-:W-:-:S07]  /*29430*/  IMAD.MOV.U32 R12, RZ, RZ, R5 ;  /* 0x000000ffff0c7224 */ /* 0x001fce00078e0005 */
[----:B------:R-:W-:Y:S05]  /*29440*/  WARPSYNC.COLLECTIVE R15, `(.L_x_1127) ;  /* 0x000000000f087348 */ /* 0x000fea0003c00000 */
[----:B------:R0:W1:Y:S02]  /*29450*/  SHFL.IDX P6, R14, R13, R12, R11 ;  /* 0x0000000c0d0e7389 */ /* 0x00006400000c000b */
[----:B01----:R-:W-:Y:S01]  /*29460*/  ENDCOLLECTIVE ;  /* 0x000000000000791b */ /* 0x003fe20003800000 */
.L_x_1127:
[----:B------:R-:W-:Y:S02]  /*29470*/  IMAD.MOV.U32 R13, RZ, RZ, R4 ;  /* 0x000000ffff0d7224 */ /* 0x000fe400078e0004 */
[----:B------:R-:W-:-:S07]  /*29480*/  IMAD.MOV.U32 R7, RZ, RZ, R14 ;  /* 0x000000ffff077224 */ /* 0x000fce00078e000e */
[----:B------:R-:W-:Y:S05]  /*29490*/  WARPSYNC.COLLECTIVE R15, `(.L_x_1128) ;  /* 0x000000000f087348 */ /* 0x000fea0003c00000 */
[----:B------:R0:W1:Y:S02]  /*294a0*/  SHFL.IDX P6, R14, R13, R12, R11 ;  /* 0x0000000c0d0e7389 */ /* 0x00006400000c000b */
[----:B01----:R-:W-:Y:S01]  /*294b0*/  ENDCOLLECTIVE ;  /* 0x000000000000791b */ /* 0x003fe20003800000 */
.L_x_1128:
[----:B------:R-:W-:Y:S01]  /*294c0*/  IMAD.MOV.U32 R4, RZ, RZ, R14 ;  /* 0x000000ffff047224 */ /* 0x000fe200078e000e */
[----:B------:R-:W-:Y:S06]  /*294d0*/  BRA `(.L_x_1129) ;  /* 0xffffff7400287947 */ /* 0x000fec000383ffff */
.L_x_803:
[----:B------:R-:W-:Y:S01]  /*294e0*/  BSSY B0, `(.L_x_1130) ;  /* 0x0000007000007945 */ /* 0x000fe20003800000 */
[----:B------:R-:W-:Y:S01]  /*294f0*/  MOV R13, R3 ;  /* 0x00000003000d7202 */ /* 0x000fe20000000f00 */
[----:B------:R-:W-:Y:S02]  /*29500*/  IMAD.MOV.U32 R11, RZ, RZ, 0x1f ;  /* 0x0000001fff0b7424 */ /* 0x000fe400078e00ff */
[----:B------:R-:W-:-:S07]  /*29510*/  IMAD.MOV.U32 R15, RZ, RZ, -0x1 ;  /* 0xffffffffff0f7424 */ /* 0x000fce00078e00ff */
[----:B01234-:R-:W-:Y:S05]  /*29520*/  WARPSYNC.COLLECTIVE R15, `(.L_x_1131) ;  /* 0x000000000f087348 */ /* 0x01ffea0003c00000 */
[----:B------:R0:W0:Y:S02]  /*29530*/  SHFL.IDX P6, R14, R13, R12, R11 ;  /* 0x0000000c0d0e7389 */ /* 0x00002400000c000b */
[----:B01234-:R-:W-:Y:S01]  /*29540*/  ENDCOLLECTIVE ;  /* 0x000000000000791b */ /* 0x01ffe20003800000 */
.L_x_1131:
[----:B------:R-:W-:Y:S05]  /*29550*/  BSYNC B0 ;  /* 0x0000000000007941 */ /* 0x000fea0003800000 */
.L_x_1130:
[----:B------:R-:W-:Y:S01]  /*29560*/  IMAD.MOV.U32 R16, RZ, RZ, R14 ;  /* 0x000000ffff107224 */ /* 0x000fe200078e000e */
[----:B------:R-:W-:Y:S06]  /*29570*/  BRA `(.L_x_802) ;  /* 0xffffff7400187947 */ /* 0x000fec000383ffff */
.L_x_807:
[----:B0-----:R0:W1:Y:S02]  /*29580*/  SYNCS.PHASECHK.TRANS64.TRYWAIT P0, [R4+URZ+0x22820], R0 ;  /* 0x02282000040075a7 */ /* 0x001064000800017f */
[----:B-1----:R-:W-:Y:S05]  /*29590*/  @!P0 NANOSLEEP.SYNCS 0x989680 ;  /* 0x009896800000895d */ /* 0x002fea0003900000 */
[----:B------:R-:W1:Y:S02]  /*295a0*/  @!P0 SYNCS.PHASECHK.TRANS64 P0, [R4+URZ+0x22820], R0 ;  /* 0x02282000040085a7 */ /* 0x000e64000800007f */
[----:B-1----:R-:W-:Y:S05]  /*295b0*/  @!P0 BRA `(.L_x_807) ;  /* 0xfffffffc00f08947 */ /* 0x002fea000383ffff */
[----:B------:R-:W-:Y:S05]  /*295c0*/  BRA `(.L_x_1132) ;  /* 0xffffff7800787947 */ /* 0x000fea000383ffff */
.L_x_808:
[----:B------:R-:W1:Y:S01]  /*295d0*/  S2R R2, SR_TID.X ;  /* 0x0000000000027919 */ /* 0x000e620000002100 */
[----:B------:R-:W-:Y:S01]  /*295e0*/  BSSY B0, `(.L_x_1133) ;  /* 0x000000a000007945 */ /* 0x000fe20003800000 */
[----:B------:R-:W-:Y:S01]  /*295f0*/  MOV R12, RZ ;  /* 0x000000ff000c7202 */ /* 0x000fe20000000f00 */
[----:B------:R-:W-:Y:S02]  /*29600*/  IMAD.MOV.U32 R11, RZ, RZ, 0x1f ;  /* 0x0000001fff0b7424 */ /* 0x000fe400078e00ff */
[----:B------:R-:W-:Y:S01]  /*29610*/  IMAD.MOV.U32 R15, RZ, RZ, -0x1 ;  /* 0xffffffffff0f7424 */ /* 0x000fe200078e00ff */
[----:B-1----:R-:W-:-:S04]  /*29620*/  SHF.R.U32.HI R2, RZ, 0x5, R2 ;  /* 0x00000005ff027819 */ /* 0x002fc80000011602 */
[----:B------:R-:W-:-:S05]  /*29630*/  LOP3.LUT R2, R2, 0x3, RZ, 0xc0, !PT ;  /* 0x0000000302027812 */ /* 0x000fca00078ec0ff */
[----:B------:R-:W-:-:S07]  /*29640*/  IMAD.MOV.U32 R13, RZ, RZ, R2 ;  /* 0x000000ffff0d7224 */ /* 0x000fce00078e0002 */
[----:B0-----:R-:W-:Y:S05]  /*29650*/  WARPSYNC.COLLECTIVE R15, `(.L_x_1134) ;  /* 0x000000000f087348 */ /* 0x001fea0003c00000 */
[----:B------:R1:W2:Y:S02]  /*29660*/  SHFL.IDX P6, R14, R13, R12, R11 ;  /* 0x0000000c0d0e7389 */ /* 0x0002a400000c000b */
[----:B012---:R-:W-:Y:S01]  /*29670*/  ENDCOLLECTIVE ;  /* 0x000000000000791b */ /* 0x007fe20003800000 */
.L_x_1134:
[----:B------:R-:W-:Y:S05]  /*29680*/  BSYNC B0 ;  /* 0x0000000000007941 */ /* 0x000fea0003800000 */
.L_x_1133:
[----:B------:R-:W-:Y:S05]  /*29690*/  BRA `(.L_x_1135) ;  /* 0xffffff7800607947 */ /* 0x000fea000383ffff */
.L_x_809:
[----:B------:R-:W-:Y:S01]  /*296a0*/  BSSY B0, `(.L_x_1136) ;  /* 0x0000006000007945 */ /* 0x000fe20003800000 */
[----:B------:R-:W-:-:S07]  /*296b0*/  IMAD.MOV.U32 R15, RZ, RZ, -0x1 ;  /* 0xffffffffff0f7424 */ /* 0x000fce00078e00ff */
[----:B0-----:R-:W-:Y:S05]  /*296c0*/  WARPSYNC.COLLECTIVE R15, `(.L_x_1137) ;  /* 0x000000000f0c7348 */ /* 0x001fea0003c00000 */
[----:B------:R-:W-:Y:S02]  /*296d0*/  ELECT P6, UR62, PT ;  /* 0x00000000003e782f */ /* 0x000fe400038c0000 */
[----:B------:R-:W-:Y:S01]  /*296e0*/  MOV R14, UR62 ;  /* 0x0000003e000e7c02 */ /* 0x000fe20008000f00 */
[----:B0-----:R-:W-:Y:S10]  /*296f0*/  ENDCOLLECTIVE ;  /* 0x000000000000791b */ /* 0x001ff40003800000 */
.L_x_1137:
[----:B------:R-:W-:Y:S05]  /*29700*/  BSYNC B0 ;  /* 0x0000000000007941 */ /* 0x000fea0003800000 */
.L_x_1136:
[----:B------:R-:W-:Y:S05]  /*29710*/  BRA `(.L_x_1138) ;  /* 0xffffff7800547947 */ /* 0x000fea000383ffff */
.L_x_811:
[----:B0-----:R0:W1:Y:S02]  /*29720*/  SYNCS.PHASECHK.TRANS64.TRYWAIT P1, [R5+URZ+0x22840], R0 ;  /* 0x02284000050075a7 */ /* 0x001064000802017f */
[----:B-1----:R-:W-:Y:S05]  /*29730*/  @!P1 NANOSLEEP.SYNCS 0x989680 ;  /* 0x009896800000995d */ /* 0x002fea0003900000 */
[----:B------:R-:W1:Y:S02]  /*29740*/  @!P1 SYNCS.PHASECHK.TRANS64 P1, [R5+URZ+0x22840], R0 ;  /* 0x02284000050095a7 */ /* 0x000e64000802007f */
[----:B-1----:R-:W-:Y:S05]  /*29750*/  @!P1 BRA `(.L_x_811) ;  /* 0xfffffffc00f09947 */ /* 0x002fea000383ffff */
[----:B------:R-:W-:Y:S05]  /*29760*/  BRA `(.L_x_1139) ;  /* 0xffffff78007c7947 */ /* 0x000fea000383ffff */
.L_x_813:
[----:B-1----:R1:W2:Y:S02]  /*29770*/  SYNCS.PHASECHK.TRANS64.TRYWAIT P1, [R31+URZ+0x22840], R2 ;  /* 0x022840021f0075a7 */ /* 0x0022a4000802017f */
[----:B--2---:R-:W-:Y:S05]  /*29780*/  @!P1 NANOSLEEP.SYNCS 0x989680 ;  /* 0x009896800000995d */ /* 0x004fea0003900000 */
[----:B------:R-:W2:Y:S02]  /*29790*/  @!P1 SYNCS.PHASECHK.TRANS64 P1, [R31+URZ+0x22840], R2 ;  /* 0x022840021f0095a7 */ /* 0x000ea4000802007f */
[----:B--2---:R-:W-:Y:S05]  /*297a0*/  @!P1 BRA `(.L_x_813) ;  /* 0xfffffffc00f09947 */ /* 0x004fea000383ffff */
[----:B------:R-:W-:Y:S05]  /*297b0*/  BRA `(.L_x_1140) ;  /* 0xffffff7800887947 */ /* 0x000fea000383ffff */
.L_x_815:
[----:B--2---:R2:W3:Y:S02]  /*297c0*/  SYNCS.PHASECHK.TRANS64.TRYWAIT P1, [R5+URZ+0x22860], R0 ;  /* 0x02286000050075a7 */ /* 0x0044e4000802017f */
[----:B---3--:R-:W-:Y:S05]  /*297d0*/  @!P1 NANOSLEEP.SYNCS 0x989680 ;  /* 0x009896800000995d */ /* 0x008fea0003900000 */
[----:B------:R-:W3:Y:S02]  /*297e0*/  @!P1 SYNCS.PHASECHK.TRANS64 P1, [R5+URZ+0x22860], R0 ;  /* 0x02286000050095a7 */ /* 0x000ee4000802007f */
[----:B---3--:R-:W-:Y:S05]  /*297f0*/  @!P1 BRA `(.L_x_815) ;  /* 0xfffffffc00f09947 */ /* 0x008fea000383ffff */
[----:B------:R-:W-:Y:S05]  /*29800*/  BRA `(.L_x_1141) ;  /* 0xffffff7800847947 */ /* 0x000fea000383ffff */
.L_x_817:
[----:B---3--:R3:W4:Y:S02]  /*29810*/  SYNCS.PHASECHK.TRANS64.TRYWAIT P1, [R31+URZ+0x22860], R2 ;  /* 0x022860021f0075a7 */ /* 0x008724000802017f */
[----:B----4-:R-:W-:Y:S05]  /*29820*/  @!P1 NANOSLEEP.SYNCS 0x989680 ;  /* 0x009896800000995d */ /* 0x010fea0003900000 */
[----:B------:R-:W4:Y:S02]  /*29830*/  @!P1 SYNCS.PHASECHK.TRANS64 P1, [R31+URZ+0x22860], R2 ;  /* 0x022860021f0095a7 */ /* 0x000f24000802007f */
[----:B----4-:R-:W-:Y:S05]  /*29840*/  @!P1 BRA `(.L_x_817) ;  /* 0xfffffffc00f09947 */ /* 0x010fea000383ffff */
[----:B------:R-:W-:Y:S05]  /*29850*/  BRA `(.L_x_1142) ;  /* 0xffffff7800807947 */ /* 0x000fea000383ffff */
.L_x_819:
[----:B----4-:R4:W0:Y:S02]  /*29860*/  SYNCS.PHASECHK.TRANS64.TRYWAIT P1, [R5+URZ+0x22880], R0 ;  /* 0x02288000050075a7 */ /* 0x010824000802017f */
[----:B0-----:R-:W-:Y:S05]  /*29870*/  @!P1 NANOSLEEP.SYNCS 0x989680 ;  /* 0x009896800000995d */ /* 0x001fea0003900000 */
[----:B------:R-:W0:Y:S02]  /*29880*/  @!P1 SYNCS.PHASECHK.TRANS64 P1, [R5+URZ+0x22880], R0 ;  /* 0x02288000050095a7 */ /* 0x000e24000802007f */
[----:B0-----:R-:W-:Y:S05]  /*29890*/  @!P1 BRA `(.L_x_819) ;  /* 0xfffffffc00f09947 */ /* 0x001fea000383ffff */
[----:B------:R-:W-:Y:S05]  /*298a0*/  BRA `(.L_x_1143) ;  /* 0xffffff78007c7947 */ /* 0x000fea000383ffff */
.L_x_1144:
        /* <DEDUP_REMOVED lines=13> */
.L_x_3742:


//--------------------- .text._ZN7cutlass13device_kernelIN5flash11enable_sm90INS1_16FlashAttnFwdSm90INS1_25CollectiveMainloopFwdSm90ILi2EN4cute5tupleIJNS5_1CILi1EEES8_S8_EEENS6_IJNS7_ILi128EEENS7_ILi160EEESA_EEELi128ENS_12float_e4m3_tEfNS_4arch4Sm90ELb0ELb1ELb0ELb0ELb1ELb0ELb0ELb1ELb1ELb1ELb1ELb0EEENS1_21CollectiveEpilogueFwdINS6_IJSA_SA_SB_EEES9_NS_10bfloat16_tESF_Li256ELb0ELb1ELb1ELb1EEENS1_19SingleTileSchedulerILb0ELb1ELb1ELi128EEEEEEEEEvNT_6ParamsE --------------------------
	.section	.text._ZN7cutlass13device_kernelIN5flash11enable_sm90INS1_16FlashAttnFwdSm90INS1_25CollectiveMainloopFwdSm90ILi2EN4cute5tupleIJNS5_1CILi1EEES8_S8_EEENS6_IJNS7_ILi128EEENS7_ILi160EEESA_EEELi128ENS_12float_e4m3_tEfNS_4arch4Sm90ELb0ELb1ELb0ELb0ELb1ELb0ELb0ELb1ELb1ELb1ELb1ELb0EEENS1_21CollectiveEpilogueFwdINS6_IJSA_SA_SB_EEES9_NS_10bfloat16_tESF_Li256ELb0ELb1ELb1ELb1EEENS1_19SingleTileSchedulerILb0ELb1ELb1ELi128EEEEEEEEEvNT_6ParamsE,"ax",@progbits
	.align	128
.text._ZN7cutlass13device_kernelIN5flash11enable_sm90INS1_16FlashAttnFwdSm90INS1_25CollectiveMainloopFwdSm90ILi2EN4cute5tupleIJNS5_1CILi1EEES8_S8_EEENS6_IJNS7_ILi128EEENS7_ILi160EEESA_EEELi128ENS_12float_e4m3_tEfNS_4arch4Sm90ELb0ELb1ELb0ELb0ELb1ELb0ELb0ELb1ELb1ELb1ELb1ELb0EEENS1_21CollectiveEpilogueFwdINS6_IJSA_SA_SB_EEES9_NS_10bfloat16_tESF_Li256ELb0ELb1ELb1ELb1EEENS1_19SingleTileSchedulerILb0ELb1ELb1ELi128EEEEEEEEEvNT_6ParamsE:
        .type           _ZN7cutlass13device_kernelIN5flash11enable_sm90INS1_16FlashAttnFwdSm90INS1_25CollectiveMainloopFwdSm90ILi2EN4cute5tupleIJNS5_1CILi1EEES8_S8_EEENS6_IJNS7_ILi128EEENS7_ILi160EEESA_EEELi128ENS_12float_e4m3_tEfNS_4arch4Sm90ELb0ELb1ELb0ELb0ELb1ELb0ELb0ELb1ELb1ELb1ELb1ELb0EEENS1_21CollectiveEpilogueFwdINS6_IJSA_SA_SB_EEES9_NS_10bfloat16_tESF_Li256ELb0ELb1ELb1ELb1EEENS1_19SingleTileSchedulerILb0ELb1ELb1ELi128EEEEEEEEEvNT_6ParamsE,@function
        .size           _ZN7cutlass13device_kernelIN5flash11enable_sm90INS1_16FlashAttnFwdSm90INS1_25CollectiveMainloopFwdSm90ILi2EN4cute5tupleIJNS5_1CILi1EEES8_S8_EEENS6_IJNS7_ILi128EEENS7_ILi160EEESA_EEELi128ENS_12float_e4m3_tEfNS_4arch4Sm90ELb0ELb1ELb0ELb0ELb1ELb0ELb0ELb1ELb1ELb1ELb1ELb0EEENS1_21CollectiveEpilogueFwdINS6_IJSA_SA_SB_EEES9_NS_10bfloat16_tESF_Li256ELb0ELb1ELb1ELb1EEENS1_19SingleTileSchedulerILb0ELb1ELb1ELi128EEEEEEEEEvNT_6ParamsE,(.L_x_3743 - _ZN7cutlass13device_kernelIN5flash11enable_sm90INS1_16FlashAttnFwdSm90INS1_25CollectiveMainloopFwdSm90ILi2EN4cute5tupleIJNS5_1CILi1EEES8_S8_EEENS6_IJNS7_ILi128EEENS7_ILi160EEESA_EEELi128ENS_12float_e4m3_tEfNS_4arch4Sm90ELb0ELb1ELb0ELb0ELb1ELb0ELb0ELb1ELb1ELb1ELb1ELb0EEENS1_21CollectiveEpilogueFwdINS6_IJSA_SA_SB_EEES9_NS_10bfloat16_tESF_Li256ELb0ELb1ELb1ELb1EEENS1_19SingleTileSchedulerILb0ELb1ELb1ELi128EEEEEEEEEvNT_6ParamsE)
        .other          _ZN7cutlass13device_kernelIN5flash11enable_sm90INS1_16FlashAttnFwdSm90INS1_25CollectiveMainloopFwdSm90ILi2EN4cute5tupleIJNS5_1CILi1EEES8_S8_EEENS6_IJNS7_ILi128EEENS7_ILi160EEESA_EEELi128ENS_12float_e4m3_tEfNS_4arch4Sm90ELb0ELb1ELb0ELb0ELb1ELb0ELb0ELb1ELb1ELb1ELb1ELb0EEENS1_21CollectiveEpilogueFwdINS6_IJSA_SA_SB_EEES9_NS_10bfloat16_tESF_Li256ELb0ELb1ELb1ELb1EEENS1_19SingleTileSchedulerILb0ELb1ELb1ELi128EEEEEEEEEvNT_6ParamsE,@"STO_CUDA_ENTRY STV_DEFAULT"
_ZN7cutlass13device_kernelIN5flash11enable_sm90INS1_16FlashAttnFwdSm90INS1_25CollectiveMainloopFwdSm90ILi2EN4cute5tupleIJNS5_1CILi1EEES8_S8_EEENS6_IJNS7_ILi128EEENS7_ILi160EEESA_EEELi128ENS_12float_e4m3_tEfNS_4arch4Sm90ELb0ELb1ELb0ELb0ELb1ELb0ELb0ELb1ELb1ELb1ELb1ELb0EEENS1_21CollectiveEpilogueFwdINS6_IJSA_SA_SB_EEES9_NS_10bfloat16_tESF_Li256ELb0ELb1ELb1ELb1EEENS1_19SingleTileSchedulerILb0ELb1ELb1ELi128EEEEEEEEEvNT_6ParamsE:
        /* <DEDUP_REMOVED lines=45> */
.L_x_1145:
        /* <DEDUP_REMOVED lines=22> */
.L_x_1146:
        /* <DEDUP_REMOVED lines=18> */
.L_x_1147:
        /* <DEDUP_REMOVED lines=22> */
.L_x_1148:
[----:B------:R-:W5:Y:S01]  /*06b0*/  SHFL.IDX PT, R2, R0, RZ, 0x1f ;  /* 0x00001fff00027589 */ /* 0x000f6200000e0000 */
[----:B------:R-:W-:Y:S01]  /*06c0*/  R2UR UR9, R3 ;  /* 0x00000000030972ca */ /* 0x000fe200000e0000 */
        /* <DEDUP_REMOVED lines=21> */
.L_x_1149:
[----:B------:R-:W-:Y:S01]  /*0820*/  UISETP.NE.AND UP0, UPT, UR9, URZ, UPT ;  /* 0x0000003f0900728c */ /* 0x000fe2000bf05270 */
[----:B------:R-:W-:Y:S01]  /*0830*/  NOP ;  /* 0x0000000000007918 */ /* 0x000fe20000000000 */
[----:B------:R-:W-:Y:S01]  /*0840*/  UMOV UR36, 0x1 ;  /* 0x0000000100247882 */ /* 0x000fe20000000000 */
[----:B------:R-:W-:Y:S01]  /*0850*/  ULDC.64 UR52, c[0x0][0x208] ;  /* 0x0000820000347ab9 */ /* 0x000fe20000000a00 */
[----:B------:R-:W-:Y:S01]  /*0860*/  USEL UR36, UR36, 0x2, !UP0 ;  /* 0x0000000224247887 */ /* 0x000fe2000c000000 */
[----:B------:R-:W-:Y:S01]  /*0870*/  BSSY B6, `(.L_x_1150) ;  /* 0x000191b000067945 */ /* 0x000fe20003800000 */
[----:B0-234-:R-:W-:Y:S01]  /*0880*/  BAR.SYNC.DEFER_BLOCKING 0x0 ;  /* 0x0000000000007b1d */ /* 0x01dfe20000010000 */
[----:B------:R-:W-:-:S13]  /*0890*/  PLOP3.LUT P0, PT, PT, PT, UP0, 0x80, 0x0 ;  /* 0x000000000000781c */ /* 0x000fda0003f0f008 */
[----:B------:R-:W-:Y:S05]  /*08a0*/  @!P0 BRA `(.L_x_1151) ;  /* 0x0000013c007c8947 */ /* 0x000fea0003800000 */
.L_x_1152:
[----:B------:R-:W-:-:S08]  /*08b0*/  NOP ;  /* 0x0000000000007918 */ /* 0x000fd00000000000 */
[----:B------:R-:W0:Y:S02]  /*08c0*/  USETMAXREG.TRY_ALLOC.CTAPOOL UP0, 0xe8 ;  /* 0x000000e8000079c8 */ /* 0x000e240008000600 */
[----:B0-----:R-:W-:-:S13]  /*08d0*/  PLOP3.LUT P0, PT, PT, PT, UP0, 0x80, 0x0 ;  /* 0x000000000000781c */ /* 0x001fda0003f0f008 */
[----:B------:R-:W-:Y:S05]  /*08e0*/  @!P0 BRA `(.L_x_1152) ;  /* 0xfffffffc00f08947 */ /* 0x000fea000383ffff */
[----:B-1----:R-:W0:Y:S01]  /*08f0*/  S2UR UR6, SR_CTAID.Y ;  /* 0x00000000000679c3 */ /* 0x002e220000002600 */
        /* <DEDUP_REMOVED lines=22> */
[----:B------:R-:W-:Y:S01]  /*0a60*/  UISETP.NE.AND.EX UP0, UPT, UR7, URZ, UPT, UP0 ;  /* 0x0000003f0700728c */ /* 0x000fe2000bf05300 */
[----:B------:R-:W0:Y:S01]  /*0a70*/  LDC.64 R8, c[0x0][0x418] ;  /* 0x00010600ff087b82 */ /* 0x000e220000000a00 */
[----:B------:R-:W-:Y:S02]  /*0a80*/  UISETP.NE.AND.EX UP1, UPT, UR9, URZ, UPT, UP1 ;  /* 0x0000003f0900728c */ /* 0x000fe4000bf25310 */
[----:B------:R-:W-:-:S02]  /*0a90*/  USHF.R.S32.HI UR38, URZ, 0x1f, UR37 ;  /* 0x0000001f3f267899 */ /* 0x000fc40008011425 */
[----:B------:R-:W-:Y:S02]  /*0aa0*/  PLOP3.LUT P0, PT, PT, PT, UP0, 0x80, 0x0 ;  /* 0x000000000000781c */ /* 0x000fe40003f0f008 */
[----:B------:R-:W-:Y:S01]  /*0ab0*/  PLOP3.LUT P1, PT, PT, PT, UP1, 0x80, 0x0 ;  /* 0x000000000000781c */ /* 0x000fe20003f2f018 */
[----:B------:R-:W1:Y:S02]  /*0ac0*/  LDC R22, c[0x0][0x288] ;  /* 0x0000a200ff167b82 */ /* 0x000e640000000800 */
[----:B------:R-:W-:Y:S02]  /*0ad0*/  @UP0 ULDC.64 UR12, c[0x0][0x9a8] ;  /* 0x00026a00000c0ab9 */ /* 0x000fe40000000a00 */
[----:B------:R-:W-:Y:S01]  /*0ae0*/  @UP1 ULDC.64 UR16, c[0x0][0x9b8] ;  /* 0x00026e0000101ab9 */ /* 0x000fe20000000a00 */
[----:B------:R-:W-:Y:S02]  /*0af0*/  @UP0 UIMAD UR5, UR38, UR12, URZ ;  /* 0x0000000c260502a4 */ /* 0x000fe4000f8e023f */
[----:B------:R-:W-:Y:S01]  /*0b00*/  @UP1 UIMAD UR15, UR38, UR16, URZ ;  /* 0x00000010260f12a4 */ /* 0x000fe2000f8e023f */
[----:B------:R-:W2:Y:S01]  /*0b10*/  LDC R16, c[0x0][0x424] ;  /* 0x00010900ff107b82 */ /* 0x000ea20000000800 */
[----:B------:R-:W-:-:S02]  /*0b20*/  @UP0 UIMAD UR14, UR37, UR13, UR5 ;  /* 0x0000000d250e02a4 */ /* 0x000fc4000f8e0205 */
[----:B------:R-:W-:Y:S02]  /*0b30*/  @UP0 UIMAD.WIDE.U32 UR10, UR37, UR12, URZ ;  /* 0x0000000c250a02a5 */ /* 0x000fe4000f8e003f */
[----:B------:R-:W-:Y:S02]  /*0b40*/  @UP0 USHF.R.S32.HI UR5, URZ, 0x1f, UR43 ;  /* 0x0000001f3f050899 */ /* 0x000fe4000801142b */
[----:B------:R-:W-:Y:S01]  /*0b50*/  @UP1 UIMAD.WIDE.U32 UR12, UR37, UR16, URZ ;  /* 0x00000010250c12a5 */ /* 0x000fe2000f8e003f */
[----:B------:R-:W3:Y:S01]  /*0b60*/  LDC R11, c[0x0][0x2f0] ;  /* 0x0000bc00ff0b7b82 */ /* 0x000ee20000000800 */
[----:B------:R-:W-:Y:S02]  /*0b70*/  @UP1 UIMAD UR15, UR37, UR17, UR15 ;  /* 0x00000011250f12a4 */ /* 0x000fe4000f8e020f */
[----:B------:R-:W-:Y:S01]  /*0b80*/  @UP1 USHF.R.S32.HI UR20, URZ, 0x1f, UR43 ;  /* 0x0000001f3f141899 */ /* 0x000fe2000801142b */
[----:B------:R-:W-:Y:S01]  /*0b90*/  @UP0 ULDC.64 UR16, c[0x0][0x9b0] ;  /* 0x00026c0000100ab9 */ /* 0x000fe20000000a00 */
[----:B------:R-:W-:Y:S01]  /*0ba0*/  @UP1 ULDC.64 UR18, c[0x0][0x9c0] ;  /* 0x0002700000121ab9 */ /* 0x000fe20000000a00 */
[----:B------:R-:W-:-:S02]  /*0bb0*/  @UP0 UIMAD UR5, UR5, UR16, URZ ;  /* 0x00000010050502a4 */ /* 0x000fc4000f8e023f */
[----:B------:R-:W-:Y:S02]  /*0bc0*/  @UP0 UIADD3 UR11, UR11, UR14, URZ ;  /* 0x0000000e0b0b0290 */ /* 0x000fe4000fffe03f */
[----:B------:R-:W-:Y:S02]  /*0bd0*/  @UP1 UIMAD UR14, UR20, UR18, URZ ;  /* 0x00000012140e12a4 */ /* 0x000fe4000f8e023f */
[----:B------:R-:W-:Y:S02]  /*0be0*/  @UP1 UIADD3 UR13, UR13, UR15, URZ ;  /* 0x0000000f0d0d1290 */ /* 0x000fe4000fffe03f */
[----:B------:R-:W-:Y:S02]  /*0bf0*/  @UP0 UIMAD UR5, UR43, UR17, UR5 ;  /* 0x000000112b0502a4 */ /* 0x000fe4000f8e0205 */
[----:B------:R-:W-:Y:S02]  /*0c00*/  @UP0 UIMAD.WIDE.U32 UR10, UR43, UR16, UR10 ;  /* 0x000000102b0a02a5 */ /* 0x000fe4000f8e000a */
[----:B------:R-:W-:-:S02]  /*0c10*/  @UP1 UIMAD UR14, UR43, UR19, UR14 ;  /* 0x000000132b0e12a4 */ /* 0x000fc4000f8e020e */
[----:B------:R-:W-:Y:S02]  /*0c20*/  @UP1 UIMAD.WIDE.U32 UR12, UR43, UR18, UR12 ;  /* 0x000000122b0c12a5 */ /* 0x000fe4000f8e000c */
[----:B------:R-:W-:Y:S02]  /*0c30*/  @UP0 UIADD3 UR11, UR11, UR5, URZ ;  /* 0x000000050b0b0290 */ /* 0x000fe4000fffe03f */
[----:B------:R-:W-:Y:S02]  /*0c40*/  @UP0 ULEA UR6, UP2, UR10, UR6, 0x2 ;  /* 0x000000060a060291 */ /* 0x000fe4000f84103f */
[----:B------:R-:W-:Y:S02]  /*0c50*/  @UP1 UIADD3 UR5, UR13, UR14, URZ ;  /* 0x0000000e0d051290 */ /* 0x000fe4000fffe03f */
[----:B------:R-:W-:Y:S02]  /*0c60*/  @UP1 ULEA UR8, UP3, UR12, UR8, 0x2 ;  /* 0x000000080c081291 */ /* 0x000fe4000f86103f */
[----:B------:R-:W-:Y:S01]  /*0c70*/  @UP0 ULEA.HI.X UR7, UR10, UR7, UR11, 0x2, UP2 ;  /* 0x000000070a070291 */ /* 0x000fe200090f140b */
[----:B------:R-:W-:Y:S01]  /*0c80*/  IMAD.U32 R2, RZ, RZ, UR6 ;  /* 0x00000006ff027e24 */ /* 0x000fe2000f8e00ff */
[----:B------:R-:W-:-:S02]  /*0c90*/  @UP1 ULEA.HI.X UR9, UR12, UR9, UR5, 0x2, UP3 ;  /* 0x000000090c091291 */ /* 0x000fc400098f1405 */
[----:B------:R-:W-:Y:S01]  /*0ca0*/  IMAD.U32 R4, RZ, RZ, UR8 ;  /* 0x00000008ff047e24 */ /* 0x000fe2000f8e00ff */
[----:B------:R-:W4:Y:S01]  /*0cb0*/  S2UR UR47, SR_CTAID.X ;  /* 0x00000000002f79c3 */ /* 0x000f220000002500 */
[----:B------:R-:W-:Y:S01]  /*0cc0*/  IMAD.U32 R3, RZ, RZ, UR7 ;  /* 0x00000007ff037e24 */ /* 0x000fe2000f8e00ff */
[----:B------:R-:W-:Y:S01]  /*0cd0*/  ULDC UR5, c[0x0][0x448] ;  /* 0x0001120000057ab9 */ /* 0x000fe20000000800 */
[----:B------:R-:W-:Y:S01]  /*0ce0*/  IMAD.U32 R5, RZ, RZ, UR9 ;  /* 0x00000009ff057e24 */ /* 0x000fe2000f8e00ff */
[----:B------:R-:W-:Y:S01]  /*0cf0*/  ULDC.64 UR6, c[0x0][0x9e0] ;  /* 0x0002780000067ab9 */ /* 0x000fe20000000a00 */
[----:B------:R-:W-:Y:S01]  /*0d00*/  ULDC UR11, c[0x0][0x988] ;  /* 0x00026200000b7ab9 */ /* 0x000fe20000000800 */
[----:B------:R1:W5:Y:S04]  /*0d10*/  @P0 LDG.E R7, desc[UR52][R2.64] ;  /* 0x0000003402070981 */ /* 0x000368000c1e1900 */
[----:B------:R-:W5:Y:S01]  /*0d20*/  @P1 LDG.E R0, desc[UR52][R4.64] ;  /* 0x0000003404001981 */ /* 0x000f62000c1e1900 */
[----:B0-----:R-:W-:Y:S01]  /*0d30*/  ISETP.NE.U32.AND P0, PT, R8, RZ, PT ;  /* 0x000000ff0800720c */ /* 0x001fe20003f05070 */
[----:B------:R-:W-:Y:S01]  /*0d40*/  UISETP.NE.AND UP5, UPT, UR5, 0x1, UPT ;  /* 0x000000010500788c */ /* 0x000fe2000bfa5270 */
[----:B------:R-:W-:Y:S01]  /*0d50*/  VIADD R23, R19, 0xffffff80 ;  /* 0xffffff8013177836 */ /* 0x000fe20000000000 */
[----:B------:R-:W-:Y:S01]  /*0d60*/  UISETP.GE.AND UP4, UPT, UR7, 0x1, UPT ;  /* 0x000000010700788c */ /* 0x000fe2000bf86270 */
[----:B------:R-:W-:Y:S01]  /*0d70*/  ISETP.NE.AND.EX P0, PT, R9, RZ, PT, P0 ;  /* 0x000000ff0900720c */ /* 0x000fe20003f05300 */
[----:B------:R-:W-:Y:S01]  /*0d80*/  UP2UR UR45, UPR, URZ, 0x20 ;  /* 0x000000203f2d7883 */ /* 0x000fe20008000000 */
[----:B-1----:R-:W-:Y:S01]  /*0d90*/  IADD3 R3, -R22, 0x1, RZ ;  /* 0x0000000116037810 */ /* 0x002fe20007ffe1ff */
[----:B------:R-:W-:Y:S01]  /*0da0*/  UP2UR UR44, UPR, URZ, 0x10 ;  /* 0x000000103f2c7883 */ /* 0x000fe20008000000 */
[----:B--2---:R-:W-:-:S02]  /*0db0*/  SEL R16, R16, 0x1, P0 ;  /* 0x0000000110107807 */ /* 0x004fc40000000000 */
[----:B------:R-:W-:Y:S02]  /*0dc0*/  PLOP3.LUT P0, PT, PT, PT, UP4, 0x40, 0x0 ;  /* 0x000000000000781c */ /* 0x000fe40003f0e848 */
[----:B------:R-:W-:Y:S01]  /*0dd0*/  @UP5 ULDC UR9, c[0x0][0x44c] ;  /* 0x0001130000095ab9 */ /* 0x000fe20000000800 */
[CC--:B---3--:R-:W-:Y:S01]  /*0de0*/  IMAD R3, R16.reuse, R11.reuse, R3 ;  /* 0x0000000b10037224 */ /* 0x0c8fe200078e0203 */
[----:B----4-:R-:W-:Y:S01]  /*0df0*/  USHF.L.U32 UR47, UR47, 0x7, URZ ;  /* 0x000000072f2f7899 */ /* 0x010fe2000800063f */
[----:B------:R-:W-:Y:S01]  /*0e00*/  IMAD R18, R16, R11, RZ ;  /* 0x0000000b10127224 */ /* 0x000fe200078e02ff */
[----:B------:R-:W-:Y:S02]  /*0e10*/  @UP5 ULDC UR12, c[0x0][0x450] ;  /* 0x00011400000c5ab9 */ /* 0x000fe40000000800 */
[----:B------:R-:W-:Y:S01]  /*0e20*/  R2UR UR10, R3 ;  /* 0x00000000030a72ca */ /* 0x000fe200000e0000 */
[----:B------:R-:W-:Y:S02]  /*0e30*/  @UP5 UIADD3 UR8, UR47, 0x7f, URZ ;  /* 0x0000007f2f085890 */ /* 0x000fe4000fffe03f */
[----:B------:R-:W-:-:S02]  /*0e40*/  UIADD3 UR5, UR47, 0x7f, URZ ;  /* 0x0000007f2f057890 */ /* 0x000fc4000fffe03f */
[----:B------:R-:W-:-:S04]  /*0e50*/  UIMAD.WIDE.U32 UR8, UR8, UR9, URZ ;  /* 0x00000009080872a5 */ /* 0x000fc8000f8e003f */
[----:B------:R-:W-:-:S04]  /*0e60*/  @UP5 USHF.R.U32.HI UR5, URZ, UR12, UR9 ;  /* 0x0000000c3f055299 */ /* 0x000fc80008011609 */
[----:B------:R-:W-:-:S04]  /*0e70*/  UIADD3 UR8, UR10, UR5, URZ ;  /* 0x000000050a087290 */ /* 0x000fc8000fffe03f */
[----:B------:R-:W-:Y:S01]  /*0e80*/  UIADD3 UR6, UR8, UR6, URZ ;  /* 0x0000000608067290 */ /* 0x000fe2000fffe03f */
[----:B-----5:R-:W-:-:S04]  /*0e90*/  FMUL.FTZ R0, R7, R0 ;  /* 0x0000000007007220 */ /* 0x020fc80000410000 */
[----:B------:R-:W-:-:S05]  /*0ea0*/  FMUL.FTZ R0, R0, UR11 ;  /* 0x0000000b00007c20 */ /* 0x000fca0008410000 */
[----:B------:R-:W-:Y:S01]  /*0eb0*/  R2UR UR39, R0 ;  /* 0x00000000002772ca */ /* 0x000fe200000e0000 */
[----:B------:R-:W-:Y:S01]  /*0ec0*/  IMAD.U32 R0, RZ, RZ, UR6 ;  /* 0x00000006ff007e24 */ /* 0x000fe2000f8e00ff */
[----:B------:R-:W-:-:S13]  /*0ed0*/  @P0 BRA `(.L_x_1154) ;  /* 0x0000000000400947 */ /* 0x000fda0003800000 */
[----:B------:R-:W-:Y:S01]  /*0ee0*/  ISETP.LT.AND P0, PT, RZ, UR8, PT ;  /* 0x00000008ff007c0c */ /* 0x000fe2000bf01270 */
[----:B------:R-:W-:-:S12]  /*0ef0*/  UIADD3 UR5, UR8, -0x1, URZ ;  /* 0xffffffff08057890 */ /* 0x000fd8000fffe03f */
[----:B------:R-:W-:Y:S05]  /*0f00*/  @P0 BRA `(.L_x_1155) ;  /* 0x00000000001c0947 */ /* 0x000fea0003800000 */
[----:B------:R-:W-:Y:S02]  /*0f10*/  UISETP.NE.AND UP0, UPT, UR7, 0x1, UPT ;  /* 0x000000010700788c */ /* 0x000fe4000bf05270 */
[----:B------:R-:W-:-:S09]  /*0f20*/  UIADD3 UR5, -UR8, URZ, URZ ;  /* 0x0000003f08057290 */ /* 0x000fd2000fffe13f */
[----:B------:R-:W-:Y:S02]  /*0f30*/  @UP0 ULDC.64 UR10, c[0x0][0x9e8] ;  /* 0x00027a00000a0ab9 */ /* 0x000fe40000000a00 */
[----:B------:R-:W-:-:S04]  /*0f40*/  UIMAD.WIDE.U32 UR8, UR5, UR10, URZ ;  /* 0x0000000a050872a5 */ /* 0x000fc8000f8e003f */
[----:B------:R-:W-:-:S04]  /*0f50*/  @UP0 USHF.R.U32.HI UR5, URZ, UR11, UR9 ;  /* 0x0000000b3f050299 */ /* 0x000fc80008011609 */
[----:B------:R-:W-:Y:S01]  /*0f60*/  ULOP3.LUT UR5, URZ, UR5, URZ, 0x33, !UPT ;  /* 0x000000053f057292 */ /* 0x000fe2000f8e333f */
[----:B------:R-:W-:Y:S11]  /*0f70*/  BRA `(.L_x_1156) ;  /* 0x0000000000107947 */ /* 0x000ff60003800000 */
.L_x_1155:
[----:B------:R-:W-:-:S11]  /*0f80*/  UISETP.NE.AND UP0, UPT, UR7, 0x1, UPT ;  /* 0x000000010700788c */ /* 0x000fd6000bf05270 */
[----:B------:R-:W-:Y:S02]  /*0f90*/  @UP0 ULDC.64 UR10, c[0x0][0x9e8] ;  /* 0x00027a00000a0ab9 */ /* 0x000fe40000000a00 */
[----:B------:R-:W-:-:S04]  /*0fa0*/  UIMAD.WIDE.U32 UR8, UR5, UR10, URZ ;  /* 0x0000000a050872a5 */ /* 0x000fc8000f8e003f */
[----:B------:R-:W-:-:S12]  /*0fb0*/  @UP0 USHF.R.U32.HI UR5, URZ, UR11, UR9 ;  /* 0x0000000b3f050299 */ /* 0x000fd80008011609 */
.L_x_1156:
[----:B------:R-:W-:-:S06]  /*0fc0*/  UIMAD UR5, UR5, UR7, UR7 ;  /* 0x00000007050572a4 */ /* 0x000fcc000f8e0207 */
[----:B------:R-:W-:-:S07]  /*0fd0*/  VIMNMX R0, R0, UR5, PT ;  /* 0x0000000500007c48 */ /* 0x000fce000bfe0100 */
.L_x_1154:
[----:B------:R-:W-:Y:S01]  /*0fe0*/  UISETP.NE.AND UP0, UPT, UR45, URZ, UPT ;  /* 0x0000003f2d00728c */ /* 0x000fe2000bf05270 */
[-C--:B------:R-:W-:Y:S01]  /*0ff0*/  IMAD R22, R16, R11.reuse, -R22 ;  /* 0x0000000b10167224 */ /* 0x080fe200078e0a16 */
[----:B------:R-:W-:Y:S01]  /*1000*/  UMOV UR5, UR47 ;  /* 0x0000002f00057c82 */ /* 0x000fe20008000000 */
[----:B------:R-:W-:Y:S02]  /*1010*/  VIADD R2, R0, 0x9f ;  /* 0x0000009f00027836 */ /* 0x000fe40000000000 */
[----:B------:R-:W-:Y:S01]  /*1020*/  IMAD R0, R16, R11, 0x9f ;  /* 0x0000009f10007424 */ /* 0x000fe200078e020b */
[----:B------:R-:W-:Y:S01]  /*1030*/  R2UR UR6, R22 ;  /* 0x00000000160672ca */ /* 0x000fe200000e0000 */
[----:B------:R-:W-:-:S04]  /*1040*/  IMAD.HI R2, R2, 0x66666667, RZ ;  /* 0x6666666702027827 */ /* 0x000fc800078e02ff */
[----:B------:R-:W-:Y:S01]  /*1050*/  @UP0 ULDC UR8, c[0x0][0x44c] ;  /* 0x0001130000080ab9 */ /* 0x000fe20000000800 */
[----:B------:R-:W-:Y:S01]  /*1060*/  @UP0 ULDC UR10, c[0x0][0x450] ;  /* 0x00011400000a0ab9 */ /* 0x000fe20000000800 */
[----:B------:R-:W-:Y:S01]  /*1070*/  UIMAD.WIDE.U32 UR8, UR47, UR8, URZ ;  /* 0x000000082f0872a5 */ /* 0x000fe2000f8e003f */
[----:B------:R-:W-:Y:S01]  /*1080*/  IMAD.HI R0, R0, 0x66666667, RZ ;  /* 0x6666666700007827 */ /* 0x000fe200078e02ff */
[----:B------:R-:W-:Y:S02]  /*1090*/  SHF.R.U32.HI R5, RZ, 0x1f, R2 ;  /* 0x0000001fff057819 */ /* 0x000fe40000011602 */
[----:B------:R-:W-:Y:S02]  /*10a0*/  @UP0 USHF.R.U32.HI UR5, URZ, UR10, UR9 ;  /* 0x0000000a3f050299 */ /* 0x000fe40008011609 */
[----:B------:R-:W-:Y:S01]  /*10b0*/  UISETP.GE.AND UP0, UPT, UR7, 0x1, UPT ;  /* 0x000000010700788c */ /* 0x000fe2000bf06270 */
[----:B------:R-:W-:Y:S01]  /*10c0*/  SHF.R.U32.HI R3, RZ, 0x1f, R0 ;  /* 0x0000001fff037819 */ /* 0x000fe20000011600 */
[----:B------:R-:W-:Y:S01]  /*10d0*/  UIADD3 UR5, UR6, UR5, URZ ;  /* 0x0000000506057290 */ /* 0x000fe2000fffe03f */
[----:B------:R-:W-:-:S02]  /*10e0*/  LEA.HI.SX32 R2, R2, R5, 0x1a ;  /* 0x0000000502027211 */ /* 0x000fc400078fd2ff */
[----:B------:R-:W-:Y:S01]  /*10f0*/  ULDC UR6, c[0x0][0x9dc] ;  /* 0x0002770000067ab9 */ /* 0x000fe20000000800 */
[----:B------:R-:W-:Y:S01]  /*1100*/  PLOP3.LUT P0, PT, PT, PT, UP0, 0x40, 0x0 ;  /* 0x000000000000781c */ /* 0x000fe20003f0e808 */
[----:B------:R-:W-:Y:S01]  /*1110*/  UIADD3 UR6, UR5, -UR6, URZ ;  /* 0x8000000605067290 */ /* 0x000fe2000fffe03f */
[----:B------:R-:W-:-:S04]  /*1120*/  LEA.HI.SX32 R3, R0, R3, 0x1a ;  /* 0x0000000300037211 */ /* 0x000fc800078fd2ff */
[----:B------:R-:W-:-:S07]  /*1130*/  VIMNMX R19, R3, R2, PT ;  /* 0x0000000203137248 */ /* 0x000fce0003fe0100 */
[----:B------:R-:W-:Y:S05]  /*1140*/  @P0 BRA `(.L_x_1157) ;  /* 0x0000000000440947 */ /* 0x000fea0003800000 */
[----:B------:R-:W-:-:S06]  /*1150*/  UISETP.GT.AND UP0, UPT, UR5, -0x1, UPT ;  /* 0xffffffff0500788c */ /* 0x000fcc000bf04270 */
[----:B------:R-:W-:-:S13]  /*1160*/  PLOP3.LUT P0, PT, PT, PT, UP0, 0x80, 0x0 ;  /* 0x000000000000781c */ /* 0x000fda0003f0f008 */
[----:B------:R-:W-:Y:S05]  /*1170*/  @P0 BRA `(.L_x_1158) ;  /* 0x00000000001c0947 */ /* 0x000fea0003800000 */
[----:B------:R-:W-:Y:S02]  /*1180*/  UISETP.NE.AND UP0, UPT, UR7, 0x1, UPT ;  /* 0x000000010700788c */ /* 0x000fe4000bf05270 */
[----:B------:R-:W-:-:S09]  /*1190*/  ULOP3.LUT UR5, URZ, UR5, URZ, 0x33, !UPT ;  /* 0x000000053f057292 */ /* 0x000fd2000f8e333f */
[----:B------:R-:W-:Y:S02]  /*11a0*/  @UP0 ULDC.64 UR10, c[0x0][0x9e8] ;  /* 0x00027a00000a0ab9 */ /* 0x000fe40000000a00 */
[----:B------:R-:W-:-:S04]  /*11b0*/  UIMAD.WIDE.U32 UR8, UR5, UR10, URZ ;  /* 0x0000000a050872a5 */ /* 0x000fc8000f8e003f */
[----:B------:R-:W-:-:S04]  /*11c0*/  @UP0 USHF.R.U32.HI UR5, URZ, UR11, UR9 ;  /* 0x0000000b3f050299 */ /* 0x000fc80008011609 */
[----:B------:R-:W-:Y:S01]  /*11d0*/  ULOP3.LUT UR5, URZ, UR5, URZ, 0x33, !UPT ;  /* 0x000000053f057292 */ /* 0x000fe2000f8e333f */
[----:B------:R-:W-:Y:S11]  /*11e0*/  BRA `(.L_x_1159) ;  /* 0x0000000000107947 */ /* 0x000ff60003800000 */
.L_x_1158:
[----:B------:R-:W-:-:S11]  /*11f0*/  UISETP.NE.AND UP0, UPT, UR7, 0x1, UPT ;  /* 0x000000010700788c */ /* 0x000fd6000bf05270 */
[----:B------:R-:W-:Y:S02]  /*1200*/  @UP0 ULDC.64 UR10, c[0x0][0x9e8] ;  /* 0x00027a00000a0ab9 */ /* 0x000fe40000000a00 */
[----:B------:R-:W-:-:S04]  /*1210*/  UIMAD.WIDE.U32 UR8, UR5, UR10, URZ ;  /* 0x0000000a050872a5 */ /* 0x000fc8000f8e003f */
[----:B------:R-:W-:-:S12]  /*1220*/  @UP0 USHF.R.U32.HI UR5, URZ, UR11, UR9 ;  /* 0x0000000b3f050299 */ /* 0x000fd80008011609 */
.L_x_1159:
[----:B------:R-:W-:-:S04]  /*1230*/  UIMAD UR5, UR5, UR7, URZ ;  /* 0x00000007050572a4 */ /* 0x000fc8000f8e023f */
[----:B------:R-:W-:-:S04]  /*1240*/  UISETP.LT.AND UP0, UPT, UR6, UR5, UPT ;  /* 0x000000050600728c */ /* 0x000fc8000bf01270 */
[----:B------:R-:W-:-:S12]  /*1250*/  USEL UR6, UR6, UR5, !UP0 ;  /* 0x0000000506067287 */ /* 0x000fd8000c000000 */
.L_x_1157:
[----:B------:R-:W-:Y:S02]  /*1260*/  UIMAD.WIDE UR6, UR6, 0x66666667, URZ ;  /* 0x66666667060678a5 */ /* 0x000fe4000f8e023f */
[----:B------:R-:W-:Y:S02]  /*1270*/  USHF.R.U32.HI UR10, URZ, 0x10, UR4 ;  /* 0x000000103f0a7899 */ /* 0x000fe40008011604 */
[----:B------:R-:W-:Y:S02]  /*1280*/  USHF.R.U32.HI UR5, URZ, 0x1f, UR7 ;  /* 0x0000001f3f057899 */ /* 0x000fe40008011607 */
[----:B------:R-:W-:Y:S02]  /*1290*/  ULOP3.LUT UR40, UR4, 0xffff, URZ, 0xc0, !UPT ;  /* 0x0000ffff04287892 */ /* 0x000fe4000f8ec03f */
[----:B------:R-:W-:Y:S01]  /*12a0*/  ULEA.HI.SX32 UR5, UR7, UR5, 0x1a ;  /* 0x0000000507057291 */ /* 0x000fe2000f8fd23f */
[----:B------:R-:W-:-:S03]  /*12b0*/  UMOV UR4, URZ ;  /* 0x0000003f00047c82 */ /* 0x000fc60008000000 */
[----:B------:R-:W-:-:S04]  /*12c0*/  UISETP.LT.AND UP0, UPT, URZ, UR5, UPT ;  /* 0x000000053f00728c */ /* 0x000fc8000bf01270 */
[----:B------:R-:W-:Y:S02]  /*12d0*/  USEL UR9, URZ, UR5, !UP0 ;  /* 0x000000053f097287 */ /* 0x000fe4000c000000 */
[----:B------:R-:W-:-:S04]  /*12e0*/  UISETP.NE.AND UP0, UPT, UR10, URZ, UPT ;  /* 0x0000003f0a00728c */ /* 0x000fc8000bf05270 */
[----:B------:R-:W-:-:S07]  /*12f0*/  ISETP.GT.AND P0, PT, R19, UR9, PT ;  /* 0x0000000913007c0c */ /* 0x000fce000bf04270 */
[----:B------:R-:W-:-:S06]  /*1300*/  @!UP0 ULDC UR10, c[0x0][0x9f0] ;  /* 0x00027c00000a8ab9 */ /* 0x000fcc0000000800 */
[----:B------:R-:W-:Y:S05]  /*1310*/  @!P0 BRA `(.L_x_1160) ;  /* 0x00000000008c8947 */ /* 0x000fea0003800000 */
[----:B------:R-:W-:Y:S01]  /*1320*/  IMAD.U32 R4, RZ, RZ, UR10 ;  /* 0x0000000aff047e24 */ /* 0x000fe2000f8e00ff */
[----:B------:R-:W-:-:S04]  /*1330*/  UMOV UR4, URZ ;  /* 0x0000003f00047c82 */ /* 0x000fc80008000000 */
[----:B------:R-:W-:-:S04]  /*1340*/  IABS R0, R4 ;  /* 0x0000000400007213 */ /* 0x000fc80000000000 */
[----:B------:R-:W-:Y:S02]  /*1350*/  R2UR UR11, R0 ;  /* 0x00000000000b72ca */ /* 0x000fe400000e0000 */
[----:B------:R-:W-:Y:S02]  /*1360*/  IADD3 R0, R4, -0x1, R19 ;  /* 0xffffffff04007810 */ /* 0x000fe40007ffe013 */
[----:B------:R-:W-:Y:S02]  /*1370*/  IABS R4, R4 ;  /* 0x0000000400047213 */ /* 0x000fe40000000000 */
[----:B------:R-:W-:-:S03]  /*1380*/  R2UR UR6, R0 ;  /* 0x00000000000672ca */ /* 0x000fc600000e0000 */
[----:B------:R-:W-:-:S04]  /*1390*/  IMAD.MOV R4, RZ, RZ, -R4 ;  /* 0x000000ffff047224 */ /* 0x000fc800078e0a04 */
[----:B------:R-:W0:Y:S06]  /*13a0*/  I2F.RP R2, UR11 ;  /* 0x0000000b00027d06 */ /* 0x000e2c0008209400 */
[----:B------:R-:W-:-:S06]  /*13b0*/  UIADD3 UR6, -UR9, UR6, URZ ;  /* 0x0000000609067290 */ /* 0x000fcc000fffe13f */
[----:B------:R-:W-:Y:S01]  /*13c0*/  IMAD.U32 R0, RZ, RZ, UR6 ;  /* 0x00000006ff007e24 */ /* 0x000fe2000f8e00ff */
[----:B------:R-:W-:Y:S01]  /*13d0*/  ULOP3.LUT UR6, UR6, UR10, URZ, 0x3c, !UPT ;  /* 0x0000000a06067292 */ /* 0x000fe2000f8e3c3f */
[----:B0-----:R-:W0:Y:S03]  /*13e0*/  MUFU.RCP R2, R2 ;  /* 0x0000000200027308 */ /* 0x001e260000001000 */
[----:B------:R-:W-:-:S04]  /*13f0*/  IABS R0, R0 ;  /* 0x0000000000007213 */ /* 0x000fc80000000000 */
[----:B------:R-:W-:Y:S01]  /*1400*/  R2UR UR8, R0 ;  /* 0x00000000000872ca */ /* 0x000fe200000e0000 */
[----:B------:R-:W-:Y:S02]  /*1410*/  IMAD.MOV.U32 R0, RZ, RZ, R4 ;  /* 0x000000ffff007224 */ /* 0x000fe400078e0004 */
[----:B0-----:R-:W-:-:S06]  /*1420*/  VIADD R3, R2, 0xffffffe ;  /* 0x0ffffffe02037836 */ /* 0x001fcc0000000000 */
        /* <DEDUP_REMOVED lines=18> */
.L_x_1160:
[----:B------:R-:W-:Y:S02]  /*1550*/  UIMAD UR40, UR40, UR4, UR9 ;  /* 0x00000004282872a4 */ /* 0x000fe4000f8e0209 */
[----:B------:R-:W-:Y:S01]  /*1560*/  IMAD.U32 R0, RZ, RZ, UR4 ;  /* 0x00000004ff007e24 */ /* 0x000fe2000f8e00ff */
[----:B------:R-:W-:Y:S02]  /*1570*/  PLOP3.LUT P0, PT, PT, PT, PT, 0x80, 0x0 ;  /* 0x000000000000781c */ /* 0x000fe40003f0f070 */
[----:B------:R-:W-:Y:S01]  /*1580*/  CS2R R28, SRZ ;  /* 0x00000000001c7805 */ /* 0x000fe2000001ff00 */
[----:B------:R-:W-:Y:S01]  /*1590*/  IMAD.MOV.U32 R2, RZ, RZ, RZ ;  /* 0x000000ffff027224 */ /* 0x000fe200078e00ff */
[----:B------:R-:W-:Y:S02]  /*15a0*/  CS2R R24, SRZ ;  /* 0x0000000000187805 */ /* 0x000fe4000001ff00 */
[----:B------:R-:W-:Y:S01]  /*15b0*/  VIADDMNMX R19, R0, UR40, R19, PT ;  /* 0x0000002800137c46 */ /* 0x000fe2000b800113 */
[----:B------:R-:W-:Y:S01]  /*15c0*/  IMAD.MOV.U32 R0, RZ, RZ, RZ ;  /* 0x000000ffff007224 */ /* 0x000fe200078e00ff */
[----:B------:R-:W-:-:S02]  /*15d0*/  CS2R R30, SRZ ;  /* 0x00000000001e7805 */ /* 0x000fc4000001ff00 */
[----:B------:R-:W-:Y:S02]  /*15e0*/  CS2R R26, SRZ ;  /* 0x00000000001a7805 */ /* 0x000fe4000001ff00 */
[----:B------:R-:W-:Y:S02]  /*15f0*/  ISETP.GT.AND P1, PT, R19, UR40, PT ;  /* 0x0000002813007c0c */ /* 0x000fe4000bf24270 */
        /* <DEDUP_REMOVED lines=29> */
[----:B------:R-:W-:Y:S01]  /*17d0*/  SHF.R.S32.HI R104, RZ, 0x1f, R23 ;  /* 0x0000001fff687819 */ /* 0x000fe20000011417 */
[----:B------:R-:W0:Y:S01]  /*17e0*/  S2UR UR48, SR_CgaCtaId ;  /* 0x00000000003079c3 */ /* 0x000e220000008800 */
[----:B------:R-:W-:Y:S02]  /*17f0*/  UMOV UR41, 0x400 ;  /* 0x0000040000297882 */ /* 0x000fe40000000000 */
[----:B------:R-:W-:-:S04]  /*1800*/  LEA.HI R105, R104, R23, RZ, 0x7 ;  /* 0x0000001768697211 */ /* 0x000fc800078f38ff */
[----:B------:R-:W-:-:S05]  /*1810*/  SHF.R.S32.HI R106, RZ, 0x7, R105 ;  /* 0x00000007ff6a7819 */ /* 0x000fca0000011469 */
        /* <DEDUP_REMOVED lines=29> */
.L_x_1162:
[----:B------:R-:W-:-:S04]  /*19f0*/  SHF.L.U32 R0, RZ, 0x1f, RZ ;  /* 0x0000001fff007819 */ /* 0x000fc800000006ff */
[----:B------:R-:W0:Y:S02]  /*1a00*/  SYNCS.PHASECHK.TRANS64.TRYWAIT P0, [UR41+0x22800], R0 ;  /* 0x02280000ff0075a7 */ /* 0x000e240008000169 */
[----:B0-----:R-:W-:Y:S05]  /*1a10*/  @!P0 BRA `(.L_x_1163) ;  /* 0x0000018000088947 */ /* 0x001fea0003800000 */
.L_x_1305:
[----:B------:R-:W-:-:S06]  /*1a20*/  ULOP3.LUT UR4, UR36, 0x1, URZ, 0xfc, !UPT ;  /* 0x0000000124047892 */ /* 0x000fcc000f8efc3f */
[----:B------:R-:W-:-:S05]  /*1a30*/  IMAD.U32 R2, RZ, RZ, UR4 ;  /* 0x00000004ff027e24 */ /* 0x000fca000f8e00ff */
[----:B------:R-:W-:-:S13]  /*1a40*/  ISETP.NE.AND P0, PT, R2, 0x3, PT ;  /* 0x000000030200780c */ /* 0x000fda0003f05270 */
[----:B------:R-:W-:Y:S05]  /*1a50*/  @!P0 BRA `(.L_x_1164) ;  /* 0x0000000000048947 */ /* 0x000fea0003800000 */
[----:B------:R-:W-:Y:S01]  /*1a60*/  BPT.TRAP 0x1 ;  /* 0x000000040000795c */ /* 0x000fe20000300000 */
.L_x_1164:
[----:B------:R1:W2:Y:S01]  /*1a70*/  SYNCS.PHASECHK.TRANS64.TRYWAIT P1, [UR41+0x22830], R0 ;  /* 0x02283000ff0075a7 */ /* 0x0002a20008020169 */
[----:B------:R-:W-:Y:S05]  /*1a80*/  @!P0 BRA `(.L_x_1165) ;  /* 0x0000000000048947 */ /* 0x000fea0003800000 */
[----:B------:R-:W-:Y:S01]  /*1a90*/  BPT.TRAP 0x1 ;  /* 0x000000040000795c */ /* 0x000fe20000300000 */
.L_x_1165:
[----:B------:R-:W-:-:S05]  /*1aa0*/  IMAD.U32 R4, RZ, RZ, UR46 ;  /* 0x0000002eff047e24 */ /* 0x000fca000f8e00ff */
[----:B------:R-:W-:Y:S01]  /*1ab0*/  LOP3.LUT R4, R4, 0x10000, RZ, 0xfc, !PT ;  /* 0x0001000004047812 */ /* 0x000fe200078efcff */
[----:B--2---:R-:W-:Y:S06]  /*1ac0*/  @P1 BRA `(.L_x_1166) ;  /* 0x0000000000081947 */ /* 0x004fec0003800000 */
[----:B------:R-:W2:Y:S02]  /*1ad0*/  SYNCS.PHASECHK.TRANS64.TRYWAIT P1, [UR41+0x22830], R0 ;  /* 0x02283000ff0075a7 */ /* 0x000ea40008020169 */
[----:B--2---:R-:W-:Y:S05]  /*1ae0*/  @!P1 BRA `(.L_x_1167) ;  /* 0x0000017c00ec9947 */ /* 0x004fea0003800000 */
.L_x_1166:
[----:B------:R-:W-:Y:S05]  /*1af0*/  WARPSYNC.ALL ;  /* 0x0000000000007948 */ /* 0x000fea0003800000 */
[----:B------:R-:W-:Y:S01]  /*1b00*/  IMAD.MOV.U32 R5, RZ, RZ, 0x40000040 ;  /* 0x40000040ff057424 */ /* 0x000fe200078e00ff */
        /* <DEDUP_REMOVED lines=45> */
[----:B------:R-:W-:Y:S01]  /*1de0*/  UMOV UR19, 0x40000040 ;  /* 0x4000004000137882 */ /* 0x000fe20000000000 */
[----:B------:R-:W-:Y:S02]  /*1df0*/  WARPGROUP.DEPBAR.LE gsb0, 0x0 ;  /* 0x00008000000079c5 */ /* 0x000fe40000010000 */
[----:B------:R-:W-:-:S06]  /*1e00*/  WARPGROUP.ARRIVE ;  /* 0x00000000000079c5 */ /* 0x000fcc0000000000 */
[----:B------:R-:W-:Y:S01]  /*1e10*/  QGMMA.64x32x32.F32.E4M3.E4M3 R24, gdesc[UR20], RZ, !UPT, gsb0 ;  /* 0x00600000141879f3 */ /* 0x000fe2000c0008ff */
[----:B------:R-:W-:Y:S01]  /*1e20*/  R2UR UR20, R4 ;  /* 0x00000000041472ca */ /* 0x000fe200000e0000 */
[----:B------:R-:W-:Y:S01]  /*1e30*/  UIADD3 UR22, UR46, 0x206, URZ ;  /* 0x000002062e167890 */ /* 0x000fe2000fffe03f */
[----:B------:R-:W-:-:S11]  /*1e40*/  UMOV UR23, 0x40000040 ;  /* 0x4000004000177882 */ /* 0x000fd60000000000 */
[----:B------:R-:W-:-:S07]  /*1e50*/  UIADD3 UR4, UR20, 0x2, URZ ;  /* 0x0000000214047890 */ /* 0x000fce000fffe03f */
[----:B------:R-:W-:Y:S01]  /*1e60*/  UMOV UR8, UR4 ;  /* 0x0000000400087c82 */ /* 0x000fe20008000000 */
[----:B------:R-:W-:Y:S01]  /*1e70*/  UMOV UR12, UR4 ;  /* 0x00000004000c7c82 */ /* 0x000fe20008000000 */
        /* <DEDUP_REMOVED lines=10> */
[----:B------:R-:W-:Y:S01]  /*1f20*/  UMOV UR9, 0x40000040 ;  /* 0x4000004000097882 */ /* 0x000fe20000000000 */
[----:B------:R-:W-:Y:S01]  /*1f30*/  UMOV UR11, 0x40000040 ;  /* 0x40000040000b7882 */ /* 0x000fe20000000000 */
[----:B------:R-:W-:Y:S01]  /*1f40*/  UMOV UR17, UR9 ;  /* 0x0000000900117c82 */ /* 0x000fe20008000000 */
[----:B------:R-:W-:Y:S02]  /*1f50*/  WARPGROUP.DEPBAR.LE gsb0, 0x0 ;  /* 0x00008000000079c5 */ /* 0x000fe40000010000 */
[----:B------:R-:W-:-:S06]  /*1f60*/  WARPGROUP.ARRIVE ;  /* 0x00000000000079c5 */ /* 0x000fcc0000000000 */
[----:B------:R-:W-:Y:S01]  /*1f70*/  QGMMA.64x32x32.F32.E4M3.E4M3 R56, gdesc[UR12], R56, gsb0 ;  /* 0x006000000c3879f3 */ /* 0x000fe20008000838 */
[----:B------:R-:W-:Y:S01]  /*1f80*/  UIADD3 UR14, UR46, 0x104, URZ ;  /* 0x000001042e0e7890 */ /* 0x000fe2000fffe03f */
[----:B------:R-:W-:Y:S01]  /*1f90*/  UMOV UR13, UR9 ;  /* 0x00000009000d7c82 */ /* 0x000fe20008000000 */
[----:B------:R-:W-:Y:S01]  /*1fa0*/  UMOV UR15, 0x40000040 ;  /* 0x40000040000f7882 */ /* 0x000fe20000000000 */
[----:B------:R-:W-:Y:S02]  /*1fb0*/  WARPGROUP.DEPBAR.LE gsb0, 0x0 ;  /* 0x00008000000079c5 */ /* 0x000fe40000010000 */
[----:B------:R-:W-:-:S06]  /*1fc0*/  WARPGROUP.ARRIVE ;  /* 0x00000000000079c5 */ /* 0x000fcc0000000000 */
[----:B------:R-:W-:Y:S01]  /*1fd0*/  QGMMA.64x32x32.F32.E4M3.E4M3 R40, gdesc[UR4], R40, gsb0 ;  /* 0x00600000042879f3 */ /* 0x000fe20008000828 */
[----:B------:R-:W-:Y:S01]  /*1fe0*/  UMOV UR6, UR8 ;  /* 0x0000000800067c82 */ /* 0x000fe20008000000 */
[----:B------:R-:W-:Y:S01]  /*1ff0*/  UMOV UR7, 0x40000040 ;  /* 0x4000004000077882 */ /* 0x000fe20000000000 */
[----:B------:R-:W-:-:S07]  /*2000*/  UIADD3 UR8, UR20, 0x4, URZ ;  /* 0x0000000414087890 */ /* 0x000fce000fffe03f */
[----:B------:R-:W-:Y:S01]  /*2010*/  UMOV UR12, UR8 ;  /* 0x00000008000c7c82 */ /* 0x000fe20008000000 */
[----:B------:R-:W-:Y:S01]  /*2020*/  UMOV UR16, UR8 ;  /* 0x0000000800107c82 */ /* 0x000fe20008000000 */
        /* <DEDUP_REMOVED lines=16> */
[----:B------:R-:W-:Y:S02]  /*2130*/  UMOV UR21, UR13 ;  /* 0x0000000d00157c82 */ /* 0x000fe40008000000 */
[----:B------:R-:W-:Y:S01]  /*2140*/  UMOV UR20, UR12 ;  /* 0x0000000c00147c82 */ /* 0x000fe20008000000 */
        /* <DEDUP_REMOVED lines=38> */
.L_x_1168:
[----:B01----:R-:W-:Y:S01]  /*23b0*/  LOP3.LUT R0, R105, 0xffffff80, RZ, 0xc0, !PT ;  /* 0xffffff8069007812 */ /* 0x003fe200078ec0ff */
[----:B------:R-:W-:Y:S01]  /*23c0*/  UISETP.NE.AND UP1, UPT, UR45, URZ, UPT ;  /* 0x0000003f2d00728c */ /* 0x000fe2000bf25270 */
[----:B------:R-:W-:Y:S01]  /*23d0*/  LEA.HI R104, R104, R23, RZ, 0x2 ;  /* 0x0000001768687211 */ /* 0x000fe200078f10ff */
[----:B------:R-:W-:Y:S01]  /*23e0*/  IMAD.MOV.U32 R10, RZ, RZ, -0xa0 ;  /* 0xffffff60ff0a7424 */ /* 0x000fe200078e00ff */
[----:B------:R-:W-:Y:S01]  /*23f0*/  LEA.HI R7, R106, R106, RZ, 0x1 ;  /* 0x0000006a6a077211 */ /* 0x000fe200078f08ff */
[----:B------:R-:W-:Y:S01]  /*2400*/  IMAD.IADD R0, R23, 0x1, -R0 ;  /* 0x0000000117007824 */ /* 0x000fe200078e0a00 */
[----:B------:R-:W-:Y:S01]  /*2410*/  LOP3.LUT R104, R104, 0xfffffffc, RZ, 0xc0, !PT ;  /* 0xfffffffc68687812 */ /* 0x000fe200078ec0ff */
[----:B------:R-:W-:Y:S01]  /*2420*/  UISETP.NE.AND UP0, UPT, UR44, URZ, UPT ;  /* 0x0000003f2c00728c */ /* 0x000fe2000bf05270 */
[----:B------:R-:W-:Y:S01]  /*2430*/  LOP3.LUT R7, R7, 0x3fffffe, RZ, 0xc0, !PT ;  /* 0x03fffffe07077812 */ /* 0x000fe200078ec0ff */
[----:B------:R-:W-:Y:S01]  /*2440*/  ULDC UR54, c[0x0][0x288] ;  /* 0x0000a20000367ab9 */ /* 0x000fe20000000800 */
[----:B------:R-:W-:Y:S01]  /*2450*/  SHF.R.S32.HI R3, RZ, 0x1f, R0 ;  /* 0x0000001fff037819 */ /* 0x000fe20000011400 */
[----:B------:R-:W-:Y:S01]  /*2460*/  IMAD.IADD R104, R23, 0x1, -R104 ;  /* 0x0000000117687824 */ /* 0x000fe200078e0a68 */
[----:B------:R-:W-:Y:S01]  /*2470*/  PLOP3.LUT P1, PT, PT, PT, UP1, 0x80, 0x0 ;  /* 0x000000000000781c */ /* 0x000fe20003f2f018 */
[----:B------:R-:W-:Y:S01]  /*2480*/  IMAD.IADD R7, R106, 0x1, -R7 ;  /* 0x000000016a077824 */ /* 0x000fe200078e0a07 */
[CC--:B------:R-:W-:Y:S01]  /*2490*/  LEA.HI R2, R3.reuse, R0.reuse, RZ, 0x2 ;  /* 0x0000000003027211 */ /* 0x0c0fe200078f10ff */
[----:B------:R-:W-:Y:S01]  /*24a0*/  @UP1 ULDC UR6, c[0x0][0x44c] ;  /* 0x0001130000061ab9 */ /* 0x000fe20000000800 */
[----:B------:R-:W-:Y:S01]  /*24b0*/  LEA.HI R6, R3, R0, RZ, 0x5 ;  /* 0x0000000003067211 */ /* 0x000fe200078f28ff */
[----:B------:R-:W-:Y:S01]  /*24c0*/  @UP1 ULDC UR7, c[0x0][0x450] ;  /* 0x0001140000071ab9 */ /* 0x000fe20000000800 */
[--C-:B------:R-:W-:Y:S01]  /*24d0*/  SHF.R.S32.HI R3, RZ, 0x2, R2.reuse ;  /* 0x00000002ff037819 */ /* 0x100fe20000011402 */
[----:B------:R-:W-:Y:S01]  /*24e0*/  ULDC UR50, c[0x0][0x9dc] ;  /* 0x0002770000327ab9 */ /* 0x000fe20000000800 */
[----:B------:R-:W-:Y:S01]  /*24f0*/  SHF.R.S32.HI R8, RZ, 0x1f, R2 ;  /* 0x0000001fff087819 */ /* 0x000fe20000011402 */
[----:B------:R-:W-:Y:S01]  /*2500*/  ULOP3.LUT UR50, URZ, UR50, URZ, 0x33, !UPT ;  /* 0x000000323f327292 */ /* 0x000fe2000f8e333f */
[----:B------:R-:W-:Y:S01]  /*2510*/  SHF.R.S32.HI R6, RZ, 0x5, R6 ;  /* 0x00000005ff067819 */ /* 0x000fe20000011406 */
[----:B------:R-:W-:Y:S01]  /*2520*/  ULDC UR10, c[0x0][0x9e0] ;  /* 0x00027800000a7ab9 */ /* 0x000fe20000000800 */
[----:B------:R-:W-:-:S02]  /*2530*/  LEA.HI R8, R8, R3, RZ, 0x3 ;  /* 0x0000000308087211 */ /* 0x000fc400078f18ff */
[----:B------:R-:W-:Y:S02]  /*2540*/  LEA.HI R9, R104, R104, RZ, 0x1 ;  /* 0x0000006868097211 */ /* 0x000fe400078f08ff */
[----:B------:R-:W-:Y:S02]  /*2550*/  LEA R6, R6, UR47, 0x4 ;  /* 0x0000002f06067c11 */ /* 0x000fe4000f8e20ff */
[----:B------:R-:W-:Y:S02]  /*2560*/  LOP3.LUT R8, R8, 0xfffffff8, RZ, 0xc0, !PT ;  /* 0xfffffff808087812 */ /* 0x000fe400078ec0ff */
[----:B------:R-:W-:Y:S02]  /*2570*/  LOP3.LUT R9, R9, 0x1ffffffe, RZ, 0xc0, !PT ;  /* 0x1ffffffe09097812 */ /* 0x000fe400078ec0ff */
[----:B------:R-:W-:Y:S02]  /*2580*/  IADD3 R6, R6, R3, -R8 ;  /* 0x0000000306067210 */ /* 0x000fe40007ffe808 */
[----:B------:R-:W-:Y:S01]  /*2590*/  PLOP3.LUT P2, PT, PT, PT, UP1, 0x80, 0x0 ;  /* 0x000000000000781c */ /* 0x000fe20003f4f018 */
[----:B------:R-:W-:-:S02]  /*25a0*/  IMAD.IADD R9, R104, 0x1, -R9 ;  /* 0x0000000168097824 */ /* 0x000fc400078e0a09 */
[----:B------:R-:W-:-:S04]  /*25b0*/  IMAD R6, R7, 0x40, R6 ;  /* 0x0000004007067824 */ /* 0x000fc800078e0206 */
[----:B------:R-:W-:Y:S02]  /*25c0*/  IMAD R7, R9, 0x8, R6 ;  /* 0x0000000809077824 */ /* 0x000fe400078e0206 */
[----:B------:R-:W-:Y:S02]  /*25d0*/  IMAD R9, R19, R10, 0xa1 ;  /* 0x000000a113097424 */ /* 0x000fe400078e020a */
[----:B------:R-:W-:Y:S01]  /*25e0*/  @P1 IMAD.HI.U32 R3, R7, UR6, RZ ;  /* 0x0000000607031c27 */ /* 0x000fe2000f8e00ff */
[----:B------:R-:W-:Y:S01]  /*25f0*/  UIADD3 UR6, UR41, 0x22840, URZ ;  /* 0x0002284029067890 */ /* 0x000fe2000fffe03f */
[----:B------:R-:W-:Y:S02]  /*2600*/  PLOP3.LUT P1, PT, PT, PT, UP0, 0x40, 0x0 ;  /* 0x000000000000781c */ /* 0x000fe40003f2e808 */
[----:B------:R-:W-:Y:S01]  /*2610*/  IMAD.MOV.U32 R6, RZ, RZ, R7 ;  /* 0x000000ffff067224 */ /* 0x000fe200078e0007 */
[----:B------:R-:W-:Y:S01]  /*2620*/  @P2 SHF.R.U32.HI R6, RZ, UR7, R3 ;  /* 0x00000007ff062c19 */ /* 0x000fe20008011603 */
[----:B------:R-:W-:Y:S01]  /*2630*/  UPRMT UR6, UR48, 0x654, UR6 ;  /* 0x0000065430067896 */ /* 0x000fe20008000006 */
[----:B------:R-:W-:-:S03]  /*2640*/  LOP3.LUT R3, R2, 0x7ffffffc, RZ, 0xc0, !PT ;  /* 0x7ffffffc02037812 */ /* 0x000fc600078ec0ff */
[----:B------:R-:W0:Y:S02]  /*2650*/  SHFL.IDX PT, R15, R6, RZ, 0x1c1f ;  /* 0x001c1fff060f7589 */ /* 0x000e2400000e0000 */
[----:B------:R-:W-:Y:S02]  /*2660*/  IMAD.IADD R8, R0, 0x1, -R3 ;  /* 0x0000000100087824 */ /* 0x000fe400078e0a03 */
[--C-:B------:R-:W-:Y:S01]  /*2670*/  IMAD R0, R19, -0xa0, R18.reuse ;  /* 0xffffff6013007824 */ /* 0x100fe200078e0212 */
[----:B------:R-:W-:Y:S01]  /*2680*/  SYNCS.ARRIVE.TRANS64.RED.A1T0 RZ, [UR6], RZ ;  /* 0x000000ffffff79a7 */ /* 0x000fe20008100406 */
[----:B------:R-:W-:Y:S02]  /*2690*/  IMAD R11, R8, -0x2, R9 ;  /* 0xfffffffe080b7824 */ /* 0x000fe400078e0209 */
[----:B------:R-:W-:Y:S02]  /*26a0*/  VIADD R3, R0, 0xa0 ;  /* 0x000000a000037836 */ /* 0x000fe40000000000 */
[----:B------:R-:W-:Y:S01]  /*26b0*/  VIADD R9, R9, 0xffffffff ;  /* 0xffffffff09097836 */ /* 0x000fe20000000000 */
[----:B------:R-:W-:Y:S01]  /*26c0*/  IADD3 R0, R11, -UR54, R18 ;  /* 0x800000360b007c10 */ /* 0x000fe2000fffe012 */
[----:B------:R-:W-:-:S02]  /*26d0*/  IMAD R12, R8, -0x2, R3 ;  /* 0xfffffffe080c7824 */ /* 0x000fc400078e0203 */
[----:B------:R-:W-:Y:S02]  /*26e0*/  VIADD R20, R11, 0xffffffff ;  /* 0xffffffff0b147836 */ /* 0x000fe40000000000 */
[C---:B------:R-:W-:Y:S02]  /*26f0*/  VIADD R13, R0.reuse, UR10 ;  /* 0x0000000a000d7c36 */ /* 0x040fe40008000000 */
[----:B------:R-:W-:-:S03]  /*2700*/  VIADD R14, R0, UR50 ;  /* 0x00000032000e7c36 */ /* 0x000fc60008000000 */
[----:B0-----:R-:W-:Y:S01]  /*2710*/  VIADDMNMX R0, R15, R13, R12, PT ;  /* 0x0000000d0f007246 */ /* 0x001fe2000380010c */
[----:B------:R-:W-:Y:S01]  /*2720*/  IMAD.IADD R2, R14, 0x1, R15 ;  /* 0x000000010e027824 */ /* 0x000fe200078e020f */
[----:B------:R-:W-:Y:S06]  /*2730*/  @P1 BRA `(.L_x_1169) ;  /* 0x00000000005c1947 */ /* 0x000fec0003800000 */
[----:B------:R-:W-:Y:S01]  /*2740*/  IADD3 R3, R18, -UR54, R15 ;  /* 0x8000003612037c10 */ /* 0x000fe2000fffe00f */
[----:B------:R-:W-:Y:S03]  /*2750*/  BSSY B0, `(.L_x_1170) ;  /* 0x0000012000007945 */ /* 0x000fe60003800000 */
[----:B------:R-:W-:-:S13]  /*2760*/  ISETP.GT.AND P1, PT, R3, -0x1, PT ;  /* 0xffffffff0300780c */ /* 0x000fda0003f24270 */
[----:B------:R-:W-:Y:S05]  /*2770*/  @P1 BRA `(.L_x_1171) ;  /* 0x0000000000241947 */ /* 0x000fea0003800000 */
[----:B------:R-:W-:Y:S01]  /*2780*/  ULDC UR6, c[0x0][0x9e4] ;  /* 0x0002790000067ab9 */ /* 0x000fe20000000800 */
[----:B------:R-:W-:Y:S01]  /*2790*/  LOP3.LUT R3, RZ, R3, RZ, 0x33, !PT ;  /* 0x00000003ff037212 */ /* 0x000fe200078e33ff */
[----:B------:R-:W-:-:S05]  /*27a0*/  IMAD.U32 R11, RZ, RZ, UR6 ;  /* 0x00000006ff0b7e24 */ /* 0x000fca000f8e00ff */
[----:B------:R-:W-:-:S13]  /*27b0*/  ISETP.NE.AND P1, PT, R11, 0x1, PT ;  /* 0x000000010b00780c */ /* 0x000fda0003f25270 */
[----:B------:R-:W0:Y:S02]  /*27c0*/  @P1 LDC.64 R104, c[0x0][0x9e8] ;  /* 0x00027a00ff681b82 */ /* 0x000e240000000a00 */
[----:B0-----:R-:W-:-:S05]  /*27d0*/  @P1 IMAD.HI.U32 R10, R3, R104, RZ ;  /* 0x00000068030a1227 */ /* 0x001fca00078e00ff */
[----:B------:R-:W-:-:S04]  /*27e0*/  @P1 SHF.R.U32.HI R3, RZ, R105, R10 ;  /* 0x00000069ff031219 */ /* 0x000fc8000001160a */
[----:B------:R-:W-:Y:S01]  /*27f0*/  LOP3.LUT R3, RZ, R3, RZ, 0x33, !PT ;  /* 0x00000003ff037212 */ /* 0x000fe200078e33ff */
[----:B------:R-:W-:Y:S06]  /*2800*/  BRA `(.L_x_1172) ;  /* 0x0000000000187947 */ /* 0x000fec0003800000 */
.L_x_1171:
[----:B------:R-:W-:Y:S02]  /*2810*/  ULDC UR6, c[0x0][0x9e4] ;  /* 0x0002790000067ab9 */ /* 0x000fe40000000800 */
[----:B------:R-:W-:-:S05]  /*2820*/  IMAD.U32 R11, RZ, RZ, UR6 ;  /* 0x00000006ff0b7e24 */ /* 0x000fca000f8e00ff */
[----:B------:R-:W-:-:S13]  /*2830*/  ISETP.NE.AND P1, PT, R11, 0x1, PT ;  /* 0x000000010b00780c */ /* 0x000fda0003f25270 */
[----:B------:R-:W0:Y:S02]  /*2840*/  @P1 LDC.64 R104, c[0x0][0x9e8] ;  /* 0x00027a00ff681b82 */ /* 0x000e240000000a00 */
[----:B0-----:R-:W-:-:S05]  /*2850*/  @P1 IMAD.HI.U32 R10, R3, R104, RZ ;  /* 0x00000068030a1227 */ /* 0x001fca00078e00ff */
[----:B------:R-:W-:-:S07]  /*2860*/  @P1 SHF.R.U32.HI R3, RZ, R105, R10 ;  /* 0x00000069ff031219 */ /* 0x000fce000001160a */
.L_x_1172:
[----:B------:R-:W-:Y:S05]  /*2870*/  BSYNC B0 ;  /* 0x0000000000007941 */ /* 0x000fea0003800000 */
.L_x_1170:
[----:B------:R-:W-:-:S05]  /*2880*/  IMAD R3, R3, R11, R20 ;  /* 0x0000000b03037224 */ /* 0x000fca00078e0214 */
[----:B------:R-:W-:Y:S02]  /*2890*/  VIADDMNMX R0, R3, R11, R0, PT ;  /* 0x0000000b03007246 */ /* 0x000fe40003800100 */
[----:B------:R-:W-:-:S07]  /*28a0*/  VIMNMX R2, R2, R3, !PT ;  /* 0x0000000302027248 */ /* 0x000fce0007fe0100 */
.L_x_1169:
[C---:B------:R-:W-:Y:S01]  /*28b0*/  ISETP.GE.AND P1, PT, R9.reuse, 0x9, PT ;  /* 0x000000090900780c */ /* 0x040fe20003f26270 */
[----:B------:R-:W0:Y:S01]  /*28c0*/  SHFL.IDX PT, R3, R6, 0x1, 0x1c1f ;  /* 0x003c1f0006037f89 */ /* 0x000e2200000e0000 */
[----:B------:R-:W-:Y:S01]  /*28d0*/  ISETP.GE.AND P2, PT, R9, 0x2, PT ;  /* 0x000000020900780c */ /* 0x000fe20003f46270 */
[----:B------:R-:W-:Y:S01]  /*28e0*/  UISETP.NE.AND UP0, UPT, UR44, URZ, UPT ;  /* 0x0000003f2c00728c */ /* 0x000fe2000bf05270 */
[----:B------:R-:W-:Y:S02]  /*28f0*/  P2R R23, PR, RZ, 0x2 ;  /* 0x00000002ff177803 */ /* 0x000fe40000000000 */
[----:B------:R-:W-:Y:S02]  /*2900*/  ISETP.GT.AND P1, PT, R2, 0x8, !P1 ;  /* 0x000000080200780c */ /* 0x000fe40004f24270 */
[----:B------:R-:W-:Y:S02]  /*2910*/  P2R R21, PR, RZ, 0x4 ;  /* 0x00000004ff157803 */ /* 0x000fe40000000000 */
[----:B------:R-:W-:-:S02]  /*2920*/  ISETP.LT.OR P1, PT, R0, 0x9, P1 ;  /* 0x000000090000780c */ /* 0x000fc40000f21670 */
[----:B------:R-:W-:Y:S02]  /*2930*/  ISETP.GT.AND P2, PT, R2, 0x1, !P2 ;  /* 0x000000010200780c */ /* 0x000fe40005744270 */
[C---:B------:R-:W-:Y:S02]  /*2940*/  ISETP.GE.AND P3, PT, R9.reuse, 0x11, PT ;  /* 0x000000110900780c */ /* 0x040fe40003f66270 */
[----:B------:R-:W-:Y:S02]  /*2950*/  FSEL R92, R92, -INF , !P1 ;  /* 0xff8000005c5c7808 */ /* 0x000fe40004800000 */
[----:B------:R-:W-:Y:S02]  /*2960*/  ISETP.LT.OR P2, PT, R0, 0x2, P2 ;  /* 0x000000020000780c */ /* 0x000fe40001741670 */
[----:B------:R-:W-:Y:S02]  /*2970*/  ISETP.GT.AND P1, PT, R2, 0x10, !P3 ;  /* 0x000000100200780c */ /* 0x000fe40005f24270 */
[----:B------:R-:W-:-:S02]  /*2980*/  ISETP.GE.AND P4, PT, R9, 0xa, PT ;  /* 0x0000000a0900780c */ /* 0x000fc40003f86270 */
[----:B------:R-:W-:Y:S02]  /*2990*/  FSEL R89, R89, -INF , !P2 ;  /* 0xff80000059597808 */ /* 0x000fe40005000000 */
[----:B------:R-:W-:Y:S02]  /*29a0*/  P2R R105, PR, RZ, 0x8 ;  /* 0x00000008ff697803 */ /* 0x000fe40000000000 */
[----:B------:R-:W-:Y:S02]  /*29b0*/  ISETP.LT.OR P1, PT, R0, 0x11, P1 ;  /* 0x000000110000780c */ /* 0x000fe40000f21670 */
[----:B------:R-:W-:Y:S02]  /*29c0*/  ISETP.GT.AND P2, PT, R2, 0x9, !P4 ;  /* 0x000000090200780c */ /* 0x000fe40006744270 */
[----:B------:R-:W-:Y:S02]  /*29d0*/  ISETP.GE.AND P3, PT, R9, 0x12, PT ;  /* 0x000000120900780c */ /* 0x000fe40003f66270 */
[----:B------:R-:W-:-:S02]  /*29e0*/  FSEL R96, R96, -INF , !P1 ;  /* 0xff80000060607808 */ /* 0x000fc40004800000 */
[----:B------:R-:W-:Y:S02]  /*29f0*/  ISETP.LT.OR P2, PT, R0, 0xa, P2 ;  /* 0x0000000a0000780c */ /* 0x000fe40001741670 */
[----:B------:R-:W-:Y:S02]  /*2a00*/  ISETP.GT.AND P1, PT, R2, 0x11, !P3 ;  /* 0x000000110200780c */ /* 0x000fe40005f24270 */
[----:B------:R-:W-:Y:S02]  /*2a10*/  FSEL R93, R93, -INF , !P2 ;  /* 0xff8000005d5d7808 */ /* 0x000fe40005000000 */
[----:B------:R-:W-:Y:S02]  /*2a20*/  ISETP.LT.OR P1, PT, R0, 0x12, P1 ;  /* 0x000000120000780c */ /* 0x000fe40000f21670 */
[----:B------:R-:W-:Y:S02]  /*2a30*/  ISETP.GE.AND P2, PT, R9, 0x19, PT ;  /* 0x000000190900780c */ /* 0x000fe40003f46270 */
[----:B------:R-:W-:-:S02]  /*2a40*/  FSEL R97, R97, -INF , !P1 ;  /* 0xff80000061617808 */ /* 0x000fc40004800000 */
[----:B------:R-:W-:Y:S02]  /*2a50*/  ISETP.GT.AND P1, PT, R2, 0x18, !P2 ;  /* 0x000000180200780c */ /* 0x000fe40005724270 */
[----:B------:R-:W-:Y:S02]  /*2a60*/  P2R R107, PR, RZ, 0x4 ;  /* 0x00000004ff6b7803 */ /* 0x000fe40000000000 */
[----:B------:R-:W-:Y:S02]  /*2a70*/  ISETP.LT.OR P1, PT, R0, 0x19, P1 ;  /* 0x000000190000780c */ /* 0x000fe40000f21670 */
[----:B------:R-:W-:Y:S02]  /*2a80*/  ISETP.GE.AND P2, PT, R9, 0x1a, PT ;  /* 0x0000001a0900780c */ /* 0x000fe40003f46270 */
[----:B------:R-:W-:Y:S02]  /*2a90*/  FSEL R100, R100, -INF , !P1 ;  /* 0xff80000064647808 */ /* 0x000fe40004800000 */
[----:B------:R-:W-:-:S02]  /*2aa0*/  ISETP.GT.AND P1, PT, R2, 0x19, !P2 ;  /* 0x000000190200780c */ /* 0x000fc40005724270 */
[----:B------:R-:W-:Y:S02]  /*2ab0*/  P2R R108, PR, RZ, 0x4 ;  /* 0x00000004ff6c7803 */ /* 0x000fe40000000000 */
[----:B------:R-:W-:Y:S02]  /*2ac0*/  ISETP.LT.OR P1, PT, R0, 0x1a, P1 ;  /* 0x0000001a0000780c */ /* 0x000fe40000f21670 */
[----:B------:R-:W-:Y:S02]  /*2ad0*/  P2R R106, PR, RZ, 0x8 ;  /* 0x00000008ff6a7803 */ /* 0x000fe40000000000 */
[----:B------:R-:W-:Y:S02]  /*2ae0*/  FSEL R101, R101, -INF , !P1 ;  /* 0xff80000065657808 */ /* 0x000fe40004800000 */
[C---:B------:R-:W-:Y:S02]  /*2af0*/  ISETP.GE.AND P1, PT, R9.reuse, 0x21, PT ;  /* 0x000000210900780c */ /* 0x040fe40003f26270 */
[----:B------:R-:W-:-:S02]  /*2b00*/  ISETP.GE.AND P3, PT, R9, 0x22, PT ;  /* 0x000000220900780c */ /* 0x000fc40003f66270 */
[----:B------:R-:W-:Y:S02]  /*2b10*/  ISETP.GT.AND P2, PT, R2, 0x20, !P1 ;  /* 0x000000200200780c */ /* 0x000fe40004f44270 */
[----:B------:R-:W-:Y:S02]  /*2b20*/  P2R R109, PR, RZ, 0x8 ;  /* 0x00000008ff6d7803 */ /* 0x000fe40000000000 */
[----:B------:R-:W-:Y:S02]  /*2b30*/  ISETP.LT.OR P2, PT, R0, 0x21, P2 ;  /* 0x000000210000780c */ /* 0x000fe40001741670 */
[----:B------:R-:W-:Y:S02]  /*2b40*/  P2R R104, PR, RZ, 0x10 ;  /* 0x00000010ff687803 */ /* 0x000fe40000000000 */
[----:B------:R-:W-:Y:S02]  /*2b50*/  FSEL R72, R72, -INF , !P2 ;  /* 0xff80000048487808 */ /* 0x000fe40005000000 */
[----:B------:R-:W-:-:S02]  /*2b60*/  ISETP.GT.AND P2, PT, R2, 0x21, !P3 ;  /* 0x000000210200780c */ /* 0x000fc40005f44270 */
[----:B------:R-:W-:Y:S02]  /*2b70*/  ISETP.GE.AND P3, PT, R9, 0x29, PT ;  /* 0x000000290900780c */ /* 0x000fe40003f66270 */
[----:B------:R-:W-:Y:S02]  /*2b80*/  ISETP.LT.OR P2, PT, R0, 0x22, P2 ;  /* 0x000000220000780c */ /* 0x000fe40001741670 */
[----:B------:R-:W-:Y:S02]  /*2b90*/  P2R R110, PR, RZ, 0x8 ;  /* 0x00000008ff6e7803 */ /* 0x000fe40000000000 */
[----:B------:R-:W-:Y:S02]  /*2ba0*/  FSEL R73, R73, -INF , !P2 ;  /* 0xff80000049497808 */ /* 0x000fe40005000000 */
[----:B------:R-:W-:Y:S02]  /*2bb0*/  ISETP.GT.AND P2, PT, R2, 0x28, !P3 ;  /* 0x000000280200780c */ /* 0x000fe40005f44270 */
[----:B------:R-:W-:-:S02]  /*2bc0*/  ISETP.GE.AND P3, PT, R9, 0x2a, PT ;  /* 0x0000002a0900780c */ /* 0x000fc40003f66270 */
[----:B------:R-:W-:Y:S02]  /*2bd0*/  ISETP.LT.OR P2, PT, R0, 0x29, P2 ;  /* 0x000000290000780c */ /* 0x000fe40001741670 */
[----:B------:R-:W-:Y:S02]  /*2be0*/  P2R R111, PR, RZ, 0x8 ;  /* 0x00000008ff6f7803 */ /* 0x000fe40000000000 */
[----:B------:R-:W-:Y:S02]  /*2bf0*/  FSEL R76, R76, -INF , !P2 ;  /* 0xff8000004c4c7808 */ /* 0x000fe40005000000 */
[----:B------:R-:W-:Y:S02]  /*2c00*/  ISETP.GT.AND P2, PT, R2, 0x29, !P3 ;  /* 0x000000290200780c */ /* 0x000fe40005f44270 */
[----:B------:R-:W-:Y:S02]  /*2c10*/  ISETP.GE.AND P3, PT, R9, 0x31, PT ;  /* 0x000000310900780c */ /* 0x000fe40003f66270 */
[----:B------:R-:W-:-:S02]  /*2c20*/  ISETP.LT.OR P2, PT, R0, 0x2a, P2 ;  /* 0x0000002a0000780c */ /* 0x000fc40001741670 */
[----:B------:R-:W-:Y:S02]  /*2c30*/  P2R R112, PR, RZ, 0x8 ;  /* 0x00000008ff707803 */ /* 0x000fe40000000000 */
[----:B------:R-:W-:Y:S02]  /*2c40*/  FSEL R77, R77, -INF , !P2 ;  /* 0xff8000004d4d7808 */ /* 0x000fe40005000000 */
[----:B------:R-:W-:Y:S02]  /*2c50*/  ISETP.GT.AND P2, PT, R2, 0x30, !P3 ;  /* 0x000000300200780c */ /* 0x000fe40005f44270 */
[----:B------:R-:W-:Y:S02]  /*2c60*/  ISETP.GE.AND P3, PT, R9, 0x32, PT ;  /* 0x000000320900780c */ /* 0x000fe40003f66270 */
[----:B------:R-:W-:Y:S02]  /*2c70*/  ISETP.LT.OR P2, PT, R0, 0x31, P2 ;  /* 0x000000310000780c */ /* 0x000fe40001741670 */
[----:B------:R-:W-:-:S02]  /*2c80*/  P2R R113, PR, RZ, 0x8 ;  /* 0x00000008ff717803 */ /* 0x000fc40000000000 */
[----:B------:R-:W-:Y:S02]  /*2c90*/  FSEL R80, R80, -INF , !P2 ;  /* 0xff80000050507808 */ /* 0x000fe40005000000 */
[----:B------:R-:W-:Y:S02]  /*2ca0*/  ISETP.GT.AND P2, PT, R2, 0x31, !P3 ;  /* 0x000000310200780c */ /* 0x000fe40005f44270 */
[----:B------:R-:W-:Y:S02]  /*2cb0*/  ISETP.GE.AND P3, PT, R9, 0x39, PT ;  /* 0x000000390900780c */ /* 0x000fe40003f66270 */
[----:B------:R-:W-:Y:S02]  /*2cc0*/  ISETP.LT.OR P2, PT, R0, 0x32, P2 ;  /* 0x000000320000780c */ /* 0x000fe40001741670 */
[----:B------:R-:W-:Y:S02]  /*2cd0*/  P2R R114, PR, RZ, 0x8 ;  /* 0x00000008ff727803 */ /* 0x000fe40000000000 */
[----:B------:R-:W-:-:S02]  /*2ce0*/  FSEL R81, R81, -INF , !P2 ;  /* 0xff80000051517808 */ /* 0x000fc40005000000 */
[----:B------:R-:W-:Y:S02]  /*2cf0*/  ISETP.GT.AND P2, PT, R2, 0x38, !P3 ;  /* 0x000000380200780c */ /* 0x000fe40005f44270 */
[----:B------:R-:W-:Y:S02]  /*2d00*/  ISETP.GE.AND P3, PT, R9, 0x3a, PT ;  /* 0x0000003a0900780c */ /* 0x000fe40003f66270 */
        /* <DEDUP_REMOVED lines=98> */
[----:B------:R-:W-:-:S04]  /*3330*/  ISETP.GT.AND P2, PT, R2, 0x88, !P3 ;  /* 0x000000880200780c */ /* 0x000fc80005f44270 */
[----:B------:R-:W-:-:S04]  /*3340*/  ISETP.LT.OR P2, PT, R0, 0x89, P2 ;  /* 0x000000890000780c */ /* 0x000fc80001741670 */
[----:B------:R-:W-:Y:S02]  /*3350*/  FSEL R28, R28, -INF , !P2 ;  /* 0xff8000001c1c7808 */ /* 0x000fe40005000000 */
[----:B------:R-:W-:-:S04]  /*3360*/  ISETP.GE.AND P2, PT, R9, 0x8a, PT ;  /* 0x0000008a0900780c */ /* 0x000fc80003f46270 */
        /* <DEDUP_REMOVED lines=16> */
[----:B------:R-:W-:Y:S02]  /*3470*/  P2R R10, PR, RZ, 0x40 ;  /* 0x00000040ff0a7803 */ /* 0x000fe40000000000 */
[----:B------:R-:W-:-:S04]  /*3480*/  ISETP.GT.AND P6, PT, R2, RZ, !P6 ;  /* 0x000000ff0200720c */ /* 0x000fc800077c4270 */
[----:B------:R-:W-:-:S04]  /*3490*/  ISETP.LT.OR P6, PT, R0, 0x1, P6 ;  /* 0x000000010000780c */ /* 0x000fc800037c1670 */
[----:B------:R-:W-:Y:S02]  /*34a0*/  FSEL R11, R88, -INF , !P6 ;  /* 0xff800000580b7808 */ /* 0x000fe40007000000 */
[----:B------:R-:W-:-:S04]  /*34b0*/  ISETP.GE.AND P6, PT, R9, 0x9a, PT ;  /* 0x0000009a0900780c */ /* 0x000fc80003fc6270 */
[----:B------:R-:W-:Y:S02]  /*34c0*/  P2R R134, PR, RZ, 0x40 ;  /* 0x00000040ff867803 */ /* 0x000fe40000000000 */
[----:B------:R-:W-:Y:S01]  /*34d0*/  ISETP.GT.AND P6, PT, R2, 0x99, !P6 ;  /* 0x000000990200780c */ /* 0x000fe200077c4270 */
[----:B0-----:R-:W-:-:S03]  /*34e0*/  IMAD.IADD R2, R14, 0x1, R3 ;  /* 0x000000010e027824 */ /* 0x001fc600078e0203 */
[----:B------:R-:W-:Y:S02]  /*34f0*/  ISETP.LT.OR P6, PT, R0, 0x9a, P6 ;  /* 0x0000009a0000780c */ /* 0x000fe400037c1670 */
[----:B------:R-:W-:Y:S02]  /*3500*/  VIADDMNMX R0, R3, R13, R12, PT ;  /* 0x0000000d03007246 */ /* 0x000fe4000380010c */
[----:B------:R-:W-:Y:S02]  /*3510*/  FSEL R37, R37, -INF , !P6 ;  /* 0xff80000025257808 */ /* 0x000fe40007000000 */
[----:B------:R-:W-:-:S13]  /*3520*/  PLOP3.LUT P6, PT, PT, PT, UP0, 0x40, 0x0 ;  /* 0x000000000000781c */ /* 0x000fda0003fce808 */
[----:B------:R-:W-:Y:S05]  /*3530*/  @P6 BRA `(.L_x_1173) ;  /* 0x00000000005c6947 */ /* 0x000fea0003800000 */
        /* <DEDUP_REMOVED lines=13> */
.L_x_1175:
[----:B------:R-:W-:Y:S02]  /*3610*/  ULDC UR6, c[0x0][0x9e4] ;  /* 0x0002790000067ab9 */ /* 0x000fe40000000800 */
[----:B------:R-:W-:-:S05]  /*3620*/  IMAD.U32 R9, RZ, RZ, UR6 ;  /* 0x00000006ff097e24 */ /* 0x000fca000f8e00ff */
[----:B------:R-:W-:-:S13]  /*3630*/  ISETP.NE.AND P6, PT, R9, 0x1, PT ;  /* 0x000000010900780c */ /* 0x000fda0003fc5270 */
[----:B------:R-:W0:Y:S02]  /*3640*/  @P6 LDC.64 R12, c[0x0][0x9e8] ;  /* 0x00027a00ff0c6b82 */ /* 0x000e240000000a00 */
[----:B0-----:R-:W-:-:S05]  /*3650*/  @P6 IMAD.HI.U32 R6, R3, R12, RZ ;  /* 0x0000000c03066227 */ /* 0x001fca00078e00ff */
[----:B------:R-:W-:-:S07]  /*3660*/  @P6 SHF.R.U32.HI R3, RZ, R13, R6 ;  /* 0x0000000dff036219 */ /* 0x000fce0000011606 */
.L_x_1176:
[----:B------:R-:W-:Y:S05]  /*3670*/  BSYNC B0 ;  /* 0x0000000000007941 */ /* 0x000fea0003800000 */
.L_x_1174:
[----:B------:R-:W-:-:S05]  /*3680*/  IMAD R3, R3, R9, R20 ;  /* 0x0000000903037224 */ /* 0x000fca00078e0214 */
[----:B------:R-:W-:Y:S02]  /*3690*/  VIADDMNMX R0, R3, R9, R0, PT ;  /* 0x0000000903007246 */ /* 0x000fe40003800100 */
[----:B------:R-:W-:-:S07]  /*36a0*/  VIMNMX R2, R2, R3, !PT ;  /* 0x0000000302027248 */ /* 0x000fce0007fe0100 */
.L_x_1173:
[----:B------:R-:W-:Y:S01]  /*36b0*/  ISETP.GT.AND P1, PT, R2, 0x20, !P1 ;  /* 0x000000200200780c */ /* 0x000fe20004f24270 */
[----:B------:R-:W-:Y:S01]  /*36c0*/  IMAD.U32 R12, RZ, RZ, UR39 ;  /* 0x00000027ff0c7e24 */ /* 0x000fe2000f8e00ff */
[----:B------:R-:W-:Y:S01]  /*36d0*/  ISETP.NE.AND P6, PT, R118, RZ, PT ;  /* 0x000000ff7600720c */ /* 0x000fe20003fc5270 */
[----:B------:R-:W-:Y:S01]  /*36e0*/  UISETP.NE.AND UP1, UPT, UR45, URZ, UPT ;  /* 0x0000003f2d00728c */ /* 0x000fe2000bf25270 */
[----:B------:R-:W-:Y:S01]  /*36f0*/  ISETP.LT.OR P1, PT, R0, 0x21, P1 ;  /* 0x000000210000780c */ /* 0x000fe20000f21670 */
[----:B------:R-:W-:Y:S01]  /*3700*/  UISETP.NE.AND UP0, UPT, UR44, URZ, UPT ;  /* 0x0000003f2c00728c */ /* 0x000fe2000bf05270 */
[----:B------:R-:W-:Y:S02]  /*3710*/  FMNMX.FTZ R3, R11, R89, !PT ;  /* 0x000000590b037209 */ /* 0x000fe40007810000 */
[----:B------:R-:W-:Y:S02]  /*3720*/  FSEL R74, R74, -INF , !P1 ;  /* 0xff8000004a4a7808 */ /* 0x000fe40004800000 */
[----:B------:R-:W-:-:S02]  /*3730*/  ISETP.NE.AND P1, PT, R109, RZ, PT ;  /* 0x000000ff6d00720c */ /* 0x000fc40003f25270 */
[----:B------:R-:W-:Y:S02]  /*3740*/  FMNMX.FTZ R6, R92, R3, !PT ;  /* 0x000000035c067209 */ /* 0x000fe40007810000 */
[----:B------:R-:W-:Y:S01]  /*3750*/  ISETP.GT.AND P1, PT, R2, 0x21, !P1 ;  /* 0x000000210200780c */ /* 0x000fe20004f24270 */
[----:B------:R-:W-:Y:S01]  /*3760*/  @UP1 ULDC UR6, c[0x0][0x44c] ;  /* 0x0001130000061ab9 */ /* 0x000fe20000000800 */
[----:B------:R-:W-:Y:S01]  /*3770*/  FMNMX.FTZ R3, R93, R6, !PT ;  /* 0x000000065d037209 */ /* 0x000fe20007810000 */
[----:B------:R-:W-:Y:S01]  /*3780*/  UIMAD.WIDE.U32 UR6, UR47, UR6, URZ ;  /* 0x000000062f0672a5 */ /* 0x000fe2000f8e003f */
[----:B------:R-:W-:Y:S01]  /*3790*/  ISETP.LT.OR P1, PT, R0, 0x22, P1 ;  /* 0x000000220000780c */ /* 0x000fe20000f21670 */
[----:B------:R-:W-:Y:S01]  /*37a0*/  @UP1 ULDC UR14, c[0x0][0x450] ;  /* 0x00011400000e1ab9 */ /* 0x000fe20000000800 */
[----:B------:R-:W-:Y:S01]  /*37b0*/  FMNMX.FTZ R6, R96, R3, !PT ;  /* 0x0000000360067209 */ /* 0x000fe20007810000 */
[----:B------:R-:W-:Y:S01]  /*37c0*/  @UP1 USHF.R.U32.HI UR47, URZ, UR14, UR7 ;  /* 0x0000000e3f2f1299 */ /* 0x000fe20008011607 */
[----:B------:R-:W-:-:S02]  /*37d0*/  FSEL R75, R75, -INF , !P1 ;  /* 0xff8000004b4b7808 */ /* 0x000fc40004800000 */
[----:B------:R-:W-:Y:S02]  /*37e0*/  ISETP.NE.AND P1, PT, R110, RZ, PT ;  /* 0x000000ff6e00720c */ /* 0x000fe40003f25270 */
[----:B------:R-:W-:Y:S02]  /*37f0*/  FMNMX.FTZ R3, R97, R6, !PT ;  /* 0x0000000661037209 */ /* 0x000fe40007810000 */
[----:B------:R-:W-:Y:S02]  /*3800*/  ISETP.GT.AND P1, PT, R2, 0x28, !P1 ;  /* 0x000000280200780c */ /* 0x000fe40004f24270 */
[----:B------:R-:W-:Y:S02]  /*3810*/  FMNMX.FTZ R6, R100, R3, !PT ;  /* 0x0000000364067209 */ /* 0x000fe40007810000 */
[----:B------:R-:W-:Y:S02]  /*3820*/  ISETP.LT.OR P1, PT, R0, 0x29, P1 ;  /* 0x000000290000780c */ /* 0x000fe40000f21670 */
[----:B------:R-:W-:-:S02]  /*3830*/  FMNMX.FTZ R3, R101, R6, !PT ;  /* 0x0000000665037209 */ /* 0x000fc40007810000 */
[----:B------:R-:W-:Y:S02]  /*3840*/  FSEL R78, R78, -INF , !P1 ;  /* 0xff8000004e4e7808 */ /* 0x000fe40004800000 */
[----:B------:R-:W-:Y:S02]  /*3850*/  ISETP.NE.AND P1, PT, R111, RZ, PT ;  /* 0x000000ff6f00720c */ /* 0x000fe40003f25270 */
[----:B------:R-:W-:Y:S02]  /*3860*/  FMNMX.FTZ R6, R72, R3, !PT ;  /* 0x0000000348067209 */ /* 0x000fe40007810000 */
[----:B------:R-:W-:Y:S02]  /*3870*/  ISETP.GT.AND P1, PT, R2, 0x29, !P1 ;  /* 0x000000290200780c */ /* 0x000fe40004f24270 */
[----:B------:R-:W-:Y:S02]  /*3880*/  FMNMX.FTZ R3, R73, R6, !PT ;  /* 0x0000000649037209 */ /* 0x000fe40007810000 */
[----:B------:R-:W-:-:S02]  /*3890*/  ISETP.LT.OR P1, PT, R0, 0x2a, P1 ;  /* 0x0000002a0000780c */ /* 0x000fc40000f21670 */
[----:B------:R-:W-:Y:S02]  /*38a0*/  FMNMX.FTZ R6, R76, R3, !PT ;  /* 0x000000034c067209 */ /* 0x000fe40007810000 */
[----:B------:R-:W-:Y:S02]  /*38b0*/  FSEL R79, R79, -INF , !P1 ;  /* 0xff8000004f4f7808 */ /* 0x000fe40004800000 */
[----:B------:R-:W-:Y:S02]  /*38c0*/  ISETP.NE.AND P1, PT, R112, RZ, PT ;  /* 0x000000ff7000720c */ /* 0x000fe40003f25270 */
[----:B------:R-:W-:Y:S02]  /*38d0*/  FMNMX.FTZ R3, R77, R6, !PT ;  /* 0x000000064d037209 */ /* 0x000fe40007810000 */
[----:B------:R-:W-:Y:S02]  /*38e0*/  ISETP.GT.AND P1, PT, R2, 0x30, !P1 ;  /* 0x000000300200780c */ /* 0x000fe40004f24270 */
[----:B------:R-:W-:-:S02]  /*38f0*/  FMNMX.FTZ R6, R80, R3, !PT ;  /* 0x0000000350067209 */ /* 0x000fc40007810000 */
[----:B------:R-:W-:Y:S02]  /*3900*/  ISETP.LT.OR P1, PT, R0, 0x31, P1 ;  /* 0x000000310000780c */ /* 0x000fe40000f21670 */
[----:B------:R-:W-:Y:S02]  /*3910*/  FMNMX.FTZ R3, R81, R6, !PT ;  /* 0x0000000651037209 */ /* 0x000fe40007810000 */
[----:B------:R-:W-:Y:S02]  /*3920*/  FSEL R82, R82, -INF , !P1 ;  /* 0xff80000052527808 */ /* 0x000fe40004800000 */
[----:B------:R-:W-:Y:S02]  /*3930*/  ISETP.NE.AND P1, PT, R113, RZ, PT ;  /* 0x000000ff7100720c */ /* 0x000fe40003f25270 */
[----:B------:R-:W-:Y:S02]  /*3940*/  FMNMX.FTZ R6, R84, R3, !PT ;  /* 0x0000000354067209 */ /* 0x000fe40007810000 */
[----:B------:R-:W-:-:S02]  /*3950*/  ISETP.GT.AND P1, PT, R2, 0x31, !P1 ;  /* 0x000000310200780c */ /* 0x000fc40004f24270 */
[----:B------:R-:W-:Y:S02]  /*3960*/  FMNMX.FTZ R3, R85, R6, !PT ;  /* 0x0000000655037209 */ /* 0x000fe40007810000 */
[----:B------:R-:W-:Y:S02]  /*3970*/  ISETP.LT.OR P1, PT, R0, 0x32, P1 ;  /* 0x000000320000780c */ /* 0x000fe40000f21670 */
[----:B------:R-:W-:Y:S02]  /*3980*/  FMNMX.FTZ R6, R56, R3, !PT ;  /* 0x0000000338067209 */ /* 0x000fe40007810000 */
[----:B------:R-:W-:Y:S02]  /*3990*/  FSEL R83, R83, -INF , !P1 ;  /* 0xff80000053537808 */ /* 0x000fe40004800000 */
[----:B------:R-:W-:Y:S02]  /*39a0*/  ISETP.NE.AND P1, PT, R114, RZ, PT ;  /* 0x000000ff7200720c */ /* 0x000fe40003f25270 */
[----:B------:R-:W-:-:S02]  /*39b0*/  FMNMX.FTZ R3, R57, R6, !PT ;  /* 0x0000000639037209 */ /* 0x000fc40007810000 */
[----:B------:R-:W-:Y:S02]  /*39c0*/  ISETP.GT.AND P1, PT, R2, 0x38, !P1 ;  /* 0x000000380200780c */ /* 0x000fe40004f24270 */
[----:B------:R-:W-:Y:S02]  /*39d0*/  FMNMX.FTZ R6, R60, R3, !PT ;  /* 0x000000033c067209 */ /* 0x000fe40007810000 */
[----:B------:R-:W-:Y:S02]  /*39e0*/  ISETP.LT.OR P1, PT, R0, 0x39, P1 ;  /* 0x000000390000780c */ /* 0x000fe40000f21670 */
[----:B------:R-:W-:Y:S02]  /*39f0*/  FMNMX.FTZ R3, R61, R6, !PT ;  /* 0x000000063d037209 */ /* 0x000fe40007810000 */
[----:B------:R-:W-:Y:S02]  /*3a00*/  FSEL R86, R86, -INF , !P1 ;  /* 0xff80000056567808 */ /* 0x000fe40004800000 */
[----:B------:R-:W-:-:S02]  /*3a10*/  ISETP.NE.AND P1, PT, R115, RZ, PT ;  /* 0x000000ff7300720c */ /* 0x000fc40003f25270 */
[----:B------:R-:W-:Y:S02]  /*3a20*/  FMNMX.FTZ R6, R64, R3, !PT ;  /* 0x0000000340067209 */ /* 0x000fe40007810000 */
[----:B------:R-:W-:Y:S02]  /*3a30*/  ISETP.GT.AND P1, PT, R2, 0x39, !P1 ;  /* 0x000000390200780c */ /* 0x000fe40004f24270 */
[----:B------:R-:W-:Y:S02]  /*3a40*/  FMNMX.FTZ R3, R65, R6, !PT ;  /* 0x0000000641037209 */ /* 0x000fe40007810000 */
[----:B------:R-:W-:Y:S02]  /*3a50*/  ISETP.LT.OR P1, PT, R0, 0x3a, P1 ;  /* 0x0000003a0000780c */ /* 0x000fe40000f21670 */
[----:B------:R-:W-:Y:S02]  /*3a60*/  FMNMX.FTZ R6, R68, R3, !PT ;  /* 0x0000000344067209 */ /* 0x000fe40007810000 */
        /* <DEDUP_REMOVED lines=15> */
[----:B------:R-:W-:Y:S02]  /*3b60*/  ISETP.GT.AND P1, PT, R2, 0x48, !P6 ;  /* 0x000000480200780c */ /* 0x000fe40007724270 */
[----:B------:R-:W-:Y:S02]  /*3b70*/  ISETP.NE.AND P6, PT, R129, RZ, PT ;  /* 0x000000ff8100720c */ /* 0x000fe40003fc5270 */
        /* <DEDUP_REMOVED lines=26> */
[C---:B------:R-:W-:Y:S02]  /*3d20*/  ISETP.GT.AND P1, PT, R2.reuse, 0x58, !P1 ;  /* 0x000000580200780c */ /* 0x040fe40004f24270 */
[----:B------:R-:W-:Y:S01]  /*3d30*/  ISETP.GT.AND P2, PT, R2, 0x89, !P2 ;  /* 0x000000890200780c */ /* 0x000fe20005744270 */
[----:B------:R-:W0:Y:S01]  /*3d40*/  SHFL.BFLY PT, R3, R6, 0x2, 0x1f ;  /* 0x0c401f0006037f89 */ /* 0x000e2200000e0000 */
[----:B------:R-:W-:Y:S02]  /*3d50*/  ISETP.LT.OR P1, PT, R0, 0x59, P1 ;  /* 0x000000590000780c */ /* 0x000fe40000f21670 */
[----:B------:R-:W-:Y:S02]  /*3d60*/  ISETP.GT.AND P3, PT, R2, 0x90, !P3 ;  /* 0x000000900200780c */ /* 0x000fe40005f64270 */
[----:B------:R-:W-:Y:S02]  /*3d70*/  FSEL R70, R70, -INF , !P1 ;  /* 0xff80000046467808 */ /* 0x000fe40004800000 */
[----:B------:R-:W-:-:S02]  /*3d80*/  ISETP.NE.AND P1, PT, R123, RZ, PT ;  /* 0x000000ff7b00720c */ /* 0x000fc40003f25270 */
[C---:B------:R-:W-:Y:S02]  /*3d90*/  ISETP.GT.AND P4, PT, R2.reuse, 0x91, !P4 ;  /* 0x000000910200780c */ /* 0x040fe40006784270 */
[C---:B------:R-:W-:Y:S02]  /*3da0*/  ISETP.GT.AND P1, PT, R2.reuse, 0x59, !P1 ;  /* 0x000000590200780c */ /* 0x040fe40004f24270 */
[----:B------:R-:W-:Y:S02]  /*3db0*/  ISETP.GT.AND P5, PT, R2, 0x98, !P5 ;  /* 0x000000980200780c */ /* 0x000fe40006fa4270 */
[C---:B------:R-:W-:Y:S02]  /*3dc0*/  ISETP.LT.OR P1, PT, R0.reuse, 0x5a, P1 ;  /* 0x0000005a0000780c */ /* 0x040fe40000f21670 */
[----:B------:R-:W-:Y:S02]  /*3dd0*/  ISETP.LT.OR P2, PT, R0, 0x8a, P2 ;  /* 0x0000008a0000780c */ /* 0x000fe40001741670 */
[----:B------:R-:W-:-:S02]  /*3de0*/  FSEL R71, R71, -INF , !P1 ;  /* 0xff80000047477808 */ /* 0x000fc40004800000 */
[----:B------:R-:W-:Y:S02]  /*3df0*/  ISETP.NE.AND P1, PT, R124, RZ, PT ;  /* 0x000000ff7c00720c */ /* 0x000fe40003f25270 */
[----:B------:R-:W-:Y:S02]  /*3e00*/  ISETP.LT.OR P3, PT, R0, 0x91, P3 ;  /* 0x000000910000780c */ /* 0x000fe40001f61670 */
[----:B------:R-:W-:Y:S02]  /*3e10*/  ISETP.GT.AND P1, PT, R2, 0x60, !P1 ;  /* 0x000000600200780c */ /* 0x000fe40004f24270 */
[----:B------:R-:W-:Y:S02]  /*3e20*/  FSEL R31, R31, -INF , !P2 ;  /* 0xff8000001f1f7808 */ /* 0x000fe40005000000 */
[C---:B------:R-:W-:Y:S02]  /*3e30*/  ISETP.LT.OR P1, PT, R0.reuse, 0x61, P1 ;  /* 0x000000610000780c */ /* 0x040fe40000f21670 */
[----:B------:R-:W-:-:S02]  /*3e40*/  ISETP.LT.OR P4, PT, R0, 0x92, P4 ;  /* 0x000000920000780c */ /* 0x000fc40002781670 */
[----:B------:R-:W-:Y:S02]  /*3e50*/  FSEL R42, R42, -INF , !P1 ;  /* 0xff8000002a2a7808 */ /* 0x000fe40004800000 */
[----:B------:R-:W-:Y:S02]  /*3e60*/  ISETP.NE.AND P1, PT, R125, RZ, PT ;  /* 0x000000ff7d00720c */ /* 0x000fe40003f25270 */
[----:B------:R-:W-:Y:S02]  /*3e70*/  FSEL R34, R34, -INF , !P3 ;  /* 0xff80000022227808 */ /* 0x000fe40005800000 */
[----:B------:R-:W-:Y:S02]  /*3e80*/  ISETP.GT.AND P1, PT, R2, 0x61, !P1 ;  /* 0x000000610200780c */ /* 0x000fe40004f24270 */
[C---:B------:R-:W-:Y:S02]  /*3e90*/  ISETP.LT.OR P5, PT, R0.reuse, 0x99, P5 ;  /* 0x000000990000780c */ /* 0x040fe40002fa1670 */
[----:B------:R-:W-:-:S02]  /*3ea0*/  ISETP.LT.OR P1, PT, R0, 0x62, P1 ;  /* 0x000000620000780c */ /* 0x000fc40000f21670 */
[----:B------:R-:W-:Y:S02]  /*3eb0*/  FSEL R38, R38, -INF , !P5 ;  /* 0xff80000026267808 */ /* 0x000fe40006800000 */
[----:B------:R-:W-:Y:S02]  /*3ec0*/  FSEL R43, R43, -INF , !P1 ;  /* 0xff8000002b2b7808 */ /* 0x000fe40004800000 */
[----:B------:R-:W-:Y:S02]  /*3ed0*/  ISETP.NE.AND P1, PT, R126, RZ, PT ;  /* 0x000000ff7e00720c */ /* 0x000fe40003f25270 */
[----:B------:R-:W-:Y:S02]  /*3ee0*/  R2UR UR11, R22 ;  /* 0x00000000160b72ca */ /* 0x000fe400000e0000 */
[----:B------:R-:W-:-:S04]  /*3ef0*/  ISETP.GT.AND P1, PT, R2, 0x68, !P1 ;  /* 0x000000680200780c */ /* 0x000fc80004f24270 */
[----:B------:R-:W-:-:S04]  /*3f00*/  ISETP.LT.OR P1, PT, R0, 0x69, P1 ;  /* 0x000000690000780c */ /* 0x000fc80000f21670 */
[----:B------:R-:W-:Y:S02]  /*3f10*/  FSEL R46, R46, -INF , !P1 ;  /* 0xff8000002e2e7808 */ /* 0x000fe40004800000 */
[----:B------:R-:W-:Y:S01]  /*3f20*/  ISETP.NE.AND P1, PT, R127, RZ, PT ;  /* 0x000000ff7f00720c */ /* 0x000fe20003f25270 */
[----:B------:R-:W-:-:S03]  /*3f30*/  UIADD3 UR47, UR11, UR47, URZ ;  /* 0x0000002f0b2f7290 */ /* 0x000fc6000fffe03f */
[----:B------:R-:W-:Y:S01]  /*3f40*/  ISETP.GT.AND P1, PT, R2, 0x69, !P1 ;  /* 0x000000690200780c */ /* 0x000fe20004f24270 */
[----:B------:R-:W-:-:S03]  /*3f50*/  UIADD3 UR10, UR47, UR10, URZ ;  /* 0x0000000a2f0a7290 */ /* 0x000fc6000fffe03f */
[----:B------:R-:W-:-:S04]  /*3f60*/  ISETP.LT.OR P1, PT, R0, 0x6a, P1 ;  /* 0x0000006a0000780c */ /* 0x000fc80000f21670 */
[----:B------:R-:W-:Y:S02]  /*3f70*/  FSEL R47, R47, -INF , !P1 ;  /* 0xff8000002f2f7808 */ /* 0x000fe40004800000 */
[----:B------:R-:W-:-:S04]  /*3f80*/  ISETP.NE.AND P1, PT, R128, RZ, PT ;  /* 0x000000ff8000720c */ /* 0x000fc80003f25270 */
[----:B------:R-:W-:-:S04]  /*3f90*/  ISETP.GT.AND P1, PT, R2, 0x70, !P1 ;  /* 0x000000700200780c */ /* 0x000fc80004f24270 */
[----:B------:R-:W-:-:S04]  /*3fa0*/  ISETP.LT.OR P1, PT, R0, 0x71, P1 ;  /* 0x000000710000780c */ /* 0x000fc80000f21670 */
[----:B------:R-:W-:Y:S02]  /*3fb0*/  FSEL R50, R50, -INF , !P1 ;  /* 0xff80000032327808 */ /* 0x000fe40004800000 */
[----:B------:R-:W-:Y:S02]  /*3fc0*/  ISETP.GT.AND P1, PT, R2, 0x71, !P6 ;  /* 0x000000710200780c */ /* 0x000fe40007724270 */
[----:B------:R-:W-:Y:S02]  /*3fd0*/  ISETP.NE.AND P6, PT, R132, RZ, PT ;  /* 0x000000ff8400720c */ /* 0x000fe40003fc5270 */
[----:B------:R-:W-:-:S04]  /*3fe0*/  ISETP.LT.OR P1, PT, R0, 0x72, P1 ;  /* 0x000000720000780c */ /* 0x000fc80000f21670 */
[----:B------:R-:W-:Y:S02]  /*3ff0*/  FSEL R51, R51, -INF , !P1 ;  /* 0xff80000033337808 */ /* 0x000fe40004800000 */
[----:B------:R-:W-:-:S04]  /*4000*/  ISETP.NE.AND P1, PT, R130, RZ, PT ;  /* 0x000000ff8200720c */ /* 0x000fc80003f25270 */
[----:B------:R-:W-:-:S04]  /*4010*/  ISETP.GT.AND P1, PT, R2, 0x78, !P1 ;  /* 0x000000780200780c */ /* 0x000fc80004f24270 */
        /* <DEDUP_REMOVED lines=34> */
[----:B------:R-:W-:Y:S02]  /*4240*/  ISETP.NE.AND P1, PT, R10, RZ, PT ;  /* 0x000000ff0a00720c */ /* 0x000fe40003f25270 */
[----:B0-----:R-:W-:Y:S02]  /*4250*/  FMNMX.FTZ R10, R6, R3, !PT ;  /* 0x00000003060a7209 */ /* 0x001fe40007810000 */
[----:B------:R-:W-:-:S03]  /*4260*/  ISETP.GT.AND P1, PT, R2, RZ, !P1 ;  /* 0x000000ff0200720c */ /* 0x000fc60004f24270 */
[----:B------:R-:W0:Y:S01]  /*4270*/  SHFL.BFLY PT, R9, R10, 0x1, 0x1f ;  /* 0x0c201f000a097f89 */ /* 0x000e2200000e0000 */
[----:B------:R-:W-:-:S04]  /*4280*/  ISETP.LT.OR P1, PT, R0, 0x1, P1 ;  /* 0x000000010000780c */ /* 0x000fc80000f21670 */
[----:B------:R-:W-:Y:S02]  /*4290*/  FSEL R90, R90, -INF , !P1 ;  /* 0xff8000005a5a7808 */ /* 0x000fe40004800000 */
[----:B------:R-:W-:Y:S02]  /*42a0*/  ISETP.GT.AND P1, PT, R2, 0x80, !P6 ;  /* 0x000000800200780c */ /* 0x000fe40007724270 */
[----:B------:R-:W-:Y:S02]  /*42b0*/  FMNMX.FTZ R13, R90, R91, !PT ;  /* 0x0000005b5a0d7209 */ /* 0x000fe40007810000 */
[----:B------:R-:W-:Y:S02]  /*42c0*/  ISETP.LT.OR P1, PT, R0, 0x81, P1 ;  /* 0x000000810000780c */ /* 0x000fe40000f21670 */
[----:B------:R-:W-:Y:S02]  /*42d0*/  ISETP.NE.AND P6, PT, R133, RZ, PT ;  /* 0x000000ff8500720c */ /* 0x000fe40003fc5270 */
[----:B------:R-:W-:-:S02]  /*42e0*/  FSEL R26, R26, -INF , !P1 ;  /* 0xff8000001a1a7808 */ /* 0x000fc40004800000 */
[----:B0-----:R-:W-:-:S04]  /*42f0*/  FMNMX.FTZ R9, R10, R9, !PT ;  /* 0x000000090a097209 */ /* 0x001fc80007810000 */
[C---:B------:R-:W-:Y:S01]  /*4300*/  FSETP.NEU.FTZ.AND P1, PT, R9.reuse, -INF , PT ;  /* 0xff8000000900780b */ /* 0x040fe20003f3d000 */
[----:B------:R-:W-:-:S05]  /*4310*/  FFMA.FTZ R3, R9, R12, -8 ;  /* 0xc100000009037423 */ /* 0x000fca000001000c */
[----:B------:R-:W-:Y:S02]  /*4320*/  FSEL R88, R3, RZ, P1 ;  /* 0x000000ff03587208 */ /* 0x000fe40000800000 */
[----:B------:R-:W-:Y:S02]  /*4330*/  ISETP.GT.AND P1, PT, R2, 0x81, !P6 ;  /* 0x000000810200780c */ /* 0x000fe40007724270 */
[----:B------:R-:W-:Y:S01]  /*4340*/  ISETP.NE.AND P6, PT, R134, RZ, PT ;  /* 0x000000ff8600720c */ /* 0x000fe20003fc5270 */
        /* <DEDUP_REMOVED lines=8> */
[----:B------:R-:W-:Y:S01]  /*43d0*/  ISETP.LT.OR P1, PT, R0, 0x82, P1 ;  /* 0x000000820000780c */ /* 0x000fe20000f21670 */
[--C-:B------:R-:W-:Y:S01]  /*43e0*/  FFMA.FTZ R3, R11, UR39, -R88.reuse ;  /* 0x000000270b037c23 */ /* 0x100fe20008010858 */
[----:B------:R-:W-:Y:S01]  /*43f0*/  FMNMX.FTZ R72, R98, R13, !PT ;  /* 0x0000000d62487209 */ /* 0x000fe20007810000 */
[--C-:B------:R-:W-:Y:S01]  /*4400*/  FFMA.FTZ R6, R89, UR39, -R88.reuse ;  /* 0x0000002759067c23 */ /* 0x100fe20008010858 */
[----:B------:R-:W-:Y:S01]  /*4410*/  FSEL R27, R27, -INF , !P1 ;  /* 0xff8000001b1b7808 */ /* 0x000fe20004800000 */
[--C-:B------:R-:W-:Y:S01]  /*4420*/  FFMA.FTZ R10, R92, UR39, -R88.reuse ;  /* 0x000000275c0a7c23 */ /* 0x100fe20008010858 */
[----:B------:R-:W-:Y:S01]  /*4430*/  FMNMX.FTZ R13, R99, R72, !PT ;  /* 0x00000048630d7209 */ /* 0x000fe20007810000 */
[--C-:B------:R-:W-:Y:S01]  /*4440*/  FFMA.FTZ R72, R76, UR39, -R88.reuse ;  /* 0x000000274c487c23 */ /* 0x100fe20008010858 */
[----:B------:R-:W-:Y:S01]  /*4450*/  ISETP.NE.AND P1, PT, R15, RZ, PT ;  /* 0x000000ff0f00720c */ /* 0x000fe20003f25270 */
[----:B------:R-:W-:Y:S01]  /*4460*/  MUFU.EX2 R3, R3 ;  /* 0x0000000300037308 */ /* 0x000fe20000000800 */
[----:B------:R-:W-:Y:S01]  /*4470*/  FMNMX.FTZ R76, R102, R13, !PT ;  /* 0x0000000d664c7209 */ /* 0x000fe20007810000 */
[--C-:B------:R-:W-:Y:S01]  /*4480*/  FFMA.FTZ R11, R93, UR39, -R88.reuse ;  /* 0x000000275d0b7c23 */ /* 0x100fe20008010858 */
[----:B------:R-:W-:Y:S01]  /*4490*/  ISETP.GT.AND P1, PT, R2, 0x88, !P1 ;  /* 0x000000880200780c */ /* 0x000fe20004f24270 */
[--C-:B------:R-:W-:Y:S01]  /*44a0*/  FFMA.FTZ R12, R96, UR39, -R88.reuse ;  /* 0x00000027600c7c23 */ /* 0x100fe20008010858 */
[----:B------:R-:W-:Y:S01]  /*44b0*/  FMNMX.FTZ R13, R103, R76, !PT ;  /* 0x0000004c670d7209 */ /* 0x000fe20007810000 */
[--C-:B------:R-:W-:Y:S01]  /*44c0*/  FFMA.FTZ R15, R97, UR39, -R88.reuse ;  /* 0x00000027610f7c23 */ /* 0x100fe20008010858 */
[----:B------:R-:W-:Y:S01]  /*44d0*/  ISETP.GT.AND P6, PT, R2, 0x99, !P6 ;  /* 0x000000990200780c */ /* 0x000fe200077c4270 */
[----:B------:R-:W0:Y:S01]  /*44e0*/  MUFU.EX2 R6, R6 ;  /* 0x0000000600067308 */ /* 0x000e220000000800 */
[----:B------:R-:W-:Y:S01]  /*44f0*/  FMNMX.FTZ R76, R74, R13, !PT ;  /* 0x0000000d4a4c7209 */ /* 0x000fe20007810000 */
[--C-:B------:R-:W-:Y:S01]  /*4500*/  FFMA.FTZ R14, R100, UR39, -R88.reuse ;  /* 0x00000027640e7c23 */ /* 0x100fe20008010858 */
[----:B------:R-:W-:Y:S01]  /*4510*/  ISETP.LT.OR P1, PT, R0, 0x89, P1 ;  /* 0x000000890000780c */ /* 0x000fe20000f21670 */
[--C-:B------:R-:W-:Y:S01]  /*4520*/  FFMA.FTZ R21, R101, UR39, -R88.reuse ;  /* 0x0000002765157c23 */ /* 0x100fe20008010858 */
[----:B------:R-:W-:Y:S01]  /*4530*/  FMNMX.FTZ R13, R75, R76, !PT ;  /* 0x0000004c4b0d7209 */ /* 0x000fe20007810000 */
[--C-:B------:R-:W-:Y:S01]  /*4540*/  FFMA.FTZ R76, R80, UR39, -R88.reuse ;  /* 0x00000027504c7c23 */ /* 0x100fe20008010858 */
[----:B------:R-:W-:Y:S01]  /*4550*/  FSEL R30, R30, -INF , !P1 ;  /* 0xff8000001e1e7808 */ /* 0x000fe20004800000 */
[----:B------:R-:W1:Y:S01]  /*4560*/  MUFU.EX2 R10, R10 ;  /* 0x0000000a000a7308 */ /* 0x000e620000000800 */
[----:B------:R-:W-:Y:S01]  /*4570*/  FMNMX.FTZ R80, R78, R13, !PT ;  /* 0x0000000d4e507209 */ /* 0x000fe20007810000 */
[--C-:B------:R-:W-:Y:S01]  /*4580*/  FFMA.FTZ R56, R56, UR39, -R88.reuse ;  /* 0x0000002738387c23 */ /* 0x100fe20008010858 */
[----:B------:R-:W-:Y:S01]  /*4590*/  ISETP.LT.OR P6, PT, R0, 0x9a, P6 ;  /* 0x0000009a0000780c */ /* 0x000fe200037c1670 */
[--C-:B------:R-:W-:Y:S01]  /*45a0*/  FFMA.FTZ R0, R44, UR39, -R88.reuse ;  /* 0x000000272c007c23 */ /* 0x100fe20008010858 */
[----:B------:R-:W-:Y:S01]  /*45b0*/  FMNMX.FTZ R13, R79, R80, !PT ;  /* 0x000000504f0d7209 */ /* 0x000fe20007810000 */
[--C-:B------:R-:W-:Y:S01]  /*45c0*/  FFMA.FTZ R57, R57, UR39, -R88.reuse ;  /* 0x0000002739397c23 */ /* 0x100fe20008010858 */
[----:B------:R-:W-:Y:S01]  /*45d0*/  FSEL R39, R39, -INF , !P6 ;  /* 0xff80000027277808 */ /* 0x000fe20007000000 */
[----:B------:R-:W2:Y:S01]  /*45e0*/  MUFU.EX2 R11, R11 ;  /* 0x0000000b000b7308 */ /* 0x000ea20000000800 */
[----:B------:R-:W-:Y:S01]  /*45f0*/  FMNMX.FTZ R80, R82, R13, !PT ;  /* 0x0000000d52507209 */ /* 0x000fe20007810000 */
[--C-:B------:R-:W-:Y:S01]  /*4600*/  FFMA.FTZ R61, R61, UR39, -R88.reuse ;  /* 0x000000273d3d7c23 */ /* 0x100fe20008010858 */
[--C-:B------:R-:W-:Y:S01]  /*4610*/  FFMA.FTZ R24, R24, UR39, -R88.reuse ;  /* 0x0000002718187c23 */ /* 0x100fe20008010858 */
[--C-:B------:R-:W-:Y:S01]  /*4620*/  FFMA.FTZ R25, R25, UR39, -R88.reuse ;  /* 0x0000002719197c23 */ /* 0x100fe20008010858 */
[----:B------:R-:W-:Y:S01]  /*4630*/  FMNMX.FTZ R13, R83, R80, !PT ;  /* 0x00000050530d7209 */ /* 0x000fe20007810000 */
[--C-:B------:R-:W-:Y:S01]  /*4640*/  FFMA.FTZ R80, R84, UR39, -R88.reuse ;  /* 0x0000002754507c23 */ /* 0x100fe20008010858 */
[--C-:B------:R-:W-:Y:S01]  /*4650*/  FFMA.FTZ R28, R28, UR39, -R88.reuse ;  /* 0x000000271c1c7c23 */ /* 0x100fe20008010858 */
[----:B------:R-:W3:Y:S01]  /*4660*/  MUFU.EX2 R12, R12 ;  /* 0x0000000c000c7308 */ /* 0x000ee20000000800 */
[----:B------:R-:W-:Y:S01]  /*4670*/  FMNMX.FTZ R84, R86, R13, !PT ;  /* 0x0000000d56547209 */ /* 0x000fe20007810000 */
[--C-:B------:R-:W-:Y:S01]  /*4680*/  FFMA.FTZ R29, R29, UR39, -R88.reuse ;  /* 0x000000271d1d7c23 */ /* 0x100fe20008010858 */
[--C-:B------:R-:W-:Y:S01]  /*4690*/  FFMA.FTZ R32, R32, UR39, -R88.reuse ;  /* 0x0000002720207c23 */ /* 0x100fe20008010858 */
[--C-:B------:R-:W-:Y:S01]  /*46a0*/  FFMA.FTZ R33, R33, UR39, -R88.reuse ;  /* 0x0000002721217c23 */ /* 0x100fe20008010858 */
[----:B------:R-:W-:Y:S01]  /*46b0*/  FMNMX.FTZ R13, R87, R84, !PT ;  /* 0x00000054570d7209 */ /* 0x000fe20007810000 */
[--C-:B------:R-:W-:Y:S01]  /*46c0*/  FFMA.FTZ R36, R36, UR39, -R88.reuse ;  /* 0x0000002724247c23 */ /* 0x100fe20008010858 */
[----:B------:R-:W-:Y:S01]  /*46d0*/  FFMA.FTZ R37, R37, UR39, -R88 ;  /* 0x0000002725257c23 */ /* 0x000fe20008010858 */
[----:B------:R-:W-:Y:S01]  /*46e0*/  MUFU.EX2 R15, R15 ;  /* 0x0000000f000f7308 */ /* 0x000fe20000000800 */
[----:B------:R-:W-:-:S04]  /*46f0*/  FMNMX.FTZ R84, R58, R13, !PT ;  /* 0x0000000d3a547209 */ /* 0x000fc80007810000 */
[----:B------:R-:W-:-:S03]  /*4700*/  FMNMX.FTZ R13, R59, R84, !PT ;  /* 0x000000543b0d7209 */ /* 0x000fc60007810000 */
[----:B------:R-:W-:Y:S01]  /*4710*/  MUFU.EX2 R14, R14 ;  /* 0x0000000e000e7308 */ /* 0x000fe20000000800 */
[----:B------:R-:W-:-:S04]  /*4720*/  FMNMX.FTZ R84, R62, R13, !PT ;  /* 0x0000000d3e547209 */ /* 0x000fc80007810000 */
[----:B------:R-:W-:-:S03]  /*4730*/  FMNMX.FTZ R13, R63, R84, !PT ;  /* 0x000000543f0d7209 */ /* 0x000fc60007810000 */
[----:B------:R-:W-:Y:S01]  /*4740*/  MUFU.EX2 R21, R21 ;  /* 0x0000001500157308 */ /* 0x000fe20000000800 */
[----:B------:R-:W-:-:S04]  /*4750*/  FMNMX.FTZ R84, R66, R13, !PT ;  /* 0x0000000d42547209 */ /* 0x000fc80007810000 */
[----:B------:R-:W-:Y:S01]  /*4760*/  FMNMX.FTZ R13, R67, R84, !PT ;  /* 0x00000054430d7209 */ /* 0x000fe20007810000 */
[----:B------:R-:W-:Y:S02]  /*4770*/  FFMA.FTZ R84, R60, UR39, -R88 ;  /* 0x000000273c547c23 */ /* 0x000fe40008010858 */
        /* <DEDUP_REMOVED lines=9> */
[--C-:B------:R-:W-:Y:S01]  /*4810*/  FFMA.FTZ R60, R65, UR39, -R88.reuse ;  /* 0x00000027413c7c23 */ /* 0x100fe20008010858 */
[----:B------:R-:W-:Y:S01]  /*4820*/  FFMA.FTZ R65, R69, UR39, -R88 ;  /* 0x0000002745417c23 */ /* 0x000fe20008010858 */
        /* <DEDUP_REMOVED lines=13> */
[----:B------:R-:W-:Y:S02]  /*4900*/  FMNMX.FTZ R13, R31, R40, !PT ;  /* 0x000000281f0d7209 */ /* 0x000fe40007810000 */
[----:B------:R-:W-:Y:S01]  /*4910*/  FSEL R40, R35, -INF , !P4 ;  /* 0xff80000023287808 */ /* 0x000fe20006000000 */
[--C-:B------:R-:W-:Y:S01]  /*4920*/  FFMA.FTZ R35, R41, UR39, -R88.reuse ;  /* 0x0000002729237c23 */ /* 0x100fe20008010858 */
[----:B------:R-:W-:Y:S01]  /*4930*/  FMNMX.FTZ R13, R34, R13, !PT ;  /* 0x0000000d220d7209 */ /* 0x000fe20007810000 */
[--C-:B------:R-:W-:Y:S01]  /*4940*/  FFMA.FTZ R41, R45, UR39, -R88.reuse ;  /* 0x000000272d297c23 */ /* 0x100fe20008010858 */
[--C-:B------:R-:W-:Y:S01]  /*4950*/  FFMA.FTZ R45, R49, UR39, -R88.reuse ;  /* 0x00000027312d7c23 */ /* 0x100fe20008010858 */
[----:B------:R-:W-:Y:S01]  /*4960*/  FFMA.FTZ R49, R53, UR39, -R88 ;  /* 0x0000002735317c23 */ /* 0x000fe20008010858 */
[----:B------:R-:W-:Y:S01]  /*4970*/  FMNMX.FTZ R13, R40, R13, !PT ;  /* 0x0000000d280d7209 */ /* 0x000fe20007810000 */
[----:B------:R-:W-:Y:S03]  /*4980*/  MUFU.EX2 R81, R81 ;  /* 0x0000005100517308 */ /* 0x000fe60000000800 */
[----:B------:R-:W-:-:S04]  /*4990*/  FMNMX.FTZ R44, R38, R13, !PT ;  /* 0x0000000d262c7209 */ /* 0x000fc80007810000 */
[----:B------:R-:W-:Y:S01]  /*49a0*/  FMNMX.FTZ R13, R39, R44, !PT ;  /* 0x0000002c270d7209 */ /* 0x000fe20007810000 */
[--C-:B------:R-:W-:Y:S01]  /*49b0*/  FFMA.FTZ R44, R48, UR39, -R88.reuse ;  /* 0x00000027302c7c23 */ /* 0x100fe20008010858 */
[----:B------:R-:W-:Y:S01]  /*49c0*/  FFMA.FTZ R48, R52, UR39, -R88 ;  /* 0x0000002734307c23 */ /* 0x000fe20008010858 */
[----:B------:R-:W-:Y:S01]  /*49d0*/  IMAD.U32 R52, RZ, RZ, UR39 ;  /* 0x00000027ff347e24 */ /* 0x000fe2000f8e00ff */
[----:B------:R-:W-:Y:S01]  /*49e0*/  MUFU.EX2 R56, R56 ;  /* 0x0000003800387308 */ /* 0x000fe20000000800 */
[----:B------:R-:W4:Y:S07]  /*49f0*/  SHFL.BFLY PT, R68, R13, 0x2, 0x1f ;  /* 0x0c401f000d447f89 */ /* 0x000f2e00000e0000 */
[----:B------:R-:W-:Y:S08]  /*4a00*/  MUFU.EX2 R57, R57 ;  /* 0x0000003900397308 */ /* 0x000ff00000000800 */
[----:B------:R-:W-:Y:S08]  /*4a10*/  MUFU.EX2 R84, R84 ;  /* 0x0000005400547308 */ /* 0x000ff00000000800 */
[----:B------:R-:W-:Y:S01]  /*4a20*/  MUFU.EX2 R61, R61 ;  /* 0x0000003d003d7308 */ /* 0x000fe20000000800 */
[----:B----4-:R-:W-:-:S05]  /*4a30*/  FMNMX.FTZ R68, R13, R68, !PT ;  /* 0x000000440d447209 */ /* 0x010fca0007810000 */
[----:B------:R-:W4:Y:S02]  /*4a40*/  SHFL.BFLY PT, R13, R68, 0x1, 0x1f ;  /* 0x0c201f00440d7f89 */ /* 0x000f2400000e0000 */
[----:B------:R-:W-:Y:S08]  /*4a50*/  MUFU.EX2 R64, R64 ;  /* 0x0000004000407308 */ /* 0x000ff00000000800 */
[----:B------:R-:W-:Y:S08]  /*4a60*/  MUFU.EX2 R65, R65 ;  /* 0x0000004100417308 */ /* 0x000ff00000000800 */
[----:B------:R-:W-:Y:S01]  /*4a70*/  MUFU.EX2 R85, R85 ;  /* 0x0000005500557308 */ /* 0x000fe20000000800 */
[----:B----4-:R-:W-:-:S07]  /*4a80*/  FMNMX.FTZ R13, R68, R13, !PT ;  /* 0x0000000d440d7209 */ /* 0x010fce0007810000 */
[----:B------:R-:W-:Y:S01]  /*4a90*/  MUFU.EX2 R60, R60 ;  /* 0x0000003c003c7308 */ /* 0x000fe20000000800 */
[C---:B------:R-:W-:Y:S01]  /*4aa0*/  FSETP.NEU.FTZ.AND P1, PT, R13.reuse, -INF , PT ;  /* 0xff8000000d00780b */ /* 0x040fe20003f3d000 */
[----:B------:R-:W-:-:S05]  /*4ab0*/  FFMA.FTZ R52, R13, R52, -8 ;  /* 0xc10000000d347423 */ /* 0x000fca0000010034 */
[----:B------:R-:W-:Y:S01]  /*4ac0*/  FSEL R93, R52, RZ, P1 ;  /* 0x000000ff345d7208 */ /* 0x000fe20000800000 */
[----:B------:R-:W-:Y:S01]  /*4ad0*/  MUFU.EX2 R0, R0 ;  /* 0x0000000000007308 */ /* 0x000fe20000000800 */
[----:B------:R-:W-:-:S03]  /*4ae0*/  PLOP3.LUT P1, PT, PT, PT, UP0, 0x40, 0x0 ;  /* 0x000000000000781c */ /* 0x000fc60003f2e808 */
[--C-:B------:R-:W-:Y:S01]  /*4af0*/  FFMA.FTZ R52, R90, UR39, -R93.reuse ;  /* 0x000000275a347c23 */ /* 0x100fe2000801085d */
[--C-:B------:R-:W-:Y:S01]  /*4b00*/  FFMA.FTZ R69, R91, UR39, -R93.reuse ;  /* 0x000000275b457c23 */ /* 0x100fe2000801085d */
[--C-:B------:R-:W-:Y:S01]  /*4b10*/  FFMA.FTZ R94, R94, UR39, -R93.reuse ;  /* 0x000000275e5e7c23 */ /* 0x100fe2000801085d */
[--C-:B------:R-:W-:Y:S01]  /*4b20*/  FFMA.FTZ R83, R83, UR39, -R93.reuse ;  /* 0x0000002753537c23 */ /* 0x100fe2000801085d */
[--C-:B------:R-:W-:Y:S01]  /*4b30*/  FFMA.FTZ R89, R75, UR39, -R93.reuse ;  /* 0x000000274b597c23 */ /* 0x100fe2000801085d */
[--C-:B------:R-:W-:Y:S01]  /*4b40*/  FFMA.FTZ R75, R82, UR39, -R93.reuse ;  /* 0x00000027524b7c23 */ /* 0x100fe2000801085d */
[----:B------:R-:W-:Y:S01]  /*4b50*/  MUFU.EX2 R52, R52 ;  /* 0x0000003400347308 */ /* 0x000fe20000000800 */
[--C-:B------:R-:W-:Y:S01]  /*4b60*/  FFMA.FTZ R95, R95, UR39, -R93.reuse ;  /* 0x000000275f5f7c23 */ /* 0x100fe2000801085d */
[--C-:B------:R-:W-:Y:S01]  /*4b70*/  FFMA.FTZ R53, R98, UR39, -R93.reuse ;  /* 0x0000002762357c23 */ /* 0x100fe2000801085d */
[--C-:B------:R-:W-:Y:S01]  /*4b80*/  FFMA.FTZ R68, R99, UR39, -R93.reuse ;  /* 0x0000002763447c23 */ /* 0x100fe2000801085d */
[--C-:B------:R-:W-:Y:S01]  /*4b90*/  FFMA.FTZ R102, R102, UR39, -R93.reuse ;  /* 0x0000002766667c23 */ /* 0x100fe2000801085d */
[--C-:B------:R-:W-:Y:S01]  /*4ba0*/  FFMA.FTZ R103, R103, UR39, -R93.reuse ;  /* 0x0000002767677c23 */ /* 0x100fe2000801085d */
[--C-:B------:R-:W-:Y:S01]  /*4bb0*/  FFMA.FTZ R74, R74, UR39, -R93.reuse ;  /* 0x000000274a4a7c23 */ /* 0x100fe2000801085d */
[--C-:B------:R-:W-:Y:S01]  /*4bc0*/  FFMA.FTZ R78, R78, UR39, -R93.reuse ;  /* 0x000000274e4e7c23 */ /* 0x100fe2000801085d */
[----:B------:R-:W4:Y:S01]  /*4bd0*/  MUFU.EX2 R69, R69 ;  /* 0x0000004500457308 */ /* 0x000f220000000800 */
[--C-:B------:R-:W-:Y:S01]  /*4be0*/  FFMA.FTZ R79, R79, UR39, -R93.reuse ;  /* 0x000000274f4f7c23 */ /* 0x100fe2000801085d */
[--C-:B------:R-:W-:Y:S01]  /*4bf0*/  FFMA.FTZ R86, R86, UR39, -R93.reuse ;  /* 0x0000002756567c23 */ /* 0x100fe2000801085d */
[--C-:B------:R-:W-:Y:S01]  /*4c00*/  FFMA.FTZ R87, R87, UR39, -R93.reuse ;  /* 0x0000002757577c23 */ /* 0x100fe2000801085d */
[--C-:B------:R-:W-:Y:S01]  /*4c10*/  FFMA.FTZ R58, R58, UR39, -R93.reuse ;  /* 0x000000273a3a7c23 */ /* 0x100fe2000801085d */
[--C-:B------:R-:W-:Y:S01]  /*4c20*/  FFMA.FTZ R59, R59, UR39, -R93.reuse ;  /* 0x000000273b3b7c23 */ /* 0x100fe2000801085d */
[--C-:B------:R-:W-:Y:S01]  /*4c30*/  FFMA.FTZ R62, R62, UR39, -R93.reuse ;  /* 0x000000273e3e7c23 */ /* 0x100fe2000801085d */
[--C-:B------:R-:W-:Y:S01]  /*4c40*/  FFMA.FTZ R63, R63, UR39, -R93.reuse ;  /* 0x000000273f3f7c23 */ /* 0x100fe2000801085d */
[----:B------:R0:W-:Y:S01]  /*4c50*/  MUFU.EX2 R82, R83 ;  /* 0x0000005300527308 */ /* 0x0001e20000000800 */
[--C-:B------:R-:W-:Y:S01]  /*4c60*/  FFMA.FTZ R66, R66, UR39, -R93.reuse ;  /* 0x0000002742427c23 */ /* 0x100fe2000801085d */
[--C-:B------:R-:W-:Y:S01]  /*4c70*/  FFMA.FTZ R67, R67, UR39, -R93.reuse ;  /* 0x0000002743437c23 */ /* 0x100fe2000801085d */
[--C-:B------:R-:W-:Y:S01]  /*4c80*/  FFMA.FTZ R70, R70, UR39, -R93.reuse ;  /* 0x0000002746467c23 */ /* 0x100fe2000801085d */
[--C-:B------:R-:W-:Y:S01]  /*4c90*/  FFMA.FTZ R71, R71, UR39, -R93.reuse ;  /* 0x0000002747477c23 */ /* 0x100fe2000801085d */
[--C-:B------:R-:W-:Y:S01]  /*4ca0*/  FFMA.FTZ R42, R42, UR39, -R93.reuse ;  /* 0x000000272a2a7c23 */ /* 0x100fe2000801085d */
[--C-:B------:R-:W-:Y:S01]  /*4cb0*/  FFMA.FTZ R43, R43, UR39, -R93.reuse ;  /* 0x000000272b2b7c23 */ /* 0x100fe2000801085d */
[--C-:B------:R-:W-:Y:S01]  /*4cc0*/  FFMA.FTZ R46, R46, UR39, -R93.reuse ;  /* 0x000000272e2e7c23 */ /* 0x100fe2000801085d */
[----:B------:R-:W5:Y:S01]  /*4cd0*/  MUFU.EX2 R94, R94 ;  /* 0x0000005e005e7308 */ /* 0x000f620000000800 */
[----:B0-----:R-:W-:Y:S01]  /*4ce0*/  FADD.FTZ R83, R3, R6 ;  /* 0x0000000603537221 */ /* 0x001fe20000010000 */
[--C-:B------:R-:W-:Y:S01]  /*4cf0*/  FFMA.FTZ R47, R47, UR39, -R93.reuse ;  /* 0x000000272f2f7c23 */ /* 0x100fe2000801085d */
[--C-:B------:R-:W-:Y:S01]  /*4d00*/  FFMA.FTZ R50, R50, UR39, -R93.reuse ;  /* 0x0000002732327c23 */ /* 0x100fe2000801085d */
[----:B------:R-:W-:Y:S01]  /*4d10*/  FFMA.FTZ R51, R51, UR39, -R93 ;  /* 0x0000002733337c23 */ /* 0x000fe2000801085d */
[----:B-1----:R-:W-:Y:S01]  /*4d20*/  FADD.FTZ R88, R10, R83 ;  /* 0x000000530a587221 */ /* 0x002fe20000010000 */
[--C-:B------:R-:W-:Y:S01]  /*4d30*/  FFMA.FTZ R54, R54, UR39, -R93.reuse ;  /* 0x0000002736367c23 */ /* 0x100fe2000801085d */
[--C-:B------:R-:W-:Y:S01]  /*4d40*/  FFMA.FTZ R55, R55, UR39, -R93.reuse ;  /* 0x0000002737377c23 */ /* 0x100fe2000801085d */
[----:B------:R-:W0:Y:S01]  /*4d50*/  MUFU.EX2 R95, R95 ;  /* 0x0000005f005f7308 */ /* 0x000e220000000800 */
[----:B--2---:R-:W-:Y:S01]  /*4d60*/  FADD.FTZ R83, R11, R88 ;  /* 0x000000580b537221 */ /* 0x004fe20000010000 */
[--C-:B------:R-:W-:Y:S01]  /*4d70*/  FFMA.FTZ R26, R26, UR39, -R93.reuse ;  /* 0x000000271a1a7c23 */ /* 0x100fe2000801085d */
[--C-:B------:R-:W-:Y:S01]  /*4d80*/  FFMA.FTZ R27, R27, UR39, -R93.reuse ;  /* 0x000000271b1b7c23 */ /* 0x100fe2000801085d */
[----:B------:R-:W-:Y:S01]  /*4d90*/  FFMA.FTZ R30, R30, UR39, -R93 ;  /* 0x000000271e1e7c23 */ /* 0x000fe2000801085d */
[----:B---3--:R-:W-:Y:S01]  /*4da0*/  FADD.FTZ R88, R12, R83 ;  /* 0x000000530c587221 */ /* 0x008fe20000010000 */
[----:B----4-:R-:W-:Y:S01]  /*4db0*/  FADD.FTZ R83, R52, R69 ;  /* 0x0000004534537221 */ /* 0x010fe20000010000 */
[----:B------:R-:W-:Y:S01]  /*4dc0*/  FFMA.FTZ R31, R31, UR39, -R93 ;  /* 0x000000271f1f7c23 */ /* 0x000fe2000801085d */
[----:B------:R-:W1:Y:S01]  /*4dd0*/  MUFU.EX2 R53, R53 ;  /* 0x0000003500357308 */ /* 0x000e620000000800 */
[----:B------:R-:W-:Y:S01]  /*4de0*/  FADD.FTZ R91, R15, R88 ;  /* 0x000000580f5b7221 */ /* 0x000fe20000010000 */
[----:B-----5:R-:W-:Y:S01]  /*4df0*/  FADD.FTZ R88, R94, R83 ;  /* 0x000000535e587221 */ /* 0x020fe20000010000 */
[--C-:B------:R-:W-:Y:S01]  /*4e00*/  FFMA.FTZ R34, R34, UR39, -R93.reuse ;  /* 0x0000002722227c23 */ /* 0x100fe2000801085d */
[----:B------:R-:W-:Y:S01]  /*4e10*/  FFMA.FTZ R40, R40, UR39, -R93 ;  /* 0x0000002728287c23 */ /* 0x000fe2000801085d */
[----:B------:R-:W-:Y:S01]  /*4e20*/  FADD.FTZ R90, R14, R91 ;  /* 0x0000005b0e5a7221 */ /* 0x000fe20000010000 */
[--C-:B------:R-:W-:Y:S01]  /*4e30*/  FFMA.FTZ R38, R38, UR39, -R93.reuse ;  /* 0x0000002726267c23 */ /* 0x100fe2000801085d */
[----:B------:R-:W-:Y:S01]  /*4e40*/  FFMA.FTZ R39, R39, UR39, -R93 ;  /* 0x0000002727277c23 */ /* 0x000fe2000801085d */
[----:B------:R-:W2:Y:S01]  /*4e50*/  MUFU.EX2 R68, R68 ;  /* 0x0000004400447308 */ /* 0x000ea20000000800 */
[----:B0-----:R-:W-:Y:S01]  /*4e60*/  FADD.FTZ R88, R95, R88 ;  /* 0x000000585f587221 */ /* 0x001fe20000010000 */
[----:B------:R-:W-:Y:S01]  /*4e70*/  FADD.FTZ R83, R21, R90 ;  /* 0x0000005a15537221 */ /* 0x000fe20000010000 */
[----:B------:R-:W-:-:S02]  /*4e80*/  F2FP.SATFINITE.E4M3.F32.PACK_AB_MERGE_C R90, R11, R10, RZ ;  /* 0x0000000a0b5a723e */ /* 0x000fc400048070ff */
[----:B------:R-:W-:Y:S01]  /*4e90*/  F2FP.SATFINITE.E4M3.F32.PACK_AB_MERGE_C R21, R21, R14, RZ ;  /* 0x0000000e1515723e */ /* 0x000fe200048070ff */
[----:B------:R-:W-:Y:S01]  /*4ea0*/  FADD.FTZ R22, R20, R83 ;  /* 0x0000005314167221 */ /* 0x000fe20000010000 */
[----:B------:R-:W-:Y:S01]  /*4eb0*/  F2FP.SATFINITE.E4M3.F32.PACK_AB_MERGE_C R184, R6, R3, R90 ;  /* 0x0000000306b8723e */ /* 0x000fe2000480705a */
[----:B------:R-:W0:Y:S01]  /*4ec0*/  MUFU.EX2 R102, R102 ;  /* 0x0000006600667308 */ /* 0x000e220000000800 */
[----:B-1----:R-:W-:Y:S01]  /*4ed0*/  FADD.FTZ R11, R53, R88 ;  /* 0x00000058350b7221 */ /* 0x002fe20000010000 */
[----:B------:R-:W-:Y:S01]  /*4ee0*/  FADD.FTZ R83, R23, R22 ;  /* 0x0000001617537221 */ /* 0x000fe20000010000 */
[----:B------:R-:W-:Y:S02]  /*4ef0*/  F2FP.SATFINITE.E4M3.F32.PACK_AB_MERGE_C R186, R15, R12, R21 ;  /* 0x0000000c0fba723e */ /* 0x000fe40004807015 */
[----:B------:R-:W-:Y:S01]  /*4f00*/  F2FP.SATFINITE.E4M3.F32.PACK_AB_MERGE_C R12, R61, R84, RZ ;  /* 0x000000543d0c723e */ /* 0x000fe200048070ff */
[----:B------:R-:W-:Y:S01]  /*4f10*/  FADD.FTZ R14, R72, R83 ;  /* 0x00000053480e7221 */ /* 0x000fe20000010000 */
[C---:B------:R-:W-:Y:S01]  /*4f20*/  F2FP.SATFINITE.E4M3.F32.PACK_AB_MERGE_C R72, R73.reuse, R72, RZ ;  /* 0x000000484948723e */ /* 0x040fe200048070ff */
[----:B------:R-:W1:Y:S01]  /*4f30*/  MUFU.EX2 R103, R103 ;  /* 0x0000006700677308 */ /* 0x000e620000000800 */
[----:B--2---:R-:W-:Y:S01]  /*4f40*/  FADD.FTZ R11, R68, R11 ;  /* 0x0000000b440b7221 */ /* 0x004fe20000010000 */
[----:B------:R-:W-:Y:S01]  /*4f50*/  FADD.FTZ R73, R73, R14 ;  /* 0x0000000e49497221 */ /* 0x000fe20000010000 */
[----:B------:R-:W-:-:S02]  /*4f60*/  F2FP.SATFINITE.E4M3.F32.PACK_AB_MERGE_C R94, R95, R94, RZ ;  /* 0x0000005e5f5e723e */ /* 0x000fc400048070ff */
[----:B------:R-:W-:Y:S01]  /*4f70*/  F2FP.SATFINITE.E4M3.F32.PACK_AB_MERGE_C R176, R57, R56, R12 ;  /* 0x0000003839b0723e */ /* 0x000fe2000480700c */
[----:B------:R-:W-:Y:S01]  /*4f80*/  VIADD R12, R19, 0xfffffffe ;  /* 0xfffffffe130c7836 */ /* 0x000fe20000000000 */
[----:B------:R-:W-:Y:S01]  /*4f90*/  F2FP.SATFINITE.E4M3.F32.PACK_AB_MERGE_C R180, R23, R20, R72 ;  /* 0x0000001417b4723e */ /* 0x000fe20004807048 */
[----:B------:R-:W2:Y:S01]  /*4fa0*/  MUFU.EX2 R74, R74 ;  /* 0x0000004a004a7308 */ /* 0x000ea20000000800 */
[----:B0-----:R-:W-:Y:S01]  /*4fb0*/  FADD.FTZ R10, R102, R11 ;  /* 0x0000000b660a7221 */ /* 0x001fe20000010000 */
[----:B------:R-:W-:-:S06]  /*4fc0*/  F2FP.SATFINITE.E4M3.F32.PACK_AB_MERGE_C R185, R69, R52, R94 ;  /* 0x0000003445b9723e */ /* 0x000fcc000480705e */
[----:B------:R-:W0:Y:S01]  /*4fd0*/  MUFU.EX2 R89, R89 ;  /* 0x0000005900597308 */ /* 0x000e220000000800 */
[C---:B-1----:R-:W-:Y:S01]  /*4fe0*/  FADD.FTZ R3, R103.reuse, R10 ;  /* 0x0000000a67037221 */ /* 0x042fe20000010000 */
[----:B------:R-:W-:Y:S01]  /*4ff0*/  FADD.FTZ R10, R76, R73 ;  /* 0x000000494c0a7221 */ /* 0x000fe20000010000 */
[----:B------:R-:W-:-:S03]  /*5000*/  F2FP.SATFINITE.E4M3.F32.PACK_AB_MERGE_C R102, R103, R102, RZ ;  /* 0x000000666766723e */ /* 0x000fc600048070ff */
[----:B------:R-:W-:Y:S01]  /*5010*/  FADD.FTZ R11, R77, R10 ;  /* 0x0000000a4d0b7221 */ /* 0x000fe20000010000 */
[----:B------:R-:W-:Y:S01]  /*5020*/  F2FP.SATFINITE.E4M3.F32.PACK_AB_MERGE_C R187, R68, R53, R102 ;  /* 0x0000003544bb723e */ /* 0x000fe20004807066 */
[----:B------:R-:W1:Y:S01]  /*5030*/  MUFU.EX2 R78, R78 ;  /* 0x0000004e004e7308 */ /* 0x000e620000000800 */
[----:B--2---:R-:W-:Y:S01]  /*5040*/  FADD.FTZ R6, R74, R3 ;  /* 0x000000034a067221 */ /* 0x004fe20000010000 */
[----:B------:R-:W-:Y:S01]  /*5050*/  FADD.FTZ R10, R80, R11 ;  /* 0x0000000b500a7221 */ /* 0x000fe20000010000 */
[----:B------:R-:W-:-:S03]  /*5060*/  F2FP.SATFINITE.E4M3.F32.PACK_AB_MERGE_C R80, R81, R80, RZ ;  /* 0x000000505150723e */ /* 0x000fc600048070ff */
[----:B------:R-:W-:Y:S01]  /*5070*/  FADD.FTZ R81, R81, R10 ;  /* 0x0000000a51517221 */ /* 0x000fe20000010000 */
[----:B------:R-:W-:Y:S01]  /*5080*/  F2FP.SATFINITE.E4M3.F32.PACK_AB_MERGE_C R182, R77, R76, R80 ;  /* 0x0000004c4db6723e */ /* 0x000fe20004807050 */
[----:B------:R-:W2:Y:S01]  /*5090*/  MUFU.EX2 R79, R79 ;  /* 0x0000004f004f7308 */ /* 0x000ea20000000800 */
[----:B0-----:R-:W-:Y:S01]  /*50a0*/  FADD.FTZ R3, R89, R6 ;  /* 0x0000000659037221 */ /* 0x001fe20000010000 */
[----:B------:R-:W-:-:S04]  /*50b0*/  FADD.FTZ R10, R56, R81 ;  /* 0x00000051380a7221 */ /* 0x000fc80000010000 */
[----:B------:R-:W-:Y:S01]  /*50c0*/  FADD.FTZ R11, R57, R10 ;  /* 0x0000000a390b7221 */ /* 0x000fe20000010000 */
[----:B------:R-:W-:Y:S01]  /*50d0*/  F2FP.SATFINITE.E4M3.F32.PACK_AB_MERGE_C R10, R65, R64, RZ ;  /* 0x00000040410a723e */ /* 0x000fe200048070ff */
[----:B------:R-:W0:Y:S01]  /*50e0*/  MUFU.EX2 R75, R75 ;  /* 0x0000004b004b7308 */ /* 0x000e220000000800 */
[----:B-1----:R-:W-:Y:S01]  /*50f0*/  FADD.FTZ R6, R78, R3 ;  /* 0x000000034e067221 */ /* 0x002fe20000010000 */
[----:B------:R-:W-:Y:S01]  /*5100*/  FADD.FTZ R84, R84, R11 ;  /* 0x0000000b54547221 */ /* 0x000fe20000010000 */
[----:B------:R-:W-:-:S03]  /*5110*/  F2FP.SATFINITE.E4M3.F32.PACK_AB_MERGE_C R178, R60, R85, R10 ;  /* 0x000000553cb2723e */ /* 0x000fc6000480700a */
[----:B------:R-:W-:Y:S02]  /*5120*/  FADD.FTZ R84, R61, R84 ;  /* 0x000000543d547221 */ /* 0x000fe40000010000 */
        /* <DEDUP_REMOVED lines=8> */
[----:B------:R-:W-:-:S03]  /*51b0*/  FADD.FTZ R64, R64, R85 ;  /* 0x0000005540407221 */ /* 0x000fc60000010000 */
[----:B------:R-:W-:Y:S01]  /*51c0*/  FADD.FTZ R3, R82, R3 ;  /* 0x0000000352037221 */ /* 0x000fe20000010000 */
[----:B------:R-:W-:Y:S02]  /*51d0*/  FADD.FTZ R65, R65, R64 ;  /* 0x0000004041417221 */ /* 0x000fe40000010000 */
[----:B------:R-:W0:Y:S01]  /*51e0*/  MUFU.EX2 R58, R58 ;  /* 0x0000003a003a7308 */ /* 0x000e220000000800 */
[----:B-1----:R-:W-:-:S07]  /*51f0*/  FADD.FTZ R6, R86, R3 ;  /* 0x0000000356067221 */ /* 0x002fce0000010000 */
[----:B------:R-:W1:Y:S01]  /*5200*/  MUFU.EX2 R59, R59 ;  /* 0x0000003b003b7308 */ /* 0x000e620000000800 */
[C---:B--2---:R-:W-:Y:S01]  /*5210*/  FADD.FTZ R3, R87.reuse, R6 ;  /* 0x0000000657037221 */ /* 0x044fe20000010000 */
[----:B------:R-:W-:-:S04]  /*5220*/  F2FP.SATFINITE.E4M3.F32.PACK_AB_MERGE_C R86, R87, R86, RZ ;  /* 0x000000565756723e */ /* 0x000fc800048070ff */
[----:B------:R-:W-:Y:S02]  /*5230*/  F2FP.SATFINITE.E4M3.F32.PACK_AB_MERGE_C R183, R82, R75, R86 ;  /* 0x0000004b52b7723e */ /* 0x000fe40004807056 */
[----:B------:R-:W2:Y:S01]  /*5240*/  MUFU.EX2 R62, R62 ;  /* 0x0000003e003e7308 */ /* 0x000ea20000000800 */
[----:B0-----:R-:W-:-:S07]  /*5250*/  FADD.FTZ R6, R58, R3 ;  /* 0x000000033a067221 */ /* 0x001fce0000010000 */
[----:B------:R-:W0:Y:S01]  /*5260*/  MUFU.EX2 R63, R63 ;  /* 0x0000003f003f7308 */ /* 0x000e220000000800 */
[----:B-1----:R-:W-:-:S07]  /*5270*/  FADD.FTZ R3, R59, R6 ;  /* 0x000000063b037221 */ /* 0x002fce0000010000 */
[----:B------:R-:W1:Y:S01]  /*5280*/  MUFU.EX2 R66, R66 ;  /* 0x0000004200427308 */ /* 0x000e620000000800 */
[----:B--2---:R-:W-:-:S07]  /*5290*/  FADD.FTZ R6, R62, R3 ;  /* 0x000000033e067221 */ /* 0x004fce0000010000 */
[----:B------:R-:W2:Y:S01]  /*52a0*/  MUFU.EX2 R67, R67 ;  /* 0x0000004300437308 */ /* 0x000ea20000000800 */
[C---:B0-----:R-:W-:Y:S01]  /*52b0*/  FADD.FTZ R3, R63.reuse, R6 ;  /* 0x000000063f037221 */ /* 0x041fe20000010000 */
[----:B------:R-:W-:-:S04]  /*52c0*/  F2FP.SATFINITE.E4M3.F32.PACK_AB_MERGE_C R62, R63, R62, RZ ;  /* 0x0000003e3f3e723e */ /* 0x000fc800048070ff */
[----:B------:R-:W-:Y:S02]  /*52d0*/  F2FP.SATFINITE.E4M3.F32.PACK_AB_MERGE_C R177, R59, R58, R62 ;  /* 0x0000003a3bb1723e */ /* 0x000fe4000480703e */
[----:B------:R-:W0:Y:S01]  /*52e0*/  MUFU.EX2 R41, R41 ;  /* 0x0000002900297308 */ /* 0x000e220000000800 */
[----:B-1----:R-:W-:-:S07]  /*52f0*/  FADD.FTZ R6, R66, R3 ;  /* 0x0000000342067221 */ /* 0x002fce0000010000 */
[----:B------:R-:W1:Y:S01]  /*5300*/  MUFU.EX2 R70, R70 ;  /* 0x0000004600467308 */ /* 0x000e620000000800 */
[----:B--2---:R-:W-:-:S07]  /*5310*/  FADD.FTZ R3, R67, R6 ;  /* 0x0000000643037221 */ /* 0x004fce0000010000 */
[----:B------:R-:W-:Y:S01]  /*5320*/  MUFU.EX2 R2, R2 ;  /* 0x0000000200027308 */ /* 0x000fe20000000800 */
[----:B0-----:R-:W-:-:S07]  /*5330*/  F2FP.SATFINITE.E4M3.F32.PACK_AB_MERGE_C R10, R41, R0, RZ ;  /* 0x00000000290a723e */ /* 0x001fce00048070ff */
[----:B------:R-:W0:Y:S01]  /*5340*/  MUFU.EX2 R35, R35 ;  /* 0x0000002300237308 */ /* 0x000e220000000800 */
[----:B-1----:R-:W-:-:S07]  /*5350*/  FADD.FTZ R6, R70, R3 ;  /* 0x0000000346067221 */ /* 0x002fce0000010000 */
[----:B------:R-:W1:Y:S08]  /*5360*/  MUFU.EX2 R71, R71 ;  /* 0x0000004700477308 */ /* 0x000e700000000800 */
[----:B------:R-:W2:Y:S01]  /*5370*/  MUFU.EX2 R42, R42 ;  /* 0x0000002a002a7308 */ /* 0x000ea20000000800 */
[----:B0-----:R-:W-:Y:S01]  /*5380*/  F2FP.SATFINITE.E4M3.F32.PACK_AB_MERGE_C R172, R35, R2, R10 ;  /* 0x0000000223ac723e */ /* 0x001fe2000480700a */
[----:B------:R-:W-:-:S04]  /*5390*/  FADD.FTZ R2, R2, R65 ;  /* 0x0000004102027221 */ /* 0x000fc80000010000 */
[----:B------:R-:W-:Y:S02]  /*53a0*/  FADD.FTZ R35, R35, R2 ;  /* 0x0000000223237221 */ /* 0x000fe40000010000 */
[----:B------:R-:W0:Y:S01]  /*53b0*/  MUFU.EX2 R43, R43 ;  /* 0x0000002b002b7308 */ /* 0x000e220000000800 */
[C---:B-1----:R-:W-:Y:S01]  /*53c0*/  FADD.FTZ R3, R71.reuse, R6 ;  /* 0x0000000647037221 */ /* 0x042fe20000010000 */
[----:B------:R-:W-:Y:S01]  /*53d0*/  FADD.FTZ R0, R0, R35 ;  /* 0x0000002300007221 */ /* 0x000fe20000010000 */
[----:B------:R-:W-:-:S03]  /*53e0*/  F2FP.SATFINITE.E4M3.F32.PACK_AB_MERGE_C R70, R71, R70, RZ ;  /* 0x000000464746723e */ /* 0x000fc600048070ff */
[----:B------:R-:W-:Y:S01]  /*53f0*/  FADD.FTZ R41, R41, R0 ;  /* 0x0000000029297221 */ /* 0x000fe20000010000 */
[----:B------:R-:W-:Y:S01]  /*5400*/  F2FP.SATFINITE.E4M3.F32.PACK_AB_MERGE_C R179, R67, R66, R70 ;  /* 0x0000004243b3723e */ /* 0x000fe20004807046 */
[----:B------:R-:W1:Y:S01]  /*5410*/  MUFU.EX2 R46, R46 ;  /* 0x0000002e002e7308 */ /* 0x000e620000000800 */
[----:B--2---:R-:W-:-:S07]  /*5420*/  FADD.FTZ R2, R42, R3 ;  /* 0x000000032a027221 */ /* 0x004fce0000010000 */
[----:B------:R-:W-:Y:S01]  /*5430*/  MUFU.EX2 R48, R48 ;  /* 0x0000003000307308 */ /* 0x000fe20000000800 */
[----:B0-----:R-:W-:-:S07]  /*5440*/  FADD.FTZ R3, R43, R2 ;  /* 0x000000022b037221 */ /* 0x001fce0000010000 */
[----:B------:R-:W0:Y:S01]  /*5450*/  MUFU.EX2 R49, R49 ;  /* 0x0000003100317308 */ /* 0x000e220000000800 */
[----:B-1----:R-:W-:-:S07]  /*5460*/  FADD.FTZ R0, R46, R3 ;  /* 0x000000032e007221 */ /* 0x002fce0000010000 */
[----:B------:R-:W1:Y:S08]  /*5470*/  MUFU.EX2 R47, R47 ;  /* 0x0000002f002f7308 */ /* 0x000e700000000800 */
[----:B------:R-:W-:Y:S01]  /*5480*/  MUFU.EX2 R44, R44 ;  /* 0x0000002c002c7308 */ /* 0x000fe20000000800 */
[----:B0-----:R-:W-:-:S07]  /*5490*/  F2FP.SATFINITE.E4M3.F32.PACK_AB_MERGE_C R6, R49, R48, RZ ;  /* 0x000000303106723e */ /* 0x001fce00048070ff */
[----:B------:R-:W0:Y:S01]  /*54a0*/  MUFU.EX2 R45, R45 ;  /* 0x0000002d002d7308 */ /* 0x000e220000000800 */
[C---:B-1----:R-:W-:Y:S01]  /*54b0*/  F2FP.SATFINITE.E4M3.F32.PACK_AB_MERGE_C R46, R47.reuse, R46, RZ ;  /* 0x0000002e2f2e723e */ /* 0x042fe200048070ff */
[----:B------:R-:W-:-:S03]  /*54c0*/  FADD.FTZ R47, R47, R0 ;  /* 0x000000002f2f7221 */ /* 0x000fc60000010000 */
[----:B------:R-:W-:-:S03]  /*54d0*/  F2FP.SATFINITE.E4M3.F32.PACK_AB_MERGE_C R173, R43, R42, R46 ;  /* 0x0000002a2bad723e */ /* 0x000fc6000480702e */
[----:B------:R-:W1:Y:S08]  /*54e0*/  MUFU.EX2 R50, R50 ;  /* 0x0000003200327308 */ /* 0x000e700000000800 */
[----:B------:R-:W2:Y:S01]  /*54f0*/  MUFU.EX2 R51, R51 ;  /* 0x0000003300337308 */ /* 0x000ea20000000800 */
[----:B0-----:R-:W-:Y:S01]  /*5500*/  F2FP.SATFINITE.E4M3.F32.PACK_AB_MERGE_C R174, R45, R44, R6 ;  /* 0x0000002c2dae723e */ /* 0x001fe20004807006 */
[----:B------:R-:W-:-:S04]  /*5510*/  FADD.FTZ R44, R44, R41 ;  /* 0x000000292c2c7221 */ /* 0x000fc80000010000 */
[----:B------:R-:W-:Y:S02]  /*5520*/  FADD.FTZ R45, R45, R44 ;  /* 0x0000002c2d2d7221 */ /* 0x000fe40000010000 */
[----:B------:R-:W0:Y:S01]  /*5530*/  MUFU.EX2 R54, R54 ;  /* 0x0000003600367308 */ /* 0x000e220000000800 */
[----:B-1----:R-:W-:Y:S01]  /*5540*/  FADD.FTZ R0, R50, R47 ;  /* 0x0000002f32007221 */ /* 0x002fe20000010000 */
[----:B------:R-:W-:-:S04]  /*5550*/  FADD.FTZ R48, R48, R45 ;  /* 0x0000002d30307221 */ /* 0x000fc80000010000 */
[----:B------:R-:W-:Y:S02]  /*5560*/  FADD.FTZ R49, R49, R48 ;  /* 0x0000003031317221 */ /* 0x000fe40000010000 */
[----:B------:R-:W-:Y:S01]  /*5570*/  MUFU.EX2 R28, R28 ;  /* 0x0000001c001c7308 */ /* 0x000fe20000000800 */
[----:B--2---:R-:W-:-:S07]  /*5580*/  FADD.FTZ R11, R51, R0 ;  /* 0x00000000330b7221 */ /* 0x004fce0000010000 */
[----:B------:R-:W1:Y:S01]  /*5590*/  MUFU.EX2 R29, R29 ;  /* 0x0000001d001d7308 */ /* 0x000e620000000800 */
[----:B0-----:R-:W-:-:S07]  /*55a0*/  FADD.FTZ R0, R54, R11 ;  /* 0x0000000b36007221 */ /* 0x001fce0000010000 */
[----:B------:R-:W0:Y:S08]  /*55b0*/  MUFU.EX2 R55, R55 ;  /* 0x0000003700377308 */ /* 0x000e300000000800 */
[----:B------:R-:W-:Y:S01]  /*55c0*/  MUFU.EX2 R24, R24 ;  /* 0x0000001800187308 */ /* 0x000fe20000000800 */
[----:B-1----:R-:W-:-:S07]  /*55d0*/  F2FP.SATFINITE.E4M3.F32.PACK_AB_MERGE_C R2, R29, R28, RZ ;  /* 0x0000001c1d02723e */ /* 0x002fce00048070ff */
[----:B------:R-:W1:Y:S01]  /*55e0*/  MUFU.EX2 R25, R25 ;  /* 0x0000001900197308 */ /* 0x000e620000000800 */
[C---:B0-----:R-:W-:Y:S01]  /*55f0*/  F2FP.SATFINITE.E4M3.F32.PACK_AB_MERGE_C R54, R55.reuse, R54, RZ ;  /* 0x000000363736723e */ /* 0x041fe200048070ff */
[----:B------:R-:W-:-:S03]  /*5600*/  FADD.FTZ R55, R55, R0 ;  /* 0x0000000037377221 */ /* 0x000fc60000010000 */
[----:B------:R-:W-:-:S03]  /*5610*/  F2FP.SATFINITE.E4M3.F32.PACK_AB_MERGE_C R175, R51, R50, R54 ;  /* 0x0000003233af723e */ /* 0x000fc60004807036 */
[----:B------:R-:W0:Y:S08]  /*5620*/  MUFU.EX2 R26, R26 ;  /* 0x0000001a001a7308 */ /* 0x000e300000000800 */
[----:B------:R-:W2:Y:S01]  /*5630*/  MUFU.EX2 R27, R27 ;  /* 0x0000001b001b7308 */ /* 0x000ea20000000800 */
[----:B-1----:R-:W-:Y:S01]  /*5640*/  F2FP.SATFINITE.E4M3.F32.PACK_AB_MERGE_C R168, R25, R24, R2 ;  /* 0x0000001819a8723e */ /* 0x002fe20004807002 */
[----:B------:R-:W-:-:S04]  /*5650*/  FADD.FTZ R24, R24, R49 ;  /* 0x0000003118187221 */ /* 0x000fc80000010000 */
[----:B------:R-:W-:Y:S02]  /*5660*/  FADD.FTZ R25, R25, R24 ;  /* 0x0000001819197221 */ /* 0x000fe40000010000 */
[----:B------:R-:W1:Y:S01]  /*5670*/  MUFU.EX2 R30, R30 ;  /* 0x0000001e001e7308 */ /* 0x000e620000000800 */
[----:B0-----:R-:W-:Y:S01]  /*5680*/  FADD.FTZ R0, R26, R55 ;  /* 0x000000371a007221 */ /* 0x001fe20000010000 */
[----:B------:R-:W-:-:S04]  /*5690*/  FADD.FTZ R28, R28, R25 ;  /* 0x000000191c1c7221 */ /* 0x000fc80000010000 */
[----:B------:R-:W-:Y:S02]  /*56a0*/  FADD.FTZ R29, R29, R28 ;  /* 0x0000001c1d1d7221 */ /* 0x000fe40000010000 */
[----:B------:R-:W-:Y:S01]  /*56b0*/  MUFU.EX2 R36, R36 ;  /* 0x0000002400247308 */ /* 0x000fe20000000800 */
[----:B--2---:R-:W-:-:S07]  /*56c0*/  FADD.FTZ R11, R27, R0 ;  /* 0x000000001b0b7221 */ /* 0x004fce0000010000 */
        /* <DEDUP_REMOVED lines=14> */
[----:B------:R-:W-:Y:S01]  /*57b0*/  MUFU.EX2 R38, R38 ;  /* 0x0000002600267308 */ /* 0x000fe20000000800 */
[----:B-1----:R-:W-:Y:S01]  /*57c0*/  FADD.FTZ R0, R34, R31 ;  /* 0x0000001f22007221 */ /* 0x002fe20000010000 */
[----:B------:R-:W-:-:S04]  /*57d0*/  FADD.FTZ R6, R36, R33 ;  /* 0x0000002124067221 */ /* 0x000fc80000010000 */
[----:B------:R-:W-:Y:S02]  /*57e0*/  FADD.FTZ R6, R37, R6 ;  /* 0x0000000625067221 */ /* 0x000fe40000010000 */
[----:B------:R-:W0:Y:S01]  /*57f0*/  MUFU.EX2 R39, R39 ;  /* 0x0000002700277308 */ /* 0x000e220000000800 */
[----:B--2---:R-:W-:Y:S01]  /*5800*/  FADD.FTZ R11, R3, R0 ;  /* 0x00000000030b7221 */ /* 0x004fe20000010000 */
[----:B0-----:R-:W-:-:S03]  /*5810*/  F2FP.SATFINITE.E4M3.F32.PACK_AB_MERGE_C R0, R39, R38, RZ ;  /* 0x000000262700723e */ /* 0x001fc600048070ff */
[----:B------:R-:W-:Y:S01]  /*5820*/  FADD.FTZ R38, R38, R11 ;  /* 0x0000000b26267221 */ /* 0x000fe20000010000 */
[----:B------:R-:W-:-:S03]  /*5830*/  F2FP.SATFINITE.E4M3.F32.PACK_AB_MERGE_C R171, R3, R34, R0 ;  /* 0x0000002203ab723e */ /* 0x000fc60004807000 */
[----:B------:R-:W-:Y:S01]  /*5840*/  FADD.FTZ R3, R39, R38 ;  /* 0x0000002627037221 */ /* 0x000fe20000010000 */
[----:B------:R-:W-:Y:S06]  /*5850*/  @P1 BRA `(.L_x_1177) ;  /* 0x00000000004c1947 */ /* 0x000fec0003800000 */
[----:B------:R-:W-:Y:S01]  /*5860*/  ISETP.LT.AND P1, PT, RZ, UR47, PT ;  /* 0x0000002fff007c0c */ /* 0x000fe2000bf21270 */
[----:B------:R-:W-:-:S12]  /*5870*/  UIADD3 UR11, UR47, -0x1, URZ ;  /* 0xffffffff2f0b7890 */ /* 0x000fd8000fffe03f */
[----:B------:R-:W-:Y:S05]  /*5880*/  @P1 BRA `(.L_x_1178) ;  /* 0x0000000000201947 */ /* 0x000fea0003800000 */
[----:B------:R-:W-:Y:S01]  /*5890*/  ULDC UR14, c[0x0][0x9e4] ;  /* 0x00027900000e7ab9 */ /* 0x000fe20000000800 */
[----:B------:R-:W-:Y:S02]  /*58a0*/  UIADD3 UR11, -UR47, URZ, URZ ;  /* 0x0000003f2f0b7290 */ /* 0x000fe4000fffe13f */
[----:B------:R-:W-:-:S11]  /*58b0*/  UISETP.NE.AND UP0, UPT, UR14, 0x1, UPT ;  /* 0x000000010e00788c */ /* 0x000fd6000bf05270 */
[----:B------:R-:W-:Y:S02]  /*58c0*/  @UP0 ULDC.64 UR16, c[0x0][0x9e8] ;  /* 0x00027a0000100ab9 */ /* 0x000fe40000000a00 */
[----:B------:R-:W-:-:S04]  /*58d0*/  UIMAD.WIDE.U32 UR6, UR11, UR16, URZ ;  /* 0x000000100b0672a5 */ /* 0x000fc8000f8e003f */
[----:B------:R-:W-:-:S04]  /*58e0*/  @UP0 USHF.R.U32.HI UR11, URZ, UR17, UR7 ;  /* 0x000000113f0b0299 */ /* 0x000fc80008011607 */
[----:B------:R-:W-:Y:S01]  /*58f0*/  ULOP3.LUT UR11, URZ, UR11, URZ, 0x33, !UPT ;  /* 0x0000000b3f0b7292 */ /* 0x000fe2000f8e333f */
[----:B------:R-:W-:Y:S11]  /*5900*/  BRA `(.L_x_1179) ;  /* 0x0000000000147947 */ /* 0x000ff60003800000 */
.L_x_1178:
[----:B------:R-:W-:Y:S02]  /*5910*/  ULDC UR14, c[0x0][0x9e4] ;  /* 0x00027900000e7ab9 */ /* 0x000fe40000000800 */
[----:B------:R-:W-:-:S11]  /*5920*/  UISETP.NE.AND UP0, UPT, UR14, 0x1, UPT ;  /* 0x000000010e00788c */ /* 0x000fd6000bf05270 */
[----:B------:R-:W-:Y:S02]  /*5930*/  @UP0 ULDC.64 UR16, c[0x0][0x9e8] ;  /* 0x00027a0000100ab9 */ /* 0x000fe40000000a00 */
[----:B------:R-:W-:-:S04]  /*5940*/  UIMAD.WIDE.U32 UR6, UR11, UR16, URZ ;  /* 0x000000100b0672a5 */ /* 0x000fc8000f8e003f */
[----:B------:R-:W-:-:S12]  /*5950*/  @UP0 USHF.R.U32.HI UR11, URZ, UR17, UR7 ;  /* 0x000000113f0b0299 */ /* 0x000fd80008011607 */
.L_x_1179:
[----:B------:R-:W-:-:S04]  /*5960*/  UIMAD UR11, UR11, UR14, UR14 ;  /* 0x0000000e0b0b72a4 */ /* 0x000fc8000f8e020e */
[----:B------:R-:W-:-:S04]  /*5970*/  UISETP.LT.AND UP0, UPT, UR10, UR11, UPT ;  /* 0x0000000b0a00728c */ /* 0x000fc8000bf01270 */
[----:B------:R-:W-:-:S12]  /*5980*/  USEL UR10, UR10, UR11, UP0 ;  /* 0x0000000b0a0a7287 */ /* 0x000fd80008000000 */
.L_x_1177:
[----:B------:R-:W-:Y:S01]  /*5990*/  UIMAD.WIDE UR6, UR10, 0x66666667, URZ ;  /* 0x666666670a0678a5 */ /* 0x000fe2000f8e023f */
[----:B------:R-:W0:Y:S01]  /*59a0*/  S2UR UR47, SR_CgaCtaId ;  /* 0x00000000002f79c3 */ /* 0x000e220000008800 */
[----:B------:R-:W-:Y:S01]  /*59b0*/  UMOV UR49, URZ ;  /* 0x0000003f00317c82 */ /* 0x000fe20008000000 */
[----:B------:R-:W-:Y:S01]  /*59c0*/  UMOV UR48, URZ ;  /* 0x0000003f00307c82 */ /* 0x000fe20008000000 */
[----:B------:R-:W-:Y:S01]  /*59d0*/  USHF.R.U32.HI UR6, URZ, 0x1f, UR7 ;  /* 0x0000001f3f067899 */ /* 0x000fe20008011607 */
[----:B------:R-:W-:Y:S02]  /*59e0*/  CS2R R24, SRZ ;  /* 0x0000000000187805 */ /* 0x000fe4000001ff00 */
[----:B------:R-:W-:Y:S02]  /*59f0*/  CS2R R26, SRZ ;  /* 0x00000000001a7805 */ /* 0x000fe4000001ff00 */
[----:B------:R-:W-:Y:S01]  /*5a00*/  CS2R R28, SRZ ;  /* 0x00000000001c7805 */ /* 0x000fe2000001ff00 */
[----:B------:R-:W-:Y:S01]  /*5a10*/  ULEA.HI.SX32 UR6, UR7, UR6, 0x1a ;  /* 0x0000000607067291 */ /* 0x000fe2000f8fd23f */
[----:B------:R-:W-:-:S02]  /*5a20*/  CS2R R30, SRZ ;  /* 0x00000000001e7805 */ /* 0x000fc4000001ff00 */
[----:B------:R-:W-:Y:S02]  /*5a30*/  CS2R R32, SRZ ;  /* 0x0000000000207805 */ /* 0x000fe4000001ff00 */
[----:B------:R-:W-:Y:S01]  /*5a40*/  CS2R R34, SRZ ;  /* 0x0000000000227805 */ /* 0x000fe2000001ff00 */
[----:B------:R-:W-:Y:S01]  /*5a50*/  UISETP.LT.AND UP0, UPT, UR40, UR6, UPT ;  /* 0x000000062800728c */ /* 0x000fe2000bf01270 */
[----:B------:R-:W-:Y:S02]  /*5a60*/  CS2R R36, SRZ ;  /* 0x0000000000247805 */ /* 0x000fe4000001ff00 */
[----:B------:R-:W-:Y:S02]  /*5a70*/  CS2R R38, SRZ ;  /* 0x0000000000267805 */ /* 0x000fe4000001ff00 */
[----:B------:R-:W-:Y:S01]  /*5a80*/  CS2R R40, SRZ ;  /* 0x0000000000287805 */ /* 0x000fe2000001ff00 */
[----:B------:R-:W-:Y:S01]  /*5a90*/  USEL UR57, UR40, UR6, !UP0 ;  /* 0x0000000628397287 */ /* 0x000fe2000c000000 */
[----:B------:R-:W-:-:S02]  /*5aa0*/  CS2R R42, SRZ ;  /* 0x00000000002a7805 */ /* 0x000fc4000001ff00 */
[----:B------:R-:W-:Y:S02]  /*5ab0*/  CS2R R44, SRZ ;  /* 0x00000000002c7805 */ /* 0x000fe4000001ff00 */
[----:B------:R-:W-:Y:S02]  /*5ac0*/  CS2R R46, SRZ ;  /* 0x00000000002e7805 */ /* 0x000fe4000001ff00 */
[----:B------:R-:W-:Y:S02]  /*5ad0*/  CS2R R48, SRZ ;  /* 0x0000000000307805 */ /* 0x000fe4000001ff00 */
[----:B------:R-:W-:Y:S02]  /*5ae0*/  CS2R R50, SRZ ;  /* 0x0000000000327805 */ /* 0x000fe4000001ff00 */
[----:B------:R-:W-:Y:S02]  /*5af0*/  ISETP.GE.AND P1, PT, R12, UR57, PT ;  /* 0x000000390c007c0c */ /* 0x000fe4000bf26270 */
        /* <DEDUP_REMOVED lines=17> */
[----:B------:R-:W-:Y:S01]  /*5c10*/  CS2R R86, SRZ ;  /* 0x0000000000567805 */ /* 0x000fe2000001ff00 */
[----:B0-----:R-:W-:Y:S06]  /*5c20*/  @!P1 BRA `(.L_x_1180) ;  /* 0x0000004800189947 */ /* 0x001fec0003800000 */
        /* <DEDUP_REMOVED lines=35> */
[----:B------:R-:W-:Y:S01]  /*5e60*/  UMOV UR58, URZ ;  /* 0x0000003f003a7c82 */ /* 0x000fe20008000000 */
[----:B------:R-:W-:Y:S01]  /*5e70*/  ULDC UR51, c[0x0][0x9e4] ;  /* 0x0002790000337ab9 */ /* 0x000fe20000000800 */
[----:B------:R-:W-:Y:S01]  /*5e80*/  ULDC UR54, c[0x0][0x288] ;  /* 0x0000a20000367ab9 */ /* 0x000fe20000000800 */
[----:B------:R-:W-:Y:S01]  /*5e90*/  ULDC UR56, c[0x0][0x2f0] ;  /* 0x0000bc0000387ab9 */ /* 0x000fe20000000800 */
[----:B------:R-:W-:-:S05]  /*5ea0*/  ULDC UR55, c[0x0][0x9e0] ;  /* 0x0002780000377ab9 */ /* 0x000fca0000000800 */
.L_x_1199:
[----:B------:R-:W-:Y:S01]  /*5eb0*/  ISETP.NE.AND P2, PT, RZ, UR42, PT ;  /* 0x0000002aff007c0c */ /* 0x000fe2000bf45270 */
[----:B------:R-:W-:-:S04]  /*5ec0*/  UISETP.NE.AND UP0, UPT, UR58, 0x1, UPT ;  /* 0x000000013a00788c */ /* 0x000fc8000bf05270 */
[----:B------:R-:W-:-:S04]  /*5ed0*/  USEL UR48, URZ, 0x1, UP0 ;  /* 0x000000013f307887 */ /* 0x000fc80008000000 */
[----:B------:R-:W-:-:S04]  /*5ee0*/  ULOP3.LUT UR48, UR59, UR48, URZ, 0x3c, !UPT ;  /* 0x000000303b307292 */ /* 0x000fc8000f8e3c3f */
[----:B------:R-:W-:Y:S08]  /*5ef0*/  @P2 BRA `(.L_x_1181) ;  /* 0x0000000000382947 */ /* 0x000ff00003800000 */
[----:B------:R-:W-:Y:S05]  /*5f00*/  @!P0 BRA `(.L_x_1182) ;  /* 0x0000000000048947 */ /* 0x000fea0003800000 */
[----:B------:R-:W-:Y:S01]  /*5f10*/  BPT.TRAP 0x1 ;  /* 0x000000040000795c */ /* 0x000fe20000300000 */
.L_x_1182:
[----:B------:R-:W-:Y:S01]  /*5f20*/  UIADD3 UR6, UR58, 0x1, URZ ;  /* 0x000000013a067890 */ /* 0x000fe2000fffe03f */
[----:B------:R-:W-:-:S03]  /*5f30*/  IMAD.U32 R9, RZ, RZ, UR48 ;  /* 0x00000030ff097e24 */ /* 0x000fc6000f8e00ff */
[----:B------:R-:W-:Y:S02]  /*5f40*/  UISETP.NE.AND UP0, UPT, UR6, 0x2, UPT ;  /* 0x000000020600788c */ /* 0x000fe4000bf05270 */
[----:B------:R-:W-:Y:S02]  /*5f50*/  SHF.L.U32 R9, R9, 0x1f, RZ ;  /* 0x0000001f09097819 */ /* 0x000fe400000006ff */
[----:B------:R-:W-:-:S04]  /*5f60*/  USEL UR6, UR6, URZ, UP0 ;  /* 0x0000003f06067287 */ /* 0x000fc80008000000 */
[----:B------:R-:W-:-:S09]  /*5f70*/  ULEA UR6, UR6, UR41, 0x3 ;  /* 0x0000002906067291 */ /* 0x000fd2000f8e183f */
[----:B------:R0:W1:Y:S01]  /*5f80*/  SYNCS.PHASECHK.TRANS64.TRYWAIT P1, [UR6+0x22830], R9 ;  /* 0x02283009ff0075a7 */ /* 0x0000620008020146 */
[----:B------:R-:W-:Y:S05]  /*5f90*/  @!P0 BRA `(.L_x_1183) ;  /* 0x0000000000048947 */ /* 0x000fea0003800000 */
[----:B------:R-:W-:Y:S01]  /*5fa0*/  BPT.TRAP 0x1 ;  /* 0x000000040000795c */ /* 0x000fe20000300000 */
.L_x_1183:
[----:B-1----:R-:W-:Y:S05]  /*5fb0*/  @P1 BRA `(.L_x_1181) ;  /* 0x0000000000081947 */ /* 0x002fea0003800000 */
[----:B------:R-:W1:Y:S02]  /*5fc0*/  SYNCS.PHASECHK.TRANS64.TRYWAIT P1, [UR6+0x22830], R9 ;  /* 0x02283009ff0075a7 */ /* 0x000e640008020146 */
[----:B-1----:R-:W-:Y:S05]  /*5fd0*/  @!P1 BRA `(.L_x_1184) ;  /* 0x0000013800c89947 */ /* 0x002fea0003800000 */
.L_x_1181:
        /* <DEDUP_REMOVED lines=35> */
[----:B------:R-:W-:Y:S02]  /*6210*/  UIADD3 UR11, UR60, 0x302, URZ ;  /* 0x000003023c0b7890 */ /* 0x000fe4000fffe03f */
[----:B------:R-:W-:Y:S01]  /*6220*/  UIADD3 UR14, UR60, 0x6, URZ ;  /* 0x000000063c0e7890 */ /* 0x000fe2000fffe03f */
[----:B------:R-:W-:Y:S01]  /*6230*/  UMOV UR15, 0x40000040 ;  /* 0x40000040000f7882 */ /* 0x000fe20000000000 */
        /* <DEDUP_REMOVED lines=96> */
.L_x_1186:
[----:B------:R-:W-:Y:S01]  /*6840*/  ULEA UR6, UR58, UR41, 0x3 ;  /* 0x000000293a067291 */ /* 0x000fe2000f8e183f */
[----:B------:R-:W-:-:S05]  /*6850*/  IMAD.U32 R9, RZ, RZ, UR59 ;  /* 0x0000003bff097e24 */ /* 0x000fca000f8e00ff */
[----:B------:R-:W-:-:S04]  /*6860*/  SHF.L.U32 R9, R9, 0x1f, RZ ;  /* 0x0000001f09097819 */ /* 0x000fc800000006ff */
[----:B------:R0:W1:Y:S01]  /*6870*/  SYNCS.PHASECHK.TRANS64.TRYWAIT P1, [UR6+0x22850], R9 ;  /* 0x02285009ff0075a7 */ /* 0x0000620008020146 */
[----:B------:R-:W-:Y:S05]  /*6880*/  @!P0 BRA `(.L_x_1187) ;  /* 0x0000000000048947 */ /* 0x000fea0003800000 */
[----:B------:R-:W-:Y:S01]  /*6890*/  BPT.TRAP 0x1 ;  /* 0x000000040000795c */ /* 0x000fe20000300000 */
.L_x_1187:
[----:B-1----:R-:W-:Y:S05]  /*68a0*/  @P1 BRA `(.L_x_1185) ;  /* 0x0000000000081947 */ /* 0x002fea0003800000 */
[----:B------:R-:W1:Y:S02]  /*68b0*/  SYNCS.PHASECHK.TRANS64.TRYWAIT P1, [UR6+0x22850], R9 ;  /* 0x02285009ff0075a7 */ /* 0x000e640008020146 */
[----:B-1----:R-:W-:Y:S05]  /*68c0*/  @!P1 BRA `(.L_x_1188) ;  /* 0x0000013000a49947 */ /* 0x002fea0003800000 */
.L_x_1185:
        /* <DEDUP_REMOVED lines=34> */
.L_x_1189:
[----:B------:R-:W-:Y:S01]  /*6af0*/  UISETP.NE.AND UP1, UPT, UR45, URZ, UPT ;  /* 0x0000003f2d00728c */ /* 0x000fe2000bf25270 */
[----:B------:R-:W-:Y:S01]  /*6b00*/  IMAD.MOV.U32 R14, RZ, RZ, R7 ;  /* 0x000000ffff0e7224 */ /* 0x000fe200078e0007 */
[----:B------:R-:W-:Y:S01]  /*6b10*/  UISETP.NE.AND UP0, UPT, UR44, URZ, UPT ;  /* 0x0000003f2c00728c */ /* 0x000fe2000bf05270 */
[----:B------:R-:W-:Y:S01]  /*6b20*/  IMAD R23, R12, -0xa0, RZ ;  /* 0xffffff600c177824 */ /* 0x000fe200078e02ff */
[----:B------:R-:W-:Y:S02]  /*6b30*/  ULEA UR6, UR49, UR41, 0x3 ;  /* 0x0000002931067291 */ /* 0x000fe4000f8e183f */
[----:B------:R-:W-:Y:S02]  /*6b40*/  PLOP3.LUT P1, PT, PT, PT, UP1, 0x80, 0x0 ;  /* 0x000000000000781c */ /* 0x000fe40003f2f018 */
[----:B------:R-:W-:Y:S01]  /*6b50*/  PLOP3.LUT P2, PT, PT, PT, UP1, 0x80, 0x0 ;  /* 0x000000000000781c */ /* 0x000fe20003f4f018 */
[----:B------:R-:W-:Y:S02]  /*6b60*/  UIADD3 UR6, UR6, 0x22840, URZ ;  /* 0x0002284006067890 */ /* 0x000fe4000fffe03f */
[----:B------:R-:W-:-:S02]  /*6b70*/  @UP1 ULDC UR7, c[0x0][0x44c] ;  /* 0x0001130000071ab9 */ /* 0x000fc40000000800 */
[----:B------:R-:W-:-:S06]  /*6b80*/  UPRMT UR6, UR47, 0x654, UR6 ;  /* 0x000006542f067896 */ /* 0x000fcc0008000006 */
[----:B0-----:R-:W-:Y:S01]  /*6b90*/  @P1 IMAD.HI.U32 R9, R7, UR7, RZ ;  /* 0x0000000707091c27 */ /* 0x001fe2000f8e00ff */
[----:B------:R-:W-:Y:S01]  /*6ba0*/  @UP1 ULDC UR7, c[0x0][0x450] ;  /* 0x0001140000071ab9 */ /* 0x000fe20000000800 */
[----:B------:R-:W-:Y:S01]  /*6bb0*/  PLOP3.LUT P1, PT, PT, PT, UP0, 0x40, 0x0 ;  /* 0x000000000000781c */ /* 0x000fe20003f2e808 */
[----:B------:R-:W-:Y:S02]  /*6bc0*/  SYNCS.ARRIVE.TRANS64.RED.A1T0 RZ, [UR6], RZ ;  /* 0x000000ffffff79a7 */ /* 0x000fe40008100406 */
[----:B------:R-:W-:Y:S01]  /*6bd0*/  @P2 SHF.R.U32.HI R14, RZ, UR7, R9 ;  /* 0x00000007ff0e2c19 */ /* 0x000fe20008011609 */
[----:B------:R-:W-:-:S04]  /*6be0*/  VIADD R9, R23, 0x1 ;  /* 0x0000000117097836 */ /* 0x000fc80000000000 */
[----:B------:R-:W0:Y:S01]  /*6bf0*/  SHFL.IDX PT, R15, R14, RZ, 0x1c1f ;  /* 0x001c1fff0e0f7589 */ /* 0x000e2200000e0000 */
[----:B------:R-:W-:-:S04]  /*6c00*/  IMAD R9, R8, -0x2, R9 ;  /* 0xfffffffe08097824 */ /* 0x000fc800078e0209 */
[----:B------:R-:W-:Y:S02]  /*6c10*/  IMAD R13, R16, UR56, R9 ;  /* 0x00000038100d7c24 */ /* 0x000fe4000f8e0209 */
[----:B------:R-:W-:Y:S02]  /*6c20*/  VIADD R9, R9, 0xffffffff ;  /* 0xffffffff09097836 */ /* 0x000fe40000000000 */
[----:B------:R-:W-:-:S04]  /*6c30*/  VIADD R13, R13, -UR54 ;  /* 0x800000360d0d7c36 */ /* 0x000fc80008000000 */
[C---:B------:R-:W-:Y:S02]  /*6c40*/  VIADD R21, R13.reuse, UR55 ;  /* 0x000000370d157c36 */ /* 0x040fe40008000000 */
[----:B------:R-:W-:Y:S02]  /*6c50*/  VIADD R168, R13, UR50 ;  /* 0x000000320da87c36 */ /* 0x000fe40008000000 */
[--C-:B0-----:R-:W-:Y:S02]  /*6c60*/  IMAD.IADD R13, R21, 0x1, R15.reuse ;  /* 0x00000001150d7824 */ /* 0x101fe400078e020f */
[----:B------:R-:W-:Y:S01]  /*6c70*/  IMAD.IADD R19, R168, 0x1, R15 ;  /* 0x00000001a8137824 */ /* 0x000fe200078e020f */
[----:B------:R-:W-:Y:S06]  /*6c80*/  @P1 BRA `(.L_x_1190) ;  /* 0x0000000000581947 */ /* 0x000fec0003800000 */
[----:B------:R-:W-:Y:S01]  /*6c90*/  IMAD R15, R16, UR56, R15 ;  /* 0x00000038100f7c24 */ /* 0x000fe2000f8e020f */
[----:B------:R-:W-:Y:S03]  /*6ca0*/  BSSY B0, `(.L_x_1191) ;  /* 0x0000011000007945 */ /* 0x000fe60003800000 */
[----:B------:R-:W-:-:S05]  /*6cb0*/  VIADD R15, R15, -UR54 ;  /* 0x800000360f0f7c36 */ /* 0x000fca0008000000 */
[----:B------:R-:W-:-:S13]  /*6cc0*/  ISETP.GT.AND P1, PT, R15, -0x1, PT ;  /* 0xffffffff0f00780c */ /* 0x000fda0003f24270 */
[----:B------:R-:W-:Y:S05]  /*6cd0*/  @P1 BRA `(.L_x_1192) ;  /* 0x0000000000201947 */ /* 0x000fea0003800000 */
[----:B------:R-:W-:Y:S01]  /*6ce0*/  IMAD.U32 R22, RZ, RZ, UR51 ;  /* 0x00000033ff167e24 */ /* 0x000fe2000f8e00ff */
[----:B------:R-:W-:-:S04]  /*6cf0*/  LOP3.LUT R15, RZ, R15, RZ, 0x33, !PT ;  /* 0x0000000fff0f7212 */ /* 0x000fc800078e33ff */
[----:B------:R-:W-:-:S13]  /*6d00*/  ISETP.NE.AND P1, PT, R22, 0x1, PT ;  /* 0x000000011600780c */ /* 0x000fda0003f25270 */
[----:B------:R-:W0:Y:S02]  /*6d10*/  @P1 LDC.64 R170, c[0x0][0x9e8] ;  /* 0x00027a00ffaa1b82 */ /* 0x000e240000000a00 */
[----:B0-----:R-:W-:-:S05]  /*6d20*/  @P1 IMAD.HI.U32 R20, R15, R170, RZ ;  /* 0x000000aa0f141227 */ /* 0x001fca00078e00ff */
[----:B------:R-:W-:-:S04]  /*6d30*/  @P1 SHF.R.U32.HI R15, RZ, R171, R20 ;  /* 0x000000abff0f1219 */ /* 0x000fc80000011614 */
[----:B------:R-:W-:Y:S01]  /*6d40*/  LOP3.LUT R15, RZ, R15, RZ, 0x33, !PT ;  /* 0x0000000fff0f7212 */ /* 0x000fe200078e33ff */
[----:B------:R-:W-:Y:S06]  /*6d50*/  BRA `(.L_x_1193) ;  /* 0x0000000000147947 */ /* 0x000fec0003800000 */
.L_x_1192:
[----:B------:R-:W-:-:S05]  /*6d60*/  IMAD.U32 R22, RZ, RZ, UR51 ;  /* 0x00000033ff167e24 */ /* 0x000fca000f8e00ff */
[----:B------:R-:W-:-:S13]  /*6d70*/  ISETP.NE.AND P1, PT, R22, 0x1, PT ;  /* 0x000000011600780c */ /* 0x000fda0003f25270 */
[----:B------:R-:W0:Y:S02]  /*6d80*/  @P1 LDC.64 R170, c[0x0][0x9e8] ;  /* 0x00027a00ffaa1b82 */ /* 0x000e240000000a00 */
[----:B0-----:R-:W-:-:S05]  /*6d90*/  @P1 IMAD.HI.U32 R20, R15, R170, RZ ;  /* 0x000000aa0f141227 */ /* 0x001fca00078e00ff */
[----:B------:R-:W-:-:S07]  /*6da0*/  @P1 SHF.R.U32.HI R15, RZ, R171, R20 ;  /* 0x000000abff0f1219 */ /* 0x000fce0000011614 */
.L_x_1193:
[----:B------:R-:W-:Y:S05]  /*6db0*/  BSYNC B0 ;  /* 0x0000000000007941 */ /* 0x000fea0003800000 */
.L_x_1191:
[----:B------:R-:W-:-:S05]  /*6dc0*/  IMAD R20, R15, R22, R9 ;  /* 0x000000160f147224 */ /* 0x000fca00078e0209 */
[----:B------:R-:W-:Y:S02]  /*6dd0*/  VIADDMNMX R13, R20, R22, R13, PT ;  /* 0x00000016140d7246 */ /* 0x000fe4000380010d */
[----:B------:R-:W-:-:S07]  /*6de0*/  VIMNMX R19, R19, R20, !PT ;  /* 0x0000001413137248 */ /* 0x000fce0007fe0100 */
.L_x_1190:
[C---:B------:R-:W-:Y:S01]  /*6df0*/  ISETP.GE.AND P2, PT, R23.reuse, 0x2, PT ;  /* 0x000000021700780c */ /* 0x040fe20003f46270 */
[----:B------:R-:W-:Y:S01]  /*6e00*/  UISETP.NE.AND UP0, UPT, UR44, URZ, UPT ;  /* 0x0000003f2c00728c */ /* 0x000fe2000bf05270 */
[C---:B------:R-:W-:Y:S02]  /*6e10*/  ISETP.GE.AND P1, PT, R23.reuse, 0x9, PT ;  /* 0x000000091700780c */ /* 0x040fe40003f26270 */
[----:B------:R-:W-:Y:S02]  /*6e20*/  LOP3.LUT R0, R0, 0xefffffff, RZ, 0xc0, !PT ;  /* 0xefffffff00007812 */ /* 0x000fe400078ec0ff */
[C---:B------:R-:W-:Y:S02]  /*6e30*/  ISETP.GE.AND P4, PT, R23.reuse, 0xa, PT ;  /* 0x0000000a1700780c */ /* 0x040fe40003f86270 */
[----:B------:R-:W-:Y:S02]  /*6e40*/  ISETP.GE.AND P3, PT, R23, 0x11, PT ;  /* 0x000000111700780c */ /* 0x000fe40003f66270 */
[----:B------:R-:W-:-:S03]  /*6e50*/  LOP3.LUT R2, R2, 0xfffffffe, RZ, 0xc0, !PT ;  /* 0xfffffffe02027812 */ /* 0x000fc600078ec0ff */
[----:B------:R-:W-:Y:S02]  /*6e60*/  @P2 LOP3.LUT R0, R0, 0x10000000, RZ, 0xfc, !PT ;  /* 0x1000000000002812 */ /* 0x000fe400078efcff */
[----:B------:R-:W-:Y:S02]  /*6e70*/  ISETP.GT.AND P2, PT, R19, 0x1, !P2 ;  /* 0x000000011300780c */ /* 0x000fe40005744270 */
[----:B------:R-:W-:Y:S02]  /*6e80*/  LOP3.LUT R0, R0, 0xdfffffff, RZ, 0xc0, !PT ;  /* 0xdfffffff00007812 */ /* 0x000fe400078ec0ff */
[----:B------:R-:W-:Y:S02]  /*6e90*/  ISETP.LT.OR P2, PT, R13, 0x2, P2 ;  /* 0x000000020d00780c */ /* 0x000fe40001741670 */
[----:B------:R-:W-:Y:S02]  /*6ea0*/  @P1 LOP3.LUT R0, R0, 0x20000000, RZ, 0xfc, !PT ;  /* 0x2000000000001812 */ /* 0x000fe400078efcff */
[----:B------:R-:W-:-:S02]  /*6eb0*/  ISETP.GT.AND P1, PT, R19, 0x8, !P1 ;  /* 0x000000081300780c */ /* 0x000fc40004f24270 */
[----:B------:R-:W-:Y:S02]  /*6ec0*/  LOP3.LUT R0, R0, 0xbfffffff, RZ, 0xc0, !PT ;  /* 0xbfffffff00007812 */ /* 0x000fe400078ec0ff */
[----:B------:R-:W-:Y:S02]  /*6ed0*/  ISETP.LT.OR P1, PT, R13, 0x9, P1 ;  /* 0x000000090d00780c */ /* 0x000fe40000f21670 */
[----:B------:R-:W-:Y:S02]  /*6ee0*/  @P4 LOP3.LUT R0, R0, 0x40000000, RZ, 0xfc, !PT ;  /* 0x4000000000004812 */ /* 0x000fe400078efcff */
[----:B------:R-:W-:Y:S02]  /*6ef0*/  FSEL R153, R153, -INF , !P2 ;  /* 0xff80000099997808 */ /* 0x000fe40005000000 */
[----:B------:R-:W-:Y:S02]  /*6f00*/  LOP3.LUT R0, R0, 0x7fffffff, RZ, 0xc0, !PT ;  /* 0x7fffffff00007812 */ /* 0x000fe400078ec0ff */
[----:B------:R-:W-:-:S02]  /*6f10*/  FSEL R156, R156, -INF , !P1 ;  /* 0xff8000009c9c7808 */ /* 0x000fc40004800000 */
[C---:B------:R-:W-:Y:S02]  /*6f20*/  ISETP.GT.AND P2, PT, R19.reuse, 0x9, !P4 ;  /* 0x000000091300780c */ /* 0x040fe40006744270 */
[----:B------:R-:W-:Y:S02]  /*6f30*/  @P3 LOP3.LUT R0, R0, 0x80000000, RZ, 0xfc, !PT ;  /* 0x8000000000003812 */ /* 0x000fe400078efcff */
[----:B------:R-:W-:Y:S02]  /*6f40*/  ISETP.GT.AND P1, PT, R19, 0x10, !P3 ;  /* 0x000000101300780c */ /* 0x000fe40005f24270 */
[----:B------:R-:W-:Y:S02]  /*6f50*/  ISETP.GE.AND P3, PT, R23, 0x12, PT ;  /* 0x000000121700780c */ /* 0x000fe40003f66270 */
[C---:B------:R-:W-:Y:S02]  /*6f60*/  ISETP.LT.OR P2, PT, R13.reuse, 0xa, P2 ;  /* 0x0000000a0d00780c */ /* 0x040fe40001741670 */
[----:B------:R-:W-:-:S02]  /*6f70*/  ISETP.LT.OR P1, PT, R13, 0x11, P1 ;  /* 0x000000110d00780c */ /* 0x000fc40000f21670 */
[----:B------:R-:W-:Y:S02]  /*6f80*/  FSEL R157, R157, -INF , !P2 ;  /* 0xff8000009d9d7808 */ /* 0x000fe40005000000 */
[----:B------:R-:W-:Y:S02]  /*6f90*/  FSEL R160, R160, -INF , !P1 ;  /* 0xff800000a0a07808 */ /* 0x000fe40004800000 */
[----:B------:R-:W-:Y:S02]  /*6fa0*/  ISETP.GT.AND P1, PT, R19, 0x11, !P3 ;  /* 0x000000111300780c */ /* 0x000fe40005f24270 */
[----:B------:R-:W-:Y:S02]  /*6fb0*/  ISETP.GE.AND P2, PT, R23, 0x19, PT ;  /* 0x000000191700780c */ /* 0x000fe40003f46270 */
[----:B------:R-:W-:Y:S02]  /*6fc0*/  ISETP.LT.OR P1, PT, R13, 0x12, P1 ;  /* 0x000000120d00780c */ /* 0x000fe40000f21670 */
[----:B------:R-:W-:-:S02]  /*6fd0*/  @P3 LOP3.LUT R2, R2, 0x1, RZ, 0xfc, !PT ;  /* 0x0000000102023812 */ /* 0x000fc400078efcff */
[----:B------:R-:W-:Y:S02]  /*6fe0*/  FSEL R161, R161, -INF , !P1 ;  /* 0xff800000a1a17808 */ /* 0x000fe40004800000 */
[----:B------:R-:W-:Y:S02]  /*6ff0*/  LOP3.LUT R2, R2, 0xfffffffb, RZ, 0xc0, !PT ;  /* 0xfffffffb02027812 */ /* 0x000fe400078ec0ff */
[----:B------:R-:W-:Y:S02]  /*7000*/  ISETP.GT.AND P1, PT, R19, 0x18, !P2 ;  /* 0x000000181300780c */ /* 0x000fe40005724270 */
[----:B------:R-:W-:Y:S02]  /*7010*/  ISETP.GE.AND P3, PT, R23, 0x22, PT ;  /* 0x000000221700780c */ /* 0x000fe40003f66270 */
[----:B------:R-:W-:Y:S02]  /*7020*/  @P2 LOP3.LUT R2, R2, 0x4, RZ, 0xfc, !PT ;  /* 0x0000000402022812 */ /* 0x000fe400078efcff */
[----:B------:R-:W-:-:S02]  /*7030*/  ISETP.LT.OR P1, PT, R13, 0x19, P1 ;  /* 0x000000190d00780c */ /* 0x000fc40000f21670 */
[----:B------:R-:W-:Y:S02]  /*7040*/  ISETP.GE.AND P2, PT, R23, 0x1a, PT ;  /* 0x0000001a1700780c */ /* 0x000fe40003f46270 */
[----:B------:R-:W-:Y:S02]  /*7050*/  FSEL R164, R164, -INF , !P1 ;  /* 0xff800000a4a47808 */ /* 0x000fe40004800000 */
[----:B------:R-:W-:Y:S02]  /*7060*/  ISETP.GT.AND P1, PT, R19, 0x19, !P2 ;  /* 0x000000191300780c */ /* 0x000fe40005724270 */
[----:B------:R-:W-:Y:S02]  /*7070*/  LOP3.LUT R2, R2, 0xfffffffd, RZ, 0xc0, !PT ;  /* 0xfffffffd02027812 */ /* 0x000fe400078ec0ff */
[----:B------:R-:W-:Y:S02]  /*7080*/  ISETP.LT.OR P1, PT, R13, 0x1a, P1 ;  /* 0x0000001a0d00780c */ /* 0x000fe40000f21670 */
[----:B------:R-:W-:-:S02]  /*7090*/  LOP3.LUT R0, R0, 0xfffffffd, RZ, 0xc0, !PT ;  /* 0xfffffffd00007812 */ /* 0x000fc400078ec0ff */
[----:B------:R-:W-:Y:S02]  /*70a0*/  FSEL R165, R165, -INF , !P1 ;  /* 0xff800000a5a57808 */ /* 0x000fe40004800000 */
[----:B------:R-:W-:Y:S02]  /*70b0*/  ISETP.GE.AND P1, PT, R23, 0x21, PT ;  /* 0x000000211700780c */ /* 0x000fe40003f26270 */
[----:B------:R-:W-:Y:S02]  /*70c0*/  @P2 LOP3.LUT R2, R2, 0x2, RZ, 0xfc, !PT ;  /* 0x0000000202022812 */ /* 0x000fe400078efcff */
[----:B------:R-:W-:Y:S02]  /*70d0*/  ISETP.GT.AND P2, PT, R19, 0x20, !P1 ;  /* 0x000000201300780c */ /* 0x000fe40004f44270 */
[----:B------:R-:W-:Y:S02]  /*70e0*/  @P3 LOP3.LUT R0, R0, 0x2, RZ, 0xfc, !PT ;  /* 0x0000000200003812 */ /* 0x000fe400078efcff */
[----:B------:R-:W-:-:S02]  /*70f0*/  ISETP.LT.OR P2, PT, R13, 0x21, P2 ;  /* 0x000000210d00780c */ /* 0x000fc40001741670 */
[----:B------:R-:W-:Y:S02]  /*7100*/  LOP3.LUT R0, R0, 0xfffffffb, RZ, 0xc0, !PT ;  /* 0xfffffffb00007812 */ /* 0x000fe400078ec0ff */
[----:B------:R-:W-:Y:S02]  /*7110*/  FSEL R136, R136, -INF , !P2 ;  /* 0xff80000088887808 */ /* 0x000fe40005000000 */
[----:B------:R-:W-:Y:S02]  /*7120*/  ISETP.GT.AND P2, PT, R19, 0x21, !P3 ;  /* 0x000000211300780c */ /* 0x000fe40005f44270 */
[----:B------:R-:W-:Y:S02]  /*7130*/  ISETP.GE.AND P3, PT, R23, 0x29, PT ;  /* 0x000000291700780c */ /* 0x000fe40003f66270 */
[----:B------:R-:W-:-:S04]  /*7140*/  ISETP.LT.OR P2, PT, R13, 0x22, P2 ;  /* 0x000000220d00780c */ /* 0x000fc80001741670 */
[----:B------:R-:W-:Y:S02]  /*7150*/  FSEL R137, R137, -INF , !P2 ;  /* 0xff80000089897808 */ /* 0x000fe40005000000 */
[----:B------:R-:W-:-:S04]  /*7160*/  ISETP.GT.AND P2, PT, R19, 0x28, !P3 ;  /* 0x000000281300780c */ /* 0x000fc80005f44270 */
[----:B------:R-:W-:Y:S02]  /*7170*/  ISETP.LT.OR P2, PT, R13, 0x29, P2 ;  /* 0x000000290d00780c */ /* 0x000fe40001741670 */
[----:B------:R-:W-:Y:S02]  /*7180*/  @P3 LOP3.LUT R0, R0, 0x4, RZ, 0xfc, !PT ;  /* 0x0000000400003812 */ /* 0x000fe400078efcff */
[----:B------:R-:W-:Y:S02]  /*7190*/  ISETP.GE.AND P3, PT, R23, 0x2a, PT ;  /* 0x0000002a1700780c */ /* 0x000fe40003f66270 */
[----:B------:R-:W-:Y:S02]  /*71a0*/  LOP3.LUT R0, R0, 0xfffffff7, RZ, 0xc0, !PT ;  /* 0xfffffff700007812 */ /* 0x000fe400078ec0ff */
[----:B------:R-:W-:Y:S02]  /*71b0*/  FSEL R140, R140, -INF , !P2 ;  /* 0xff8000008c8c7808 */ /* 0x000fe40005000000 */
[----:B------:R-:W-:-:S04]  /*71c0*/  ISETP.GT.AND P2, PT, R19, 0x29, !P3 ;  /* 0x000000291300780c */ /* 0x000fc80005f44270 */
[----:B------:R-:W-:-:S03]  /*71d0*/  ISETP.LT.OR P2, PT, R13, 0x2a, P2 ;  /* 0x0000002a0d00780c */ /* 0x000fc60001741670 */
        /* <DEDUP_REMOVED lines=128> */
[----:B------:R-:W-:Y:S02]  /*79e0*/  FSEL R88, R88, -INF , !P2 ;  /* 0xff80000058587808 */ /* 0x000fe40005000000 */
[----:B------:R-:W-:Y:S02]  /*79f0*/  LOP3.LUT R0, R0, 0xfdffffff, RZ, 0xc0, !PT ;  /* 0xfdffffff00007812 */ /* 0x000fe400078ec0ff */
[----:B------:R-:W-:-:S04]  /*7a00*/  ISETP.GT.AND P2, PT, R19, 0x81, !P3 ;  /* 0x000000811300780c */ /* 0x000fc80005f44270 */
[----:B------:R-:W-:-:S03]  /*7a10*/  ISETP.LT.OR P2, PT, R13, 0x82, P2 ;  /* 0x000000820d00780c */ /* 0x000fc60001741670 */
[----:B------:R-:W-:Y:S02]  /*7a20*/  @P3 LOP3.LUT R0, R0, 0x2000000, RZ, 0xfc, !PT ;  /* 0x0200000000003812 */ /* 0x000fe400078efcff */
[----:B------:R-:W-:Y:S02]  /*7a30*/  ISETP.GE.AND P3, PT, R23, 0x89, PT ;  /* 0x000000891700780c */ /* 0x000fe40003f66270 */
[----:B------:R-:W-:Y:S02]  /*7a40*/  FSEL R89, R89, -INF , !P2 ;  /* 0xff80000059597808 */ /* 0x000fe40005000000 */
[----:B------:R-:W-:Y:S02]  /*7a50*/  ISETP.GT.AND P2, PT, R19, 0x88, !P3 ;  /* 0x000000881300780c */ /* 0x000fe40005f44270 */
[----:B------:R-:W-:Y:S02]  /*7a60*/  LOP3.LUT R0, R0, 0xfeffffff, RZ, 0xc0, !PT ;  /* 0xfeffffff00007812 */ /* 0x000fe400078ec0ff */
[----:B------:R-:W-:-:S04]  /*7a70*/  ISETP.LT.OR P2, PT, R13, 0x89, P2 ;  /* 0x000000890d00780c */ /* 0x000fc80001741670 */
[----:B------:R-:W-:Y:S02]  /*7a80*/  FSEL R92, R92, -INF , !P2 ;  /* 0xff8000005c5c7808 */ /* 0x000fe40005000000 */
[----:B------:R-:W-:Y:S02]  /*7a90*/  ISETP.GE.AND P2, PT, R23, 0x8a, PT ;  /* 0x0000008a1700780c */ /* 0x000fe40003f46270 */
[----:B------:R-:W-:Y:S02]  /*7aa0*/  @P3 LOP3.LUT R0, R0, 0x1000000, RZ, 0xfc, !PT ;  /* 0x0100000000003812 */ /* 0x000fe400078efcff */
[----:B------:R-:W-:Y:S02]  /*7ab0*/  ISETP.GT.AND P3, PT, R19, 0x89, !P2 ;  /* 0x000000891300780c */ /* 0x000fe40005764270 */
[----:B------:R-:W-:Y:S02]  /*7ac0*/  LOP3.LUT R0, R0, 0xfffffffe, RZ, 0xc0, !PT ;  /* 0xfffffffe00007812 */ /* 0x000fe400078ec0ff */
        /* <DEDUP_REMOVED lines=14> */
[----:B------:R-:W-:-:S13]  /*7bb0*/  ISETP.GE.AND P6, PT, R23, 0x1, PT ;  /* 0x000000011700780c */ /* 0x000fda0003fc6270 */
[----:B------:R-:W-:Y:S02]  /*7bc0*/  @P6 LOP3.LUT R0, R0, 0x1, RZ, 0xfc, !PT ;  /* 0x0000000100006812 */ /* 0x000fe400078efcff */
[----:B------:R-:W-:Y:S02]  /*7bd0*/  ISETP.GT.AND P6, PT, R19, RZ, !P6 ;  /* 0x000000ff1300720c */ /* 0x000fe400077c4270 */
[----:B------:R-:W-:Y:S02]  /*7be0*/  LOP3.LUT R0, R0, 0xf7ffffff, RZ, 0xc0, !PT ;  /* 0xf7ffffff00007812 */ /* 0x000fe400078ec0ff */
[----:B------:R-:W-:-:S04]  /*7bf0*/  ISETP.LT.OR P6, PT, R13, 0x1, P6 ;  /* 0x000000010d00780c */ /* 0x000fc800037c1670 */
[----:B------:R-:W-:Y:S02]  /*7c00*/  FSEL R15, R152, -INF , !P6 ;  /* 0xff800000980f7808 */ /* 0x000fe40007000000 */
[----:B------:R-:W-:-:S13]  /*7c10*/  ISETP.GE.AND P6, PT, R23, 0x9a, PT ;  /* 0x0000009a1700780c */ /* 0x000fda0003fc6270 */
[----:B------:R-:W-:Y:S02]  /*7c20*/  @P6 LOP3.LUT R0, R0, 0x8000000, RZ, 0xfc, !PT ;  /* 0x0800000000006812 */ /* 0x000fe400078efcff */
[----:B------:R-:W-:Y:S02]  /*7c30*/  ISETP.GT.AND P6, PT, R19, 0x99, !P6 ;  /* 0x000000991300780c */ /* 0x000fe400077c4270 */
[----:B------:R-:W0:Y:S02]  /*7c40*/  SHFL.IDX PT, R19, R14, 0x1, 0x1c1f ;  /* 0x003c1f000e137f89 */ /* 0x000e2400000e0000 */
[----:B------:R-:W-:-:S04]  /*7c50*/  ISETP.LT.OR P6, PT, R13, 0x9a, P6 ;  /* 0x0000009a0d00780c */ /* 0x000fc800037c1670 */
[----:B------:R-:W-:Y:S02]  /*7c60*/  FSEL R101, R101, -INF , !P6 ;  /* 0xff80000065657808 */ /* 0x000fe40007000000 */
[----:B------:R-:W-:Y:S01]  /*7c70*/  PLOP3.LUT P6, PT, PT, PT, UP0, 0x40, 0x0 ;  /* 0x000000000000781c */ /* 0x000fe20003fce808 */
[--C-:B0-----:R-:W-:Y:S02]  /*7c80*/  IMAD.IADD R13, R21, 0x1, R19.reuse ;  /* 0x00000001150d7824 */ /* 0x101fe400078e0213 */
[----:B------:R-:W-:-:S10]  /*7c90*/  IMAD.IADD R168, R168, 0x1, R19 ;  /* 0x00000001a8a87824 */ /* 0x000fd400078e0213 */
[----:B------:R-:W-:Y:S05]  /*7ca0*/  @P6 BRA `(.L_x_1194) ;  /* 0x0000000000586947 */ /* 0x000fea0003800000 */
        /* <DEDUP_REMOVED lines=13> */
.L_x_1196:
[----:B------:R-:W-:-:S05]  /*7d80*/  IMAD.U32 R22, RZ, RZ, UR51 ;  /* 0x00000033ff167e24 */ /* 0x000fca000f8e00ff */
[----:B------:R-:W-:-:S13]  /*7d90*/  ISETP.NE.AND P6, PT, R22, 0x1, PT ;  /* 0x000000011600780c */ /* 0x000fda0003fc5270 */
[----:B------:R-:W0:Y:S02]  /*7da0*/  @P6 LDC.64 R20, c[0x0][0x9e8] ;  /* 0x00027a00ff146b82 */ /* 0x000e240000000a00 */
[----:B0-----:R-:W-:-:S05]  /*7db0*/  @P6 IMAD.HI.U32 R20, R14, R20, RZ ;  /* 0x000000140e146227 */ /* 0x001fca00078e00ff */
[----:B------:R-:W-:-:S07]  /*7dc0*/  @P6 SHF.R.U32.HI R14, RZ, R21, R20 ;  /* 0x00000015ff0e6219 */ /* 0x000fce0000011614 */
.L_x_1197:
[----:B------:R-:W-:Y:S05]  /*7dd0*/  BSYNC B0 ;  /* 0x0000000000007941 */ /* 0x000fea0003800000 */
.L_x_1195:
[----:B------:R-:W-:-:S05]  /*7de0*/  IMAD R9, R14, R22, R9 ;  /* 0x000000160e097224 */ /* 0x000fca00078e0209 */
[----:B------:R-:W-:Y:S02]  /*7df0*/  VIADDMNMX R13, R9, R22, R13, PT ;  /* 0x00000016090d7246 */ /* 0x000fe4000380010d */
[----:B------:R-:W-:-:S07]  /*7e00*/  VIMNMX R168, R168, R9, !PT ;  /* 0x00000009a8a87248 */ /* 0x000fce0007fe0100 */
.L_x_1194:
[----:B------:R-:W-:Y:S01]  /*7e10*/  ISETP.GT.AND P1, PT, R168, 0x20, !P1 ;  /* 0x00000020a800780c */ /* 0x000fe20004f24270 */
[----:B------:R-:W-:Y:S01]  /*7e20*/  IMAD.U32 R170, RZ, RZ, UR39 ;  /* 0x00000027ffaa7e24 */ /* 0x000fe2000f8e00ff */
[----:B------:R-:W-:Y:S02]  /*7e30*/  LOP3.LUT P6, RZ, R0, 0x20000, RZ, 0xc0, !PT ;  /* 0x0002000000ff7812 */ /* 0x000fe400078cc0ff */
[----:B------:R-:W-:Y:S02]  /*7e40*/  ISETP.LT.OR P1, PT, R13, 0x21, P1 ;  /* 0x000000210d00780c */ /* 0x000fe40000f21670 */
[----:B------:R-:W-:Y:S02]  /*7e50*/  FMNMX.FTZ R14, R15, R10, !PT ;  /* 0x0000000a0f0e7209 */ /* 0x000fe40007810000 */
[----:B------:R-:W-:Y:S02]  /*7e60*/  FSEL R138, R138, -INF , !P1 ;  /* 0xff8000008a8a7808 */ /* 0x000fe40004800000 */
[----:B------:R-:W-:-:S02]  /*7e70*/  LOP3.LUT P1, RZ, R0, 0x2, RZ, 0xc0, !PT ;  /* 0x0000000200ff7812 */ /* 0x000fc4000782c0ff */
[----:B------:R-:W-:Y:S02]  /*7e80*/  FMNMX.FTZ R9, R153, R14, !PT ;  /* 0x0000000e99097209 */ /* 0x000fe40007810000 */
[----:B------:R-:W-:Y:S02]  /*7e90*/  ISETP.GT.AND P1, PT, R168, 0x21, !P1 ;  /* 0x00000021a800780c */ /* 0x000fe40004f24270 */
[----:B------:R-:W-:Y:S02]  /*7ea0*/  FMNMX.FTZ R14, R156, R9, !PT ;  /* 0x000000099c0e7209 */ /* 0x000fe40007810000 */
[----:B------:R-:W-:Y:S02]  /*7eb0*/  ISETP.LT.OR P1, PT, R13, 0x22, P1 ;  /* 0x000000220d00780c */ /* 0x000fe40000f21670 */
[----:B------:R-:W-:Y:S02]  /*7ec0*/  FMNMX.FTZ R9, R157, R14, !PT ;  /* 0x0000000e9d097209 */ /* 0x000fe40007810000 */
[----:B------:R-:W-:-:S02]  /*7ed0*/  FSEL R139, R139, -INF , !P1 ;  /* 0xff8000008b8b7808 */ /* 0x000fc40004800000 */
[----:B------:R-:W-:Y:S02]  /*7ee0*/  LOP3.LUT P1, RZ, R0, 0x4, RZ, 0xc0, !PT ;  /* 0x0000000400ff7812 */ /* 0x000fe4000782c0ff */
[----:B------:R-:W-:Y:S02]  /*7ef0*/  FMNMX.FTZ R14, R160, R9, !PT ;  /* 0x00000009a00e7209 */ /* 0x000fe40007810000 */
[----:B------:R-:W-:Y:S02]  /*7f00*/  ISETP.GT.AND P1, PT, R168, 0x28, !P1 ;  /* 0x00000028a800780c */ /* 0x000fe40004f24270 */
[----:B------:R-:W-:Y:S02]  /*7f10*/  FMNMX.FTZ R9, R161, R14, !PT ;  /* 0x0000000ea1097209 */ /* 0x000fe40007810000 */
[----:B------:R-:W-:Y:S02]  /*7f20*/  ISETP.LT.OR P1, PT, R13, 0x29, P1 ;  /* 0x000000290d00780c */ /* 0x000fe40000f21670 */
[----:B------:R-:W-:-:S02]  /*7f30*/  FMNMX.FTZ R14, R164, R9, !PT ;  /* 0x00000009a40e7209 */ /* 0x000fc40007810000 */
[----:B------:R-:W-:Y:S02]  /*7f40*/  FSEL R142, R142, -INF , !P1 ;  /* 0xff8000008e8e7808 */ /* 0x000fe40004800000 */
[----:B------:R-:W-:Y:S02]  /*7f50*/  LOP3.LUT P1, RZ, R0, 0x8, RZ, 0xc0, !PT ;  /* 0x0000000800ff7812 */ /* 0x000fe4000782c0ff */
[----:B------:R-:W-:Y:S02]  /*7f60*/  FMNMX.FTZ R9, R165, R14, !PT ;  /* 0x0000000ea5097209 */ /* 0x000fe40007810000 */
[----:B------:R-:W-:Y:S02]  /*7f70*/  ISETP.GT.AND P1, PT, R168, 0x29, !P1 ;  /* 0x00000029a800780c */ /* 0x000fe40004f24270 */
[----:B------:R-:W-:Y:S02]  /*7f80*/  FMNMX.FTZ R14, R136, R9, !PT ;  /* 0x00000009880e7209 */ /* 0x000fe40007810000 */
[----:B------:R-:W-:-:S02]  /*7f90*/  ISETP.LT.OR P1, PT, R13, 0x2a, P1 ;  /* 0x0000002a0d00780c */ /* 0x000fc40000f21670 */
[----:B------:R-:W-:Y:S02]  /*7fa0*/  FMNMX.FTZ R9, R137, R14, !PT ;  /* 0x0000000e89097209 */ /* 0x000fe40007810000 */
[----:B------:R-:W-:Y:S02]  /*7fb0*/  FSEL R143, R143, -INF , !P1 ;  /* 0xff8000008f8f7808 */ /* 0x000fe40004800000 */
[----:B------:R-:W-:Y:S02]  /*7fc0*/  LOP3.LUT P1, RZ, R0, 0x10, RZ, 0xc0, !PT ;  /* 0x0000001000ff7812 */ /* 0x000fe4000782c0ff */
[----:B------:R-:W-:Y:S02]  /*7fd0*/  FMNMX.FTZ R14, R140, R9, !PT ;  /* 0x000000098c0e7209 */ /* 0x000fe40007810000 */
[----:B------:R-:W-:Y:S02]  /*7fe0*/  ISETP.GT.AND P1, PT, R168, 0x30, !P1 ;  /* 0x00000030a800780c */ /* 0x000fe40004f24270 */
[----:B------:R-:W-:-:S02]  /*7ff0*/  FMNMX.FTZ R9, R141, R14, !PT ;  /* 0x0000000e8d097209 */ /* 0x000fc40007810000 */
[----:B------:R-:W-:Y:S02]  /*8000*/  ISETP.LT.OR P1, PT, R13, 0x31, P1 ;  /* 0x000000310d00780c */ /* 0x000fe40000f21670 */
[----:B------:R-:W-:Y:S02]  /*8010*/  FMNMX.FTZ R14, R144, R9, !PT ;  /* 0x00000009900e7209 */ /* 0x000fe40007810000 */
[----:B------:R-:W-:Y:S02]  /*8020*/  FSEL R146, R146, -INF , !P1 ;  /* 0xff80000092927808 */ /* 0x000fe40004800000 */
[----:B------:R-:W-:Y:S02]  /*8030*/  LOP3.LUT P1, RZ, R0, 0x800000, RZ, 0xc0, !PT ;  /* 0x0080000000ff7812 */ /* 0x000fe4000782c0ff */
[----:B------:R-:W-:Y:S02]  /*8040*/  FMNMX.FTZ R9, R145, R14, !PT ;  /* 0x0000000e91097209 */ /* 0x000fe40007810000 */
[----:B------:R-:W-:-:S02]  /*8050*/  ISETP.GT.AND P1, PT, R168, 0x31, !P1 ;  /* 0x00000031a800780c */ /* 0x000fc40004f24270 */
[----:B------:R-:W-:Y:S02]  /*8060*/  FMNMX.FTZ R14, R148, R9, !PT ;  /* 0x00000009940e7209 */ /* 0x000fe40007810000 */
[----:B------:R-:W-:Y:S02]  /*8070*/  ISETP.LT.OR P1, PT, R13, 0x32, P1 ;  /* 0x000000320d00780c */ /* 0x000fe40000f21670 */
[----:B------:R-:W-:Y:S02]  /*8080*/  FMNMX.FTZ R9, R149, R14, !PT ;  /* 0x0000000e95097209 */ /* 0x000fe40007810000 */
[----:B------:R-:W-:Y:S02]  /*8090*/  FSEL R147, R147, -INF , !P1 ;  /* 0xff80000093937808 */ /* 0x000fe40004800000 */
[----:B------:R-:W-:Y:S02]  /*80a0*/  LOP3.LUT P1, RZ, R0, 0x400000, RZ, 0xc0, !PT ;  /* 0x0040000000ff7812 */ /* 0x000fe4000782c0ff */
[----:B------:R-:W-:-:S02]  /*80b0*/  FMNMX.FTZ R14, R120, R9, !PT ;  /* 0x00000009780e7209 */ /* 0x000fc40007810000 */
[----:B------:R-:W-:Y:S02]  /*80c0*/  ISETP.GT.AND P1, PT, R168, 0x38, !P1 ;  /* 0x00000038a800780c */ /* 0x000fe40004f24270 */
[----:B------:R-:W-:Y:S02]  /*80d0*/  FMNMX.FTZ R9, R121, R14, !PT ;  /* 0x0000000e79097209 */ /* 0x000fe40007810000 */
        /* <DEDUP_REMOVED lines=28> */
[C---:B------:R-:W-:Y:S02]  /*82a0*/  ISETP.LT.OR P1, PT, R13.reuse, 0x49, P1 ;  /* 0x000000490d00780c */ /* 0x040fe40000f21670 */
[----:B------:R-:W-:Y:S02]  /*82b0*/  FMNMX.FTZ R14, R116, R9, !PT ;  /* 0x00000009740e7209 */ /* 0x000fe40007810000 */
[----:B------:R-:W-:Y:S02]  /*82c0*/  FSEL R126, R126, -INF , !P1 ;  /* 0xff8000007e7e7808 */ /* 0x000fe40004800000 */
[----:B------:R-:W-:Y:S02]  /*82d0*/  ISETP.GT.AND P1, PT, R168, 0x49, !P6 ;  /* 0x00000049a800780c */ /* 0x000fe40007724270 */
[----:B------:R-:W-:Y:S02]  /*82e0*/  LOP3.LUT P6, RZ, R0, 0x40, RZ, 0xc0, !PT ;  /* 0x0000004000ff7812 */ /* 0x000fe400078cc0ff */
        /* <DEDUP_REMOVED lines=19> */
[C---:B------:R-:W-:Y:S02]  /*8420*/  ISETP.GT.AND P1, PT, R168.reuse, 0x58, !P1 ;  /* 0x00000058a800780c */ /* 0x040fe40004f24270 */
[----:B------:R-:W-:Y:S02]  /*8430*/  FMNMX.FTZ R14, R101, R14, !PT ;  /* 0x0000000e650e7209 */ /* 0x000fe40007810000 */
[----:B------:R-:W-:Y:S02]  /*8440*/  ISETP.LT.OR P1, PT, R13, 0x59, P1 ;  /* 0x000000590d00780c */ /* 0x000fe40000f21670 */
[----:B------:R-:W-:Y:S01]  /*8450*/  ISETP.GT.AND P2, PT, R168, 0x89, !P2 ;  /* 0x00000089a800780c */ /* 0x000fe20005744270 */
[----:B------:R-:W0:Y:S01]  /*8460*/  SHFL.BFLY PT, R9, R14, 0x2, 0x1f ;  /* 0x0c401f000e097f89 */ /* 0x000e2200000e0000 */
[----:B------:R-:W-:Y:S02]  /*8470*/  FSEL R134, R134, -INF , !P1 ;  /* 0xff80000086867808 */ /* 0x000fe40004800000 */
[----:B------:R-:W-:-:S02]  /*8480*/  LOP3.LUT P1, RZ, R0, 0x2000, RZ, 0xc0, !PT ;  /* 0x0000200000ff7812 */ /* 0x000fc4000782c0ff */
[C---:B------:R-:W-:Y:S02]  /*8490*/  ISETP.GT.AND P3, PT, R168.reuse, 0x90, !P3 ;  /* 0x00000090a800780c */ /* 0x040fe40005f64270 */
[C---:B------:R-:W-:Y:S02]  /*84a0*/  ISETP.GT.AND P1, PT, R168.reuse, 0x59, !P1 ;  /* 0x00000059a800780c */ /* 0x040fe40004f24270 */
[C---:B------:R-:W-:Y:S02]  /*84b0*/  ISETP.LT.OR P2, PT, R13.reuse, 0x8a, P2 ;  /* 0x0000008a0d00780c */ /* 0x040fe40001741670 */
[----:B------:R-:W-:Y:S02]  /*84c0*/  ISETP.LT.OR P1, PT, R13, 0x5a, P1 ;  /* 0x0000005a0d00780c */ /* 0x000fe40000f21670 */
[----:B------:R-:W-:Y:S02]  /*84d0*/  ISETP.GT.AND P4, PT, R168, 0x91, !P4 ;  /* 0x00000091a800780c */ /* 0x000fe40006784270 */
[----:B------:R-:W-:-:S02]  /*84e0*/  FSEL R135, R135, -INF , !P1 ;  /* 0xff80000087877808 */ /* 0x000fc40004800000 */
[----:B------:R-:W-:Y:S02]  /*84f0*/  LOP3.LUT P1, RZ, R0, 0x1000, RZ, 0xc0, !PT ;  /* 0x0000100000ff7812 */ /* 0x000fe4000782c0ff */
[C---:B------:R-:W-:Y:S02]  /*8500*/  ISETP.LT.OR P3, PT, R13.reuse, 0x91, P3 ;  /* 0x000000910d00780c */ /* 0x040fe40001f61670 */
[C---:B------:R-:W-:Y:S02]  /*8510*/  ISETP.GT.AND P1, PT, R168.reuse, 0x60, !P1 ;  /* 0x00000060a800780c */ /* 0x040fe40004f24270 */
[----:B------:R-:W-:Y:S02]  /*8520*/  ISETP.GT.AND P5, PT, R168, 0x98, !P5 ;  /* 0x00000098a800780c */ /* 0x000fe40006fa4270 */
[----:B------:R-:W-:Y:S02]  /*8530*/  ISETP.LT.OR P1, PT, R13, 0x61, P1 ;  /* 0x000000610d00780c */ /* 0x000fe40000f21670 */
[----:B0-----:R-:W-:-:S02]  /*8540*/  FMNMX.FTZ R19, R14, R9, !PT ;  /* 0x000000090e137209 */ /* 0x001fc40007810000 */
[----:B------:R-:W-:Y:S02]  /*8550*/  FSEL R106, R106, -INF , !P1 ;  /* 0xff8000006a6a7808 */ /* 0x000fe40004800000 */
[----:B------:R-:W-:Y:S01]  /*8560*/  LOP3.LUT P1, RZ, R0, 0x800, RZ, 0xc0, !PT ;  /* 0x0000080000ff7812 */ /* 0x000fe2000782c0ff */
[----:B------:R-:W0:Y:S01]  /*8570*/  SHFL.BFLY PT, R20, R19, 0x1, 0x1f ;  /* 0x0c201f0013147f89 */ /* 0x000e2200000e0000 */
[C---:B------:R-:W-:Y:S02]  /*8580*/  ISETP.LT.OR P4, PT, R13.reuse, 0x92, P4 ;  /* 0x000000920d00780c */ /* 0x040fe40002781670 */
[----:B------:R-:W-:Y:S02]  /*8590*/  ISETP.GT.AND P1, PT, R168, 0x61, !P1 ;  /* 0x00000061a800780c */ /* 0x000fe40004f24270 */
[----:B------:R-:W-:Y:S02]  /*85a0*/  FSEL R98, R98, -INF , !P3 ;  /* 0xff80000062627808 */ /* 0x000fe40005800000 */
[----:B------:R-:W-:-:S02]  /*85b0*/  ISETP.LT.OR P1, PT, R13, 0x62, P1 ;  /* 0x000000620d00780c */ /* 0x000fc40000f21670 */
[----:B------:R-:W-:Y:S02]  /*85c0*/  ISETP.LT.OR P5, PT, R13, 0x99, P5 ;  /* 0x000000990d00780c */ /* 0x000fe40002fa1670 */
[----:B------:R-:W-:Y:S02]  /*85d0*/  FSEL R107, R107, -INF , !P1 ;  /* 0xff8000006b6b7808 */ /* 0x000fe40004800000 */
[----:B------:R-:W-:Y:S02]  /*85e0*/  LOP3.LUT P1, RZ, R0, 0x400, RZ, 0xc0, !PT ;  /* 0x0000040000ff7812 */ /* 0x000fe4000782c0ff */
[----:B------:R-:W-:Y:S02]  /*85f0*/  FSEL R99, R99, -INF , !P4 ;  /* 0xff80000063637808 */ /* 0x000fe40006000000 */
[----:B------:R-:W-:Y:S02]  /*8600*/  ISETP.GT.AND P1, PT, R168, 0x68, !P1 ;  /* 0x00000068a800780c */ /* 0x000fe40004f24270 */
[----:B------:R-:W-:-:S02]  /*8610*/  FSEL R102, R102, -INF , !P5 ;  /* 0xff80000066667808 */ /* 0x000fc40006800000 */
[----:B------:R-:W-:Y:S02]  /*8620*/  ISETP.LT.OR P1, PT, R13, 0x69, P1 ;  /* 0x000000690d00780c */ /* 0x000fe40000f21670 */
[----:B0-----:R-:W-:Y:S02]  /*8630*/  FMNMX.FTZ R9, R19, R20, !PT ;  /* 0x0000001413097209 */ /* 0x001fe40007810000 */
[----:B------:R-:W-:Y:S02]  /*8640*/  FSEL R110, R110, -INF , !P1 ;  /* 0xff8000006e6e7808 */ /* 0x000fe40004800000 */
[----:B------:R-:W-:Y:S01]  /*8650*/  LOP3.LUT P1, RZ, R0, 0x200, RZ, 0xc0, !PT ;  /* 0x0000020000ff7812 */ /* 0x000fe2000782c0ff */
[----:B------:R-:W-:-:S03]  /*8660*/  FFMA.FTZ R170, R9, R170, -8 ;  /* 0xc100000009aa7423 */ /* 0x000fc600000100aa */
[----:B------:R-:W-:-:S04]  /*8670*/  ISETP.GT.AND P1, PT, R168, 0x69, !P1 ;  /* 0x00000069a800780c */ /* 0x000fc80004f24270 */
[----:B------:R-:W-:-:S04]  /*8680*/  ISETP.LT.OR P1, PT, R13, 0x6a, P1 ;  /* 0x0000006a0d00780c */ /* 0x000fc80000f21670 */
[----:B------:R-:W-:Y:S02]  /*8690*/  FSEL R111, R111, -INF , !P1 ;  /* 0xff8000006f6f7808 */ /* 0x000fe40004800000 */
[----:B------:R-:W-:-:S04]  /*86a0*/  LOP3.LUT P1, RZ, R0, 0x100, RZ, 0xc0, !PT ;  /* 0x0000010000ff7812 */ /* 0x000fc8000782c0ff */
[----:B------:R-:W-:-:S04]  /*86b0*/  ISETP.GT.AND P1, PT, R168, 0x70, !P1 ;  /* 0x00000070a800780c */ /* 0x000fc80004f24270 */
[----:B------:R-:W-:-:S04]  /*86c0*/  ISETP.LT.OR P1, PT, R13, 0x71, P1 ;  /* 0x000000710d00780c */ /* 0x000fc80000f21670 */
[----:B------:R-:W-:Y:S02]  /*86d0*/  FSEL R114, R114, -INF , !P1 ;  /* 0xff80000072727808 */ /* 0x000fe40004800000 */
[----:B------:R-:W-:-:S04]  /*86e0*/  LOP3.LUT P1, RZ, R0, 0x80, RZ, 0xc0, !PT ;  /* 0x0000008000ff7812 */ /* 0x000fc8000782c0ff */
[----:B------:R-:W-:-:S04]  /*86f0*/  ISETP.GT.AND P1, PT, R168, 0x71, !P1 ;  /* 0x00000071a800780c */ /* 0x000fc80004f24270 */
[----:B------:R-:W-:-:S04]  /*8700*/  ISETP.LT.OR P1, PT, R13, 0x72, P1 ;  /* 0x000000720d00780c */ /* 0x000fc80000f21670 */
[----:B------:R-:W-:Y:S02]  /*8710*/  FSEL R115, R115, -INF , !P1 ;  /* 0xff80000073737808 */ /* 0x000fe40004800000 */
[----:B------:R-:W-:Y:S02]  /*8720*/  ISETP.GT.AND P1, PT, R168, 0x78, !P6 ;  /* 0x00000078a800780c */ /* 0x000fe40007724270 */
[----:B------:R-:W-:Y:S02]  /*8730*/  LOP3.LUT P6, RZ, R0, 0x1000000, RZ, 0xc0, !PT ;  /* 0x0100000000ff7812 */ /* 0x000fe400078cc0ff */
        /* <DEDUP_REMOVED lines=46> */
[----:B------:R-:W-:Y:S02]  /*8a20*/  ISETP.GT.AND P1, PT, R168, RZ, !P6 ;  /* 0x000000ffa800720c */ /* 0x000fe40007724270 */
[----:B------:R-:W-:Y:S02]  /*8a30*/  LOP3.LUT P6, RZ, R0, 0x8000000, RZ, 0xc0, !PT ;  /* 0x0800000000ff7812 */ /* 0x000fe400078cc0ff */
[----:B------:R-:W-:Y:S02]  /*8a40*/  ISETP.LT.OR P1, PT, R13, 0x1, P1 ;  /* 0x000000010d00780c */ /* 0x000fe40000f21670 */
[----:B------:R-:W-:Y:S02]  /*8a50*/  ISETP.GT.AND P6, PT, R168, 0x99, !P6 ;  /* 0x00000099a800780c */ /* 0x000fe400077c4270 */
[----:B------:R-:W-:-:S02]  /*8a60*/  FSEL R154, R154, -INF , !P1 ;  /* 0xff8000009a9a7808 */ /* 0x000fc40004800000 */
[----:B------:R-:W-:Y:S02]  /*8a70*/  FSETP.NEU.FTZ.AND P1, PT, R9, -INF , PT ;  /* 0xff8000000900780b */ /* 0x000fe40003f3d000 */
[----:B------:R-:W-:Y:S02]  /*8a80*/  ISETP.LT.OR P6, PT, R13, 0x9a, P6 ;  /* 0x0000009a0d00780c */ /* 0x000fe400037c1670 */
[----:B------:R-:W-:Y:S02]  /*8a90*/  FSEL R170, R170, RZ, P1 ;  /* 0x000000ffaaaa7208 */ /* 0x000fe40000800000 */
[----:B------:R-:W-:-:S03]  /*8aa0*/  FSEL R103, R103, -INF , !P6 ;  /* 0xff80000067677808 */ /* 0x000fc60007000000 */
[--C-:B------:R-:W-:Y:S01]  /*8ab0*/  FFMA.FTZ R19, R156, UR39, -R170.reuse ;  /* 0x000000279c137c23 */ /* 0x100fe200080108aa */
[----:B------:R-:W-:Y:S01]  /*8ac0*/  FMNMX.FTZ R156, R154, R11, !PT ;  /* 0x0000000b9a9c7209 */ /* 0x000fe20007810000 */
[--C-:B------:R-:W-:Y:S01]  /*8ad0*/  FFMA.FTZ R14, R153, UR39, -R170.reuse ;  /* 0x00000027990e7c23 */ /* 0x100fe200080108aa */
[----:B------:R-:W-:-:S01]  /*8ae0*/  FFMA.FTZ R20, R157, UR39, -R170 ;  /* 0x000000279d147c23 */ /* 0x000fc200080108aa */
[--C-:B------:R-:W-:Y:S01]  /*8af0*/  FFMA.FTZ R157, R105, UR39, -R170.reuse ;  /* 0x00000027699d7c23 */ /* 0x100fe200080108aa */
[----:B------:R-:W-:Y:S01]  /*8b00*/  FMNMX.FTZ R153, R155, R156, !PT ;  /* 0x0000009c9b997209 */ /* 0x000fe20007810000 */
[--C-:B------:R-:W-:Y:S01]  /*8b10*/  FFMA.FTZ R15, R15, UR39, -R170.reuse ;  /* 0x000000270f0f7c23 */ /* 0x100fe200080108aa */
[----:B------:R-:W-:Y:S01]  /*8b20*/  FSEL R105, R95, -INF , !P2 ;  /* 0xff8000005f697808 */ /* 0x000fe20005000000 */
[--C-:B------:R-:W-:Y:S01]  /*8b30*/  FFMA.FTZ R21, R160, UR39, -R170.reuse ;  /* 0x00000027a0157c23 */ /* 0x100fe200080108aa */
[----:B------:R-:W-:Y:S01]  /*8b40*/  FMNMX.FTZ R156, R158, R153, !PT ;  /* 0x000000999e9c7209 */ /* 0x000fe20007810000 */
[--C-:B------:R-:W-:Y:S01]  /*8b50*/  FFMA.FTZ R22, R161, UR39, -R170.reuse ;  /* 0x00000027a1167c23 */ /* 0x100fe200080108aa */
[----:B------:R-:W-:-:S01]  /*8b60*/  FFMA.FTZ R23, R164, UR39, -R170 ;  /* 0x00000027a4177c23 */ /* 0x000fc200080108aa */
        /* <DEDUP_REMOVED lines=42> */
[----:B------:R-:W-:Y:S01]  /*8e10*/  FFMA.FTZ R170, R101, UR39, -R170 ;  /* 0x0000002765aa7c23 */ /* 0x000fe200080108aa */
[----:B------:R-:W-:Y:S01]  /*8e20*/  FSEL R101, R9, RZ, P1 ;  /* 0x000000ff09657208 */ /* 0x000fe20000800000 */
[----:B------:R-:W-:Y:S01]  /*8e30*/  MUFU.EX2 R15, R15 ;  /* 0x0000000f000f7308 */ /* 0x000fe20000000800 */
[----:B------:R-:W-:-:S03]  /*8e40*/  FMNMX.FTZ R156, R150, R153, !PT ;  /* 0x00000099969c7209 */ /* 0x000fc60007810000 */
[----:B------:R-:W-:Y:S01]  /*8e50*/  FADD.FTZ R10, -R101, R10 ;  /* 0x0000000a650a7221 */ /* 0x000fe20000010100 */
[----:B------:R-:W-:-:S03]  /*8e60*/  FMNMX.FTZ R153, R151, R156, !PT ;  /* 0x0000009c97997209 */ /* 0x000fc60007810000 */
[----:B------:R-:W-:Y:S01]  /*8e70*/  MUFU.EX2 R14, R14 ;  /* 0x0000000e000e7308 */ /* 0x000fe20000000800 */
[----:B------:R-:W-:-:S04]  /*8e80*/  FMNMX.FTZ R156, R122, R153, !PT ;  /* 0x000000997a9c7209 */ /* 0x000fc80007810000 */
[----:B------:R-:W-:-:S03]  /*8e90*/  FMNMX.FTZ R153, R123, R156, !PT ;  /* 0x0000009c7b997209 */ /* 0x000fc60007810000 */
[----:B------:R-:W-:Y:S01]  /*8ea0*/  MUFU.EX2 R19, R19 ;  /* 0x0000001300137308 */ /* 0x000fe20000000800 */
[----:B------:R-:W-:-:S04]  /*8eb0*/  FMNMX.FTZ R156, R126, R153, !PT ;  /* 0x000000997e9c7209 */ /* 0x000fc80007810000 */
[----:B------:R-:W-:-:S03]  /*8ec0*/  FMNMX.FTZ R153, R127, R156, !PT ;  /* 0x0000009c7f997209 */ /* 0x000fc60007810000 */
[----:B------:R0:W-:Y:S01]  /*8ed0*/  MUFU.EX2 R95, R157 ;  /* 0x0000009d005f7308 */ /* 0x0001e20000000800 */
[----:B------:R-:W-:-:S04]  /*8ee0*/  FMNMX.FTZ R156, R130, R153, !PT ;  /* 0x00000099829c7209 */ /* 0x000fc80007810000 */
[----:B------:R-:W-:-:S03]  /*8ef0*/  FMNMX.FTZ R153, R131, R156, !PT ;  /* 0x0000009c83997209 */ /* 0x000fc60007810000 */
        /* <DEDUP_REMOVED lines=27> */
[----:B------:R-:W-:Y:S02]  /*90b0*/  MUFU.EX2 R144, R144 ;  /* 0x0000009000907308 */ /* 0x000fe40000000800 */
[----:B------:R-:W1:Y:S06]  /*90c0*/  SHFL.BFLY PT, R13, R156, 0x2, 0x1f ;  /* 0x0c401f009c0d7f89 */ /* 0x000e6c00000e0000 */
[----:B------:R-:W-:Y:S08]  /*90d0*/  MUFU.EX2 R145, R145 ;  /* 0x0000009100917308 */ /* 0x000ff00000000800 */
[----:B------:R-:W-:Y:S08]  /*90e0*/  MUFU.EX2 R148, R148 ;  /* 0x0000009400947308 */ /* 0x000ff00000000800 */
[----:B------:R-:W-:Y:S01]  /*90f0*/  MUFU.EX2 R149, R149 ;  /* 0x0000009500957308 */ /* 0x000fe20000000800 */
[----:B-1----:R-:W-:-:S05]  /*9100*/  FMNMX.FTZ R13, R156, R13, !PT ;  /* 0x0000000d9c0d7209 */ /* 0x002fca0007810000 */
[----:B------:R-:W1:Y:S02]  /*9110*/  SHFL.BFLY PT, R156, R13, 0x1, 0x1f ;  /* 0x0c201f000d9c7f89 */ /* 0x000e6400000e0000 */
[----:B------:R-:W-:Y:S08]  /*9120*/  MUFU.EX2 R120, R120 ;  /* 0x0000007800787308 */ /* 0x000ff00000000800 */
[----:B------:R-:W-:Y:S08]  /*9130*/  MUFU.EX2 R121, R121 ;  /* 0x0000007900797308 */ /* 0x000ff00000000800 */
[----:B------:R-:W-:Y:S01]  /*9140*/  MUFU.EX2 R124, R124 ;  /* 0x0000007c007c7308 */ /* 0x000fe20000000800 */
[----:B-1----:R-:W-:Y:S01]  /*9150*/  FMNMX.FTZ R13, R13, R156, !PT ;  /* 0x0000009c0d0d7209 */ /* 0x002fe20007810000 */
[----:B------:R-:W-:-:S06]  /*9160*/  IMAD.U32 R156, RZ, RZ, UR39 ;  /* 0x00000027ff9c7e24 */ /* 0x000fcc000f8e00ff */
[----:B------:R-:W-:Y:S01]  /*9170*/  MUFU.EX2 R125, R125 ;  /* 0x0000007d007d7308 */ /* 0x000fe20000000800 */
[C---:B------:R-:W-:Y:S01]  /*9180*/  FSETP.NEU.FTZ.AND P1, PT, R13.reuse, -INF , PT ;  /* 0xff8000000d00780b */ /* 0x040fe20003f3d000 */
[C---:B------:R-:W-:Y:S01]  /*9190*/  FFMA.FTZ R153, R13.reuse, R156, -8 ;  /* 0xc10000000d997423 */ /* 0x040fe2000001009c */
[----:B------:R-:W-:Y:S02]  /*91a0*/  FMUL.FTZ R156, R10, UR39 ;  /* 0x000000270a9c7c20 */ /* 0x000fe40008410000 */
[----:B------:R-:W-:Y:S02]  /*91b0*/  FSEL R164, R13, RZ, P1 ;  /* 0x000000ff0da47208 */ /* 0x000fe40000800000 */
[----:B------:R-:W-:Y:S01]  /*91c0*/  FSEL R10, R153, RZ, P1 ;  /* 0x000000ff990a7208 */ /* 0x000fe20000800000 */
[----:B------:R-:W-:Y:S02]  /*91d0*/  MUFU.EX2 R128, R128 ;  /* 0x0000008000807308 */ /* 0x000fe40000000800 */
[----:B------:R-:W-:-:S02]  /*91e0*/  FADD.FTZ R164, -R164, R11 ;  /* 0x0000000ba4a47221 */ /* 0x000fc40000010100 */
[--C-:B------:R-:W-:Y:S01]  /*91f0*/  FFMA.FTZ R154, R154, UR39, -R10.reuse ;  /* 0x000000279a9a7c23 */ /* 0x100fe2000801080a */
[----:B------:R-:W-:-:S01]  /*9200*/  FFMA.FTZ R153, R155, UR39, -R10 ;  /* 0x000000279b997c23 */ /* 0x000fc2000801080a */
[----:B------:R-:W-:Y:S01]  /*9210*/  FMUL.FTZ R161, R164, UR39 ;  /* 0x00000027a4a17c20 */ /* 0x000fe20008410000 */
[----:B------:R-:W-:-:S01]  /*9220*/  FFMA.FTZ R155, R158, UR39, -R10 ;  /* 0x000000279e9b7c23 */ /* 0x000fc2000801080a */
[----:B------:R-:W1:Y:S01]  /*9230*/  MUFU.EX2 R156, R156 ;  /* 0x0000009c009c7308 */ /* 0x000e620000000800 */
[----:B------:R-:W-:-:S01]  /*9240*/  FFMA.FTZ R158, R159, UR39, -R10 ;  /* 0x000000279f9e7c23 */ /* 0x000fc2000801080a */
[--C-:B0-----:R-:W-:Y:S01]  /*9250*/  FFMA.FTZ R157, R162, UR39, -R10.reuse ;  /* 0x00000027a29d7c23 */ /* 0x101fe2000801080a */
        /* <DEDUP_REMOVED lines=14> */
[----:B-1----:R-:W-:-:S01]  /*9340*/  FFMA.FTZ R165, R156, R6, R15 ;  /* 0x000000069ca57223 */ /* 0x002fc2000001000f */
[--C-:B------:R-:W-:Y:S01]  /*9350*/  FFMA.FTZ R143, R143, UR39, -R10.reuse ;  /* 0x000000278f8f7c23 */ /* 0x100fe2000801080a */
[----:B------:R-:W-:-:S01]  /*9360*/  FFMA.FTZ R146, R146, UR39, -R10 ;  /* 0x0000002792927c23 */ /* 0x000fc2000801080a */
[----:B------:R-:W-:Y:S01]  /*9370*/  FFMA.FTZ R147, R147, UR39, -R10 ;  /* 0x0000002793937c23 */ /* 0x000fe2000801080a */
[----:B------:R-:W-:-:S01]  /*9380*/  FADD.FTZ R164, R14, R165 ;  /* 0x000000a50ea47221 */ /* 0x000fc20000010000 */
[--C-:B------:R-:W-:Y:S01]  /*9390*/  FFMA.FTZ R150, R150, UR39, -R10.reuse ;  /* 0x0000002796967c23 */ /* 0x100fe2000801080a */
[----:B------:R-:W-:-:S01]  /*93a0*/  FFMA.FTZ R151, R151, UR39, -R10 ;  /* 0x0000002797977c23 */ /* 0x000fc2000801080a */
        /* <DEDUP_REMOVED lines=9> */
[----:B0-----:R-:W-:-:S01]  /*9440*/  FFMA.FTZ R6, R161, R3, R154 ;  /* 0x00000003a1067223 */ /* 0x001fc2000001009a */
[----:B------:R-:W-:Y:S01]  /*9450*/  FADD.FTZ R3, R19, R164 ;  /* 0x000000a413037221 */ /* 0x000fe20000010000 */
[----:B------:R-:W-:-:S01]  /*9460*/  FFMA.FTZ R115, R115, UR39, -R10 ;  /* 0x0000002773737c23 */ /* 0x000fc2000801080a */
[--C-:B------:R-:W-:Y:S01]  /*9470*/  FFMA.FTZ R118, R118, UR39, -R10.reuse ;  /* 0x0000002776767c23 */ /* 0x100fe2000801080a */
[----:B------:R-:W-:-:S01]  /*9480*/  FFMA.FTZ R119, R119, UR39, -R10 ;  /* 0x0000002777777c23 */ /* 0x000fc2000801080a */
[--C-:B------:R-:W-:Y:S01]  /*9490*/  FFMA.FTZ R90, R90, UR39, -R10.reuse ;  /* 0x000000275a5a7c23 */ /* 0x100fe2000801080a */
[----:B------:R-:W-:-:S01]  /*94a0*/  FFMA.FTZ R94, R94, UR39, -R10 ;  /* 0x000000275e5e7c23 */ /* 0x000fc2000801080a */
[----:B------:R-:W0:Y:S01]  /*94b0*/  MUFU.EX2 R158, R158 ;  /* 0x0000009e009e7308 */ /* 0x000e220000000800 */
[----:B-1----:R-:W-:-:S01]  /*94c0*/  FADD.FTZ R6, R153, R6 ;  /* 0x0000000699067221 */ /* 0x002fc20000010000 */
[--C-:B------:R-:W-:Y:S01]  /*94d0*/  FFMA.FTZ R91, R91, UR39, -R10.reuse ;  /* 0x000000275b5b7c23 */ /* 0x100fe2000801080a */
[----:B------:R-:W-:-:S01]  /*94e0*/  FFMA.FTZ R105, R105, UR39, -R10 ;  /* 0x0000002769697c23 */ /* 0x000fc2000801080a */
[--C-:B------:R-:W-:Y:S01]  /*94f0*/  FFMA.FTZ R98, R98, UR39, -R10.reuse ;  /* 0x0000002762627c23 */ /* 0x100fe2000801080a */
[----:B------:R-:W-:-:S01]  /*9500*/  FFMA.FTZ R99, R99, UR39, -R10 ;  /* 0x0000002763637c23 */ /* 0x000fc2000801080a */
[--C-:B------:R-:W-:Y:S01]  /*9510*/  FFMA.FTZ R102, R102, UR39, -R10.reuse ;  /* 0x0000002766667c23 */ /* 0x100fe2000801080a */
[----:B------:R-:W-:-:S01]  /*9520*/  FFMA.FTZ R10, R103, UR39, -R10 ;  /* 0x00000027670a7c23 */ /* 0x000fc2000801080a */
[----:B------:R-:W1:Y:S01]  /*9530*/  MUFU.EX2 R157, R157 ;  /* 0x0000009d009d7308 */ /* 0x000e620000000800 */
[----:B--2---:R-:W-:-:S01]  /*9540*/  FADD.FTZ R135, R155, R6 ;  /* 0x000000069b877221 */ /* 0x004fc20000010000 */
[----:B------:R-:W-:-:S04]  /*9550*/  FADD.FTZ R6, R20, R3 ;  /* 0x0000000314067221 */ /* 0x000fc80000010000 */
[----:B------:R-:W-:Y:S02]  /*9560*/  FADD.FTZ R3, R21, R6 ;  /* 0x0000000615037221 */ /* 0x000fe40000010000 */
[----:B------:R-:W2:Y:S01]  /*9570*/  MUFU.EX2 R160, R160 ;  /* 0x000000a000a07308 */ /* 0x000ea20000000800 */
[----:B0-----:R-:W-:-:S01]  /*9580*/  FADD.FTZ R164, R158, R135 ;  /* 0x000000879ea47221 */ /* 0x001fc20000010000 */
[----:B------:R-:W-:-:S04]  /*9590*/  FADD.FTZ R6, R22, R3 ;  /* 0x0000000316067221 */ /* 0x000fc80000010000 */
[----:B------:R-:W-:Y:S02]  /*95a0*/  FADD.FTZ R3, R23, R6 ;  /* 0x0000000617037221 */ /* 0x000fe40000010000 */
[----:B------:R-:W0:Y:S01]  /*95b0*/  MUFU.EX2 R159, R159 ;  /* 0x0000009f009f7308 */ /* 0x000e220000000800 */
[----:B-1----:R-:W-:-:S01]  /*95c0*/  FADD.FTZ R135, R157, R164 ;  /* 0x000000a49d877221 */ /* 0x002fc20000010000 */
[----:B------:R-:W-:-:S04]  /*95d0*/  FADD.FTZ R3, R152, R3 ;  /* 0x0000000398037221 */ /* 0x000fc80000010000 */
[----:B------:R-:W-:Y:S02]  /*95e0*/  FADD.FTZ R6, R136, R3 ;  /* 0x0000000388067221 */ /* 0x000fe40000010000 */
        /* <DEDUP_REMOVED lines=34> */
[----:B------:R-:W-:-:S06]  /*9810*/  FADD.FTZ R135, R125, R6 ;  /* 0x000000067d877221 */ /* 0x000fcc0000010000 */
[----:B------:R-:W1:Y:S01]  /*9820*/  MUFU.EX2 R126, R126 ;  /* 0x0000007e007e7308 */ /* 0x000e620000000800 */
[----:B--2---:R-:W-:-:S07]  /*9830*/  FADD.FTZ R164, R123, R164 ;  /* 0x000000a47ba47221 */ /* 0x004fce0000010000 */
[----:B------:R-:W2:Y:S01]  /*9840*/  MUFU.EX2 R127, R127 ;  /* 0x0000007f007f7308 */ /* 0x000ea20000000800 */
[----:B0-----:R-:W-:-:S01]  /*9850*/  FADD.FTZ R3, R11, R164 ;  /* 0x000000a40b037221 */ /* 0x001fc20000010000 */
[----:B------:R-:W-:-:S06]  /*9860*/  FADD.FTZ R164, R128, R135 ;  /* 0x0000008780a47221 */ /* 0x000fcc0000010000 */
        /* <DEDUP_REMOVED lines=29> */
[----:B------:R-:W-:Y:S01]  /*9a40*/  MUFU.EX2 R114, R114 ;  /* 0x0000007200727308 */ /* 0x000fe20000000800 */
[----:B0-----:R-:W-:-:S07]  /*9a50*/  FADD.FTZ R135, R111, R164 ;  /* 0x000000a46f877221 */ /* 0x001fce0000010000 */
[----:B------:R-:W0:Y:S01]  /*9a60*/  MUFU.EX2 R113, R113 ;  /* 0x0000007100717308 */ /* 0x000e220000000800 */
[----:B-1----:R-:W-:-:S07]  /*9a70*/  FADD.FTZ R6, R112, R3 ;  /* 0x0000000370067221 */ /* 0x002fce0000010000 */
        /* <DEDUP_REMOVED lines=11> */
[----:B-1----:R-:W-:-:S07]  /*9b30*/  FADD.FTZ R6, R88, R3 ;  /* 0x0000000358067221 */ /* 0x002fce0000010000 */
[----:B------:R-:W1:Y:S01]  /*9b40*/  MUFU.EX2 R89, R89 ;  /* 0x0000005900597308 */ /* 0x000e620000000800 */
[----:B0-----:R-:W-:-:S04]  /*9b50*/  FADD.FTZ R94, R114, R135 ;  /* 0x00000087725e7221 */ /* 0x001fc80000010000 */
[----:B------:R-:W-:-:S03]  /*9b60*/  FADD.FTZ R135, R115, R94 ;  /* 0x0000005e73877221 */ /* 0x000fc60000010000 */
[----:B------:R-:W-:Y:S01]  /*9b70*/  MUFU.EX2 R91, R91 ;  /* 0x0000005b005b7308 */ /* 0x000fe20000000800 */
[----:B------:R-:W-:-:S07]  /*9b80*/  FADD.FTZ R94, R118, R135 ;  /* 0x00000087765e7221 */ /* 0x000fce0000010000 */
[----:B------:R-:W0:Y:S01]  /*9b90*/  MUFU.EX2 R92, R92 ;  /* 0x0000005c005c7308 */ /* 0x000e220000000800 */
[----:B-1----:R-:W-:-:S07]  /*9ba0*/  FADD.FTZ R3, R89, R6 ;  /* 0x0000000659037221 */ /* 0x002fce0000010000 */
[----:B------:R-:W1:Y:S08]  /*9bb0*/  MUFU.EX2 R93, R93 ;  /* 0x0000005d005d7308 */ /* 0x000e700000000800 */
[----:B------:R2:W3:Y:S01]  /*9bc0*/  MUFU.EX2 R165, R105 ;  /* 0x0000006900a57308 */ /* 0x0004e20000000800 */
[----:B0-----:R-:W-:-:S07]  /*9bd0*/  FADD.FTZ R6, R92, R3 ;  /* 0x000000035c067221 */ /* 0x001fce0000010000 */
[----:B------:R-:W0:Y:S01]  /*9be0*/  MUFU.EX2 R96, R96 ;  /* 0x0000006000607308 */ /* 0x000e220000000800 */
[----:B--2---:R-:W-:-:S01]  /*9bf0*/  FADD.FTZ R105, R119, R94 ;  /* 0x0000005e77697221 */ /* 0x004fc20000010000 */
[----:B-1----:R-:W-:-:S03]  /*9c00*/  FADD.FTZ R3, R93, R6 ;  /* 0x000000065d037221 */ /* 0x002fc60000010000 */
[----:B------:R-:W-:-:S03]  /*9c10*/  FADD.FTZ R94, R90, R105 ;  /* 0x000000695a5e7221 */ /* 0x000fc60000010000 */
[----:B------:R-:W1:Y:S01]  /*9c20*/  MUFU.EX2 R171, R98 ;  /* 0x0000006200ab7308 */ /* 0x000e620000000800 */
[----:B------:R-:W-:-:S04]  /*9c30*/  FADD.FTZ R94, R91, R94 ;  /* 0x0000005e5b5e7221 */ /* 0x000fc80000010000 */
[----:B------:R-:W-:-:S03]  /*9c40*/  FADD.FTZ R94, R163, R94 ;  /* 0x0000005ea35e7221 */ /* 0x000fc60000010000 */
[----:B------:R-:W2:Y:S01]  /*9c50*/  MUFU.EX2 R97, R97 ;  /* 0x0000006100617308 */ /* 0x000ea20000000800 */
[----:B---3--:R-:W-:-:S01]  /*9c60*/  FADD.FTZ R94, R165, R94 ;  /* 0x0000005ea55e7221 */ /* 0x008fc20000010000 */
[----:B0-----:R-:W-:-:S06]  /*9c70*/  FADD.FTZ R6, R96, R3 ;  /* 0x0000000360067221 */ /* 0x001fcc0000010000 */
        /* <DEDUP_REMOVED lines=9> */
[----:B--2---:R-:W-:-:S01]  /*9d10*/  FADD.FTZ R94, R105, R94 ;  /* 0x0000005e695e7221 */ /* 0x004fc20000010000 */
[----:B0-----:R-:W-:-:S03]  /*9d20*/  FADD.FTZ R6, R101, R6 ;  /* 0x0000000665067221 */ /* 0x001fc60000010000 */
[----:B-1----:R-:W-:Y:S01]  /*9d30*/  FADD.FTZ R3, R98, R94 ;  /* 0x0000005e62037221 */ /* 0x002fe20000010000 */
[----:B------:R-:W-:Y:S06]  /*9d40*/  @!P0 BRA `(.L_x_1198) ;  /* 0x0000000000048947 */ /* 0x000fec0003800000 */
[----:B------:R-:W-:Y:S01]  /*9d50*/  BPT.TRAP 0x1 ;  /* 0x000000040000795c */ /* 0x000fe20000300000 */
.L_x_1198:
[----:B------:R-:W-:Y:S01]  /*9d60*/  ULEA UR6, UR58, UR41, 0x3 ;  /* 0x000000293a067291 */ /* 0x000fe2000f8e183f */
[----:B------:R-:W-:Y:S01]  /*9d70*/  ISETP.GT.AND P1, PT, R12, UR57, PT ;  /* 0x000000390c007c0c */ /* 0x000fe2000bf24270 */
[----:B------:R-:W-:Y:S01]  /*9d80*/  UMOV UR59, UR48 ;  /* 0x00000030003b7c82 */ /* 0x000fe20008000000 */
[----:B------:R-:W-:Y:S01]  /*9d90*/  F2FP.SATFINITE.E4M3.F32.PACK_AB_MERGE_C R19, R20, R19, RZ ;  /* 0x000000131413723e */ /* 0x000fe200048070ff */
[----:B------:R-:W-:Y:S01]  /*9da0*/  UIADD3 UR6, UR6, 0x22860, URZ ;  /* 0x0002286006067890 */ /* 0x000fe2000fffe03f */
[----:B------:R-:W-:Y:S01]  /*9db0*/  F2FP.SATFINITE.E4M3.F32.PACK_AB_MERGE_C R11, R126, R11, RZ ;  /* 0x0000000b7e0b723e */ /* 0x000fe200048070ff */
[----:B------:R-:W-:Y:S01]  /*9dc0*/  UMOV UR58, UR49 ;  /* 0x00000031003a7c82 */ /* 0x000fe20008000000 */
[----:B------:R-:W-:Y:S01]  /*9dd0*/  F2FP.SATFINITE.E4M3.F32.PACK_AB_MERGE_C R10, R165, R163, RZ ;  /* 0x000000a3a50a723e */ /* 0x000fe200048070ff */
[----:B------:R-:W-:Y:S01]  /*9de0*/  UPRMT UR6, UR47, 0x654, UR6 ;  /* 0x000006542f067896 */ /* 0x000fe20008000006 */
[----:B------:R-:W-:Y:S01]  /*9df0*/  F2FP.SATFINITE.E4M3.F32.PACK_AB_MERGE_C R155, R158, R155, RZ ;  /* 0x0000009b9e9b723e */ /* 0x000fe200048070ff */
[-C--:B------:R-:W-:Y:S01]  /*9e00*/  FMUL.FTZ R24, R24, R156.reuse ;  /* 0x0000009c18187220 */ /* 0x080fe20000410000 */
[----:B------:R-:W-:Y:S01]  /*9e10*/  F2FP.SATFINITE.E4M3.F32.PACK_AB_MERGE_C R23, R152, R23, RZ ;  /* 0x000000179817723e */ /* 0x000fe200048070ff */
[-C--:B------:R-:W-:Y:S01]  /*9e20*/  FMUL.FTZ R25, R25, R156.reuse ;  /* 0x0000009c19197220 */ /* 0x080fe20000410000 */
[----:B------:R-:W-:Y:S01]  /*9e30*/  F2FP.SATFINITE.E4M3.F32.PACK_AB_MERGE_C R159, R162, R159, RZ ;  /* 0x0000009fa29f723e */ /* 0x000fe200048070ff */
[----:B------:R-:W-:Y:S01]  /*9e40*/  FMUL.FTZ R28, R28, R156 ;  /* 0x0000009c1c1c7220 */ /* 0x000fe20000410000 */
[----:B------:R-:W-:Y:S01]  /*9e50*/  F2FP.SATFINITE.E4M3.F32.PACK_AB_MERGE_C R140, R141, R140, RZ ;  /* 0x0000008c8d8c723e */ /* 0x000fe200048070ff */
[----:B------:R-:W-:Y:S01]  /*9e60*/  FMUL.FTZ R29, R29, R156 ;  /* 0x0000009c1d1d7220 */ /* 0x000fe20000410000 */
[----:B------:R-:W-:Y:S01]  /*9e70*/  F2FP.SATFINITE.E4M3.F32.PACK_AB_MERGE_C R142, R143, R142, RZ ;  /* 0x0000008e8f8e723e */ /* 0x000fe200048070ff */
[----:B------:R-:W-:Y:S01]  /*9e80*/  SYNCS.ARRIVE.TRANS64.RED.A1T0 RZ, [UR6], RZ ;  /* 0x000000ffffff79a7 */ /* 0x000fe20008100406 */
        /* <DEDUP_REMOVED lines=57> */
[----:B------:R-:W-:Y:S01]  /*a220*/  VIADD R12, R12, 0xffffffff ;  /* 0xffffffff0c0c7836 */ /* 0x000fe20000000000 */
[----:B------:R-:W-:Y:S01]  /*a230*/  F2FP.SATFINITE.E4M3.F32.PACK_AB_MERGE_C R168, R89, R88, R92 ;  /* 0x0000005859a8723e */ /* 0x000fe2000480705c */
[-C--:B------:R-:W-:Y:S01]  /*a240*/  FMUL.FTZ R26, R26, R161.reuse ;  /* 0x000000a11a1a7220 */ /* 0x080fe20000410000 */
[----:B------:R-:W-:Y:S01]  /*a250*/  F2FP.SATFINITE.E4M3.F32.PACK_AB_MERGE_C R170, R97, R96, R100 ;  /* 0x0000006061aa723e */ /* 0x000fe20004807064 */
        /* <DEDUP_REMOVED lines=35> */
.L_x_1180:
[----:B------:R-:W0:Y:S01]  /*a490*/  LDC R11, c[0x0][0x2f0] ;  /* 0x0000bc00ff0b7b82 */ /* 0x000e220000000800 */
[----:B------:R-:W-:Y:S02]  /*a4a0*/  UIADD3 UR54, -UR54, 0x1, URZ ;  /* 0x0000000136367890 */ /* 0x000fe4000fffe13f */
[----:B------:R-:W-:Y:S02]  /*a4b0*/  UISETP.NE.AND UP1, UPT, UR45, URZ, UPT ;  /* 0x0000003f2d00728c */ /* 0x000fe4000bf25270 */
[----:B------:R-:W-:-:S03]  /*a4c0*/  UISETP.NE.AND UP0, UPT, UR44, URZ, UPT ;  /* 0x0000003f2c00728c */ /* 0x000fc6000bf05270 */
[----:B------:R-:W1:Y:S03]  /*a4d0*/  S2UR UR6, SR_CTAID.X ;  /* 0x00000000000679c3 */ /* 0x000e660000002500 */
[----:B------:R-:W-:-:S03]  /*a4e0*/  PLOP3.LUT P1, PT, PT, PT, UP0, 0x40, 0x0 ;  /* 0x000000000000781c */ /* 0x000fc60003f2e808 */
[----:B------:R-:W-:Y:S01]  /*a4f0*/  @UP1 ULDC UR14, c[0x0][0x450] ;  /* 0x00011400000e1ab9 */ /* 0x000fe20000000800 */
[----:B0-----:R-:W-:-:S05]  /*a500*/  IMAD R11, R16, R11, UR54 ;  /* 0x00000036100b7e24 */ /* 0x001fca000f8e020b */
[----:B------:R-:W-:Y:S01]  /*a510*/  R2UR UR11, R11 ;  /* 0x000000000b0b72ca */ /* 0x000fe200000e0000 */
[----:B-1----:R-:W-:-:S03]  /*a520*/  ULEA UR10, UR6, 0x7f, 0x7 ;  /* 0x0000007f060a7891 */ /* 0x002fc6000f8e383f */
[----:B------:R-:W-:Y:S02]  /*a530*/  @UP1 ULDC UR6, c[0x0][0x44c] ;  /* 0x0001130000061ab9 */ /* 0x000fe40000000800 */
[----:B------:R-:W-:-:S04]  /*a540*/  UIMAD.WIDE.U32 UR6, UR10, UR6, URZ ;  /* 0x000000060a0672a5 */ /* 0x000fc8000f8e003f */
[----:B------:R-:W-:-:S04]  /*a550*/  @UP1 USHF.R.U32.HI UR10, URZ, UR14, UR7 ;  /* 0x0000000e3f0a1299 */ /* 0x000fc80008011607 */
[----:B------:R-:W-:-:S03]  /*a560*/  UIADD3 UR10, UR11, UR10, URZ ;  /* 0x0000000a0b0a7290 */ /* 0x000fc6000fffe03f */
[----:B------:R-:W-:Y:S02]  /*a570*/  ULDC UR11, c[0x0][0x9dc] ;  /* 0x00027700000b7ab9 */ /* 0x000fe40000000800 */
[----:B------:R-:W-:Y:S01]  /*a580*/  UIADD3 UR11, UR10, -UR11, URZ ;  /* 0x8000000b0a0b7290 */ /* 0x000fe2000fffe03f */
[----:B------:R-:W-:Y:S11]  /*a590*/  @P1 BRA `(.L_x_1200) ;  /* 0x00000000004c1947 */ /* 0x000ff60003800000 */
[----:B------:R-:W-:-:S06]  /*a5a0*/  UISETP.GT.AND UP0, UPT, UR10, -0x1, UPT ;  /* 0xffffffff0a00788c */ /* 0x000fcc000bf04270 */
[----:B------:R-:W-:-:S13]  /*a5b0*/  PLOP3.LUT P1, PT, PT, PT, UP0, 0x80, 0x0 ;  /* 0x000000000000781c */ /* 0x000fda0003f2f008 */
[----:B------:R-:W-:Y:S05]  /*a5c0*/  @P1 BRA `(.L_x_1201) ;  /* 0x0000000000201947 */ /* 0x000fea0003800000 */
[----:B------:R-:W-:Y:S01]  /*a5d0*/  ULDC UR14, c[0x0][0x9e4] ;  /* 0x00027900000e7ab9 */ /* 0x000fe20000000800 */
[----:B------:R-:W-:Y:S02]  /*a5e0*/  ULOP3.LUT UR10, URZ, UR10, URZ, 0x33, !UPT ;  /* 0x0000000a3f0a7292 */ /* 0x000fe4000f8e333f */
[----:B------:R-:W-:-:S11]  /*a5f0*/  UISETP.NE.AND UP0, UPT, UR14, 0x1, UPT ;  /* 0x000000010e00788c */ /* 0x000fd6000bf05270 */
[----:B------:R-:W-:Y:S02]  /*a600*/  @UP0 ULDC.64 UR16, c[0x0][0x9e8] ;  /* 0x00027a0000100ab9 */ /* 0x000fe40000000a00 */
[----:B------:R-:W-:-:S04]  /*a610*/  UIMAD.WIDE.U32 UR6, UR10, UR16, URZ ;  /* 0x000000100a0672a5 */ /* 0x000fc8000f8e003f */
[----:B------:R-:W-:-:S04]  /*a620*/  @UP0 USHF.R.U32.HI UR10, URZ, UR17, UR7 ;  /* 0x000000113f0a0299 */ /* 0x000fc80008011607 */
[----:B------:R-:W-:Y:S01]  /*a630*/  ULOP3.LUT UR10, URZ, UR10, URZ, 0x33, !UPT ;  /* 0x0000000a3f0a7292 */ /* 0x000fe2000f8e333f */
[----:B------:R-:W-:Y:S11]  /*a640*/  BRA `(.L_x_1202) ;  /* 0x0000000000147947 */ /* 0x000ff60003800000 */
.L_x_1201:
[----:B------:R-:W-:Y:S02]  /*a650*/  ULDC UR14, c[0x0][0x9e4] ;  /* 0x00027900000e7ab9 */ /* 0x000fe40000000800 */
[----:B------:R-:W-:-:S11]  /*a660*/  UISETP.NE.AND UP0, UPT, UR14, 0x1, UPT ;  /* 0x000000010e00788c */ /* 0x000fd6000bf05270 */
[----:B------:R-:W-:Y:S02]  /*a670*/  @UP0 ULDC.64 UR16, c[0x0][0x9e8] ;  /* 0x00027a0000100ab9 */ /* 0x000fe40000000a00 */
[----:B------:R-:W-:-:S04]  /*a680*/  UIMAD.WIDE.U32 UR6, UR10, UR16, URZ ;  /* 0x000000100a0672a5 */ /* 0x000fc8000f8e003f */
[----:B------:R-:W-:-:S12]  /*a690*/  @UP0 USHF.R.U32.HI UR10, URZ, UR17, UR7 ;  /* 0x000000113f0a0299 */ /* 0x000fd80008011607 */
.L_x_1202:
[----:B------:R-:W-:-:S04]  /*a6a0*/  UIMAD UR10, UR10, UR14, URZ ;  /* 0x0000000e0a0a72a4 */ /* 0x000fc8000f8e023f */
[----:B------:R-:W-:-:S04]  /*a6b0*/  UISETP.LT.AND UP0, UPT, UR11, UR10, UPT ;  /* 0x0000000a0b00728c */ /* 0x000fc8000bf01270 */
[----:B------:R-:W-:-:S12]  /*a6c0*/  USEL UR11, UR11, UR10, !UP0 ;  /* 0x0000000a0b0b7287 */ /* 0x000fd8000c000000 */
.L_x_1200:
[----:B------:R-:W-:-:S04]  /*a6d0*/  UIADD3 UR6, UR11, 0x9f, URZ ;  /* 0x0000009f0b067890 */ /* 0x000fc8000fffe03f */
[----:B------:R-:W-:-:S04]  /*a6e0*/  UIMAD.WIDE UR6, UR6, 0x66666667, URZ ;  /* 0x66666667060678a5 */ /* 0x000fc8000f8e023f */
[----:B------:R-:W-:-:S04]  /*a6f0*/  USHF.R.U32.HI UR6, URZ, 0x1f, UR7 ;  /* 0x0000001f3f067899 */ /* 0x000fc80008011607 */
[----:B------:R-:W-:-:S04]  /*a700*/  ULEA.HI.SX32 UR6, UR7, UR6, 0x1a ;  /* 0x0000000607067291 */ /* 0x000fc8000f8fd23f */
[----:B------:R-:W-:-:S04]  /*a710*/  UISETP.LT.AND UP0, UPT, UR40, UR6, UPT ;  /* 0x000000062800728c */ /* 0x000fc8000bf01270 */
[----:B------:R-:W-:-:S06]  /*a720*/  USEL UR51, UR40, UR6, !UP0 ;  /* 0x0000000628337287 */ /* 0x000fcc000c000000 */
[----:B------:R-:W-:-:S13]  /*a730*/  ISETP.GE.AND P1, PT, R12, UR51, PT ;  /* 0x000000330c007c0c */ /* 0x000fda000bf26270 */
[----:B------:R-:W-:Y:S05]  /*a740*/  @!P1 BRA `(.L_x_1203) ;  /* 0x00000028004c9947 */ /* 0x000fea0003800000 */
[----:B------:R-:W-:Y:S01]  /*a750*/  IMAD.MOV.U32 R11, RZ, RZ, R13 ;  /* 0x000000ffff0b7224 */ /* 0x000fe200078e000d */
[----:B------:R-:W-:Y:S01]  /*a760*/  UMOV UR55, UR48 ;  /* 0x0000003000377c82 */ /* 0x000fe20008000000 */
[----:B------:R-:W-:Y:S01]  /*a770*/  IMAD.MOV.U32 R10, RZ, RZ, R9 ;  /* 0x000000ffff0a7224 */ /* 0x000fe200078e0009 */
[----:B------:R-:W-:-:S06]  /*a780*/  UMOV UR54, UR49 ;  /* 0x0000003100367c82 */ /* 0x000fcc0008000000 */
.L_x_1214:
[----:B------:R-:W-:Y:S01]  /*a790*/  ISETP.NE.AND P2, PT, RZ, UR42, PT ;  /* 0x0000002aff007c0c */ /* 0x000fe2000bf45270 */
[----:B------:R-:W-:-:S04]  /*a7a0*/  UISETP.NE.AND UP0, UPT, UR54, 0x1, UPT ;  /* 0x000000013600788c */ /* 0x000fc8000bf05270 */
[----:B------:R-:W-:-:S04]  /*a7b0*/  USEL UR48, URZ, 0x1, UP0 ;  /* 0x000000013f307887 */ /* 0x000fc80008000000 */
[----:B------:R-:W-:-:S04]  /*a7c0*/  ULOP3.LUT UR48, UR55, UR48, URZ, 0x3c, !UPT ;  /* 0x0000003037307292 */ /* 0x000fc8000f8e3c3f */
[----:B------:R-:W-:Y:S08]  /*a7d0*/  @P2 BRA `(.L_x_1204) ;  /* 0x0000000000382947 */ /* 0x000ff00003800000 */
[----:B------:R-:W-:Y:S05]  /*a7e0*/  @!P0 BRA `(.L_x_1205) ;  /* 0x0000000000048947 */ /* 0x000fea0003800000 */
[----:B------:R-:W-:Y:S01]  /*a7f0*/  BPT.TRAP 0x1 ;  /* 0x000000040000795c */ /* 0x000fe20000300000 */
.L_x_1205:
        /* <DEDUP_REMOVED lines=9> */
.L_x_1206:
[----:B-1----:R-:W-:Y:S05]  /*a890*/  @P1 BRA `(.L_x_1204) ;  /* 0x0000000000081947 */ /* 0x002fea0003800000 */
[----:B------:R-:W1:Y:S02]  /*a8a0*/  SYNCS.PHASECHK.TRANS64.TRYWAIT P1, [UR6+0x22830], R9 ;  /* 0x02283009ff0075a7 */ /* 0x000e640008020146 */
[----:B-1----:R-:W-:Y:S05]  /*a8b0*/  @!P1 BRA `(.L_x_1207) ;  /* 0x000000f000c09947 */ /* 0x002fea0003800000 */
.L_x_1204:
        /* <DEDUP_REMOVED lines=134> */
.L_x_1209:
[----:B------:R-:W-:Y:S01]  /*b120*/  ULEA UR6, UR54, UR41, 0x3 ;  /* 0x0000002936067291 */ /* 0x000fe2000f8e183f */
[----:B------:R-:W-:-:S05]  /*b130*/  IMAD.U32 R9, RZ, RZ, UR55 ;  /* 0x00000037ff097e24 */ /* 0x000fca000f8e00ff */
[----:B------:R-:W-:-:S04]  /*b140*/  SHF.L.U32 R9, R9, 0x1f, RZ ;  /* 0x0000001f09097819 */ /* 0x000fc800000006ff */
[----:B------:R0:W1:Y:S01]  /*b150*/  SYNCS.PHASECHK.TRANS64.TRYWAIT P1, [UR6+0x22850], R9 ;  /* 0x02285009ff0075a7 */ /* 0x0000620008020146 */
[----:B------:R-:W-:Y:S05]  /*b160*/  @!P0 BRA `(.L_x_1210) ;  /* 0x0000000000048947 */ /* 0x000fea0003800000 */
[----:B------:R-:W-:Y:S01]  /*b170*/  BPT.TRAP 0x1 ;  /* 0x000000040000795c */ /* 0x000fe20000300000 */
.L_x_1210:
[----:B-1----:R-:W-:Y:S05]  /*b180*/  @P1 BRA `(.L_x_1208) ;  /* 0x0000000000081947 */ /* 0x002fea0003800000 */
[----:B------:R-:W1:Y:S02]  /*b190*/  SYNCS.PHASECHK.TRANS64.TRYWAIT P1, [UR6+0x22850], R9 ;  /* 0x02285009ff0075a7 */ /* 0x000e640008020146 */
[----:B-1----:R-:W-:Y:S05]  /*b1a0*/  @!P1 BRA `(.L_x_1211) ;  /* 0x000000e8009c9947 */ /* 0x002fea0003800000 */
.L_x_1208:
        /* <DEDUP_REMOVED lines=34> */
.L_x_1212:
[----:B------:R-:W-:Y:S01]  /*b3d0*/  FMNMX.FTZ R14, R152, R10, !PT ;  /* 0x0000000a980e7209 */ /* 0x000fe20007810000 */
[----:B------:R-:W-:Y:S01]  /*b3e0*/  ULEA UR6, UR49, UR41, 0x3 ;  /* 0x0000002931067291 */ /* 0x000fe2000f8e183f */
[----:B------:R-:W-:Y:S02]  /*b3f0*/  FMNMX.FTZ R20, R154, R11, !PT ;  /* 0x0000000b9a147209 */ /* 0x000fe40007810000 */
[----:B0-----:R-:W-:Y:S01]  /*b400*/  FMNMX.FTZ R9, R153, R14, !PT ;  /* 0x0000000e99097209 */ /* 0x001fe20007810000 */
        /* <DEDUP_REMOVED lines=87> */
[----:B-1----:R-:W-:Y:S01]  /*b980*/  FMNMX.FTZ R13, R19, R168, !PT ;  /* 0x000000a8130d7209 */ /* 0x002fe20007810000 */
[----:B------:R-:W-:Y:S02]  /*b990*/  IMAD.U32 R168, RZ, RZ, UR39 ;  /* 0x00000027ffa87e24 */ /* 0x000fe4000f8e00ff */
[----:B------:R-:W-:-:S02]  /*b9a0*/  FADD.FTZ R10, -R9, R10 ;  /* 0x0000000a090a7221 */ /* 0x000fc40000010100 */
[----:B------:R-:W-:Y:S02]  /*b9b0*/  FFMA.FTZ R168, R9, R168, -8 ;  /* 0xc100000009a87423 */ /* 0x000fe400000100a8 */
[----:B------:R-:W-:Y:S01]  /*b9c0*/  FMUL.FTZ R21, R10, UR39 ;  /* 0x000000270a157c20 */ /* 0x000fe20008410000 */
[----:B------:R-:W-:Y:S01]  /*b9d0*/  FADD.FTZ R10, -R13, R11 ;  /* 0x0000000b0d0a7221 */ /* 0x000fe20000010100 */
[----:B------:R-:W-:-:S01]  /*b9e0*/  FFMA.FTZ R19, R156, UR39, -R168 ;  /* 0x000000279c137c23 */ /* 0x000fc200080108a8 */
[----:B------:R-:W-:Y:S02]  /*b9f0*/  IMAD.U32 R156, RZ, RZ, UR39 ;  /* 0x00000027ff9c7e24 */ /* 0x000fe4000f8e00ff */
[----:B------:R-:W-:-:S01]  /*ba00*/  FFMA.FTZ R15, R153, UR39, -R168 ;  /* 0x00000027990f7c23 */ /* 0x000fc200080108a8 */
[--C-:B------:R-:W-:Y:S01]  /*ba10*/  FFMA.FTZ R153, R101, UR39, -R168.reuse ;  /* 0x0000002765997c23 */ /* 0x100fe200080108a8 */
[----:B------:R-:W-:-:S01]  /*ba20*/  FFMA.FTZ R14, R152, UR39, -R168 ;  /* 0x00000027980e7c23 */ /* 0x000fc200080108a8 */
[----:B------:R-:W-:Y:S01]  /*ba30*/  FFMA.FTZ R101, R13, R156, -8 ;  /* 0xc10000000d657423 */ /* 0x000fe2000001009c */
[----:B------:R-:W-:-:S01]  /*ba40*/  FFMA.FTZ R20, R157, UR39, -R168 ;  /* 0x000000279d147c23 */ /* 0x000fc200080108a8 */
[----:B------:R-:W-:Y:S01]  /*ba50*/  FMUL.FTZ R10, R10, UR39 ;  /* 0x000000270a0a7c20 */ /* 0x000fe20008410000 */
[----:B------:R0:W-:Y:S01]  /*ba60*/  MUFU.EX2 R11, R21 ;  /* 0x00000015000b7308 */ /* 0x0001e20000000800 */
[----:B------:R-:W-:-:S01]  /*ba70*/  FFMA.FTZ R157, R154, UR39, -R101 ;  /* 0x000000279a9d7c23 */ /* 0x000fc20008010865 */
[--C-:B------:R-:W-:Y:S01]  /*ba80*/  FFMA.FTZ R154, R155, UR39, -R101.reuse ;  /* 0x000000279b9a7c23 */ /* 0x100fe20008010865 */
[----:B------:R-:W-:-:S01]  /*ba90*/  FFMA.FTZ R155, R158, UR39, -R101 ;  /* 0x000000279e9b7c23 */ /* 0x000fc20008010865 */
[--C-:B------:R-:W-:Y:S01]  /*baa0*/  FFMA.FTZ R156, R159, UR39, -R101.reuse ;  /* 0x000000279f9c7c23 */ /* 0x100fe20008010865 */
[----:B------:R-:W-:-:S01]  /*bab0*/  FFMA.FTZ R158, R162, UR39, -R101 ;  /* 0x00000027a29e7c23 */ /* 0x000fc20008010865 */
[----:B------:R-:W-:Y:S01]  /*bac0*/  FFMA.FTZ R22, R161, UR39, -R168 ;  /* 0x00000027a1167c23 */ /* 0x000fe200080108a8 */
[----:B------:R-:W-:-:S01]  /*bad0*/  FFMA.FTZ R159, R163, UR39, -R101 ;  /* 0x00000027a39f7c23 */ /* 0x000fc20008010865 */
[----:B------:R-:W1:Y:S01]  /*bae0*/  MUFU.EX2 R14, R14 ;  /* 0x0000000e000e7308 */ /* 0x000e620000000800 */
[----:B0-----:R-:W-:-:S01]  /*baf0*/  FFMA.FTZ R21, R160, UR39, -R168 ;  /* 0x00000027a0157c23 */ /* 0x001fc200080108a8 */
        /* <DEDUP_REMOVED lines=8> */
[----:B------:R-:W-:Y:S01]  /*bb80*/  FFMA.FTZ R139, R139, UR39, -R101 ;  /* 0x000000278b8b7c23 */ /* 0x000fe20008010865 */
[----:B------:R-:W-:-:S01]  /*bb90*/  FFMA.FTZ R140, R140, UR39, -R168 ;  /* 0x000000278c8c7c23 */ /* 0x000fc200080108a8 */
[----:B------:R-:W-:Y:S01]  /*bba0*/  FFMA.FTZ R142, R142, UR39, -R101 ;  /* 0x000000278e8e7c23 */ /* 0x000fe20008010865 */
[----:B------:R-:W-:-:S01]  /*bbb0*/  FFMA.FTZ R141, R141, UR39, -R168 ;  /* 0x000000278d8d7c23 */ /* 0x000fc200080108a8 */
[----:B------:R-:W-:Y:S01]  /*bbc0*/  FFMA.FTZ R143, R143, UR39, -R101 ;  /* 0x000000278f8f7c23 */ /* 0x000fe20008010865 */
[----:B------:R-:W-:-:S01]  /*bbd0*/  FFMA.FTZ R144, R144, UR39, -R168 ;  /* 0x0000002790907c23 */ /* 0x000fc200080108a8 */
[----:B------:R-:W0:Y:S01]  /*bbe0*/  MUFU.EX2 R157, R157 ;  /* 0x0000009d009d7308 */ /* 0x000e220000000800 */
        /* <DEDUP_REMOVED lines=16> */
[----:B0-----:R-:W-:-:S01]  /*bcf0*/  FFMA.FTZ R3, R10, R3, R157 ;  /* 0x000000030a037223 */ /* 0x001fc2000001009d */
[----:B------:R-:W-:Y:S01]  /*bd00*/  FFMA.FTZ R125, R125, UR39, -R168 ;  /* 0x000000277d7d7c23 */ /* 0x000fe200080108a8 */
[----:B------:R-:W-:-:S01]  /*bd10*/  FFMA.FTZ R127, R127, UR39, -R101 ;  /* 0x000000277f7f7c23 */ /* 0x000fc20008010865 */
[----:B------:R-:W-:Y:S01]  /*bd20*/  FFMA.FTZ R128, R128, UR39, -R168 ;  /* 0x0000002780807c23 */ /* 0x000fe200080108a8 */
[----:B------:R-:W-:-:S01]  /*bd30*/  FFMA.FTZ R130, R130, UR39, -R101 ;  /* 0x0000002782827c23 */ /* 0x000fc20008010865 */
[----:B------:R-:W-:Y:S01]  /*bd40*/  FFMA.FTZ R129, R129, UR39, -R168 ;  /* 0x0000002781817c23 */ /* 0x000fe200080108a8 */
[----:B------:R-:W-:-:S01]  /*bd50*/  FFMA.FTZ R131, R131, UR39, -R101 ;  /* 0x0000002783837c23 */ /* 0x000fc20008010865 */
[----:B------:R-:W0:Y:S01]  /*bd60*/  MUFU.EX2 R19, R19 ;  /* 0x0000001300137308 */ /* 0x000e220000000800 */
[----:B-1----:R-:W-:-:S01]  /*bd70*/  FADD.FTZ R6, R15, R6 ;  /* 0x000000060f067221 */ /* 0x002fc20000010000 */
[----:B------:R-:W-:Y:S01]  /*bd80*/  FFMA.FTZ R132, R132, UR39, -R168 ;  /* 0x0000002784847c23 */ /* 0x000fe200080108a8 */
[----:B------:R-:W-:-:S01]  /*bd90*/  FFMA.FTZ R134, R134, UR39, -R101 ;  /* 0x0000002786867c23 */ /* 0x000fc20008010865 */
[----:B------:R-:W-:Y:S01]  /*bda0*/  FFMA.FTZ R133, R133, UR39, -R168 ;  /* 0x0000002785857c23 */ /* 0x000fe200080108a8 */
[----:B------:R-:W-:-:S01]  /*bdb0*/  FFMA.FTZ R135, R135, UR39, -R101 ;  /* 0x0000002787877c23 */ /* 0x000fc20008010865 */
[----:B------:R-:W-:Y:S01]  /*bdc0*/  FFMA.FTZ R104, R104, UR39, -R168 ;  /* 0x0000002768687c23 */ /* 0x000fe200080108a8 */
[----:B------:R-:W-:-:S01]  /*bdd0*/  FFMA.FTZ R106, R106, UR39, -R101 ;  /* 0x000000276a6a7c23 */ /* 0x000fc20008010865 */
[----:B------:R-:W1:Y:S01]  /*bde0*/  MUFU.EX2 R155, R155 ;  /* 0x0000009b009b7308 */ /* 0x000e620000000800 */
[----:B--2---:R-:W-:-:S01]  /*bdf0*/  FADD.FTZ R162, R154, R3 ;  /* 0x000000039aa27221 */ /* 0x004fc20000010000 */
[----:B------:R-:W-:Y:S01]  /*be00*/  FFMA.FTZ R105, R105, UR39, -R168 ;  /* 0x0000002769697c23 */ /* 0x000fe200080108a8 */
[----:B------:R-:W-:-:S01]  /*be10*/  FFMA.FTZ R107, R107, UR39, -R101 ;  /* 0x000000276b6b7c23 */ /* 0x000fc20008010865 */
[----:B------:R-:W-:Y:S01]  /*be20*/  FFMA.FTZ R108, R108, UR39, -R168 ;  /* 0x000000276c6c7c23 */ /* 0x000fe200080108a8 */
[----:B------:R-:W-:-:S01]  /*be30*/  FFMA.FTZ R110, R110, UR39, -R101 ;  /* 0x000000276e6e7c23 */ /* 0x000fc20008010865 */
[----:B------:R-:W-:Y:S01]  /*be40*/  FFMA.FTZ R109, R109, UR39, -R168 ;  /* 0x000000276d6d7c23 */ /* 0x000fe200080108a8 */
[----:B------:R-:W-:-:S01]  /*be50*/  FFMA.FTZ R111, R111, UR39, -R101 ;  /* 0x000000276f6f7c23 */ /* 0x000fc20008010865 */
[----:B------:R-:W2:Y:S01]  /*be60*/  MUFU.EX2 R20, R20 ;  /* 0x0000001400147308 */ /* 0x000ea20000000800 */
        /* <DEDUP_REMOVED lines=29> */
[----:B------:R-:W-:-:S02]  /*c040*/  FFMA.FTZ R101, R103, UR39, -R101 ;  /* 0x0000002767657c23 */ /* 0x000fc40008010865 */
        /* <DEDUP_REMOVED lines=144> */
.L_x_1213:
        /* <DEDUP_REMOVED lines=113> */
[----:B------:R-:W-:Y:S01]  /*d060*/  F2FP.SATFINITE.E4M3.F32.PACK_AB_MERGE_C R171, R99, R98, R93 ;  /* 0x0000006263ab723e */ /* 0x000fe2000480705d */
[----:B------:R-:W-:Y:S06]  /*d070*/  @P1 BRA `(.L_x_1214) ;  /* 0xffffffd400c41947 */ /* 0x000fec000383ffff */
.L_x_1203:
[----:B------:R-:W-:-:S13]  /*d080*/  ISETP.GE.AND P1, PT, R12, UR40, PT ;  /* 0x000000280c007c0c */ /* 0x000fda000bf26270 */
[----:B------:R-:W-:Y:S05]  /*d090*/  @!P1 BRA `(.L_x_1215) ;  /* 0x0000004400849947 */ /* 0x000fea0003800000 */
[C---:B------:R-:W-:Y:S01]  /*d0a0*/  VIADD R10, R17.reuse, 0x8 ;  /* 0x00000008110a7836 */ /* 0x040fe20000000000 */
[----:B------:R-:W-:Y:S01]  /*d0b0*/  IADD3 R17, -R17, 0xb, RZ ;  /* 0x0000000b11117810 */ /* 0x000fe20007ffe1ff */
[----:B------:R-:W-:Y:S01]  /*d0c0*/  IMAD.MOV.U32 R14, RZ, RZ, R13 ;  /* 0x000000ffff0e7224 */ /* 0x000fe200078e000d */
[----:B------:R-:W-:Y:S01]  /*d0d0*/  UMOV UR58, UR48 ;  /* 0x00000030003a7c82 */ /* 0x000fe20008000000 */
[----:B------:R-:W-:Y:S01]  /*d0e0*/  IMAD.MOV.U32 R11, RZ, RZ, R9 ;  /* 0x000000ffff0b7224 */ /* 0x000fe200078e0009 */
[----:B------:R-:W-:Y:S01]  /*d0f0*/  UMOV UR57, UR49 ;  /* 0x0000003100397c82 */ /* 0x000fe20008000000 */
[----:B------:R-:W-:Y:S01]  /*d100*/  ULDC UR51, c[0x0][0x9e4] ;  /* 0x0002790000337ab9 */ /* 0x000fe20000000800 */
[----:B------:R-:W-:Y:S01]  /*d110*/  ULDC UR56, c[0x0][0x288] ;  /* 0x0000a20000387ab9 */ /* 0x000fe20000000800 */
[----:B------:R-:W-:Y:S01]  /*d120*/  ULDC UR54, c[0x0][0x2f0] ;  /* 0x0000bc0000367ab9 */ /* 0x000fe20000000800 */
[----:B------:R-:W-:-:S05]  /*d130*/  ULDC UR55, c[0x0][0x9e0] ;  /* 0x0002780000377ab9 */ /* 0x000fca0000000800 */
.L_x_1234:
[----:B------:R-:W-:Y:S01]  /*d140*/  UIADD3 UR49, UR57, 0x1, URZ ;  /* 0x0000000139317890 */ /* 0x000fe2000fffe03f */
[----:B------:R-:W-:-:S03]  /*d150*/  ISETP.NE.AND P2, PT, RZ, UR42, PT ;  /* 0x0000002aff007c0c */ /* 0x000fc6000bf45270 */
[----:B------:R-:W-:-:S04]  /*d160*/  UISETP.NE.AND UP0, UPT, UR49, 0x2, UPT ;  /* 0x000000023100788c */ /* 0x000fc8000bf05270 */
[----:B------:R-:W-:Y:S02]  /*d170*/  USEL UR48, URZ, 0x1, UP0 ;  /* 0x000000013f307887 */ /* 0x000fe40008000000 */
[----:B------:R-:W-:Y:S02]  /*d180*/  USEL UR49, UR49, URZ, UP0 ;  /* 0x0000003f31317287 */ /* 0x000fe40008000000 */
[----:B------:R-:W-:Y:S02]  /*d190*/  ULOP3.LUT UR48, UR58, UR48, URZ, 0x3c, !UPT ;  /* 0x000000303a307292 */ /* 0x000fe4000f8e3c3f */
[----:B------:R-:W-:Y:S10]  /*d1a0*/  @P2 BRA `(.L_x_1216) ;  /* 0x00000000002c2947 */ /* 0x000ff40003800000 */
[----:B------:R-:W-:Y:S05]  /*d1b0*/  @!P0 BRA `(.L_x_1217) ;  /* 0x0000000000048947 */ /* 0x000fea0003800000 */
[----:B------:R-:W-:Y:S01]  /*d1c0*/  BPT.TRAP 0x1 ;  /* 0x000000040000795c */ /* 0x000fe20000300000 */
.L_x_1217:
[----:B------:R-:W-:Y:S01]  /*d1d0*/  ULEA UR6, UR49, UR41, 0x3 ;  /* 0x0000002931067291 */ /* 0x000fe2000f8e183f */
[----:B------:R-:W-:-:S05]  /*d1e0*/  IMAD.U32 R9, RZ, RZ, UR48 ;  /* 0x00000030ff097e24 */ /* 0x000fca000f8e00ff */
[----:B------:R-:W-:-:S04]  /*d1f0*/  SHF.L.U32 R9, R9, 0x1f, RZ ;  /* 0x0000001f09097819 */ /* 0x000fc800000006ff */
[----:B------:R0:W1:Y:S01]  /*d200*/  SYNCS.PHASECHK.TRANS64.TRYWAIT P1, [UR6+0x22830], R9 ;  /* 0x02283009ff0075a7 */ /* 0x0000620008020146 */
[----:B------:R-:W-:Y:S05]  /*d210*/  @!P0 BRA `(.L_x_1218) ;  /* 0x0000000000048947 */ /* 0x000fea0003800000 */
[----:B------:R-:W-:Y:S01]  /*d220*/  BPT.TRAP 0x1 ;  /* 0x000000040000795c */ /* 0x000fe20000300000 */
.L_x_1218:
[----:B-1----:R-:W-:Y:S05]  /*d230*/  @P1 BRA `(.L_x_1216) ;  /* 0x0000000000081947 */ /* 0x002fea0003800000 */
[----:B------:R-:W1:Y:S02]  /*d240*/  SYNCS.PHASECHK.TRANS64.TRYWAIT P1, [UR6+0x22830], R9 ;  /* 0x02283009ff0075a7 */ /* 0x000e640008020146 */
[----:B-1----:R-:W-:Y:S05]  /*d250*/  @!P1 BRA `(.L_x_1219) ;  /* 0x000000c800889947 */ /* 0x002fea0003800000 */
.L_x_1216:
[----:B------:R2:W-:Y:S01]  /*d260*/  BAR.SYNC.DEFER_BLOCKING R10, 0x100 ;  /* 0x0004000a0000751d */ /* 0x0005e20000010000 */
[C---:B------:R-:W-:Y:S01]  /*d270*/  R2UR UR16, R4.reuse ;  /* 0x00000000041072ca */ /* 0x040fe200000e0000 */
[----:B------:R-:W-:Y:S01]  /*d280*/  UIMAD UR59, UR49, 0x500, UR46 ;  /* 0x00000500313b78a4 */ /* 0x000fe2000f8e022e */
[C---:B------:R-:W-:Y:S02]  /*d290*/  R2UR UR17, R5.reuse ;  /* 0x00000000051172ca */ /* 0x040fe400000e0000 */
[C---:B------:R-:W-:Y:S01]  /*d2a0*/  R2UR UR20, R4.reuse ;  /* 0x00000000041472ca */ /* 0x040fe200000e0000 */
[----:B------:R-:W-:Y:S01]  /*d2b0*/  UMOV UR19, 0x40000040 ;  /* 0x4000004000137882 */ /* 0x000fe20000000000 */
[C---:B------:R-:W-:Y:S01]  /*d2c0*/  R2UR UR21, R5.reuse ;  /* 0x00000000051572ca */ /* 0x040fe200000e0000 */
[----:B------:R-:W-:Y:S01]  /*d2d0*/  UIADD3 UR22, UR59, 0x100, URZ ;  /* 0x000001003b167890 */ /* 0x000fe2000fffe03f */
[C---:B------:R-:W-:Y:S01]  /*d2e0*/  R2UR UR24, R4.reuse ;  /* 0x00000000041872ca */ /* 0x040fe200000e0000 */
[----:B------:R-:W-:Y:S01]  /*d2f0*/  UMOV UR18, UR59 ;  /* 0x0000003b00127c82 */ /* 0x000fe20008000000 */
[----:B------:R-:W-:Y:S01]  /*d300*/  UMOV UR23, 0x40000040 ;  /* 0x4000004000177882 */ /* 0x000fe20000000000 */
[C---:B------:R-:W-:Y:S01]  /*d310*/  R2UR UR25, R5.reuse ;  /* 0x00000000051972ca */ /* 0x040fe200000e0000 */
[----:B------:R-:W-:Y:S01]  /*d320*/  UIADD3 UR26, UR59, 0x200, URZ ;  /* 0x000002003b1a7890 */ /* 0x000fe2000fffe03f */
[C---:B------:R-:W-:Y:S01]  /*d330*/  R2UR UR28, R4.reuse ;  /* 0x00000000041c72ca */ /* 0x040fe200000e0000 */
[----:B------:R-:W-:Y:S01]  /*d340*/  UMOV UR27, 0x40000040 ;  /* 0x40000040001b7882 */ /* 0x000fe20000000000 */
[C---:B------:R-:W-:Y:S01]  /*d350*/  R2UR UR29, R5.reuse ;  /* 0x00000000051d72ca */ /* 0x040fe200000e0000 */
[----:B------:R-:W-:Y:S01]  /*d360*/  UIADD3 UR30, UR59, 0x300, URZ ;  /* 0x000003003b1e7890 */ /* 0x000fe2000fffe03f */
[----:B------:R-:W-:Y:S01]  /*d370*/  R2UR UR32, R4 ;  /* 0x00000000042072ca */ /* 0x000fe200000e0000 */
[----:B------:R-:W-:Y:S01]  /*d380*/  UMOV UR31, 0x40000040 ;  /* 0x40000040001f7882 */ /* 0x000fe20000000000 */
[----:B------:R-:W-:Y:S01]  /*d390*/  R2UR UR33, R5 ;  /* 0x00000000052172ca */ /* 0x000fe200000e0000 */
        /* <DEDUP_REMOVED lines=107> */
[----:B--2---:R-:W-:Y:S05]  /*da50*/  @P2 BRA `(.L_x_1220) ;  /* 0x00000000002c2947 */ /* 0x004fea0003800000 */
[----:B------:R-:W-:Y:S05]  /*da60*/  @!P0 BRA `(.L_x_1221) ;  /* 0x0000000000048947 */ /* 0x000fea0003800000 */
[----:B------:R-:W-:Y:S01]  /*da70*/  BPT.TRAP 0x1 ;  /* 0x000000040000795c */ /* 0x000fe20000300000 */
.L_x_1221:
[----:B------:R-:W-:Y:S01]  /*da80*/  ULEA UR6, UR57, UR41, 0x3 ;  /* 0x0000002939067291 */ /* 0x000fe2000f8e183f */
[----:B01----:R-:W-:-:S05]  /*da90*/  IMAD.U32 R9, RZ, RZ, UR58 ;  /* 0x0000003aff097e24 */ /* 0x003fca000f8e00ff */
[----:B------:R-:W-:-:S04]  /*daa0*/  SHF.L.U32 R9, R9, 0x1f, RZ ;  /* 0x0000001f09097819 */ /* 0x000fc800000006ff */
[----:B------:R0:W1:Y:S01]  /*dab0*/  SYNCS.PHASECHK.TRANS64.TRYWAIT P1, [UR6+0x22850], R9 ;  /* 0x02285009ff0075a7 */ /* 0x0000620008020146 */
[----:B------:R-:W-:Y:S05]  /*dac0*/  @!P0 BRA `(.L_x_1222) ;  /* 0x0000000000048947 */ /* 0x000fea0003800000 */
[----:B------:R-:W-:Y:S01]  /*dad0*/  BPT.TRAP 0x1 ;  /* 0x000000040000795c */ /* 0x000fe20000300000 */
.L_x_1222:
[----:B-1----:R-:W-:Y:S05]  /*dae0*/  @P1 BRA `(.L_x_1220) ;  /* 0x0000000000081947 */ /* 0x002fea0003800000 */
[----:B------:R-:W1:Y:S02]  /*daf0*/  SYNCS.PHASECHK.TRANS64.TRYWAIT P1, [UR6+0x22850], R9 ;  /* 0x02285009ff0075a7 */ /* 0x000e640008020146 */
[----:B-1----:R-:W-:Y:S05]  /*db00*/  @!P1 BRA `(.L_x_1223) ;  /* 0x000000c000749947 */ /* 0x002fea0003800000 */
.L_x_1220:
        /* <DEDUP_REMOVED lines=33> */
.L_x_1224:
        /* <DEDUP_REMOVED lines=10> */
[----:B01----:R-:W-:Y:S01]  /*ddc0*/  @P1 IMAD.HI.U32 R9, R7, UR7, RZ ;  /* 0x0000000707091c27 */ /* 0x003fe2000f8e00ff */
[----:B------:R-:W-:Y:S01]  /*ddd0*/  @UP1 ULDC UR7, c[0x0][0x450] ;  /* 0x0001140000071ab9 */ /* 0x000fe20000000800 */
[----:B------:R-:W-:Y:S01]  /*dde0*/  PLOP3.LUT P1, PT, PT, PT, UP0, 0x40, 0x0 ;  /* 0x000000000000781c */ /* 0x000fe20003f2e808 */
[----:B------:R-:W-:Y:S02]  /*ddf0*/  SYNCS.ARRIVE.TRANS64.RED.A1T0 RZ, [UR6], RZ ;  /* 0x000000ffffff79a7 */ /* 0x000fe40008100406 */
[----:B------:R-:W-:Y:S01]  /*de00*/  @P2 SHF.R.U32.HI R15, RZ, UR7, R9 ;  /* 0x00000007ff0f2c19 */ /* 0x000fe20008011609 */
[----:B------:R-:W-:-:S04]  /*de10*/  VIADD R9, R23, 0x1 ;  /* 0x0000000117097836 */ /* 0x000fc80000000000 */
[----:B------:R-:W0:Y:S01]  /*de20*/  SHFL.IDX PT, R21, R15, RZ, 0x1c1f ;  /* 0x001c1fff0f157589 */ /* 0x000e2200000e0000 */
[----:B------:R-:W-:-:S05]  /*de30*/  IMAD R9, R8, -0x2, R9 ;  /* 0xfffffffe08097824 */ /* 0x000fca00078e0209 */
[C---:B------:R-:W-:Y:S01]  /*de40*/  IADD3 R13, R9.reuse, -UR56, R18 ;  /* 0x80000038090d7c10 */ /* 0x040fe2000fffe012 */
[----:B------:R-:W-:-:S04]  /*de50*/  VIADD R9, R9, 0xffffffff ;  /* 0xffffffff09097836 */ /* 0x000fc80000000000 */
        /* <DEDUP_REMOVED lines=18> */
.L_x_1227:
[----:B------:R-:W-:-:S05]  /*df80*/  IMAD.U32 R170, RZ, RZ, UR51 ;  /* 0x00000033ffaa7e24 */ /* 0x000fca000f8e00ff */
[----:B------:R-:W-:-:S13]  /*df90*/  ISETP.NE.AND P1, PT, R170, 0x1, PT ;  /* 0x00000001aa00780c */ /* 0x000fda0003f25270 */
[----:B------:R-:W0:Y:S02]  /*dfa0*/  @P1 LDC.64 R172, c[0x0][0x9e8] ;  /* 0x00027a00ffac1b82 */ /* 0x000e240000000a00 */
[----:B0-----:R-:W-:-:S05]  /*dfb0*/  @P1 IMAD.HI.U32 R22, R20, R172, RZ ;  /* 0x000000ac14161227 */ /* 0x001fca00078e00ff */
[----:B------:R-:W-:-:S07]  /*dfc0*/  @P1 SHF.R.U32.HI R20, RZ, R173, R22 ;  /* 0x000000adff141219 */ /* 0x000fce0000011616 */
.L_x_1228:
[----:B------:R-:W-:Y:S05]  /*dfd0*/  BSYNC B0 ;  /* 0x0000000000007941 */ /* 0x000fea0003800000 */
.L_x_1226:
[----:B------:R-:W-:-:S05]  /*dfe0*/  IMAD R20, R20, R170, R9 ;  /* 0x000000aa14147224 */ /* 0x000fca00078e0209 */
[----:B------:R-:W-:Y:S02]  /*dff0*/  VIADDMNMX R13, R20, R170, R13, PT ;  /* 0x000000aa140d7246 */ /* 0x000fe4000380010d */
[----:B------:R-:W-:-:S07]  /*e000*/  VIMNMX R19, R19, R20, !PT ;  /* 0x0000001413137248 */ /* 0x000fce0007fe0100 */
.L_x_1225:
[C---:B------:R-:W-:Y:S01]  /*e010*/  ISETP.GE.AND P2, PT, R23.reuse, 0x2, PT ;  /* 0x000000021700780c */ /* 0x040fe20003f46270 */
[----:B------:R-:W0:Y:S01]  /*e020*/  SHFL.IDX PT, R15, R15, 0x1, 0x1c1f ;  /* 0x003c1f000f0f7f89 */ /* 0x000e2200000e0000 */
[C---:B------:R-:W-:Y:S01]  /*e030*/  ISETP.GE.AND P1, PT, R23.reuse, 0x9, PT ;  /* 0x000000091700780c */ /* 0x040fe20003f26270 */
[----:B------:R-:W-:Y:S01]  /*e040*/  UISETP.NE.AND UP0, UPT, UR44, URZ, UPT ;  /* 0x0000003f2c00728c */ /* 0x000fe2000bf05270 */
        /* <DEDUP_REMOVED lines=225> */
[----:B------:R-:W-:-:S04]  /*ee60*/  ISETP.GT.AND P6, PT, R19, 0x99, !P6 ;  /* 0x000000991300780c */ /* 0x000fc800077c4270 */
[----:B------:R-:W-:Y:S01]  /*ee70*/  ISETP.LT.OR P6, PT, R13, 0x9a, P6 ;  /* 0x0000009a0d00780c */ /* 0x000fe200037c1670 */
[--C-:B0-----:R-:W-:Y:S02]  /*ee80*/  IMAD.IADD R13, R168, 0x1, R15.reuse ;  /* 0x00000001a80d7824 */ /* 0x101fe400078e020f */
[----:B------:R-:W-:Y:S01]  /*ee90*/  IMAD.IADD R168, R169, 0x1, R15 ;  /* 0x00000001a9a87824 */ /* 0x000fe200078e020f */
[----:B------:R-:W-:Y:S02]  /*eea0*/  FSEL R101, R101, -INF , !P6 ;  /* 0xff80000065657808 */ /* 0x000fe40007000000 */
[----:B------:R-:W-:-:S13]  /*eeb0*/  PLOP3.LUT P6, PT, PT, PT, UP0, 0x40, 0x0 ;  /* 0x000000000000781c */ /* 0x000fda0003fce808 */
        /* <DEDUP_REMOVED lines=14> */
.L_x_1231:
[----:B------:R-:W-:-:S05]  /*efa0*/  IMAD.U32 R22, RZ, RZ, UR51 ;  /* 0x00000033ff167e24 */ /* 0x000fca000f8e00ff */
[----:B------:R-:W-:-:S13]  /*efb0*/  ISETP.NE.AND P6, PT, R22, 0x1, PT ;  /* 0x000000011600780c */ /* 0x000fda0003fc5270 */
[----:B------:R-:W0:Y:S02]  /*efc0*/  @P6 LDC.64 R20, c[0x0][0x9e8] ;  /* 0x00027a00ff146b82 */ /* 0x000e240000000a00 */
[----:B0-----:R-:W-:-:S05]  /*efd0*/  @P6 IMAD.HI.U32 R20, R15, R20, RZ ;  /* 0x000000140f146227 */ /* 0x001fca00078e00ff */
[----:B------:R-:W-:-:S07]  /*efe0*/  @P6 SHF.R.U32.HI R15, RZ, R21, R20 ;  /* 0x00000015ff0f6219 */ /* 0x000fce0000011614 */
.L_x_1232:
[----:B------:R-:W-:Y:S05]  /*eff0*/  BSYNC B0 ;  /* 0x0000000000007941 */ /* 0x000fea0003800000 */
.L_x_1230:
[----:B------:R-:W-:-:S05]  /*f000*/  IMAD R9, R15, R22, R9 ;  /* 0x000000160f097224 */ /* 0x000fca00078e0209 */
[----:B------:R-:W-:Y:S02]  /*f010*/  VIADDMNMX R13, R9, R22, R13, PT ;  /* 0x00000016090d7246 */ /* 0x000fe4000380010d */
[----:B------:R-:W-:-:S07]  /*f020*/  VIMNMX R168, R168, R9, !PT ;  /* 0x00000009a8a87248 */ /* 0x000fce0007fe0100 */
.L_x_1229:
        /* <DEDUP_REMOVED lines=213> */
[----:B------:R-:W-:Y:S01]  /*fd80*/  FSEL R160, R9, RZ, P1 ;  /* 0x000000ff09a07208 */ /* 0x000fe20000800000 */
[--C-:B------:R-:W-:Y:S01]  /*fd90*/  FFMA.FTZ R152, R161, UR39, -R170.reuse ;  /* 0x00000027a1987c23 */ /* 0x100fe200080108aa */
[----:B------:R-:W-:Y:S01]  /*fda0*/  FMNMX.FTZ R153, R159, R156, !PT ;  /* 0x0000009c9f997209 */ /* 0x000fe20007810000 */
[--C-:B------:R-:W-:Y:S01]  /*fdb0*/  FFMA.FTZ R154, R165, UR39, -R170.reuse ;  /* 0x00000027a59a7c23 */ /* 0x100fe200080108aa */
[----:B------:R-:W-:-:S01]  /*fdc0*/  FFMA.FTZ R136, R136, UR39, -R170 ;  /* 0x0000002788887c23 */ /* 0x000fc200080108aa */
[----:B------:R-:W-:Y:S01]  /*fdd0*/  FADD.FTZ R160, -R160, R11 ;  /* 0x0000000ba0a07221 */ /* 0x000fe20000010100 */
[----:B------:R-:W-:Y:S01]  /*fde0*/  FMNMX.FTZ R156, R162, R153, !PT ;  /* 0x00000099a29c7209 */ /* 0x000fe20007810000 */
[--C-:B------:R-:W-:Y:S01]  /*fdf0*/  FFMA.FTZ R137, R137, UR39, -R170.reuse ;  /* 0x0000002789897c23 */ /* 0x100fe200080108aa */
[----:B------:R-:W-:-:S01]  /*fe00*/  FFMA.FTZ R140, R140, UR39, -R170 ;  /* 0x000000278c8c7c23 */ /* 0x000fc200080108aa */
[----:B------:R-:W-:Y:S01]  /*fe10*/  FMUL.FTZ R160, R160, UR39 ;  /* 0x00000027a0a07c20 */ /* 0x000fe20008410000 */
        /* <DEDUP_REMOVED lines=38> */
[----:B------:R-:W-:Y:S02]  /*10080*/  MUFU.EX2 R15, R15 ;  /* 0x0000000f000f7308 */ /* 0x000fe40000000800 */
[----:B------:R-:W-:-:S04]  /*10090*/  FMNMX.FTZ R153, R151, R156, !PT ;  /* 0x0000009c97997209 */ /* 0x000fc80007810000 */
[----:B------:R-:W-:Y:S02]  /*100a0*/  FMNMX.FTZ R156, R122, R153, !PT ;  /* 0x000000997a9c7209 */ /* 0x000fe40007810000 */
[----:B------:R-:W0:Y:S02]  /*100b0*/  MUFU.EX2 R160, R160 ;  /* 0x000000a000a07308 */ /* 0x000e240000000800 */
[----:B------:R-:W-:-:S04]  /*100c0*/  FMNMX.FTZ R153, R123, R156, !PT ;  /* 0x0000009c7b997209 */ /* 0x000fc80007810000 */
[----:B------:R-:W-:Y:S02]  /*100d0*/  FMNMX.FTZ R156, R126, R153, !PT ;  /* 0x000000997e9c7209 */ /* 0x000fe40007810000 */
[----:B------:R-:W1:Y:S02]  /*100e0*/  MUFU.EX2 R20, R20 ;  /* 0x0000001400147308 */ /* 0x000e640000000800 */
[----:B------:R-:W-:-:S04]  /*100f0*/  FMNMX.FTZ R153, R127, R156, !PT ;  /* 0x0000009c7f997209 */ /* 0x000fc80007810000 */
[----:B------:R-:W-:Y:S02]  /*10100*/  FMNMX.FTZ R156, R130, R153, !PT ;  /* 0x00000099829c7209 */ /* 0x000fe40007810000 */
[----:B------:R-:W-:Y:S02]  /*10110*/  MUFU.EX2 R19, R19 ;  /* 0x0000001300137308 */ /* 0x000fe40000000800 */
        /* <DEDUP_REMOVED lines=8> */
[----:B------:R3:W-:Y:S02]  /*101a0*/  MUFU.EX2 R95, R157 ;  /* 0x0000009d005f7308 */ /* 0x0007e40000000800 */
        /* <DEDUP_REMOVED lines=18> */
[----:B------:R-:W-:-:S05]  /*102d0*/  FMNMX.FTZ R156, R103, R156, !PT ;  /* 0x0000009c679c7209 */ /* 0x000fca0007810000 */
[----:B------:R-:W4:Y:S01]  /*102e0*/  SHFL.BFLY PT, R13, R156, 0x2, 0x1f ;  /* 0x0c401f009c0d7f89 */ /* 0x000f2200000e0000 */
[----:B------:R-:W-:Y:S08]  /*102f0*/  MUFU.EX2 R141, R141 ;  /* 0x0000008d008d7308 */ /* 0x000ff00000000800 */
[----:B------:R-:W-:Y:S08]  /*10300*/  MUFU.EX2 R144, R144 ;  /* 0x0000009000907308 */ /* 0x000ff00000000800 */
[----:B------:R-:W-:Y:S01]  /*10310*/  MUFU.EX2 R145, R145 ;  /* 0x0000009100917308 */ /* 0x000fe20000000800 */
[----:B----4-:R-:W-:-:S07]  /*10320*/  FMNMX.FTZ R13, R156, R13, !PT ;  /* 0x0000000d9c0d7209 */ /* 0x010fce0007810000 */
[----:B------:R-:W-:Y:S01]  /*10330*/  MUFU.EX2 R148, R148 ;  /* 0x0000009400947308 */ /* 0x000fe20000000800 */
[----:B------:R-:W4:Y:S07]  /*10340*/  SHFL.BFLY PT, R156, R13, 0x1, 0x1f ;  /* 0x0c201f000d9c7f89 */ /* 0x000f2e00000e0000 */
[----:B------:R-:W-:Y:S08]  /*10350*/  MUFU.EX2 R149, R149 ;  /* 0x0000009500957308 */ /* 0x000ff00000000800 */
[----:B------:R-:W-:Y:S08]  /*10360*/  MUFU.EX2 R120, R120 ;  /* 0x0000007800787308 */ /* 0x000ff00000000800 */
[----:B------:R-:W-:Y:S01]  /*10370*/  MUFU.EX2 R121, R121 ;  /* 0x0000007900797308 */ /* 0x000fe20000000800 */
[----:B----4-:R-:W-:Y:S01]  /*10380*/  FMNMX.FTZ R13, R13, R156, !PT ;  /* 0x0000009c0d0d7209 */ /* 0x010fe20007810000 */
[----:B------:R-:W-:-:S03]  /*10390*/  IMAD.U32 R156, RZ, RZ, UR39 ;  /* 0x00000027ff9c7e24 */ /* 0x000fc6000f8e00ff */
[C---:B------:R-:W-:Y:S01]  /*103a0*/  FSETP.NEU.FTZ.AND P1, PT, R13.reuse, -INF , PT ;  /* 0xff8000000d00780b */ /* 0x040fe20003f3d000 */
[----:B------:R-:W-:-:S02]  /*103b0*/  FFMA.FTZ R156, R13, R156, -8 ;  /* 0xc10000000d9c7423 */ /* 0x000fc4000001009c */
[----:B------:R-:W-:Y:S03]  /*103c0*/  MUFU.EX2 R124, R124 ;  /* 0x0000007c007c7308 */ /* 0x000fe60000000800 */
[----:B------:R-:W-:-:S05]  /*103d0*/  FSEL R156, R156, RZ, P1 ;  /* 0x000000ff9c9c7208 */ /* 0x000fca0000800000 */
[----:B------:R-:W-:Y:S01]  /*103e0*/  MUFU.EX2 R125, R125 ;  /* 0x0000007d007d7308 */ /* 0x000fe20000000800 */
[----:B------:R-:W-:-:S01]  /*103f0*/  FFMA.FTZ R153, R158, UR39, -R156 ;  /* 0x000000279e997c23 */ /* 0x000fc2000801089c */
[--C-:B------:R-:W-:Y:S01]  /*10400*/  FFMA.FTZ R158, R159, UR39, -R156.reuse ;  /* 0x000000279f9e7c23 */ /* 0x100fe2000801089c */
[----:B------:R-:W-:Y:S01]  /*10410*/  FSEL R159, R13, RZ, P1 ;  /* 0x000000ff0d9f7208 */ /* 0x000fe20000800000 */
[--C-:B------:R-:W-:Y:S01]  /*10420*/  FFMA.FTZ R164, R169, UR39, -R156.reuse ;  /* 0x00000027a9a47c23 */ /* 0x100fe2000801089c */
[----:B------:R-:W-:-:S01]  /*10430*/  FFMA.FTZ R101, R155, UR39, -R156 ;  /* 0x000000279b657c23 */ /* 0x000fc2000801089c */
[--C-:B------:R-:W-:Y:S01]  /*10440*/  FFMA.FTZ R155, R162, UR39, -R156.reuse ;  /* 0x00000027a29b7c23 */ /* 0x100fe2000801089c */
[----:B------:R-:W-:-:S01]  /*10450*/  FFMA.FTZ R162, R163, UR39, -R156 ;  /* 0x00000027a3a27c23 */ /* 0x000fc2000801089c */
[----:B------:R-:W-:Y:S01]  /*10460*/  FADD.FTZ R159, -R159, R14 ;  /* 0x0000000e9f9f7221 */ /* 0x000fe20000010100 */
[----:B------:R-:W-:Y:S01]  /*10470*/  MUFU.EX2 R153, R153 ;  /* 0x0000009900997308 */ /* 0x000fe20000000800 */
[----:B0-----:R-:W-:-:S01]  /*10480*/  FFMA.FTZ R163, R160, R6, R15 ;  /* 0x00000006a0a37223 */ /* 0x001fc2000001000f */
[--C-:B---3--:R-:W-:Y:S01]  /*10490*/  FFMA.FTZ R157, R166, UR39, -R156.reuse ;  /* 0x00000027a69d7c23 */ /* 0x108fe2000801089c */
[----:B------:R-:W-:Y:S01]  /*104a0*/  FMUL.FTZ R159, R159, UR39 ;  /* 0x000000279f9f7c20 */ /* 0x000fe20008410000 */
[--C-:B------:R-:W-:Y:S01]  /*104b0*/  FFMA.FTZ R161, R126, UR39, -R156.reuse ;  /* 0x000000277ea17c23 */ /* 0x100fe2000801089c */
[----:B------:R-:W-:-:S01]  /*104c0*/  FFMA.FTZ R126, R130, UR39, -R156 ;  /* 0x00000027827e7c23 */ /* 0x000fc2000801089c */
[----:B------:R-:W-:Y:S01]  /*104d0*/  FFMA.FTZ R130, R134, UR39, -R156 ;  /* 0x0000002786827c23 */ /* 0x000fe2000801089c */
[----:B-1----:R-:W-:-:S01]  /*104e0*/  FADD.FTZ R134, R20, R163 ;  /* 0x000000a314867221 */ /* 0x002fc20000010000 */
        /* <DEDUP_REMOVED lines=24> */
[----:B------:R-:W3:Y:S01]  /*10670*/  MUFU.EX2 R158, R158 ;  /* 0x0000009e009e7308 */ /* 0x000ee20000000800 */
        /* <DEDUP_REMOVED lines=12> */
[----:B------:R-:W-:-:S03]  /*10740*/  FFMA.FTZ R103, R103, UR39, -R156 ;  /* 0x0000002767677c23 */ /* 0x000fc6000801089c */
[----:B------:R-:W1:Y:S08]  /*10750*/  MUFU.EX2 R162, R162 ;  /* 0x000000a200a27308 */ /* 0x000e700000000800 */
[----:B------:R-:W4:Y:S08]  /*10760*/  MUFU.EX2 R157, R157 ;  /* 0x0000009d009d7308 */ /* 0x000f300000000800 */
[----:B------:R5:W-:Y:S08]  /*10770*/  MUFU.EX2 R14, R161 ;  /* 0x000000a1000e7308 */ /* 0x000bf00000000800 */
[----:B------:R-:W2:Y:S01]  /*10780*/  MUFU.EX2 R166, R166 ;  /* 0x000000a600a67308 */ /* 0x000ea20000000800 */
[----:B-----5:R-:W-:-:S01]  /*10790*/  FADD.FTZ R161, R153, R6 ;  /* 0x0000000699a17221 */ /* 0x020fc20000010000 */
[----:B------:R-:W-:-:S03]  /*107a0*/  FADD.FTZ R6, R22, R3 ;  /* 0x0000000316067221 */ /* 0x000fc60000010000 */
[----:B---3--:R-:W-:Y:S01]  /*107b0*/  FADD.FTZ R134, R158, R161 ;  /* 0x000000a19e867221 */ /* 0x008fe20000010000 */
[----:B------:R-:W-:-:S02]  /*107c0*/  FADD.FTZ R3, R21, R6 ;  /* 0x0000000615037221 */ /* 0x000fc40000010000 */
[----:B------:R-:W3:Y:S01]  /*107d0*/  MUFU.EX2 R138, R138 ;  /* 0x0000008a008a7308 */ /* 0x000ee20000000800 */
[----:B0-----:R-:W-:-:S01]  /*107e0*/  FADD.FTZ R161, R155, R134 ;  /* 0x000000869ba17221 */ /* 0x001fc20000010000 */
[----:B------:R-:W-:-:S03]  /*107f0*/  FADD.FTZ R6, R152, R3 ;  /* 0x0000000398067221 */ /* 0x000fc60000010000 */
[----:B-1----:R-:W-:Y:S01]  /*10800*/  FADD.FTZ R134, R162, R161 ;  /* 0x000000a1a2867221 */ /* 0x002fe20000010000 */
[----:B------:R-:W-:-:S02]  /*10810*/  FADD.FTZ R3, R23, R6 ;  /* 0x0000000617037221 */ /* 0x000fc40000010000 */
[----:B------:R-:W0:Y:S01]  /*10820*/  MUFU.EX2 R139, R139 ;  /* 0x0000008b008b7308 */ /* 0x000e220000000800 */
[----:B----4-:R-:W-:-:S01]  /*10830*/  FADD.FTZ R161, R157, R134 ;  /* 0x000000869da17221 */ /* 0x010fc20000010000 */
[----:B------:R-:W-:-:S03]  /*10840*/  FADD.FTZ R3, R154, R3 ;  /* 0x000000039a037221 */ /* 0x000fc60000010000 */
[----:B--2---:R-:W-:Y:S01]  /*10850*/  FADD.FTZ R161, R166, R161 ;  /* 0x000000a1a6a17221 */ /* 0x004fe20000010000 */
[----:B------:R-:W-:-:S02]  /*10860*/  FADD.FTZ R6, R136, R3 ;  /* 0x0000000388067221 */ /* 0x000fc40000010000 */
[----:B------:R-:W1:Y:S01]  /*10870*/  MUFU.EX2 R142, R142 ;  /* 0x0000008e008e7308 */ /* 0x000e620000000800 */
[----:B---3--:R-:W-:-:S01]  /*10880*/  FADD.FTZ R134, R138, R161 ;  /* 0x000000a18a867221 */ /* 0x008fc20000010000 */
        /* <DEDUP_REMOVED lines=49> */
[----:B0-----:R-:W-:-:S04]  /*10ba0*/  FADD.FTZ R6, R104, R3 ;  /* 0x0000000368067221 */ /* 0x001fc80000010000 */
[----:B------:R-:W-:-:S03]  /*10bb0*/  FADD.FTZ R3, R95, R6 ;  /* 0x000000065f037221 */ /* 0x000fc60000010000 */
        /* <DEDUP_REMOVED lines=60> */
.L_x_1233:
        /* <DEDUP_REMOVED lines=115> */
.L_x_1215:
[----:B------:R-:W-:Y:S06]  /*116b0*/  BAR.ARV 0x8, 0x180 ;  /* 0x0206000000007b1d */ /* 0x000fec0000002000 */
[----:B------:R-:W-:Y:S05]  /*116c0*/  @!P0 BRA `(.L_x_1235) ;  /* 0x0000000000048947 */ /* 0x000fea0003800000 */
[----:B------:R-:W-:Y:S01]  /*116d0*/  BPT.TRAP 0x1 ;  /* 0x000000040000795c */ /* 0x000fe20000300000 */
.L_x_1235:
[----:B------:R-:W-:Y:S01]  /*116e0*/  ULEA UR9, UR49, UR41, 0x3 ;  /* 0x0000002931097291 */ /* 0x000fe2000f8e183f */
[----:B------:R-:W-:-:S05]  /*116f0*/  IMAD.U32 R0, RZ, RZ, UR48 ;  /* 0x00000030ff007e24 */ /* 0x000fca000f8e00ff */
[----:B------:R-:W-:-:S04]  /*11700*/  SHF.L.U32 R0, R0, 0x1f, RZ ;  /* 0x0000001f00007819 */ /* 0x000fc800000006ff */
[----:B------:R0:W1:Y:S01]  /*11710*/  SYNCS.PHASECHK.TRANS64.TRYWAIT P1, [UR9+0x22850], R0 ;  /* 0x02285000ff0075a7 */ /* 0x0000620008020149 */
[----:B------:R-:W-:Y:S05]  /*11720*/  @!P0 BRA `(.L_x_1236) ;  /* 0x0000000000048947 */ /* 0x000fea0003800000 */
[----:B------:R-:W-:Y:S01]  /*11730*/  BPT.TRAP 0x1 ;  /* 0x000000040000795c */ /* 0x000fe20000300000 */
.L_x_1236:
[----:B-1----:R-:W-:Y:S05]  /*11740*/  @P1 BRA `(.L_x_1237) ;  /* 0x0000000000081947 */ /* 0x002fea0003800000 */
[----:B------:R-:W1:Y:S02]  /*11750*/  SYNCS.PHASECHK.TRANS64.TRYWAIT P1, [UR9+0x22850], R0 ;  /* 0x02285000ff0075a7 */ /* 0x000e640008020149 */
[----:B-1----:R-:W-:Y:S05]  /*11760*/  @!P1 BRA `(.L_x_1238) ;  /* 0x0000008400749947 */ /* 0x002fea0003800000 */
.L_x_1237:
[----:B------:R-:W-:Y:S01]  /*11770*/  UIADD3 UR41, UR41, 0x400, URZ ;  /* 0x0000040029297890 */ /* 0x000fe2000fffe03f */
[----:B------:R-:W-:Y:S01]  /*11780*/  WARPGROUP.ARRIVE ;  /* 0x00000000000079c5 */ /* 0x000fe20000000000 */
[----:B------:R-:W-:Y:S01]  /*11790*/  UMOV UR7, 0xc0000010 ;  /* 0xc000001000077882 */ /* 0x000fe20000000000 */
[----:B------:R-:W-:Y:S01]  /*117a0*/  ULDC.64 UR10, c[0x0][0x9a0] ;  /* 0x00026800000a7ab9 */ /* 0x000fe20000000a00 */
[----:B------:R-:W-:Y:S01]  /*117b0*/  USHF.R.U32.HI UR41, URZ, 0x4, UR41 ;  /* 0x000000043f297899 */ /* 0x000fe20008011629 */
[----:B------:R-:W-:Y:S01]  /*117c0*/  IMAD.MOV.U32 R7, RZ, RZ, 0x3f800000 ;  /* 0x3f800000ff077424 */ /* 0x000fe200078e00ff */
[----:B------:R-:W-:Y:S02]  /*117d0*/  UISETP.NE.U32.AND UP0, UPT, UR10, URZ, UPT ;  /* 0x0000003f0a00728c */ /* 0x000fe4000bf05070 */
[----:B------:R-:W-:Y:S02]  /*117e0*/  ULOP3.LUT UR41, UR41, 0x3fff, URZ, 0xc0, !UPT ;  /* 0x00003fff29297892 */ /* 0x000fe4000f8ec03f */
[----:B------:R-:W-:-:S02]  /*117f0*/  UISETP.NE.AND.EX UP0, UPT, UR11, URZ, UPT, UP0 ;  /* 0x0000003f0b00728c */ /* 0x000fc4000bf05300 */
[----:B------:R-:W-:-:S04]  /*11800*/  ULOP3.LUT UR8, UR41, 0x10000, URZ, 0xfc, !UPT ;  /* 0x0001000029087892 */ /* 0x000fc8000f8efc3f */
[----:B------:R-:W-:Y:S01]  /*11810*/  UIMAD UR8, UR49, 0x500, UR8 ;  /* 0x00000500310878a4 */ /* 0x000fe2000f8e0208 */
[----:B------:R-:W-:-:S03]  /*11820*/  PLOP3.LUT P1, PT, PT, PT, UP0, 0x80, 0x0 ;  /* 0x000000000000781c */ /* 0x000fc60003f2f008 */
[----:B------:R-:W-:Y:S01]  /*11830*/  UIADD3 UR4, UR8, 0x100, URZ ;  /* 0x0000010008047890 */ /* 0x000fe2000fffe03f */
[----:B------:R-:W-:Y:S02]  /*11840*/  @UP0 ULDC.64 UR12, c[0x0][0x9c8] ;  /* 0x00027200000c0ab9 */ /* 0x000fe40000000a00 */
[----:B------:R-:W-:-:S06]  /*11850*/  UMOV UR6, UR8 ;  /* 0x0000000800067c82 */ /* 0x000fcc0008000000 */
[----:B------:R-:W-:Y:S01]  /*11860*/  QGMMA.64x128x32.F32.E4M3.E4M3 R24, R184, gdesc[UR4], R24, gsb0 ;  /* 0x01e00004b8187df3 */ /* 0x000fe20008000818 */
[----:B------:R-:W-:Y:S01]  /*11870*/  UMOV UR7, 0xc0000010 ;  /* 0xc000001000077882 */ /* 0x000fe20000000000 */
[----:B------:R-:W-:Y:S01]  /*11880*/  UMOV UR6, UR4 ;  /* 0x0000000400067c82 */ /* 0x000fe20008000000 */
        /* <DEDUP_REMOVED lines=16> */
[----:B------:R-:W-:-:S03]  /*11990*/  IMAD.U32 R4, RZ, RZ, UR6 ;  /* 0x00000006ff047e24 */ /* 0x000fc6000f8e00ff */
[----:B-1----:R-:W-:Y:S01]  /*119a0*/  IMAD.U32 R5, RZ, RZ, UR7 ;  /* 0x00000007ff057e24 */ /* 0x002fe2000f8e00ff */
        /* <DEDUP_REMOVED lines=10> */
[----:B------:R-:W3:Y:S04]  /*11a50*/  SHFL.BFLY PT, R11, R6, 0x2, 0x1f ;  /* 0x0c401f00060b7f89 */ /* 0x000ee800000e0000 */
[----:B------:R-:W4:Y:S01]  /*11a60*/  SHFL.BFLY PT, R2, R3, 0x2, 0x1f ;  /* 0x0c401f0003027f89 */ /* 0x000f2200000e0000 */
[----:B------:R-:W-:Y:S02]  /*11a70*/  WARPGROUP.DEPBAR.LE gsb0, 0x0 ;  /* 0x00008000000079c5 */ /* 0x000fe40000010000 */
[----:B------:R-:W-:-:S06]  /*11a80*/  WARPGROUP.ARRIVE ;  /* 0x00000000000079c5 */ /* 0x000fcc0000000000 */
[----:B------:R-:W-:Y:S01]  /*11a90*/  QGMMA.64x128x32.F32.E4M3.E4M3 R24, R172, gdesc[UR4], R24, gsb0 ;  /* 0x01e00004ac187df3 */ /* 0x000fe20008000818 */
[----:B------:R-:W-:Y:S01]  /*11aa0*/  UMOV UR6, UR8 ;  /* 0x0000000800067c82 */ /* 0x000fe20008000000 */
[----:B------:R-:W-:Y:S01]  /*11ab0*/  UMOV UR7, 0xc0000010 ;  /* 0xc000001000077882 */ /* 0x000fe20000000000 */
[----:B---3--:R-:W-:Y:S01]  /*11ac0*/  FADD.FTZ R11, R11, R6 ;  /* 0x000000060b0b7221 */ /* 0x008fe20000010000 */
[----:B----4-:R-:W-:-:S04]  /*11ad0*/  FADD.FTZ R2, R2, R3 ;  /* 0x0000000302027221 */ /* 0x010fc80000010000 */
[----:B0-----:R-:W0:Y:S04]  /*11ae0*/  SHFL.BFLY PT, R0, R11, 0x1, 0x1f ;  /* 0x0c201f000b007f89 */ /* 0x001e2800000e0000 */
[----:B-1----:R-:W1:Y:S01]  /*11af0*/  SHFL.BFLY PT, R5, R2, 0x1, 0x1f ;  /* 0x0c201f0002057f89 */ /* 0x002e6200000e0000 */
        /* <DEDUP_REMOVED lines=32> */
.L_x_1239:
        /* <DEDUP_REMOVED lines=68> */
.L_x_1161:
[----:B------:R-:W-:Y:S05]  /*12140*/  @P0 BRA `(.L_x_1240) ;  /* 0x00000020006c0947 */ /* 0x000fea0003800000 */
[----:B------:R-:W0:Y:S01]  /*12150*/  S2R R6, SR_TID.X ;  /* 0x0000000000067919 */ /* 0x000e220000002100 */
[----:B------:R-:W-:Y:S01]  /*12160*/  ULDC.64 UR4, c[0x4][0x38] ;  /* 0x01000e0000047ab9 */ /* 0x000fe20000000a00 */
        /* <DEDUP_REMOVED lines=9> */
[----:B------:R-:W-:Y:S01]  /*12200*/  LOP3.LUT P0, R3, R6, 0x3, RZ, 0xc0, !PT ;  /* 0x0000000306037812 */ /* 0x000fe2000780c0ff */
[----:B------:R-:W-:Y:S01]  /*12210*/  UIMAD.WIDE.U32 UR4, UR43, UR8, URZ ;  /* 0x000000082b0472a5 */ /* 0x000fe2000f8e003f */
[----:B------:R-:W-:Y:S01]  /*12220*/  BSSY B0, `(.L_x_1241) ;  /* 0x0000193000007945 */ /* 0x000fe20003800000 */
[----:B------:R-:W-:Y:S01]  /*12230*/  UIMAD UR6, UR7, UR8, URZ ;  /* 0x00000008070672a4 */ /* 0x000fe2000f8e023f */
[----:B------:R-:W-:Y:S01]  /*12240*/  ISETP.EQ.OR P0, PT, R3, 0x3, !P0 ;  /* 0x000000030300780c */ /* 0x000fe20004702670 */
[----:B------:R-:W-:Y:S02]  /*12250*/  UIMAD UR8, UR7, UR10, URZ ;  /* 0x0000000a070872a4 */ /* 0x000fe4000f8e023f */
[----:B------:R-:W-:Y:S01]  /*12260*/  UIMAD UR9, UR43, UR9, UR6 ;  /* 0x000000092b0972a4 */ /* 0x000fe2000f8e0206 */
[----:B------:R-:W-:Y:S01]  /*12270*/  SEL R90, R64, R65, P0 ;  /* 0x00000041405a7207 */ /* 0x000fe20000000000 */
[----:B0-----:R-:W-:Y:S01]  /*12280*/  VIADD R4, R6, 0xffffff80 ;  /* 0xffffff8006047836 */ /* 0x001fe20000000000 */
[----:B------:R-:W-:Y:S01]  /*12290*/  SEL R97, R65, R64, P0 ;  /* 0x0000004041617207 */ /* 0x000fe20000000000 */
[----:B------:R-:W-:Y:S01]  /*122a0*/  UIADD3 UR9, UR5, UR9, URZ ;  /* 0x0000000905097290 */ /* 0x000fe2000fffe03f */
[----:B------:R-:W-:Y:S01]  /*122b0*/  SEL R92, R68, R69, P0 ;  /* 0x00000045445c7207 */ /* 0x000fe20000000000 */
[----:B------:R-:W-:Y:S01]  /*122c0*/  UIMAD.WIDE.U32 UR6, UR43, UR10, URZ ;  /* 0x0000000a2b0672a5 */ /* 0x000fe2000f8e003f */
[----:B------:R-:W-:Y:S01]  /*122d0*/  SHF.R.S32.HI R3, RZ, 0x1f, R4 ;  /* 0x0000001fff037819 */ /* 0x000fe20000011404 */
[----:B------:R-:W-:Y:S01]  /*122e0*/  UIMAD UR8, UR43, UR11, UR8 ;  /* 0x0000000b2b0872a4 */ /* 0x000fe2000f8e0208 */
[----:B------:R-:W-:-:S02]  /*122f0*/  SEL R99, R69, R68, P0 ;  /* 0x0000004445637207 */ /* 0x000fc40000000000 */
[----:B------:R-:W-:Y:S01]  /*12300*/  LEA.HI R9, R3, R4, RZ, 0x7 ;  /* 0x0000000403097211 */ /* 0x000fe200078f38ff */
[----:B------:R-:W-:Y:S01]  /*12310*/  UIADD3 UR8, UR7, UR8, URZ ;  /* 0x0000000807087290 */ /* 0x000fe2000fffe03f */
[----:B------:R-:W-:Y:S02]  /*12320*/  SEL R64, R42, R43, P0 ;  /* 0x0000002b2a407207 */ /* 0x000fe40000000000 */
[----:B------:R-:W-:Y:S02]  /*12330*/  LOP3.LUT R13, R9, 0xffffff80, RZ, 0xc0, !PT ;  /* 0xffffff80090d7812 */ /* 0x000fe400078ec0ff */
[----:B------:R-:W-:Y:S01]  /*12340*/  SEL R69, R43, R42, P0 ;  /* 0x0000002a2b457207 */ /* 0x000fe20000000000 */
[----:B------:R-:W-:Y:S01]  /*12350*/  IMAD.U32 R43, RZ, RZ, UR7 ;  /* 0x00000007ff2b7e24 */ /* 0x000fe2000f8e00ff */
[----:B------:R-:W-:Y:S01]  /*12360*/  SEL R102, R28, R29, P0 ;  /* 0x0000001d1c667207 */ /* 0x000fe20000000000 */
[----:B------:R-:W-:Y:S01]  /*12370*/  IMAD.IADD R13, R4, 0x1, -R13 ;  /* 0x00000001040d7824 */ /* 0x000fe200078e0a0d */
[----:B------:R-:W-:Y:S01]  /*12380*/  SEL R109, R29, R28, P0 ;  /* 0x0000001c1d6d7207 */ /* 0x000fe20000000000 */
[----:B------:R-:W-:Y:S01]  /*12390*/  IMAD.U32 R43, RZ, RZ, UR8 ;  /* 0x00000008ff2b7e24 */ /* 0x000fe2000f8e00ff */
[----:B------:R-:W-:-:S02]  /*123a0*/  SEL R28, R56, R57, P0 ;  /* 0x00000039381c7207 */ /* 0x000fc40000000000 */
[----:B------:R-:W-:Y:S02]  /*123b0*/  SHF.R.S32.HI R42, RZ, 0x1f, R13 ;  /* 0x0000001fff2a7819 */ /* 0x000fe4000001140d */
[----:B------:R-:W-:Y:S02]  /*123c0*/  SEL R29, R57, R56, P0 ;  /* 0x00000038391d7207 */ /* 0x000fe40000000000 */
[----:B------:R-:W-:Y:S02]  /*123d0*/  SEL R56, R30, R31, P0 ;  /* 0x0000001f1e387207 */ /* 0x000fe40000000000 */
[----:B------:R-:W-:Y:S01]  /*123e0*/  SEL R89, R31, R30, P0 ;  /* 0x0000001e1f597207 */ /* 0x000fe20000000000 */
[----:B------:R-:W-:Y:S01]  /*123f0*/  IMAD.U32 R31, RZ, RZ, UR5 ;  /* 0x00000005ff1f7e24 */ /* 0x000fe2000f8e00ff */
[----:B------:R-:W-:Y:S01]  /*12400*/  SEL R88, R72, R73, P0 ;  /* 0x0000004948587207 */ /* 0x000fe20000000000 */
[----:B------:R-:W-:Y:S01]  /*12410*/  IMAD.U32 R31, RZ, RZ, UR9 ;  /* 0x00000009ff1f7e24 */ /* 0x000fe2000f8e00ff */
[----:B------:R-:W-:Y:S01]  /*12420*/  SEL R93, R73, R72, P0 ;  /* 0x00000048495d7207 */ /* 0x000fe20000000000 */
[----:B------:R-:W-:Y:S01]  /*12430*/  ULDC.64 UR8, c[0x0][0xb28] ;  /* 0x0002ca0000087ab9 */ /* 0x000fe20000000a00 */
[----:B------:R-:W-:Y:S01]  /*12440*/  SHF.R.S32.HI R30, RZ, 0x7, R9 ;  /* 0x00000007ff1e7819 */ /* 0x000fe20000011409 */
[----:B------:R-:W0:Y:S01]  /*12450*/  S2R R73, SR_CTAID.X ;  /* 0x0000000000497919 */ /* 0x000e220000002500 */
[----:B------:R-:W-:-:S02]  /*12460*/  LEA.HI R17, R42, R13, RZ, 0x2 ;  /* 0x0000000d2a117211 */ /* 0x000fc400078f10ff */
[----:B------:R-:W-:Y:S02]  /*12470*/  LEA.HI R23, R3, R4, RZ, 0x2 ;  /* 0x0000000403177211 */ /* 0x000fe400078f10ff */
[----:B------:R-:W-:Y:S02]  /*12480*/  SEL R18, R46, R47, P0 ;  /* 0x0000002f2e127207 */ /* 0x000fe40000000000 */
[----:B------:R-:W-:Y:S02]  /*12490*/  SEL R65, R47, R46, P0 ;  /* 0x0000002e2f417207 */ /* 0x000fe40000000000 */
[----:B------:R-:W-:Y:S02]  /*124a0*/  LEA.HI R3, R9, R30, RZ, 0x1 ;  /* 0x0000001e09037211 */ /* 0x000fe400078f08ff */
[--C-:B------:R-:W-:Y:S02]  /*124b0*/  SHF.R.S32.HI R9, RZ, 0x2, R17.reuse ;  /* 0x00000002ff097819 */ /* 0x100fe40000011411 */
[----:B------:R-:W-:-:S02]  /*124c0*/  SHF.R.S32.HI R46, RZ, 0x1f, R17 ;  /* 0x0000001fff2e7819 */ /* 0x000fc40000011411 */
[----:B------:R-:W-:Y:S02]  /*124d0*/  LOP3.LUT R23, R23, 0xfffffffc, RZ, 0xc0, !PT ;  /* 0xfffffffc17177812 */ /* 0x000fe400078ec0ff */
[----:B------:R-:W-:Y:S02]  /*124e0*/  LEA.HI R46, R46, R9, RZ, 0x3 ;  /* 0x000000092e2e7211 */ /* 0x000fe400078f18ff */
[----:B------:R-:W-:Y:S01]  /*124f0*/  LEA.HI R42, R42, R13, RZ, 0x5 ;  /* 0x0000000d2a2a7211 */ /* 0x000fe200078f28ff */
[----:B------:R-:W-:Y:S01]  /*12500*/  IMAD.IADD R23, R4, 0x1, -R23 ;  /* 0x0000000104177824 */ /* 0x000fe200078e0a17 */
[----:B------:R-:W-:Y:S02]  /*12510*/  LOP3.LUT R4, R46, 0xfffffff8, RZ, 0xc0, !PT ;  /* 0xfffffff82e047812 */ /* 0x000fe400078ec0ff */
[----:B------:R-:W-:Y:S02]  /*12520*/  SEL R8, R24, R25, P0 ;  /* 0x0000001918087207 */ /* 0x000fe40000000000 */
[----:B------:R-:W-:Y:S01]  /*12530*/  SEL R7, R25, R24, P0 ;  /* 0x0000001819077207 */ /* 0x000fe20000000000 */
[----:B------:R-:W-:Y:S01]  /*12540*/  IMAD.IADD R4, R9, 0x1, -R4 ;  /* 0x0000000109047824 */ /* 0x000fe200078e0a04 */
[----:B------:R-:W-:-:S02]  /*12550*/  LOP3.LUT R3, R3, 0x3fffffe, RZ, 0xc0, !PT ;  /* 0x03fffffe03037812 */ /* 0x000fc400078ec0ff */
[----:B------:R-:W-:Y:S01]  /*12560*/  SHF.R.S32.HI R9, RZ, 0x5, R42 ;  /* 0x00000005ff097819 */ /* 0x000fe2000001142a */
[----:B------:R-:W-:Y:S01]  /*12570*/  IMAD.U32 R42, RZ, RZ, UR6 ;  /* 0x00000006ff2a7e24 */ /* 0x000fe2000f8e00ff */
[----:B------:R-:W-:Y:S01]  /*12580*/  LEA.HI R25, R23, R23, RZ, 0x1 ;  /* 0x0000001717197211 */ /* 0x000fe200078f08ff */
[----:B------:R-:W-:Y:S01]  /*12590*/  IMAD.IADD R3, R30, 0x1, -R3 ;  /* 0x000000011e037824 */ /* 0x000fe200078e0a03 */
[----:B------:R-:W-:Y:S01]  /*125a0*/  SEL R12, R34, R35, P0 ;  /* 0x00000023220c7207 */ /* 0x000fe20000000000 */
[----:B------:R-:W-:Y:S01]  /*125b0*/  IMAD R4, R9, 0x10, R4 ;  /* 0x0000001009047824 */ /* 0x000fe200078e0204 */
[----:B------:R-:W-:Y:S01]  /*125c0*/  LOP3.LUT R46, R25, 0x1ffffffe, RZ, 0xc0, !PT ;  /* 0x1ffffffe192e7812 */ /* 0x000fe200078ec0ff */
[----:B------:R-:W-:Y:S01]  /*125d0*/  IMAD.U32 R30, RZ, RZ, UR4 ;  /* 0x00000004ff1e7e24 */ /* 0x000fe2000f8e00ff */
[----:B------:R-:W-:Y:S01]  /*125e0*/  SEL R94, R60, R61, P0 ;  /* 0x0000003d3c5e7207 */ /* 0x000fe20000000000 */
[----:B------:R-:W-:Y:S01]  /*125f0*/  IMAD R3, R3, 0x40, R4 ;  /* 0x0000004003037824 */ /* 0x000fe200078e0204 */
[----:B------:R-:W-:Y:S01]  /*12600*/  SEL R101, R61, R60, P0 ;  /* 0x0000003c3d657207 */ /* 0x000fe20000000000 */
[----:B------:R-:W-:Y:S01]  /*12610*/  IMAD.IADD R46, R23, 0x1, -R46 ;  /* 0x00000001172e7824 */ /* 0x000fe200078e0a2e */
[----:B------:R-:W-:Y:S01]  /*12620*/  SEL R10, R50, R51, P0 ;  /* 0x00000033320a7207 */ /* 0x000fe20000000000 */
[----:B------:R-:W1:Y:S01]  /*12630*/  S2UR UR4, SR_CTAID.Y ;  /* 0x00000000000479c3 */ /* 0x000e620000002600 */
[----:B------:R-:W-:Y:S01]  /*12640*/  SEL R11, R51, R50, P0 ;  /* 0x00000032330b7207 */ /* 0x000fe20000000000 */
[----:B------:R-:W-:Y:S01]  /*12650*/  IMAD R4, R46, 0x8, R3 ;  /* 0x000000082e047824 */ /* 0x000fe200078e0203 */
[----:B------:R-:W-:Y:S01]  /*12660*/  SEL R60, R80, R81, P0 ;  /* 0x00000051503c7207 */ /* 0x000fe20000000000 */
[----:B------:R-:W-:Y:S01]  /*12670*/  ULDC.64 UR6, c[0x0][0xb48] ;  /* 0x0002d20000067ab9 */ /* 0x000fe20000000a00 */
[----:B------:R-:W-:-:S02]  /*12680*/  SEL R91, R81, R80, P0 ;  /* 0x00000050515b7207 */ /* 0x000fc40000000000 */
[----:B------:R-:W-:Y:S01]  /*12690*/  SEL R6, R86, R87, P0 ;  /* 0x0000005756067207 */ /* 0x000fe20000000000 */
[----:B------:R-:W3:Y:S01]  /*126a0*/  LDC R80, c[0x0][0xbe8] ;  /* 0x0002fa00ff507b82 */ /* 0x000ee20000000800 */
[----:B------:R-:W-:Y:S02]  /*126b0*/  SEL R87, R87, R86, P0 ;  /* 0x0000005657577207 */ /* 0x000fe40000000000 */
[----:B------:R-:W-:Y:S02]  /*126c0*/  SEL R20, R40, R41, P0 ;  /* 0x0000002928147207 */ /* 0x000fe40000000000 */
[----:B------:R-:W-:Y:S02]  /*126d0*/  SEL R21, R41, R40, P0 ;  /* 0x0000002829157207 */ /* 0x000fe40000000000 */
[----:B------:R-:W-:Y:S02]  /*126e0*/  SEL R24, R38, R39, P0 ;  /* 0x0000002726187207 */ /* 0x000fe40000000000 */
[----:B------:R-:W-:-:S02]  /*126f0*/  SEL R57, R39, R38, P0 ;  /* 0x0000002627397207 */ /* 0x000fc40000000000 */
[----:B------:R-:W-:Y:S02]  /*12700*/  SEL R38, R70, R71, P0 ;  /* 0x0000004746267207 */ /* 0x000fe40000000000 */
[----:B------:R-:W-:Y:S01]  /*12710*/  SEL R41, R71, R70, P0 ;  /* 0x0000004647297207 */ /* 0x000fe20000000000 */
[C---:B0-----:R-:W-:Y:S01]  /*12720*/  IMAD R70, R73.reuse, 0x80, R3 ;  /* 0x0000008049467824 */ /* 0x041fe200078e0203 */
[----:B------:R-:W-:Y:S01]  /*12730*/  SEL R22, R48, R49, P0 ;  /* 0x0000003130167207 */ /* 0x000fe20000000000 */
[----:B------:R-:W-:Y:S01]  /*12740*/  IMAD R73, R73, 0x80, R4 ;  /* 0x0000008049497824 */ /* 0x000fe200078e0204 */
        /* <DEDUP_REMOVED lines=15> */
[----:B------:R-:W-:Y:S02]  /*12840*/  LOP3.LUT R68, R17, 0x7ffffffc, RZ, 0xc0, !PT ;  /* 0x7ffffffc11447812 */ /* 0x000fe400078ec0ff */
[----:B------:R-:W-:Y:S02]  /*12850*/  SEL R100, R36, R37, P0 ;  /* 0x0000002524647207 */ /* 0x000fe40000000000 */
[----:B------:R-:W-:Y:S01]  /*12860*/  SEL R107, R37, R36, P0 ;  /* 0x00000024256b7207 */ /* 0x000fe20000000000 */
[----:B------:R-:W-:Y:S01]  /*12870*/  IMAD.IADD R68, R13, 0x1, -R68 ;  /* 0x000000010d447824 */ /* 0x000fe200078e0a44 */
[----:B------:R-:W-:Y:S02]  /*12880*/  SEL R98, R44, R45, P0 ;  /* 0x0000002d2c627207 */ /* 0x000fe40000000000 */
[----:B------:R-:W-:Y:S02]  /*12890*/  SEL R105, R45, R44, P0 ;  /* 0x0000002c2d697207 */ /* 0x000fe40000000000 */
[----:B------:R-:W-:-:S02]  /*128a0*/  SEL R44, R62, R63, P0 ;  /* 0x0000003f3e2c7207 */ /* 0x000fc40000000000 */
[----:B------:R-:W-:Y:S02]  /*128b0*/  SEL R53, R63, R62, P0 ;  /* 0x0000003e3f357207 */ /* 0x000fe40000000000 */
[----:B------:R-:W-:Y:S02]  /*128c0*/  LOP3.LUT P1, RZ, R13, 0x3, RZ, 0xc0, !PT ;  /* 0x000000030dff7812 */ /* 0x000fe4000782c0ff */
[----:B------:R-:W-:Y:S02]  /*128d0*/  SEL R81, R35, R34, P0 ;  /* 0x0000002223517207 */ /* 0x000fe40000000000 */
[----:B------:R-:W-:Y:S02]  /*128e0*/  SEL R26, R78, R79, P0 ;  /* 0x0000004f4e1a7207 */ /* 0x000fe40000000000 */
[----:B------:R-:W-:Y:S02]  /*128f0*/  SEL R35, R79, R78, P0 ;  /* 0x0000004e4f237207 */ /* 0x000fe40000000000 */
[----:B------:R-:W-:-:S02]  /*12900*/  SEL R40, R66, R67, P0 ;  /* 0x0000004342287207 */ /* 0x000fc40000000000 */
[----:B------:R-:W-:Y:S02]  /*12910*/  SEL R36, R74, R75, P0 ;  /* 0x0000004b4a247207 */ /* 0x000fe40000000000 */
[----:B------:R-:W-:Y:S02]  /*12920*/  SEL R34, R82, R83, P0 ;  /* 0x0000005352227207 */ /* 0x000fe40000000000 */
[----:B------:R-:W-:Y:S02]  /*12930*/  SEL R45, R67, R66, P0 ;  /* 0x00000042432d7207 */ /* 0x000fe40000000000 */
[----:B---3--:R-:W-:Y:S02]  /*12940*/  ISETP.NE.AND P2, PT, R80, 0x1, PT ;  /* 0x000000015000780c */ /* 0x008fe40003f45270 */
[----:B------:R-:W-:Y:S02]  /*12950*/  SEL R39, R75, R74, P0 ;  /* 0x0000004a4b277207 */ /* 0x000fe40000000000 */
[----:B------:R-:W-:-:S09]  /*12960*/  SEL R37, R83, R82, P0 ;  /* 0x0000005253257207 */ /* 0x000fd20000000000 */
[----:B------:R-:W0:Y:S08]  /*12970*/  @P2 LDC R82, c[0x0][0xbec] ;  /* 0x0002fb00ff522b82 */ /* 0x000e300000000800 */
[----:B------:R-:W3:Y:S01]  /*12980*/  @P2 LDC R75, c[0x0][0xbf0] ;  /* 0x0002fc00ff4b2b82 */ /* 0x000ee20000000800 */
[----:B--2---:R2:W-:Y:S04]  /*12990*/  SHFL.IDX PT, R50, R12, R5, 0x1c1f ;  /* 0x001c1f050c327589 */ /* 0x0045e800000e0000 */
[----:B------:R-:W-:Y:S04]  /*129a0*/  SHFL.IDX PT, R3, R6, R5, 0x1c1f ;  /* 0x001c1f0506037589 */ /* 0x000fe800000e0000 */
[----:B------:R-:W-:Y:S01]  /*129b0*/  SHFL.IDX PT, R8, R8, R5, 0x1c1f ;  /* 0x001c1f0508087589 */ /* 0x000fe200000e0000 */
[----:B--2---:R-:W-:-:S03]  /*129c0*/  LOP3.LUT R12, R5, 0x2, RZ, 0x3c, !PT ;  /* 0x00000002050c7812 */ /* 0x004fc600078e3cff */
[----:B------:R-:W-:Y:S04]  /*129d0*/  SHFL.IDX PT, R58, R10, R5, 0x1c1f ;  /* 0x001c1f050a3a7589 */ /* 0x000fe800000e0000 */
[----:B------:R2:W-:Y:S04]  /*129e0*/  SHFL.IDX PT, R6, R87, R12, 0x1c1f ;  /* 0x001c1f0c57067589 */ /* 0x0005e800000e0000 */
[----:B------:R-:W-:Y:S04]  /*129f0*/  SHFL.IDX PT, R7, R7, R12, 0x1c1f ;  /* 0x001c1f0c07077589 */ /* 0x000fe800000e0000 */
[----:B------:R-:W-:Y:S01]  /*12a00*/  SHFL.IDX PT, R9, R102, R5, 0x1c1f ;  /* 0x001c1f0566097589 */ /* 0x000fe200000e0000 */
[----:B--2---:R-:W2:Y:S03]  /*12a10*/  LDC.64 R86, c[0x0][0xb40] ;  /* 0x0002d000ff567b82 */ /* 0x004ea60000000a00 */
[----:B------:R-:W-:Y:S04]  /*12a20*/  SHFL.IDX PT, R10, R109, R12, 0x1c1f ;  /* 0x001c1f0c6d0a7589 */ /* 0x000fe800000e0000 */
[----:B------:R-:W-:Y:S04]  /*12a30*/  SHFL.IDX PT, R14, R14, R5, 0x1c1f ;  /* 0x001c1f050e0e7589 */ /* 0x000fe800000e0000 */
[----:B------:R-:W-:Y:S04]  /*12a40*/  SHFL.IDX PT, R15, R15, R12, 0x1c1f ;  /* 0x001c1f0c0f0f7589 */ /* 0x000fe800000e0000 */
[----:B------:R-:W-:Y:S04]  /*12a50*/  SHFL.IDX PT, R20, R20, R5, 0x1c1f ;  /* 0x001c1f0514147589 */ /* 0x000fe800000e0000 */
[----:B------:R-:W-:Y:S04]  /*12a60*/  SHFL.IDX PT, R54, R16, R5, 0x1c1f ;  /* 0x001c1f0510367589 */ /* 0x000fe800000e0000 */
[----:B------:R-:W-:Y:S01]  /*12a70*/  SHFL.IDX PT, R21, R21, R12, 0x1c1f ;  /* 0x001c1f0c15157589 */ /* 0x000fe200000e0000 */
[----:B--2---:R-:W-:-:S03]  /*12a80*/  IMAD.WIDE.U32 R42, R86, UR37, R42 ;  /* 0x00000025562a7c25 */ /* 0x004fc6000f8e002a */
[----:B------:R-:W-:Y:S04]  /*12a90*/  SHFL.IDX PT, R13, R100, R5, 0x1c1f ;  /* 0x001c1f05640d7589 */ /* 0x000fe800000e0000 */
[----:B------:R-:W-:Y:S04]  /*12aa0*/  SHFL.IDX PT, R28, R28, R5, 0x1c1f ;  /* 0x001c1f051c1c7589 */ /* 0x000fe800000e0000 */
[----:B------:R-:W-:Y:S04]  /*12ab0*/  SHFL.IDX PT, R62, R18, R5, 0x1c1f ;  /* 0x001c1f05123e7589 */ /* 0x000fe800000e0000 */
[----:B------:R-:W-:Y:S04]  /*12ac0*/  SHFL.IDX PT, R16, R107, R12, 0x1c1f ;  /* 0x001c1f0c6b107589 */ /* 0x000fe800000e0000 */
[----:B------:R-:W2:Y:S04]  /*12ad0*/  SHFL.IDX PT, R29, R29, R12, 0x1c1f ;  /* 0x001c1f0c1d1d7589 */ /* 0x000ea800000e0000 */
        /* <DEDUP_REMOVED lines=9> */
[----:B------:R-:W-:Y:S01]  /*12b70*/  SHFL.IDX PT, R23, R96, R5, 0x1c1f ;  /* 0x001c1f0560177589 */ /* 0x000fe200000e0000 */
[----:B-----5:R-:W5:Y:S03]  /*12b80*/  LDC.64 R84, c[0x0][0xbd8] ;  /* 0x0002f600ff547b82 */ /* 0x020f660000000a00 */
[----:B------:R-:W-:Y:S04]  /*12b90*/  SHFL.IDX PT, R24, R103, R12, 0x1c1f ;  /* 0x001c1f0c67187589 */ /* 0x000fe800000e0000 */
[----:B------:R-:W-:Y:S04]  /*12ba0*/  SHFL.IDX PT, R47, R56, R5, 0x1c1f ;  /* 0x001c1f05382f7589 */ /* 0x000fe800000e0000 */
[----:B------:R1:W-:Y:S04]  /*12bb0*/  SHFL.IDX PT, R49, R90, R5, 0x1c1f ;  /* 0x001c1f055a317589 */ /* 0x0003e800000e0000 */
[----:B------:R-:W-:Y:S04]  /*12bc0*/  SHFL.IDX PT, R56, R97, R12, 0x1c1f ;  /* 0x001c1f0c61387589 */ /* 0x000fe800000e0000 */
[----:B------:R0:W-:Y:S01]  /*12bd0*/  SHFL.IDX PT, R66, R88, R5, 0x1c1f ;  /* 0x001c1f0558427589 */ /* 0x0001e200000e0000 */
[----:B-1----:R-:W1:Y:S03]  /*12be0*/  @P2 LDC R90, c[0x0][0xbec] ;  /* 0x0002fb00ff5a2b82 */ /* 0x002e660000000800 */
[----:B------:R-:W-:Y:S04]  /*12bf0*/  SHFL.IDX PT, R67, R93, R12, 0x1c1f ;  /* 0x001c1f0c5d437589 */ /* 0x000fe800000e0000 */
[----:B------:R-:W-:Y:S01]  /*12c00*/  SHFL.IDX PT, R33, R92, R5, 0x1c1f ;  /* 0x001c1f055c217589 */ /* 0x000fe200000e0000 */
[----:B0-----:R-:W0:Y:S03]  /*12c10*/  LDC R88, c[0x0][0xc50] ;  /* 0x00031400ff587b82 */ /* 0x001e260000000800 */
[----:B------:R-:W-:Y:S04]  /*12c20*/  SHFL.IDX PT, R61, R72, R5, 0x1c1f ;  /* 0x001c1f05483d7589 */ /* 0x000fe800000e0000 */
[----:B------:R-:W-:Y:S04]  /*12c30*/  SHFL.IDX PT, R71, R60, R5, 0x1c1f ;  /* 0x001c1f053c477589 */ /* 0x000fe800000e0000 */
[----:B------:R-:W-:Y:S04]  /*12c40*/  SHFL.IDX PT, R48, R48, R5, 0x1c1f ;  /* 0x001c1f0530307589 */ /* 0x000fe800000e0000 */
[----:B------:R-:W-:Y:S01]  /*12c50*/  SHFL.IDX PT, R64, R64, R5, 0x1c1f ;  /* 0x001c1f0540407589 */ /* 0x000fe200000e0000 */
[----:B-1----:R-:W-:-:S03]  /*12c60*/  @P2 IMAD.HI.U32 R90, R73, R90, RZ ;  /* 0x0000005a495a2227 */ /* 0x002fc600078e00ff */
[----:B------:R-:W-:Y:S04]  /*12c70*/  SHFL.IDX PT, R52, R52, R5, 0x1c1f ;  /* 0x001c1f0534347589 */ /* 0x000fe800000e0000 */
[----:B------:R-:W-:Y:S04]  /*12c80*/  SHFL.IDX PT, R44, R44, R5, 0x1c1f ;  /* 0x001c1f052c2c7589 */ /* 0x000fe800000e0000 */
[----:B------:R-:W-:Y:S04]  /*12c90*/  SHFL.IDX PT, R40, R40, R5, 0x1c1f ;  /* 0x001c1f0528287589 */ /* 0x000fe800000e0000 */
[----:B------:R-:W-:Y:S04]  /*12ca0*/  SHFL.IDX PT, R38, R38, R5, 0x1c1f ;  /* 0x001c1f0526267589 */ /* 0x000fe800000e0000 */
[----:B------:R-:W-:Y:S04]  /*12cb0*/  SHFL.IDX PT, R36, R36, R5, 0x1c1f ;  /* 0x001c1f0524247589 */ /* 0x000fe800000e0000 */
[----:B------:R2:W-:Y:S04]  /*12cc0*/  SHFL.IDX PT, R4, R26, R5, 0x1c1f ;  /* 0x001c1f051a047589 */ /* 0x0005e800000e0000 */
[----:B------:R1:W-:Y:S04]  /*12cd0*/  SHFL.IDX PT, R34, R34, R5, 0x1c1f ;  /* 0x001c1f0522227589 */ /* 0x0003e800000e0000 */
[----:B------:R-:W3:Y:S01]  /*12ce0*/  SHFL.IDX PT, R60, R99, R12, 0x1c1f ;  /* 0x001c1f0c633c7589 */ /* 0x000ee200000e0000 */
[----:B--2---:R-:W-:-:S03]  /*12cf0*/  SEL R26, R28, R29, P0 ;  /* 0x0000001d1c1a7207 */ /* 0x004fc60000000000 */
[----:B------:R-:W2:Y:S01]  /*12d00*/  SHFL.IDX PT, R72, R95, R12, 0x1c1f ;  /* 0x001c1f0c5f487589 */ /* 0x000ea200000e0000 */
[----:B------:R-:W-:Y:S02]  /*12d10*/  SEL R28, R29, R28, P0 ;  /* 0x0000001c1d1c7207 */ /* 0x000fe40000000000 */
[----:B-1----:R-:W-:Y:S01]  /*12d20*/  SEL R5, R3, R6, P0 ;  /* 0x0000000603057207 */ /* 0x002fe20000000000 */
[----:B------:R-:W-:Y:S01]  /*12d30*/  SHFL.IDX PT, R77, R77, R12, 0x1c1f ;  /* 0x001c1f0c4d4d7589 */ /* 0x000fe200000e0000 */
[----:B------:R-:W-:Y:S02]  /*12d40*/  SEL R3, R6, R3, P0 ;  /* 0x0000000306037207 */ /* 0x000fe40000000000 */
[----:B------:R-:W-:Y:S01]  /*12d50*/  SEL R6, R8, R7, P0 ;  /* 0x0000000708067207 */ /* 0x000fe20000000000 */
[----:B------:R-:W1:Y:S01]  /*12d60*/  SHFL.IDX PT, R74, R91, R12, 0x1c1f ;  /* 0x001c1f0c5b4a7589 */ /* 0x000e6200000e0000 */
        /* <DEDUP_REMOVED lines=8> */
[----:B------:R-:W1:Y:S01]  /*12df0*/  SHFL.IDX PT, R81, R81, R12, 0x1c1f ;  /* 0x001c1f0c51517589 */ /* 0x000e6200000e0000 */
[----:B----4-:R-:W-:-:S03]  /*12e00*/  SEL R29, R32, R25, P0 ;  /* 0x00000019201d7207 */ /* 0x010fc60000000000 */
[----:B------:R-:W-:Y:S04]  /*12e10*/  SHFL.IDX PT, R65, R65, R12, 0x1c1f ;  /* 0x001c1f0c41417589 */ /* 0x000fe800000e0000 */
[----:B------:R-:W-:Y:S04]  /*12e20*/  SHFL.IDX PT, R69, R69, R12, 0x1c1f ;  /* 0x001c1f0c45457589 */ /* 0x000fe800000e0000 */
[----:B------:R4:W-:Y:S04]  /*12e30*/  SHFL.IDX PT, R59, R27, R12, 0x1c1f ;  /* 0x001c1f0c1b3b7589 */ /* 0x0009e800000e0000 */
[----:B------:R0:W-:Y:S04]  /*12e40*/  SHFL.IDX PT, R63, R11, R12, 0x1c1f ;  /* 0x001c1f0c0b3f7589 */ /* 0x0001e800000e0000 */
[----:B------:R-:W-:Y:S01]  /*12e50*/  SHFL.IDX PT, R53, R53, R12, 0x1c1f ;  /* 0x001c1f0c35357589 */ /* 0x000fe200000e0000 */
[----:B----4-:R-:W-:Y:S01]  /*12e60*/  SEL R27, R25, R32, P0 ;  /* 0x00000020191b7207 */ /* 0x010fe20000000000 */
[----:B-----5:R-:W-:-:S02]  /*12e70*/  IMAD R32, R84, UR38, RZ ;  /* 0x0000002654207c24 */ /* 0x020fc4000f8e02ff */
[----:B------:R-:W-:Y:S01]  /*12e80*/  SHFL.IDX PT, R55, R55, R12, 0x1c1f ;  /* 0x001c1f0c37377589 */ /* 0x000fe200000e0000 */
[----:B---3--:R-:W-:Y:S02]  /*12e90*/  SEL R25, R60, R33, P0 ;  /* 0x000000213c197207 */ /* 0x008fe40000000000 */
[----:B0-----:R-:W-:Y:S01]  /*12ea0*/  SEL R11, R13, R16, P0 ;  /* 0x000000100d0b7207 */ /* 0x001fe20000000000 */
[----:B------:R-:W-:Y:S01]  /*12eb0*/  SHFL.IDX PT, R41, R41, R12, 0x1c1f ;  /* 0x001c1f0c29297589 */ /* 0x000fe200000e0000 */
[----:B------:R-:W-:Y:S02]  /*12ec0*/  SEL R13, R17, R18, P0 ;  /* 0x00000012110d7207 */ /* 0x000fe40000000000 */
[----:B------:R-:W-:Y:S01]  /*12ed0*/  SEL R16, R49, R56, P0 ;  /* 0x0000003831107207 */ /* 0x000fe20000000000 */
        /* <DEDUP_REMOVED lines=14> */
[----:B------:R-:W0:Y:S01]  /*12fc0*/  @P2 LDC R85, c[0x0][0xbf0] ;  /* 0x0002fc00ff552b82 */ /* 0x000e220000000800 */
[----:B------:R-:W-:Y:S01]  /*12fd0*/  IMAD.WIDE.U32 R56, R84, UR37, R30 ;  /* 0x0000002554387c25 */ /* 0x000fe2000f8e001e */
[----:B------:R-:W-:Y:S02]  /*12fe0*/  SEL R30, R66, R67, P0 ;  /* 0x00000043421e7207 */ /* 0x000fe40000000000 */
[----:B------:R-:W-:Y:S01]  /*12ff0*/  SEL R17, R33, R60, P0 ;  /* 0x0000003c21117207 */ /* 0x000fe20000000000 */
[----:B------:R-:W-:Y:S01]  /*13000*/  IMAD R67, RZ, RZ, -UR43 ;  /* 0x8000002bff437e24 */ /* 0x000fe2000f8e02ff */
[----:B--2---:R-:W-:Y:S01]  /*13010*/  SEL R31, R61, R72, P0 ;  /* 0x000000483d1f7207 */ /* 0x004fe20000000000 */
[----:B------:R-:W-:Y:S01]  /*13020*/  IMAD R66, R86, UR38, RZ ;  /* 0x0000002656427c24 */ /* 0x000fe2000f8e02ff */
[----:B------:R-:W-:Y:S01]  /*13030*/  SEL R33, R72, R61, P0 ;  /* 0x0000003d48217207 */ /* 0x000fe20000000000 */
[----:B------:R-:W-:Y:S01]  /*13040*/  IMAD R83, R88, R67, UR4 ;  /* 0x0000000458537e24 */ /* 0x000fe2000f8e0243 */
[----:B------:R-:W-:Y:S01]  /*13050*/  ULDC.64 UR4, c[0x0][0xbe0] ;  /* 0x0002f80000047ab9 */ /* 0x000fe20000000a00 */
[----:B------:R-:W-:-:S02]  /*13060*/  IMAD R61, R87, UR37, R66 ;  /* 0x00000025573d7c24 */ /* 0x000fc4000f8e0242 */
[----:B------:R-:W-:Y:S01]  /*13070*/  @P2 IMAD.HI.U32 R60, R73, R82, RZ ;  /* 0x00000052493c2227 */ /* 0x000fe200078e00ff */
[----:B------:R-:W-:-:S03]  /*13080*/  SHF.R.S32.HI R72, RZ, 0x1f, R83 ;  /* 0x0000001fff487819 */ /* 0x000fc60000011453 */
[----:B------:R-:W-:Y:S02]  /*13090*/  IMAD.IADD R61, R43, 0x1, R61 ;  /* 0x000000012b3d7824 */ /* 0x000fe400078e023d */
[----:B------:R-:W-:Y:S02]  /*130a0*/  IMAD R43, R72, UR4, RZ ;  /* 0x00000004482b7c24 */ /* 0x000fe4000f8e02ff */
[----:B------:R-:W-:Y:S02]  /*130b0*/  IMAD.IADD R57, R57, 0x1, R49 ;  /* 0x0000000139397824 */ /* 0x000fe400078e0231 */
[----:B------:R-:W-:Y:S01]  /*130c0*/  IMAD.MOV.U32 R49, RZ, RZ, R73 ;  /* 0x000000ffff317224 */ /* 0x000fe200078e0049 */
[----:B------:R-:W-:Y:S01]  /*130d0*/  @P2 SHF.R.U32.HI R49, RZ, R75, R60 ;  /* 0x0000004bff312219 */ /* 0x000fe2000001163c */
[----:B------:R-:W-:Y:S02]  /*130e0*/  IMAD.MOV.U32 R60, RZ, RZ, R42 ;  /* 0x000000ffff3c7224 */ /* 0x000fe400078e002a */
[----:B------:R-:W-:-:S02]  /*130f0*/  IMAD R66, R83, UR5, R43 ;  /* 0x0000000553427c24 */ /* 0x000fc4000f8e022b */
[----:B------:R-:W-:Y:S01]  /*13100*/  IMAD.MOV.U32 R67, RZ, RZ, R73 ;  /* 0x000000ffff437224 */ /* 0x000fe200078e0049 */
[----:B0-----:R-:W-:Y:S01]  /*13110*/  @P2 SHF.R.U32.HI R67, RZ, R85, R90 ;  /* 0x00000055ff432219 */ /* 0x001fe2000001165a */
[----:B------:R-:W-:Y:S01]  /*13120*/  IMAD.WIDE.U32 R42, R83, UR4, R56 ;  /* 0x00000004532a7c25 */ /* 0x000fe2000f8e0038 */
[----:B------:R-:W-:-:S03]  /*13130*/  ULDC.64 UR4, c[0x0][0xb30] ;  /* 0x0002cc0000047ab9 */ /* 0x000fc60000000a00 */
[----:B------:R-:W-:Y:S01]  /*13140*/  IMAD R72, R72, UR6, RZ ;  /* 0x0000000648487c24 */ /* 0x000fe2000f8e02ff */
[----:B------:R-:W-:Y:S01]  /*13150*/  IADD3 R42, P2, R49, R42, RZ ;  /* 0x0000002a312a7210 */ /* 0x000fe20007f5e0ff */
[----:B------:R-:W-:Y:S01]  /*13160*/  IMAD.WIDE.U32 R56, R83, UR6, R60 ;  /* 0x0000000653387c25 */ /* 0x000fe2000f8e003c */
[----:B------:R-:W-:Y:S02]  /*13170*/  SHF.R.S32.HI R61, RZ, 0x1f, R49 ;  /* 0x0000001fff3d7819 */ /* 0x000fe40000011431 */
[----:B------:R-:W-:Y:S01]  /*13180*/  SHF.R.S32.HI R60, RZ, 0x1f, R67 ;  /* 0x0000001fff3c7819 */ /* 0x000fe20000011443 */
[----:B------:R-:W-:Y:S01]  /*13190*/  IMAD.MOV R49, RZ, RZ, -R49 ;  /* 0x000000ffff317224 */ /* 0x000fe200078e0a31 */
[----:B------:R-:W-:Y:S01]  /*131a0*/  IADD3.X R43, R61, R43, R66, P2, !PT ;  /* 0x0000002b3d2b7210 */ /* 0x000fe200017fe442 */
[----:B------:R-:W-:Y:S01]  /*131b0*/  IMAD R75, R83, UR7, R72 ;  /* 0x00000007534b7c24 */ /* 0x000fe2000f8e0248 */
[----:B------:R-:W-:Y:S01]  /*131c0*/  ULDC.64 UR6, c[0x0][0xbc8] ;  /* 0x0002f20000067ab9 */ /* 0x000fe20000000a00 */
[----:B------:R-:W-:-:S02]  /*131d0*/  IMAD.MOV R72, RZ, RZ, -R67 ;  /* 0x000000ffff487224 */ /* 0x000fc400078e0a43 */
[----:B------:R-:W-:Y:S02]  /*131e0*/  IMAD R60, R60, UR4, RZ ;  /* 0x000000043c3c7c24 */ /* 0x000fe4000f8e02ff */
[C-C-:B------:R-:W-:Y:S02]  /*131f0*/  IMAD R49, R80.reuse, R49, R73.reuse ;  /* 0x0000003150317224 */ /* 0x140fe400078e0249 */
[----:B------:R-:W-:Y:S02]  /*13200*/  IMAD R61, R80, R72, R73 ;  /* 0x00000048503d7224 */ /* 0x000fe400078e0249 */
[----:B------:R-:W-:Y:S01]  /*13210*/  IMAD R73, R67, UR5, R60 ;  /* 0x0000000543497c24 */ /* 0x000fe2000f8e023c */
[----:B------:R-:W-:Y:S01]  /*13220*/  SHF.R.S32.HI R60, RZ, 0x1f, R49 ;  /* 0x0000001fff3c7819 */ /* 0x000fe20000011431 */
[----:B------:R-:W-:Y:S01]  /*13230*/  IMAD.IADD R57, R57, 0x1, R75 ;  /* 0x0000000139397824 */ /* 0x000fe200078e024b */
[----:B------:R-:W-:Y:S01]  /*13240*/  SHF.R.S32.HI R66, RZ, 0x1f, R61 ;  /* 0x0000001fff427819 */ /* 0x000fe2000001143d */
[----:B------:R-:W0:Y:S01]  /*13250*/  S2UR UR5, SR_CgaCtaId ;  /* 0x00000000000579c3 */ /* 0x000e220000008800 */
[----:B------:R-:W-:-:S04]  /*13260*/  IMAD.WIDE.U32 R42, R49, UR6, R42 ;  /* 0x00000006312a7c25 */ /* 0x000fc8000f8e002a */
[----:B------:R-:W-:Y:S01]  /*13270*/  IMAD.WIDE.U32 R56, R67, UR4, R56 ;  /* 0x0000000443387c25 */ /* 0x000fe2000f8e0038 */
[----:B------:R-:W-:-:S03]  /*13280*/  UMOV UR4, 0x400 ;  /* 0x0000040000047882 */ /* 0x000fc60000000000 */
[----:B------:R-:W-:Y:S02]  /*13290*/  IMAD R60, R60, UR6, RZ ;  /* 0x000000063c3c7c24 */ /* 0x000fe4000f8e02ff */
[----:B------:R-:W-:Y:S02]  /*132a0*/  IMAD R66, R66, UR8, RZ ;  /* 0x0000000842427c24 */ /* 0x000fe4000f8e02ff */
[----:B------:R-:W-:Y:S02]  /*132b0*/  IMAD.IADD R57, R57, 0x1, R73 ;  /* 0x0000000139397824 */ /* 0x000fe400078e0249 */
[----:B------:R-:W-:Y:S01]  /*132c0*/  IMAD R73, R49, UR7, R60 ;  /* 0x0000000731497c24 */ /* 0x000fe2000f8e023c */
[----:B------:R-:W-:Y:S01]  /*132d0*/  ULDC.64 UR6, c[0x0][0xba8] ;  /* 0x0002ea0000067ab9 */ /* 0x000fe20000000a00 */
[C---:B------:R-:W-:Y:S01]  /*132e0*/  IMAD R75, R61.reuse, UR9, R66 ;  /* 0x000000093d4b7c24 */ /* 0x040fe2000f8e0242 */
[----:B-1----:R-:W-:Y:S01]  /*132f0*/  SEL R60, R74, R71, P0 ;  /* 0x000000474a3c7207 */ /* 0x002fe20000000000 */
[----:B------:R-:W-:Y:S01]  /*13300*/  IMAD.WIDE.U32 R66, R61, UR8, R56 ;  /* 0x000000083d427c25 */ /* 0x000fe2000f8e0038 */
[----:B------:R-:W-:Y:S01]  /*13310*/  SEL R56, R71, R74, P0 ;  /* 0x0000004a47387207 */ /* 0x000fe20000000000 */
[----:B------:R-:W-:Y:S01]  /*13320*/  ULDC.64 UR8, c[0x0][0xb00] ;  /* 0x0002c00000087ab9 */ /* 0x000fe20000000a00 */
[C---:B------:R-:W-:Y:S01]  /*13330*/  LEA R71, P2, R42.reuse, UR6, 0x2 ;  /* 0x000000062a477c11 */ /* 0x040fe2000f8410ff */
[----:B------:R-:W-:Y:S01]  /*13340*/  IMAD.IADD R49, R43, 0x1, R73 ;  /* 0x000000012b317824 */ /* 0x000fe200078e0249 */
[----:B------:R-:W-:Y:S01]  /*13350*/  ULDC UR6, c[0x0][0xa88] ;  /* 0x0002a20000067ab9 */ /* 0x000fe20000000800 */
[----:B------:R-:W-:Y:S01]  /*13360*/  IMAD.IADD R43, R67, 0x1, R75 ;  /* 0x00000001432b7824 */ /* 0x000fe200078e024b */
[----:B0-----:R-:W-:Y:S01]  /*13370*/  ULEA UR4, UR5, UR4, 0x18 ;  /* 0x0000000405047291 */ /* 0x001fe2000f8ec03f */
[----:B------:R-:W-:Y:S01]  /*13380*/  SHFL.IDX PT, R72, R71, RZ, 0x1c1f ;  /* 0x001c1fff47487589 */ /* 0x000fe200000e0000 */
[----:B------:R-:W-:Y:S01]  /*13390*/  LEA.HI.X R49, R42, UR7, R49, 0x2, P2 ;  /* 0x000000072a317c11 */ /* 0x000fe200090f1431 */
[----:B------:R-:W-:Y:S01]  /*133a0*/  IMAD R83, R80, UR6, RZ ;  /* 0x0000000650537c24 */ /* 0x000fe2000f8e02ff */
[----:B------:R-:W-:Y:S01]  /*133b0*/  UIADD3 UR4, UR4, 0x22820, URZ ;  /* 0x0002282004047890 */ /* 0x000fe2000fffe03f */
[----:B------:R0:W-:Y:S01]  /*133c0*/  SHFL.IDX PT, R74, R71, 0x1, 0x1c1f ;  /* 0x003c1f00474a7f89 */ /* 0x0001e200000e0000 */
[----:B------:R-:W-:Y:S01]  /*133d0*/  VIADD R80, R70, 0x8 ;  /* 0x0000000846507836 */ /* 0x000fe20000000000 */
[----:B------:R-:W-:Y:S01]  /*133e0*/  LEA R82, P3, R66, UR8, 0x2 ;  /* 0x0000000842527c11 */ /* 0x000fe2000f8610ff */
[----:B------:R-:W-:Y:S01]  /*133f0*/  UPRMT UR4, URZ, 0x654, UR4 ;  /* 0x000006543f047896 */ /* 0x000fe20008000004 */
[----:B------:R-:W1:Y:S01]  /*13400*/  SHFL.IDX PT, R73, R49, RZ, 0x1c1f ;  /* 0x001c1fff31497589 */ /* 0x000e6200000e0000 */
[----:B------:R-:W-:-:S02]  /*13410*/  ISETP.GE.OR P2, PT, R70, R83, P1 ;  /* 0x000000534600720c */ /* 0x000fc40000f46670 */
[-C--:B------:R-:W-:Y:S01]  /*13420*/  ISETP.GE.OR P1, PT, R80, R83.reuse, P1 ;  /* 0x000000535000720c */ /* 0x080fe20000f26670 */
[----:B------:R2:W3:Y:S01]  /*13430*/  SHFL.IDX PT, R75, R49, 0x1, 0x1c1f ;  /* 0x003c1f00314b7f89 */ /* 0x0004e200000e0000 */
[----:B------:R-:W-:Y:S01]  /*13440*/  LEA.HI.X R84, R66, UR9, R43, 0x2, P3 ;  /* 0x0000000942547c11 */ /* 0x000fe200098f142b */
[----:B0-----:R-:W-:Y:S01]  /*13450*/  IMAD.SHL.U32 R71, R68, 0x2, RZ ;  /* 0x0000000244477824 */ /* 0x001fe200078e00ff */
[----:B------:R-:W-:Y:S01]  /*13460*/  ISETP.GE.AND P3, PT, R70, R83, PT ;  /* 0x000000534600720c */ /* 0x000fe20003f66270 */
[----:B------:R-:W-:Y:S01]  /*13470*/  SYNCS.ARRIVE.TRANS64.RED.A1T0 RZ, [UR4], RZ ;  /* 0x000000ffffff79a7 */ /* 0x000fe20008100404 */
[----:B------:R0:W4:Y:S01]  /*13480*/  SHFL.IDX PT, R66, R82, RZ, 0x1c1f ;  /* 0x001c1fff52427589 */ /* 0x00012200000e0000 */
[----:B------:R-:W-:Y:S02]  /*13490*/  SEL R57, R48, R77, P0 ;  /* 0x0000004d30397207 */ /* 0x000fe40000000000 */
[----:B------:R-:W-:Y:S01]  /*134a0*/  SEL R61, R77, R48, P0 ;  /* 0x000000304d3d7207 */ /* 0x000fe20000000000 */
[----:B------:R0:W0:Y:S01]  /*134b0*/  SHFL.IDX PT, R67, R84, RZ, 0x1c1f ;  /* 0x001c1fff54437589 */ /* 0x00002200000e0000 */
[----:B------:R-:W-:-:S02]  /*134c0*/  SEL R42, R46, R79, P0 ;  /* 0x0000004f2e2a7207 */ /* 0x000fc40000000000 */
[----:B------:R-:W-:Y:S02]  /*134d0*/  SEL R43, R47, R76, P0 ;  /* 0x0000004c2f2b7207 */ /* 0x000fe40000000000 */
[----:B------:R-:W-:Y:S02]  /*134e0*/  SEL R48, R50, R81, P0 ;  /* 0x0000005132307207 */ /* 0x000fe40000000000 */
[----:B--2---:R-:W-:Y:S02]  /*134f0*/  SEL R49, R51, R78, P0 ;  /* 0x0000004e33317207 */ /* 0x004fe40000000000 */
[----:B------:R-:W-:Y:S01]  /*13500*/  SEL R46, R79, R46, P0 ;  /* 0x0000002e4f2e7207 */ /* 0x000fe20000000000 */
[----:B-1----:R1:W-:Y:S01]  /*13510*/  @!P2 ST.E desc[UR52][R72.64], R0 ;  /* 0x000000004800a985 */ /* 0x0023e2000c101934 */
[----:B------:R-:W-:Y:S02]  /*13520*/  SEL R47, R76, R47, P0 ;  /* 0x0000002f4c2f7207 */ /* 0x000fe40000000000 */
[----:B------:R-:W-:Y:S01]  /*13530*/  SEL R50, R81, R50, P0 ;  /* 0x0000003251327207 */ /* 0x000fe20000000000 */
[----:B---3--:R1:W-:Y:S01]  /*13540*/  @!P1 ST.E desc[UR52][R74.64], R2 ;  /* 0x000000024a009985 */ /* 0x0083e2000c101934 */
[----:B------:R-:W-:Y:S01]  /*13550*/  SEL R51, R78, R51, P0 ;  /* 0x000000334e337207 */ /* 0x000fe20000000000 */
[----:B------:R-:W-:Y:S06]  /*13560*/  @P3 BRA `(.L_x_1242) ;  /* 0x0000000400783947 */ /* 0x000fec0003800000 */
[C---:B-1----:R-:W-:Y:S01]  /*13570*/  VIADD R0, R71.reuse, 0x8 ;  /* 0x0000000847007836 */ /* 0x042fe20000000000 */
        /* <DEDUP_REMOVED lines=8> */
[----:B------:R-:W-:-:S04]  /*13600*/  ISETP.GE.AND P1, PT, R70, UR4, PT ;  /* 0x0000000446007c0c */ /* 0x000fc8000bf26270 */
[----:B------:R-:W-:-:S03]  /*13610*/  ISETP.GE.AND P5, PT, R79, UR4, PT ;  /* 0x000000044f007c0c */ /* 0x000fc6000bfa6270 */
[C-C-:B0---4-:R-:W-:Y:S02]  /*13620*/  @!P2 IMAD.WIDE R72, R71.reuse, 0x4, R66.reuse ;  /* 0x000000044748a825 */ /* 0x151fe400078e0242 */
[----:B------:R-:W-:Y:S02]  /*13630*/  @!P3 LEA.HI R0, R0, R0, RZ, 0x1 ;  /* 0x000000000000b211 */ /* 0x000fe400078f08ff */
[----:B------:R-:W-:Y:S01]  /*13640*/  @!P4 LEA.HI R68, R68, R68, RZ, 0x1 ;  /* 0x000000444444c211 */ /* 0x000fe200078f08ff */
[----:B------:R0:W-:Y:S01]  /*13650*/  @!P2 ST.E.64 desc[UR52][R72.64], R6 ;  /* 0x000000064800a985 */ /* 0x0001e2000c101b34 */
[----:B------:R-:W-:Y:S01]  /*13660*/  @!P3 LOP3.LUT R75, R0, 0xfffffffe, RZ, 0xc0, !PT ;  /* 0xfffffffe004bb812 */ /* 0x000fe200078ec0ff */
[----:B------:R-:W-:Y:S01]  /*13670*/  VIADD R0, R71, 0x28 ;  /* 0x0000002847007836 */ /* 0x000fe20000000000 */
[----:B------:R-:W-:Y:S02]  /*13680*/  @!P1 LEA.HI R70, R70, R70, RZ, 0x1 ;  /* 0x0000004646469211 */ /* 0x000fe400078f08ff */
[----:B------:R-:W-:Y:S01]  /*13690*/  @!P4 LOP3.LUT R77, R68, 0xfffffffe, RZ, 0xc0, !PT ;  /* 0xfffffffe444dc812 */ /* 0x000fe200078ec0ff */
[----:B------:R-:W-:Y:S01]  /*136a0*/  @!P3 IMAD.WIDE R74, R75, 0x4, R66 ;  /* 0x000000044b4ab825 */ /* 0x000fe200078e0242 */
[----:B------:R-:W-:-:S02]  /*136b0*/  ISETP.GE.AND P2, PT, R78, UR4, PT ;  /* 0x000000044e007c0c */ /* 0x000fc4000bf46270 */
[----:B------:R-:W-:Y:S01]  /*136c0*/  @!P5 LEA.HI R79, R79, R79, RZ, 0x1 ;  /* 0x0000004f4f4fd211 */ /* 0x000fe200078f08ff */
[----:B------:R-:W-:Y:S01]  /*136d0*/  VIADD R68, R71, 0x30 ;  /* 0x0000003047447836 */ /* 0x000fe20000000000 */
[----:B------:R1:W-:Y:S01]  /*136e0*/  @!P3 ST.E.64 desc[UR52][R74.64], R8 ;  /* 0x000000084a00b985 */ /* 0x0003e2000c101b34 */
[--C-:B------:R-:W-:Y:S01]  /*136f0*/  @!P4 IMAD.WIDE R76, R77, 0x4, R66.reuse ;  /* 0x000000044d4cc825 */ /* 0x100fe200078e0242 */
[----:B------:R-:W-:Y:S02]  /*13700*/  ISETP.GE.AND P3, PT, R0, UR4, PT ;  /* 0x0000000400007c0c */ /* 0x000fe4000bf66270 */
[----:B0-----:R-:W-:Y:S01]  /*13710*/  @!P1 LOP3.LUT R7, R70, 0xfffffffe, RZ, 0xc0, !PT ;  /* 0xfffffffe46079812 */ /* 0x001fe200078ec0ff */
[C---:B------:R-:W-:Y:S01]  /*13720*/  VIADD R72, R71.reuse, 0x40 ;  /* 0x0000004047487836 */ /* 0x040fe20000000000 */
[----:B------:R-:W-:Y:S01]  /*13730*/  ISETP.GE.AND P6, PT, R68, UR4, PT ;  /* 0x0000000444007c0c */ /* 0x000fe2000bfc6270 */
[----:B------:R-:W-:Y:S01]  /*13740*/  VIADD R70, R71, 0x48 ;  /* 0x0000004847467836 */ /* 0x000fe20000000000 */
[----:B------:R0:W-:Y:S01]  /*13750*/  @!P4 ST.E.64 desc[UR52][R76.64], R10 ;  /* 0x0000000a4c00c985 */ /* 0x0001e2000c101b34 */
[----:B------:R-:W-:Y:S01]  /*13760*/  @!P1 IMAD.WIDE R6, R7, 0x4, R66 ;  /* 0x0000000407069825 */ /* 0x000fe200078e0242 */
[----:B------:R-:W-:-:S02]  /*13770*/  ISETP.GE.AND P4, PT, R72, UR4, PT ;  /* 0x0000000448007c0c */ /* 0x000fc4000bf86270 */
[----:B------:R-:W-:Y:S02]  /*13780*/  @!P2 LEA.HI R78, R78, R78, RZ, 0x1 ;  /* 0x0000004e4e4ea211 */ /* 0x000fe400078f08ff */
[----:B------:R2:W-:Y:S01]  /*13790*/  @!P1 ST.E.64 desc[UR52][R6.64], R14 ;  /* 0x0000000e06009985 */ /* 0x0005e2000c101b34 */
[----:B------:R-:W-:Y:S02]  /*137a0*/  ISETP.GE.AND P1, PT, R70, UR4, PT ;  /* 0x0000000446007c0c */ /* 0x000fe4000bf26270 */
[----:B-1----:R-:W-:Y:S02]  /*137b0*/  @!P2 LOP3.LUT R9, R78, 0xfffffffe, RZ, 0xc0, !PT ;  /* 0xfffffffe4e09a812 */ /* 0x002fe400078ec0ff */
[----:B------:R-:W-:Y:S02]  /*137c0*/  @!P6 LEA.HI R68, R68, R68, RZ, 0x1 ;  /* 0x000000444444e211 */ /* 0x000fe400078f08ff */
[----:B------:R-:W-:Y:S01]  /*137d0*/  @!P3 LEA.HI R0, R0, R0, RZ, 0x1 ;  /* 0x000000000000b211 */ /* 0x000fe200078f08ff */
[----:B------:R-:W-:Y:S01]  /*137e0*/  @!P2 IMAD.WIDE R8, R9, 0x4, R66 ;  /* 0x000000040908a825 */ /* 0x000fe200078e0242 */
[----:B------:R-:W-:-:S02]  /*137f0*/  @!P6 LOP3.LUT R73, R68, 0xfffffffe, RZ, 0xc0, !PT ;  /* 0xfffffffe4449e812 */ /* 0x000fc400078ec0ff */
[----:B0-----:R-:W-:Y:S01]  /*13800*/  @!P3 LOP3.LUT R11, R0, 0xfffffffe, RZ, 0xc0, !PT ;  /* 0xfffffffe000bb812 */ /* 0x001fe200078ec0ff */
[----:B------:R-:W-:Y:S01]  /*13810*/  VIADD R0, R71, 0x50 ;  /* 0x0000005047007836 */ /* 0x000fe20000000000 */
[----:B------:R-:W-:Y:S01]  /*13820*/  @!P4 LEA.HI R72, R72, R72, RZ, 0x1 ;  /* 0x000000484848c211 */ /* 0x000fe200078f08ff */
[--C-:B--2---:R-:W-:Y:S01]  /*13830*/  @!P6 IMAD.WIDE R6, R73, 0x4, R66.reuse ;  /* 0x000000044906e825 */ /* 0x104fe200078e0242 */
[----:B------:R-:W-:Y:S01]  /*13840*/  @!P1 LEA.HI R70, R70, R70, RZ, 0x1 ;  /* 0x0000004646469211 */ /* 0x000fe200078f08ff */
[----:B------:R0:W-:Y:S01]  /*13850*/  @!P2 ST.E.64 desc[UR52][R8.64], R12 ;  /* 0x0000000c0800a985 */ /* 0x0001e2000c101b34 */
[----:B------:R-:W-:Y:S01]  /*13860*/  @!P5 LOP3.LUT R15, R79, 0xfffffffe, RZ, 0xc0, !PT ;  /* 0xfffffffe4f0fd812 */ /* 0x000fe200078ec0ff */
[----:B------:R-:W-:Y:S01]  /*13870*/  @!P3 IMAD.WIDE R10, R11, 0x4, R66 ;  /* 0x000000040b0ab825 */ /* 0x000fe200078e0242 */
[----:B------:R-:W-:-:S03]  /*13880*/  @!P4 LOP3.LUT R73, R72, 0xfffffffe, RZ, 0xc0, !PT ;  /* 0xfffffffe4849c812 */ /* 0x000fc600078ec0ff */
[--C-:B------:R-:W-:Y:S01]  /*13890*/  @!P5 IMAD.WIDE R14, R15, 0x4, R66.reuse ;  /* 0x000000040f0ed825 */ /* 0x100fe200078e0242 */
[----:B------:R1:W-:Y:S04]  /*138a0*/  @!P3 ST.E.64 desc[UR52][R10.64], R20 ;  /* 0x000000140a00b985 */ /* 0x0003e8000c101b34 */
[----:B------:R2:W-:Y:S01]  /*138b0*/  @!P6 ST.E.64 desc[UR52][R6.64], R18 ;  /* 0x000000120600e985 */ /* 0x0005e2000c101b34 */
[----:B0-----:R-:W-:Y:S01]  /*138c0*/  @!P1 LOP3.LUT R13, R70, 0xfffffffe, RZ, 0xc0, !PT ;  /* 0xfffffffe460d9812 */ /* 0x001fe200078ec0ff */
[----:B------:R-:W-:Y:S02]  /*138d0*/  @!P4 IMAD.WIDE R8, R73, 0x4, R66 ;  /* 0x000000044908c825 */ /* 0x000fe400078e0242 */
[----:B------:R-:W-:Y:S02]  /*138e0*/  @!P5 ST.E.64 desc[UR52][R14.64], R22 ;  /* 0x000000160e00d985 */ /* 0x000fe4000c101b34 */
[----:B------:R-:W-:-:S02]  /*138f0*/  VIADD R12, R71, 0x58 ;  /* 0x00000058470c7836 */ /* 0x000fc40000000000 */
[----:B------:R0:W-:Y:S01]  /*13900*/  @!P4 ST.E.64 desc[UR52][R8.64], R26 ;  /* 0x0000001a0800c985 */ /* 0x0001e2000c101b34 */
[----:B-1----:R-:W-:Y:S02]  /*13910*/  @!P1 IMAD.WIDE R10, R13, 0x4, R66 ;  /* 0x000000040d0a9825 */ /* 0x002fe400078e0242 */
[----:B------:R-:W-:Y:S02]  /*13920*/  ISETP.GE.AND P2, PT, R12, UR4, PT ;  /* 0x000000040c007c0c */ /* 0x000fe4000bf46270 */
[C---:B------:R-:W-:Y:S01]  /*13930*/  VIADD R13, R71.reuse, 0x60 ;  /* 0x00000060470d7836 */ /* 0x040fe20000000000 */
[----:B------:R1:W-:Y:S01]  /*13940*/  @!P1 ST.E.64 desc[UR52][R10.64], R28 ;  /* 0x0000001c0a009985 */ /* 0x0003e2000c101b34 */
[C---:B------:R-:W-:Y:S01]  /*13950*/  VIADD R20, R71.reuse, 0x68 ;  /* 0x0000006847147836 */ /* 0x040fe20000000000 */
[----:B------:R-:W-:Y:S01]  /*13960*/  ISETP.GE.AND P1, PT, R0, UR4, PT ;  /* 0x0000000400007c0c */ /* 0x000fe2000bf26270 */
[----:B--2---:R-:W-:Y:S01]  /*13970*/  VIADD R7, R71, 0x78 ;  /* 0x0000007847077836 */ /* 0x004fe20000000000 */
[----:B------:R-:W-:Y:S01]  /*13980*/  ISETP.GE.AND P3, PT, R13, UR4, PT ;  /* 0x000000040d007c0c */ /* 0x000fe2000bf66270 */
[----:B------:R-:W-:Y:S01]  /*13990*/  VIADD R6, R71, 0x70 ;  /* 0x0000007047067836 */ /* 0x000fe20000000000 */
[----:B------:R-:W-:-:S02]  /*139a0*/  ISETP.GE.AND P4, PT, R20, UR4, PT ;  /* 0x0000000414007c0c */ /* 0x000fc4000bf86270 */
[----:B------:R-:W-:Y:S02]  /*139b0*/  ISETP.GE.AND P6, PT, R7, UR4, PT ;  /* 0x0000000407007c0c */ /* 0x000fe4000bfc6270 */
[----:B------:R-:W-:Y:S02]  /*139c0*/  ISETP.GE.AND P5, PT, R6, UR4, PT ;  /* 0x0000000406007c0c */ /* 0x000fe4000bfa6270 */
[----:B------:R-:W-:-:S03]  /*139d0*/  @!P2 LEA.HI R12, R12, R12, RZ, 0x1 ;  /* 0x0000000c0c0ca211 */ /* 0x000fc600078f08ff */
[----:B------:R-:W-:Y:S02]  /*139e0*/  @!P1 LEA.HI R0, R0, R0, RZ, 0x1 ;  /* 0x0000000000009211 */ /* 0x000fe400078f08ff */
[----:B------:R-:W-:Y:S02]  /*139f0*/  @!P3 LEA.HI R13, R13, R13, RZ, 0x1 ;  /* 0x0000000d0d0db211 */ /* 0x000fe400078f08ff */
[----:B------:R-:W-:Y:S02]  /*13a00*/  @!P4 LEA.HI R20, R20, R20, RZ, 0x1 ;  /* 0x000000141414c211 */ /* 0x000fe400078f08ff */
[----:B0-----:R-:W-:Y:S02]  /*13a10*/  @!P6 LEA.HI R8, R7, R7, RZ, 0x1 ;  /* 0x000000070708e211 */ /* 0x001fe400078f08ff */
[----:B------:R-:W-:Y:S02]  /*13a20*/  @!P5 LEA.HI R6, R6, R6, RZ, 0x1 ;  /* 0x000000060606d211 */ /* 0x000fe400078f08ff */
[----:B------:R-:W-:-:S02]  /*13a30*/  @!P1 LOP3.LUT R7, R0, 0xfffffffe, RZ, 0xc0, !PT ;  /* 0xfffffffe00079812 */ /* 0x000fc400078ec0ff */
[----:B------:R-:W-:Y:S02]  /*13a40*/  @!P2 LOP3.LUT R9, R12, 0xfffffffe, RZ, 0xc0, !PT ;  /* 0xfffffffe0c09a812 */ /* 0x000fe400078ec0ff */
[----:B-1----:R-:W-:Y:S02]  /*13a50*/  @!P3 LOP3.LUT R11, R13, 0xfffffffe, RZ, 0xc0, !PT ;  /* 0xfffffffe0d0bb812 */ /* 0x002fe400078ec0ff */
[----:B------:R-:W-:Y:S02]  /*13a60*/  @!P4 LOP3.LUT R13, R20, 0xfffffffe, RZ, 0xc0, !PT ;  /* 0xfffffffe140dc812 */ /* 0x000fe400078ec0ff */
[----:B------:R-:W-:Y:S01]  /*13a70*/  @!P5 LOP3.LUT R15, R6, 0xfffffffe, RZ, 0xc0, !PT ;  /* 0xfffffffe060fd812 */ /* 0x000fe200078ec0ff */
[----:B------:R-:W-:Y:S01]  /*13a80*/  @!P1 IMAD.WIDE R6, R7, 0x4, R66 ;  /* 0x0000000407069825 */ /* 0x000fe200078e0242 */
[----:B------:R-:W-:-:S03]  /*13a90*/  @!P6 LOP3.LUT R19, R8, 0xfffffffe, RZ, 0xc0, !PT ;  /* 0xfffffffe0813e812 */ /* 0x000fc600078ec0ff */
[--C-:B------:R-:W-:Y:S01]  /*13aa0*/  @!P2 IMAD.WIDE R8, R9, 0x4, R66.reuse ;  /* 0x000000040908a825 */ /* 0x100fe200078e0242 */
[----:B------:R2:W-:Y:S03]  /*13ab0*/  @!P1 ST.E.64 desc[UR52][R6.64], R16 ;  /* 0x0000001006009985 */ /* 0x0005e6000c101b34 */
        /* <DEDUP_REMOVED lines=8> */
[----:B------:R2:W-:Y:S02]  /*13b40*/  @!P6 ST.E.64 desc[UR52][R66.64], R60 ;  /* 0x0000003c4200e985 */ /* 0x0005e4000c101b34 */
.L_x_1242:
[----:B------:R-:W-:Y:S05]  /*13b50*/  BSYNC B0 ;  /* 0x0000000000007941 */ /* 0x000fea0003800000 */
.L_x_1241:
[----:B------:R-:W-:Y:S01]  /*13b60*/  ISETP.GE.AND P1, PT, R80, R83, PT ;  /* 0x000000535000720c */ /* 0x000fe20003f26270 */
[----:B------:R3:W0:Y:S01]  /*13b70*/  SHFL.IDX PT, R27, R84, 0x1, 0x1c1f ;  /* 0x003c1f00541b7f89 */ /* 0x00062200000e0000 */
[----:B--2---:R-:W-:Y:S02]  /*13b80*/  SEL R14, R64, R69, P0 ;  /* 0x00000045400e7207 */ /* 0x004fe40000000000 */
[----:B------:R-:W-:Y:S01]  /*13b90*/  SEL R15, R62, R65, P0 ;  /* 0x000000413e0f7207 */ /* 0x000fe20000000000 */
[----:B------:R3:W2:Y:S01]  /*13ba0*/  SHFL.IDX PT, R26, R82, 0x1, 0x1c1f ;  /* 0x003c1f00521a7f89 */ /* 0x0006a200000e0000 */
        /* <DEDUP_REMOVED lines=19> */
[----:B-1----:R-:W-:Y:S01]  /*13ce0*/  SEL R2, R37, R34, P0 ;  /* 0x0000002225027207 */ /* 0x002fe20000000000 */
[----:B0-23--:R-:W-:Y:S06]  /*13cf0*/  @P1 BRA `(.L_x_1153) ;  /* 0x0000005c00481947 */ /* 0x00dfec0003800000 */
        /* <DEDUP_REMOVED lines=11> */
[----:B------:R-:W-:Y:S01]  /*13db0*/  ISETP.GE.AND P3, PT, R12, UR4, PT ;  /* 0x000000040c007c0c */ /* 0x000fe2000bf66270 */
[----:B------:R-:W-:Y:S01]  /*13dc0*/  VIADD R30, R71, 0x38 ;  /* 0x00000038471e7836 */ /* 0x000fe20000000000 */
[----:B------:R-:W-:-:S03]  /*13dd0*/  ISETP.GE.AND P5, PT, R28, UR4, PT ;  /* 0x000000041c007c0c */ /* 0x000fc6000bfa6270 */
[--C-:B------:R-:W-:Y:S02]  /*13de0*/  @!P0 IMAD.WIDE R6, R71, 0x4, R26.reuse ;  /* 0x0000000447068825 */ /* 0x100fe400078e021a */
[----:B------:R-:W-:Y:S02]  /*13df0*/  @!P4 LEA.HI R0, R0, R0, RZ, 0x1 ;  /* 0x000000000000c211 */ /* 0x000fe400078f08ff */
[----:B------:R-:W-:Y:S01]  /*13e00*/  @!P1 LEA.HI R10, R10, R10, RZ, 0x1 ;  /* 0x0000000a0a0a9211 */ /* 0x000fe200078f08ff */
[----:B------:R0:W-:Y:S01]  /*13e10*/  @!P0 ST.E.64 desc[UR52][R6.64], R42 ;  /* 0x0000002a06008985 */ /* 0x0001e2000c101b34 */
[----:B------:R-:W-:Y:S02]  /*13e20*/  @!P4 LOP3.LUT R9, R0, 0xfffffffe, RZ, 0xc0, !PT ;  /* 0xfffffffe0009c812 */ /* 0x000fe400078ec0ff */
[----:B------:R-:W-:Y:S02]  /*13e30*/  ISETP.GE.AND P0, PT, R30, UR4, PT ;  /* 0x000000041e007c0c */ /* 0x000fe4000bf06270 */
[----:B------:R-:W-:Y:S01]  /*13e40*/  @!P2 LEA.HI R0, R11, R11, RZ, 0x1 ;  /* 0x0000000b0b00a211 */ /* 0x000fe200078f08ff */
[----:B------:R-:W-:Y:S01]  /*13e50*/  @!P4 IMAD.WIDE R8, R9, 0x4, R26 ;  /* 0x000000040908c825 */ /* 0x000fe200078e021a */
[----:B------:R-:W-:-:S02]  /*13e60*/  @!P1 LOP3.LUT R11, R10, 0xfffffffe, RZ, 0xc0, !PT ;  /* 0xfffffffe0a0b9812 */ /* 0x000fc400078ec0ff */
[----:B------:R-:W-:Y:S01]  /*13e70*/  @!P2 LOP3.LUT R13, R0, 0xfffffffe, RZ, 0xc0, !PT ;  /* 0xfffffffe000da812 */ /* 0x000fe200078ec0ff */
[----:B------:R-:W-:Y:S01]  /*13e80*/  VIADD R0, R71, 0x40 ;  /* 0x0000004047007836 */ /* 0x000fe20000000000 */
[----:B------:R1:W-:Y:S01]  /*13e90*/  @!P4 ST.E.64 desc[UR52][R8.64], R46 ;  /* 0x0000002e0800c985 */ /* 0x0003e2000c101b34 */
[----:B------:R-:W-:Y:S02]  /*13ea0*/  ISETP.GE.AND P4, PT, R29, UR4, PT ;  /* 0x000000041d007c0c */ /* 0x000fe4000bf86270 */
[----:B------:R-:W-:Y:S01]  /*13eb0*/  @!P3 LEA.HI R12, R12, R12, RZ, 0x1 ;  /* 0x0000000c0c0cb211 */ /* 0x000fe200078f08ff */
[--C-:B0-----:R-:W-:Y:S01]  /*13ec0*/  @!P1 IMAD.WIDE R6, R11, 0x4, R26.reuse ;  /* 0x000000040b069825 */ /* 0x101fe200078e021a */
[----:B------:R-:W-:Y:S02]  /*13ed0*/  @!P5 LEA.HI R28, R28, R28, RZ, 0x1 ;  /* 0x0000001c1c1cd211 */ /* 0x000fe400078f08ff */
[----:B------:R-:W-:Y:S02]  /*13ee0*/  @!P3 LOP3.LUT R11, R12, 0xfffffffe, RZ, 0xc0, !PT ;  /* 0xfffffffe0c0bb812 */ /* 0x000fe400078ec0ff */
[----:B------:R-:W-:Y:S01]  /*13ef0*/  @!P0 LEA.HI R30, R30, R30, RZ, 0x1 ;  /* 0x0000001e1e1e8211 */ /* 0x000fe200078f08ff */
[----:B------:R0:W-:Y:S01]  /*13f00*/  @!P1 ST.E.64 desc[UR52][R6.64], R48 ;  /* 0x0000003006009985 */ /* 0x0001e2000c101b34 */
[----:B------:R-:W-:Y:S01]  /*13f10*/  ISETP.GE.AND P1, PT, R0, UR4, PT ;  /* 0x0000000400007c0c */ /* 0x000fe2000bf26270 */
[----:B------:R-:W-:Y:S01]  /*13f20*/  @!P3 IMAD.WIDE R10, R11, 0x4, R26 ;  /* 0x000000040b0ab825 */ /* 0x000fe200078e021a */
[----:B------:R-:W-:-:S02]  /*13f30*/  @!P0 LOP3.LUT R31, R30, 0xfffffffe, RZ, 0xc0, !PT ;  /* 0xfffffffe1e1f8812 */ /* 0x000fc400078ec0ff */
[----:B------:R-:W-:Y:S01]  /*13f40*/  @!P4 LEA.HI R29, R29, R29, RZ, 0x1 ;  /* 0x0000001d1d1dc211 */ /* 0x000fe200078f08ff */
[--C-:B-1----:R-:W-:Y:S01]  /*13f50*/  @!P2 IMAD.WIDE R8, R13, 0x4, R26.reuse ;  /* 0x000000040d08a825 */ /* 0x102fe200078e021a */
[----:B------:R-:W-:Y:S02]  /*13f60*/  @!P5 LOP3.LUT R13, R28, 0xfffffffe, RZ, 0xc0, !PT ;  /* 0xfffffffe1c0dd812 */ /* 0x000fe400078ec0ff */
[----:B------:R-:W-:Y:S01]  /*13f70*/  @!P4 LOP3.LUT R29, R29, 0xfffffffe, RZ, 0xc0, !PT ;  /* 0xfffffffe1d1dc812 */ /* 0x000fe200078ec0ff */
[----:B------:R-:W-:Y:S01]  /*13f80*/  VIADD R28, R71, 0x48 ;  /* 0x00000048471c7836 */ /* 0x000fe20000000000 */
[----:B------:R1:W-:Y:S01]  /*13f90*/  @!P2 ST.E.64 desc[UR52][R8.64], R50 ;  /* 0x000000320800a985 */ /* 0x0003e2000c101b34 */
[--C-:B------:R-:W-:Y:S02]  /*13fa0*/  @!P5 IMAD.WIDE R12, R13, 0x4, R26.reuse ;  /* 0x000000040d0cd825 */ /* 0x100fe400078e021a */
[----:B------:R-:W-:Y:S01]  /*13fb0*/  @!P1 LEA.HI R0, R0, R0, RZ, 0x1 ;  /* 0x0000000000009211 */ /* 0x000fe200078f08ff */
[----:B------:R2:W-:Y:S01]  /*13fc0*/  @!P3 ST.E.64 desc[UR52][R10.64], R14 ;  /* 0x0000000e0a00b985 */ /* 0x0005e2000c101b34 */
[----:B0-----:R-:W-:Y:S01]  /*13fd0*/  @!P4 IMAD.WIDE R6, R29, 0x4, R26 ;  /* 0x000000041d06c825 */ /* 0x001fe200078e021a */
[----:B------:R-:W-:-:S02]  /*13fe0*/  ISETP.GE.AND P2, PT, R28, UR4, PT ;  /* 0x000000041c007c0c */ /* 0x000fc4000bf46270 */
[----:B------:R0:W-:Y:S04]  /*13ff0*/  @!P5 ST.E.64 desc[UR52][R12.64], R64 ;  /* 0x000000400c00d985 */ /* 0x0001e8000c101b34 */
[----:B------:R-:W-:Y:S01]  /*14000*/  @!P4 ST.E.64 desc[UR52][R6.64], R16 ;  /* 0x000000100600c985 */ /* 0x000fe2000c101b34 */
[----:B-1----:R-:W-:-:S04]  /*14010*/  @!P0 IMAD.WIDE R8, R31, 0x4, R26 ;  /* 0x000000041f088825 */ /* 0x002fc800078e021a */
[C---:B--2---:R-:W-:Y:S01]  /*14020*/  VIADD R10, R71.reuse, 0x50 ;  /* 0x00000050470a7836 */ /* 0x044fe20000000000 */
[----:B------:R1:W-:Y:S01]  /*14030*/  @!P0 ST.E.64 desc[UR52][R8.64], R58 ;  /* 0x0000003a08008985 */ /* 0x0003e2000c101b34 */
[C---:B------:R-:W-:Y:S01]  /*14040*/  VIADD R14, R71.reuse, 0x68 ;  /* 0x00000068470e7836 */ /* 0x040fe20000000000 */
[----:B------:R-:W-:Y:S01]  /*14050*/  @!P2 LEA.HI R28, R28, R28, RZ, 0x1 ;  /* 0x0000001c1c1ca211 */ /* 0x000fe200078f08ff */
[C---:B0-----:R-:W-:Y:S01]  /*14060*/  VIADD R12, R71.reuse, 0x58 ;  /* 0x00000058470c7836 */ /* 0x041fe20000000000 */
[----:B------:R-:W-:Y:S01]  /*14070*/  ISETP.GE.AND P3, PT, R10, UR4, PT ;  /* 0x000000040a007c0c */ /* 0x000fe2000bf66270 */
[C---:B------:R-:W-:Y:S01]  /*14080*/  VIADD R13, R71.reuse, 0x60 ;  /* 0x00000060470d7836 */ /* 0x040fe20000000000 */
[----:B------:R-:W-:Y:S01]  /*14090*/  ISETP.GE.AND P5, PT, R14, UR4, PT ;  /* 0x000000040e007c0c */ /* 0x000fe2000bfa6270 */
[C---:B------:R-:W-:Y:S01]  /*140a0*/  VIADD R15, R71.reuse, 0x70 ;  /* 0x00000070470f7836 */ /* 0x040fe20000000000 */
[----:B------:R-:W-:Y:S01]  /*140b0*/  ISETP.GE.AND P0, PT, R12, UR4, PT ;  /* 0x000000040c007c0c */ /* 0x000fe2000bf06270 */
[----:B------:R-:W-:Y:S01]  /*140c0*/  VIADD R71, R71, 0x78 ;  /* 0x0000007847477836 */ /* 0x000fe20000000000 */
[----:B------:R-:W-:-:S02]  /*140d0*/  ISETP.GE.AND P4, PT, R13, UR4, PT ;  /* 0x000000040d007c0c */ /* 0x000fc4000bf86270 */
[----:B------:R-:W-:Y:S02]  /*140e0*/  ISETP.GE.AND P6, PT, R15, UR4, PT ;  /* 0x000000040f007c0c */ /* 0x000fe4000bfc6270 */
[----:B------:R-:W-:Y:S02]  /*140f0*/  @!P1 LOP3.LUT R11, R0, 0xfffffffe, RZ, 0xc0, !PT ;  /* 0xfffffffe000b9812 */ /* 0x000fe400078ec0ff */
[----:B-1----:R-:W-:Y:S02]  /*14100*/  @!P2 LOP3.LUT R9, R28, 0xfffffffe, RZ, 0xc0, !PT ;  /* 0xfffffffe1c09a812 */ /* 0x002fe400078ec0ff */
[----:B------:R-:W-:Y:S01]  /*14110*/  @!P3 LEA.HI R10, R10, R10, RZ, 0x1 ;  /* 0x0000000a0a0ab211 */ /* 0x000fe200078f08ff */
[--C-:B------:R-:W-:Y:S01]  /*14120*/  @!P1 IMAD.WIDE R6, R11, 0x4, R26.reuse ;  /* 0x000000040b069825 */ /* 0x100fe200078e021a */
[----:B------:R-:W-:Y:S02]  /*14130*/  @!P5 LEA.HI R14, R14, R14, RZ, 0x1 ;  /* 0x0000000e0e0ed211 */ /* 0x000fe400078f08ff */
[----:B------:R-:W-:Y:S01]  /*14140*/  @!P0 LEA.HI R12, R12, R12, RZ, 0x1 ;  /* 0x0000000c0c0c8211 */ /* 0x000fe200078f08ff */
[----:B------:R-:W-:Y:S01]  /*14150*/  @!P2 IMAD.WIDE R8, R9, 0x4, R26 ;  /* 0x000000040908a825 */ /* 0x000fe200078e021a */
[----:B------:R-:W-:Y:S01]  /*14160*/  @!P4 LEA.HI R0, R13, R13, RZ, 0x1 ;  /* 0x0000000d0d00c211 */ /* 0x000fe200078f08ff */
[----:B------:R0:W-:Y:S01]  /*14170*/  @!P1 ST.E.64 desc[UR52][R6.64], R18 ;  /* 0x0000001206009985 */ /* 0x0001e2000c101b34 */
[----:B------:R-:W-:-:S02]  /*14180*/  @!P3 LOP3.LUT R11, R10, 0xfffffffe, RZ, 0xc0, !PT ;  /* 0xfffffffe0a0bb812 */ /* 0x000fc400078ec0ff */
[----:B------:R-:W-:Y:S01]  /*14190*/  @!P6 LEA.HI R16, R15, R15, RZ, 0x1 ;  /* 0x0000000f0f10e211 */ /* 0x000fe200078f08ff */
[----:B------:R1:W-:Y:S01]  /*141a0*/  @!P2 ST.E.64 desc[UR52][R8.64], R52 ;  /* 0x000000340800a985 */ /* 0x0003e2000c101b34 */
[----:B------:R-:W-:Y:S01]  /*141b0*/  @!P0 LOP3.LUT R13, R12, 0xfffffffe, RZ, 0xc0, !PT ;  /* 0xfffffffe0c0d8812 */ /* 0x000fe200078ec0ff */
[--C-:B------:R-:W-:Y:S01]  /*141c0*/  @!P3 IMAD.WIDE R10, R11, 0x4, R26.reuse ;  /* 0x000000040b0ab825 */ /* 0x100fe200078e021a */
[----:B------:R-:W-:Y:S02]  /*141d0*/  @!P4 LOP3.LUT R15, R0, 0xfffffffe, RZ, 0xc0, !PT ;  /* 0xfffffffe000fc812 */ /* 0x000fe400078ec0ff */
[----:B------:R-:W-:Y:S01]  /*141e0*/  @!P5 LOP3.LUT R17, R14, 0xfffffffe, RZ, 0xc0, !PT ;  /* 0xfffffffe0e11d812 */ /* 0x000fe200078ec0ff */
[--C-:B------:R-:W-:Y:S01]  /*141f0*/  @!P0 IMAD.WIDE R12, R13, 0x4, R26.reuse ;  /* 0x000000040d0c8825 */ /* 0x100fe200078e021a */
[----:B------:R2:W-:Y:S01]  /*14200*/  @!P3 ST.E.64 desc[UR52][R10.64], R20 ;  /* 0x000000140a00b985 */ /* 0x0005e2000c101b34 */
[----:B0-----:R-:W-:Y:S02]  /*14210*/  @!P6 LOP3.LUT R19, R16, 0xfffffffe, RZ, 0xc0, !PT ;  /* 0xfffffffe1013e812 */ /* 0x001fe400078ec0ff */
[----:B------:R-:W-:Y:S01]  /*14220*/  @!P4 IMAD.WIDE R6, R15, 0x4, R26 ;  /* 0x000000040f06c825 */ /* 0x000fe200078e021a */
[----:B------:R2:W-:Y:S01]  /*14230*/  @!P0 ST.E.64 desc[UR52][R12.64], R40 ;  /* 0x000000280c008985 */ /* 0x0005e2000c101b34 */
[----:B------:R-:W-:-:S02]  /*14240*/  ISETP.GE.AND P0, PT, R71, UR4, PT ;  /* 0x0000000447007c0c */ /* 0x000fc4000bf06270 */
[--C-:B-1----:R-:W-:Y:S01]  /*14250*/  @!P5 IMAD.WIDE R8, R17, 0x4, R26.reuse ;  /* 0x000000041108d825 */ /* 0x102fe200078e021a */
[----:B------:R2:W-:Y:S03]  /*14260*/  @!P4 ST.E.64 desc[UR52][R6.64], R22 ;  /* 0x000000160600c985 */ /* 0x0005e6000c101b34 */
[----:B------:R-:W-:Y:S01]  /*14270*/  @!P6 IMAD.WIDE R14, R19, 0x4, R26 ;  /* 0x00000004130ee825 */ /* 0x000fe200078e021a */
        /* <DEDUP_REMOVED lines=8> */
.L_x_1240:
        /* <DEDUP_REMOVED lines=36> */
[----:B-1----:R-:W-:Y:S02]  /*14540*/  IMAD R9, R8, R7, UR7 ;  /* 0x0000000708097e24 */ /* 0x002fe4000f8e0207 */
[----:B------:R-:W-:Y:S02]  /*14550*/  IMAD.MOV R7, RZ, RZ, -R5 ;  /* 0x000000ffff077224 */ /* 0x000fe400078e0a05 */
        /* <DEDUP_REMOVED lines=20> */
.L_x_1151:
[----:B------:R-:W-:-:S08]  /*146a0*/  NOP ;  /* 0x0000000000007918 */ /* 0x000fd00000000000 */
[----:B------:R-:W0:-:S00]  /*146b0*/  USETMAXREG.DEALLOC.CTAPOOL 0x28 ;  /* 0x00000028000079c8 */ /* 0x000e0000080e0500 */
[----:B0-----:R-:W-:Y:S01]  /*146c0*/  LOP3.LUT R17, R0, 0x3, RZ, 0xc0, !PT ;  /* 0x0000000300117812 */ /* 0x001fe200078ec0ff */
[----:B------:R-:W0:Y:S05]  /*146d0*/  S2R R27, SR_CTAID.Z ;  /* 0x00000000001b7919 */ /* 0x000e2a0000002700 */
[----:B-1----:R-:W1:Y:S01]  /*146e0*/  S2UR UR6, SR_CTAID.Y ;  /* 0x00000000000679c3 */ /* 0x002e620000002600 */
        /* <DEDUP_REMOVED lines=13> */
.L_x_1243:
[----:B------:R-:W-:Y:S01]  /*147c0*/  ULDC UR7, c[0x0][0xc50] ;  /* 0x0003140000077ab9 */ /* 0x000fe20000000800 */
[----:B------:R-:W-:Y:S01]  /*147d0*/  UMOV UR40, UR6 ;  /* 0x0000000600287c82 */ /* 0x000fe20008000000 */
[----:B------:R-:W-:-:S11]  /*147e0*/  UISETP.NE.AND UP0, UPT, UR7, 0x1, UPT ;  /* 0x000000010700788c */ /* 0x000fd6000bf05270 */
[----:B------:R-:W-:Y:S01]  /*147f0*/  @UP0 ULDC UR4, c[0x0][0xc54] ;  /* 0x0003150000040ab9 */ /* 0x000fe20000000800 */
[----:B------:R-:W-:Y:S01]  /*14800*/  @UP0 ULDC UR8, c[0x0][0xc58] ;  /* 0x0003160000080ab9 */ /* 0x000fe20000000800 */
[----:B------:R-:W-:-:S04]  /*14810*/  UIMAD.WIDE.U32 UR4, UR6, UR4, URZ ;  /* 0x00000004060472a5 */ /* 0x000fc8000f8e003f */
[----:B------:R-:W-:-:S12]  /*14820*/  @UP0 USHF.R.U32.HI UR40, URZ, UR8, UR5 ;  /* 0x000000083f280299 */ /* 0x000fd80008011605 */
.L_x_1244:
        /* <DEDUP_REMOVED lines=8> */
[----:B------:R-:W-:Y:S01]  /*148b0*/  IMAD.MOV.U32 R18, RZ, RZ, RZ ;  /* 0x000000ffff127224 */ /* 0x000fe200078e00ff */
[----:B------:R-:W-:Y:S01]  /*148c0*/  ULDC UR4, c[0x0][0x448] ;  /* 0x0001120000047ab9 */ /* 0x000fe20000000800 */
[----:B------:R-:W-:Y:S01]  /*148d0*/  ULDC UR6, c[0x0][0x2f0] ;  /* 0x0000bc0000067ab9 */ /* 0x000fe20000000800 */
[----:B------:R-:W-:Y:S01]  /*148e0*/  ULDC UR10, c[0x0][0x288] ;  /* 0x0000a200000a7ab9 */ /* 0x000fe20000000800 */
[----:B0-----:R-:W-:-:S04]  /*148f0*/  ISETP.NE.U32.AND P0, PT, R2, RZ, PT ;  /* 0x000000ff0200720c */ /* 0x001fc80003f05070 */
[----:B------:R-:W-:-:S13]  /*14900*/  ISETP.NE.AND.EX P0, PT, R3, RZ, PT, P0 ;  /* 0x000000ff0300720c */ /* 0x000fda0003f05300 */
[----:B------:R-:W0:Y:S02]  /*14910*/  @P0 LDC.64 R2, c[0x0][0xa28] ;  /* 0x00028a00ff020b82 */ /* 0x000e240000000a00 */
[----:B0-----:R-:W-:-:S05]  /*14920*/  @P0 IMAD.WIDE R2, R27, 0x4, R2 ;  /* 0x000000041b020825 */ /* 0x001fca00078e0202 */
[----:B------:R0:W5:Y:S01]  /*14930*/  @P0 LDG.E R18, desc[UR52][R2.64] ;  /* 0x0000003402120981 */ /* 0x000162000c1e1900 */
[----:B------:R-:W1:Y:S01]  /*14940*/  S2UR UR41, SR_CTAID.X ;  /* 0x00000000002979c3 */ /* 0x000e620000002500 */
[----:B------:R-:W-:-:S03]  /*14950*/  UISETP.NE.AND UP1, UPT, UR4, 0x1, UPT ;  /* 0x000000010400788c */ /* 0x000fc6000bf25270 */
[----:B------:R-:W-:Y:S01]  /*14960*/  ULDC.64 UR4, c[0x0][0x418] ;  /* 0x0001060000047ab9 */ /* 0x000fe20000000a00 */
[----:B------:R-:W-:Y:S02]  /*14970*/  UP2UR UR48, UPR, URZ, 0x2 ;  /* 0x000000023f307883 */ /* 0x000fe40008000000 */
[----:B------:R-:W-:-:S03]  /*14980*/  UISETP.NE.U32.AND UP0, UPT, UR4, URZ, UPT ;  /* 0x0000003f0400728c */ /* 0x000fc6000bf05070 */
[----:B------:R-:W-:Y:S01]  /*14990*/  ULDC UR4, c[0x0][0x424] ;  /* 0x0001090000047ab9 */ /* 0x000fe20000000800 */
[----:B------:R-:W-:Y:S01]  /*149a0*/  UISETP.NE.AND.EX UP0, UPT, UR5, URZ, UPT, UP0 ;  /* 0x0000003f0500728c */ /* 0x000fe2000bf05300 */
[----:B------:R-:W-:Y:S02]  /*149b0*/  @UP1 ULDC UR9, c[0x0][0x450] ;  /* 0x0001140000091ab9 */ /* 0x000fe40000000800 */
[----:B------:R-:W-:Y:S01]  /*149c0*/  @UP1 ULDC UR5, c[0x0][0x44c] ;  /* 0x0001130000051ab9 */ /* 0x000fe20000000800 */
[----:B------:R-:W-:-:S04]  /*149d0*/  USEL UR38, UR4, 0x1, UP0 ;  /* 0x0000000104267887 */ /* 0x000fc80008000000 */
[----:B------:R-:W-:Y:S02]  /*149e0*/  UIMAD UR7, UR38, UR6, 0x9f ;  /* 0x0000009f260774a4 */ /* 0x000fe4000f8e0206 */
[----:B------:R-:W-:Y:S02]  /*149f0*/  UIMAD UR38, UR38, UR6, URZ ;  /* 0x00000006262672a4 */ /* 0x000fe4000f8e023f */
[----:B------:R-:W-:Y:S02]  /*14a00*/  UIMAD.WIDE UR6, UR7, 0x66666667, URZ ;  /* 0x66666667070678a5 */ /* 0x000fe4000f8e023f */
[----:B-1----:R-:W-:Y:S02]  /*14a10*/  USHF.L.U32 UR41, UR41, 0x7, URZ ;  /* 0x0000000729297899 */ /* 0x002fe4000800063f */
[----:B------:R-:W-:Y:S02]  /*14a20*/  USHF.R.U32.HI UR42, URZ, 0x1f, UR7 ;  /* 0x0000001f3f2a7899 */ /* 0x000fe40008011607 */
[----:B------:R-:W-:-:S02]  /*14a30*/  UIADD3 UR8, UR41, 0x7f, URZ ;  /* 0x0000007f29087890 */ /* 0x000fc4000fffe03f */
[----:B------:R-:W-:Y:S02]  /*14a40*/  ULEA.HI.SX32 UR42, UR7, UR42, 0x1a ;  /* 0x0000002a072a7291 */ /* 0x000fe4000f8fd23f */
[----:B------:R-:W-:-:S04]  /*14a50*/  UIMAD.WIDE.U32 UR4, UR8, UR5, URZ ;  /* 0x00000005080472a5 */ /* 0x000fc8000f8e003f */
[----:B------:R-:W-:Y:S02]  /*14a60*/  @UP1 USHF.R.U32.HI UR8, URZ, UR9, UR5 ;  /* 0x000000093f081299 */ /* 0x000fe40008011605 */
[----:B------:R-:W-:Y:S01]  /*14a70*/  UIADD3 UR9, UR38, 0x1, -UR10 ;  /* 0x0000000126097890 */ /* 0x000fe2000fffe80a */
[----:B------:R-:W-:Y:S02]  /*14a80*/  ULDC.64 UR4, c[0x0][0x9e0] ;  /* 0x0002780000047ab9 */ /* 0x000fe40000000a00 */
[----:B------:R-:W-:Y:S02]  /*14a90*/  UISETP.GE.AND UP0, UPT, UR5, 0x1, UPT ;  /* 0x000000010500788c */ /* 0x000fe4000bf06270 */
[----:B------:R-:W-:-:S04]  /*14aa0*/  UIADD3 UR9, UR9, UR8, URZ ;  /* 0x0000000809097290 */ /* 0x000fc8000fffe03f */
[----:B------:R-:W-:Y:S01]  /*14ab0*/  PLOP3.LUT P1, PT, PT, PT, UP0, 0x80, 0x0 ;  /* 0x000000000000781c */ /* 0x000fe20003f2f008 */
[----:B------:R-:W-:-:S12]  /*14ac0*/  UIADD3 UR4, UR9, UR4, URZ ;  /* 0x0000000409047290 */ /* 0x000fd8000fffe03f */
[----:B0-----:R-:W-:Y:S05]  /*14ad0*/  @!P1 BRA `(.L_x_1246) ;  /* 0x0000000000449947 */ /* 0x001fea0003800000 */
        /* <DEDUP_REMOVED lines=10> */
.L_x_1247:
[----:B------:R-:W-:-:S11]  /*14b80*/  UISETP.NE.AND UP0, UPT, UR5, 0x1, UPT ;  /* 0x000000010500788c */ /* 0x000fd6000bf05270 */
[----:B------:R-:W-:Y:S02]  /*14b90*/  @UP0 ULDC.64 UR12, c[0x0][0x9e8] ;  /* 0x00027a00000c0ab9 */ /* 0x000fe40000000a00 */
[----:B------:R-:W-:-:S04]  /*14ba0*/  UIMAD.WIDE.U32 UR6, UR8, UR12, URZ ;  /* 0x0000000c080672a5 */ /* 0x000fc8000f8e003f */
[----:B------:R-:W-:-:S12]  /*14bb0*/  @UP0 USHF.R.U32.HI UR8, URZ, UR13, UR7 ;  /* 0x0000000d3f080299 */ /* 0x000fd80008011607 */
.L_x_1248:
[----:B------:R-:W-:-:S04]  /*14bc0*/  UIMAD UR8, UR8, UR5, UR5 ;  /* 0x00000005080872a4 */ /* 0x000fc8000f8e0205 */
[----:B------:R-:W-:-:S04]  /*14bd0*/  UISETP.LT.AND UP0, UPT, UR4, UR8, UPT ;  /* 0x000000080400728c */ /* 0x000fc8000bf01270 */
[----:B------:R-:W-:-:S12]  /*14be0*/  USEL UR4, UR4, UR8, UP0 ;  /* 0x0000000804047287 */ /* 0x000fd80008000000 */
.L_x_1246:
[----:B------:R-:W-:Y:S02]  /*14bf0*/  UISETP.NE.AND UP0, UPT, UR48, URZ, UPT ;  /* 0x0000003f3000728c */ /* 0x000fe4000bf05270 */
[----:B------:R-:W-:-:S03]  /*14c00*/  UIADD3 UR6, UR4, 0x9f, URZ ;  /* 0x0000009f04067890 */ /* 0x000fc6000fffe03f */
[----:B------:R-:W-:Y:S01]  /*14c10*/  UMOV UR4, UR41 ;  /* 0x0000002900047c82 */ /* 0x000fe20008000000 */
[----:B------:R-:W-:-:S04]  /*14c20*/  UIMAD.WIDE UR6, UR6, 0x66666667, URZ ;  /* 0x66666667060678a5 */ /* 0x000fc8000f8e023f */
[----:B------:R-:W-:Y:S01]  /*14c30*/  USHF.R.U32.HI UR43, URZ, 0x1f, UR7 ;  /* 0x0000001f3f2b7899 */ /* 0x000fe20008011607 */
[----:B------:R-:W-:Y:S02]  /*14c40*/  @UP0 ULDC UR8, c[0x0][0x44c] ;  /* 0x0001130000080ab9 */ /* 0x000fe40000000800 */
[----:B------:R-:W-:Y:S01]  /*14c50*/  @UP0 ULDC UR6, c[0x0][0x450] ;  /* 0x0001140000060ab9 */ /* 0x000fe20000000800 */
[----:B------:R-:W-:Y:S02]  /*14c60*/  UIMAD.WIDE.U32 UR8, UR41, UR8, URZ ;  /* 0x00000008290872a5 */ /* 0x000fe4000f8e003f */
[----:B------:R-:W-:Y:S02]  /*14c70*/  ULEA.HI.SX32 UR43, UR7, UR43, 0x1a ;  /* 0x0000002b072b7291 */ /* 0x000fe4000f8fd23f */
[----:B------:R-:W-:Y:S02]  /*14c80*/  @UP0 USHF.R.U32.HI UR4, URZ, UR6, UR9 ;  /* 0x000000063f040299 */ /* 0x000fe40008011609 */
[----:B------:R-:W-:-:S02]  /*14c90*/  UISETP.LT.AND UP0, UPT, UR42, UR43, UPT ;  /* 0x0000002b2a00728c */ /* 0x000fc4000bf01270 */
[----:B------:R-:W-:Y:S01]  /*14ca0*/  UIADD3 UR4, UR4, -UR10, UR38 ;  /* 0x8000000a04047290 */ /* 0x000fe2000fffe026 */
[----:B------:R-:W-:Y:S01]  /*14cb0*/  ULDC UR8, c[0x0][0x9dc] ;  /* 0x0002770000087ab9 */ /* 0x000fe20000000800 */
[----:B------:R-:W-:Y:S02]  /*14cc0*/  USEL UR12, UR42, UR43, UP0 ;  /* 0x0000002b2a0c7287 */ /* 0x000fe40008000000 */
[----:B------:R-:W-:Y:S01]  /*14cd0*/  UIADD3 UR8, UR4, -UR8, URZ ;  /* 0x8000000804087290 */ /* 0x000fe2000fffe03f */
[----:B------:R-:W-:Y:S11]  /*14ce0*/  @!P1 BRA `(.L_x_1249) ;  /* 0x0000000000449947 */ /* 0x000ff60003800000 */
        /* <DEDUP_REMOVED lines=10> */
.L_x_1250:
[----:B------:R-:W-:-:S11]  /*14d90*/  UISETP.NE.AND UP0, UPT, UR5, 0x1, UPT ;  /* 0x000000010500788c */ /* 0x000fd6000bf05270 */
[----:B------:R-:W-:Y:S02]  /*14da0*/  @UP0 ULDC.64 UR10, c[0x0][0x9e8] ;  /* 0x00027a00000a0ab9 */ /* 0x000fe40000000a00 */
[----:B------:R-:W-:-:S04]  /*14db0*/  UIMAD.WIDE.U32 UR6, UR4, UR10, URZ ;  /* 0x0000000a040672a5 */ /* 0x000fc8000f8e003f */
[----:B------:R-:W-:-:S12]  /*14dc0*/  @UP0 USHF.R.U32.HI UR4, URZ, UR11, UR7 ;  /* 0x0000000b3f040299 */ /* 0x000fd80008011607 */
.L_x_1251:
[----:B------:R-:W-:-:S04]  /*14dd0*/  UIMAD UR4, UR4, UR5, URZ ;  /* 0x00000005040472a4 */ /* 0x000fc8000f8e023f */
[----:B------:R-:W-:-:S04]  /*14de0*/  UISETP.LT.AND UP0, UPT, UR8, UR4, UPT ;  /* 0x000000040800728c */ /* 0x000fc8000bf01270 */
[----:B------:R-:W-:-:S12]  /*14df0*/  USEL UR8, UR8, UR4, !UP0 ;  /* 0x0000000408087287 */ /* 0x000fd8000c000000 */
.L_x_1249:
        /* <DEDUP_REMOVED lines=8> */
[----:B------:R-:W-:Y:S02]  /*14e80*/  UISETP.NE.AND UP0, UPT, UR9, URZ, UPT ;  /* 0x0000003f0900728c */ /* 0x000fe4000bf05270 */
[----:B------:R-:W-:-:S06]  /*14e90*/  UISETP.GT.AND UP1, UPT, UR12, UR44, UPT ;  /* 0x0000002c0c00728c */ /* 0x000fcc000bf24270 */
[----:B------:R-:W-:-:S03]  /*14ea0*/  PLOP3.LUT P0, PT, PT, PT, UP1, 0x80, 0x0 ;  /* 0x000000000000781c */ /* 0x000fc60003f0f018 */
[----:B------:R-:W-:-:S10]  /*14eb0*/  @!UP0 ULDC UR9, c[0x0][0x9f0] ;  /* 0x00027c0000098ab9 */ /* 0x000fd40000000800 */
[----:B------:R-:W-:Y:S05]  /*14ec0*/  @!P0 BRA `(.L_x_1252) ;  /* 0x00000000007c8947 */ /* 0x000fea0003800000 */
[----:B------:R-:W-:Y:S01]  /*14ed0*/  IABS R0, UR9 ;  /* 0x0000000900007c13 */ /* 0x000fe20008000000 */
[----:B------:R-:W-:Y:S02]  /*14ee0*/  UIADD3 UR4, UR9, -0x1, UR12 ;  /* 0xffffffff09047890 */ /* 0x000fe4000fffe00c */
[----:B------:R-:W-:Y:S02]  /*14ef0*/  IABS R4, UR9 ;  /* 0x0000000900047c13 */ /* 0x000fe40008000000 */
[----:B------:R-:W-:Y:S01]  /*14f00*/  R2UR UR10, R0 ;  /* 0x00000000000a72ca */ /* 0x000fe200000e0000 */
[----:B------:R-:W-:-:S03]  /*14f10*/  UIADD3 UR6, -UR44, UR4, URZ ;  /* 0x000000042c067290 */ /* 0x000fc6000fffe13f */
[----:B------:R-:W-:-:S03]  /*14f20*/  UMOV UR4, URZ ;  /* 0x0000003f00047c82 */ /* 0x000fc60008000000 */
[----:B------:R-:W-:Y:S01]  /*14f30*/  IABS R3, UR6 ;  /* 0x0000000600037c13 */ /* 0x000fe20008000000 */
[----:B------:R-:W-:-:S03]  /*14f40*/  ULOP3.LUT UR6, UR6, UR9, URZ, 0x3c, !UPT ;  /* 0x0000000906067292 */ /* 0x000fc6000f8e3c3f */
[----:B------:R-:W-:Y:S02]  /*14f50*/  R2UR UR8, R3 ;  /* 0x00000000030872ca */ /* 0x000fe400000e0000 */
        /* <DEDUP_REMOVED lines=22> */
.L_x_1252:
[----:B------:R-:W-:Y:S02]  /*150c0*/  UIMAD UR49, UR45, UR37, UR44 ;  /* 0x000000252d3172a4 */ /* 0x000fe4000f8e022c */
[----:B------:R-:W-:Y:S02]  /*150d0*/  IMAD.U32 R3, RZ, RZ, UR37 ;  /* 0x00000025ff037e24 */ /* 0x000fe4000f8e00ff */
[----:B------:R-:W-:Y:S02]  /*150e0*/  IMAD.MOV.U32 R30, RZ, RZ, 0x1 ;  /* 0x00000001ff1e7424 */ /* 0x000fe400078e00ff */
[----:B------:R-:W-:Y:S02]  /*150f0*/  IMAD.MOV.U32 R2, RZ, RZ, 0x1 ;  /* 0x00000001ff027424 */ /* 0x000fe400078e00ff */
        /* <DEDUP_REMOVED lines=18> */
[----:B------:R-:W-:Y:S02]  /*15220*/  IMAD.U32 R4, RZ, RZ, UR4 ;  /* 0x00000004ff047e24 */ /* 0x000fe4000f8e00ff */
        /* <DEDUP_REMOVED lines=11> */
[----:B0----5:R-:W-:Y:S05]  /*152e0*/  CALL.ABS.NOINC R2 ;  /* 0x0000000002007343 */ /* 0x021fea0003c00000 */
.L_x_1253:
[----:B------:R-:W-:-:S06]  /*152f0*/  UIADD3 UR4, UR46, 0xa400, URZ ;  /* 0x0000a4002e047890 */ /* 0x000fcc000fffe03f */
[----:B------:R-:W-:-:S05]  /*15300*/  IMAD.U32 R16, RZ, RZ, UR4 ;  /* 0x00000004ff107e24 */ /* 0x000fca000f8e00ff */
[----:B------:R-:W-:-:S13]  /*15310*/  LOP3.LUT P0, RZ, R16, 0x3ff, RZ, 0xc0, !PT ;  /* 0x000003ff10ff7812 */ /* 0x000fda000780c0ff */
        /* <DEDUP_REMOVED lines=17> */
.L_x_1254:
        /* <DEDUP_REMOVED lines=20> */
.L_x_1255:
        /* <DEDUP_REMOVED lines=18> */
.L_x_1256:
        /* <DEDUP_REMOVED lines=14> */
.L_x_1307:
        /* <DEDUP_REMOVED lines=14> */
[----:B------:R-:W-:Y:S01]  /*15850*/  IMAD.IADD R13, R13, 0x1, R18 ;  /* 0x000000010d0d7824 */ /* 0x000fe200078e0212 */
[----:B------:R-:W-:Y:S01]  /*15860*/  @P3 LOP3.LUT R0, R0, 0x8, RZ, 0xfc, !PT ;  /* 0x0000000800003812 */ /* 0x000fe200078efcff */
[----:B------:R-:W-:Y:S01]  /*15870*/  IMAD.MOV.U32 R12, RZ, RZ, R11 ;  /* 0x000000ffff0c7224 */ /* 0x000fe200078e000b */
[----:B------:R-:W-:Y:S01]  /*15880*/  ISETP.GT.U32.OR P0, PT, R20, 0x9f, P0 ;  /* 0x0000009f1400780c */ /* 0x000fe20000704470 */
[----:B------:R-:W-:-:S03]  /*15890*/  IMAD.MOV.U32 R15, RZ, RZ, R13 ;  /* 0x000000ffff0f7224 */ /* 0x000fc600078e000d */
[----:B------:R-:W1:Y:S08]  /*158a0*/  @P3 LDC R3, c[0x0][0x438] ;  /* 0x00010e00ff033b82 */ /* 0x000e700000000800 */
        /* <DEDUP_REMOVED lines=14> */
[----:B------:R-:W-:Y:S01]  /*15990*/  @!P1 LEA.HI.X R7, R2, R7, R3, 0x2, P2 ;  /* 0x0000000702079211 */ /* 0x000fe200010f1403 */
[----:B------:R-:W-:Y:S01]  /*159a0*/  IMAD.SHL.U32 R37, R19, 0x80, RZ ;  /* 0x0000008013257824 */ /* 0x000fe200078e00ff */
        /* <DEDUP_REMOVED lines=14> */
[C---:B------:R-:W-:Y:S02]  /*15a90*/  IMAD.SHL.U32 R2, R19.reuse, 0x20, RZ ;  /* 0x0000002013027824 */ /* 0x040fe400078e00ff */
[----:B------:R-:W-:-:S03]  /*15aa0*/  IMAD.SHL.U32 R9, R19, 0x4, RZ ;  /* 0x0000000413097824 */ /* 0x000fc600078e00ff */
[----:B------:R-:W-:-:S04]  /*15ab0*/  LOP3.LUT R14, R2, 0x80, RZ, 0xc0, !PT ;  /* 0x00000080020e7812 */ /* 0x000fc800078ec0ff */
[----:B------:R-:W-:Y:S01]  /*15ac0*/  LOP3.LUT R14, R14, 0x10, R19, 0xf8, !PT ;  /* 0x000000100e0e7812 */ /* 0x000fe200078ef813 */
[----:B------:R-:W-:Y:S01]  /*15ad0*/  IMAD.MOV.U32 R8, RZ, RZ, RZ ;  /* 0x000000ffff087224 */ /* 0x000fe200078e00ff */
[----:B------:R-:W-:Y:S02]  /*15ae0*/  LOP3.LUT R36, R2, 0x100, RZ, 0xc0, !PT ;  /* 0x0000010002247812 */ /* 0x000fe400078ec0ff */
[----:B------:R-:W-:Y:S02]  /*15af0*/  LOP3.LUT R9, R14, 0x10, R9, 0x78, !PT ;  /* 0x000000100e097812 */ /* 0x000fe400078e7809 */
[----:B------:R-:W-:Y:S01]  /*15b00*/  LOP3.LUT R14, R2, 0x60, RZ, 0xc0, !PT ;  /* 0x00000060020e7812 */ /* 0x000fe200078ec0ff */
[----:B------:R1:W5:Y:S01]  /*15b10*/  @!P0 LDG.E R8, desc[UR52][R4.64] ;  /* 0x0000003404088981 */ /* 0x000362000c1e1900 */
[----:B------:R-:W-:Y:S02]  /*15b20*/  SHF.R.U32.HI R3, RZ, 0x5, R22 ;  /* 0x00000005ff037819 */ /* 0x000fe40000011616 */
[----:B------:R-:W-:-:S02]  /*15b30*/  LOP3.LUT R2, R37, 0x380, RZ, 0xc0, !PT ;  /* 0x0000038025027812 */ /* 0x000fc400078ec0ff */
[----:B------:R-:W-:-:S03]  /*15b40*/  ISETP.GT.U32.AND P0, PT, R20, 0x9f, PT ;  /* 0x0000009f1400780c */ /* 0x000fc60003f04070 */
[C---:B------:R-:W-:Y:S02]  /*15b50*/  IMAD R2, R3.reuse, 0x10, R2 ;  /* 0x0000001003027824 */ /* 0x040fe400078e0202 */
[----:B------:R-:W-:-:S03]  /*15b60*/  IMAD R14, R3, 0x200, R14 ;  /* 0x00000200030e7824 */ /* 0x000fc600078e020e */
[----:B------:R-:W-:-:S04]  /*15b70*/  LOP3.LUT R2, R2, R29, RZ, 0x3c, !PT ;  /* 0x0000001d02027212 */ /* 0x000fc800078e3cff */
[----:B------:R-:W-:Y:S01]  /*15b80*/  LOP3.LUT R37, R2, 0xc00, R37, 0xf8, !PT ;  /* 0x00000c0002257812 */ /* 0x000fe200078ef825 */
[----:B------:R-:W-:Y:S01]  /*15b90*/  IMAD.MOV R2, RZ, RZ, -R15 ;  /* 0x000000ffff027224 */ /* 0x000fe200078e0a0f */
[----:B------:R-:W-:Y:S02]  /*15ba0*/  IADD3 R36, R9, R14, R36 ;  /* 0x0000000e09247210 */ /* 0x000fe40007ffe024 */
[----:B------:R-:W-:Y:S01]  /*15bb0*/  @P0 LOP3.LUT R0, R0, 0x2, RZ, 0xfc, !PT ;  /* 0x0000000200000812 */ /* 0x000fe200078efcff */
[----:B------:R-:W-:Y:S01]  /*15bc0*/  IMAD R9, R16, R2, R13 ;  /* 0x0000000210097224 */ /* 0x000fe200078e020d */
[----:B------:R-:W-:Y:S01]  /*15bd0*/  LOP3.LUT P0, RZ, R19, 0x4, RZ, 0xc0, !PT ;  /* 0x0000000413ff7812 */ /* 0x000fe2000780c0ff */
[----:B------:R-:W-:-:S05]  /*15be0*/  IMAD.MOV.U32 R2, RZ, RZ, 0x40 ;  /* 0x00000040ff027424 */ /* 0x000fca00078e00ff */
        /* <DEDUP_REMOVED lines=15> */
.L_x_1258:
[----:B------:R-:W-:-:S05]  /*15ce0*/  IMAD.MOV.U32 R30, RZ, RZ, 0x1 ;  /* 0x00000001ff1e7424 */ /* 0x000fca00078e00ff */
[----:B------:R-:W-:-:S04]  /*15cf0*/  SHF.L.U32 R30, R30, 0x1f, RZ ;  /* 0x0000001f1e1e7819 */ /* 0x000fc800000006ff */
[----:B------:R-:W0:Y:S02]  /*15d00*/  SYNCS.PHASECHK.TRANS64.TRYWAIT P0, [UR46+0x22880], R30 ;  /* 0x0228801eff0075a7 */ /* 0x000e24000800016e */
[----:B0-----:R-:W-:Y:S05]  /*15d10*/  @!P0 BRA `(.L_x_1259) ;  /* 0x0000004000408947 */ /* 0x001fea0003800000 */
.L_x_1308:
        /* <DEDUP_REMOVED lines=22> */
[C---:B------:R-:W-:Y:S02]  /*15e80*/  IMAD R13, R10.reuse, UR5, R13 ;  /* 0x000000050a0d7c24 */ /* 0x040fe4000f8e020d */
[----:B------:R-:W-:Y:S01]  /*15e90*/  IMAD.WIDE.U32 R4, R10, UR4, R4 ;  /* 0x000000040a047c25 */ /* 0x000fe2000f8e0004 */
[----:B------:R-:W-:-:S03]  /*15ea0*/  ULDC.64 UR4, c[0x0][0x330] ;  /* 0x0000cc0000047ab9 */ /* 0x000fc60000000a00 */
[----:B------:R-:W-:Y:S02]  /*15eb0*/  IMAD.IADD R3, R3, 0x1, R7 ;  /* 0x0000000103037824 */ /* 0x000fe400078e0207 */
[----:B------:R-:W-:Y:S02]  /*15ec0*/  IMAD.IADD R5, R5, 0x1, R13 ;  /* 0x0000000105057824 */ /* 0x000fe400078e020d */
[----:B------:R-:W-:Y:S01]  /*15ed0*/  IMAD.U32 R7, RZ, RZ, UR4 ;  /* 0x00000004ff077e24 */ /* 0x000fe2000f8e00ff */
[----:B------:R-:W-:Y:S01]  /*15ee0*/  UIMAD UR4, UR6, UR4, URZ ;  /* 0x00000004060472a4 */ /* 0x000fe2000f8e023f */
[----:B------:R-:W-:Y:S02]  /*15ef0*/  IMAD.SHL.U32 R34, R22, 0x10, RZ ;  /* 0x0000001016227824 */ /* 0x000fe400078e00ff */
[----:B------:R-:W-:Y:S01]  /*15f00*/  IMAD.WIDE.U32 R4, R7, UR40, R4 ;  /* 0x0000002807047c25 */ /* 0x000fe2000f8e0004 */
[----:B------:R-:W-:Y:S01]  /*15f10*/  ULDC.64 UR6, c[0x0][0x318] ;  /* 0x0000c60000067ab9 */ /* 0x000fe20000000a00 */
[----:B------:R-:W-:-:S02]  /*15f20*/  UIMAD UR4, UR40, UR5, UR4 ;  /* 0x00000005280472a4 */ /* 0x000fc4000f8e0204 */
        /* <DEDUP_REMOVED lines=19> */
[C---:B------:R-:W-:Y:S01]  /*16060*/  ISETP.LT.OR P0, PT, R5.reuse, 0x1, P2 ;  /* 0x000000010500780c */ /* 0x040fe20001701670 */
[----:B------:R-:W-:Y:S01]  /*16070*/  VIADD R28, R34, UR46 ;  /* 0x0000002e221c7c36 */ /* 0x000fe20008000000 */
[----:B------:R-:W-:Y:S01]  /*16080*/  LOP3.LUT R0, R0, 0xffffffdf, RZ, 0xc0, !PT ;  /* 0xffffffdf00007812 */ /* 0x000fe200078ec0ff */
[----:B------:R-:W1:Y:S01]  /*16090*/  SHFL.IDX PT, R3, R17, RZ, 0x181f ;  /* 0x00181fff11037589 */ /* 0x000e6200000e0000 */
[C---:B------:R-:W-:Y:S02]  /*160a0*/  ISETP.GE.AND P6, PT, R5.reuse, 0x61, PT ;  /* 0x000000610500780c */ /* 0x040fe40003fc6270 */
[C---:B------:R-:W-:Y:S01]  /*160b0*/  ISETP.GE.AND P5, PT, R5.reuse, 0x31, PT ;  /* 0x000000310500780c */ /* 0x040fe20003fa6270 */
[----:B------:R-:W2:Y:S01]  /*160c0*/  SHFL.IDX PT, R11, R16, 0x1, 0x181f ;  /* 0x00381f00100b7f89 */ /* 0x000ea200000e0000 */
[C---:B------:R-:W-:Y:S02]  /*160d0*/  ISETP.GE.AND P4, PT, R5.reuse, 0x41, PT ;  /* 0x000000410500780c */ /* 0x040fe40003f86270 */
[----:B------:R-:W-:Y:S01]  /*160e0*/  ISETP.GE.AND P3, PT, R5, 0x51, PT ;  /* 0x000000510500780c */ /* 0x000fe20003f66270 */
[----:B------:R-:W3:Y:S04]  /*160f0*/  SHFL.IDX PT, R22, R17, 0x1, 0x181f ;  /* 0x00381f0011167f89 */ /* 0x000ee800000e0000 */
[----:B------:R-:W4:Y:S04]  /*16100*/  SHFL.IDX PT, R12, R16, 0x2, 0x181f ;  /* 0x00581f00100c7f89 */ /* 0x000f2800000e0000 */
[----:B------:R-:W5:Y:S01]  /*16110*/  SHFL.IDX PT, R23, R17, 0x2, 0x181f ;  /* 0x00581f0011177f89 */ /* 0x000f6200000e0000 */
[----:B0-----:R-:W-:-:S03]  /*16120*/  IADD3 R2, P1, R29, R14, RZ ;  /* 0x0000000e1d027210 */ /* 0x001fc60007f3e0ff */
[----:B------:R-:W-:Y:S02]  /*16130*/  SHFL.IDX PT, R14, R4, 0x1, 0x181f ;  /* 0x00381f00040e7f89 */ /* 0x000fe400000e0000 */
[----:B-1----:R-:W-:-:S05]  /*16140*/  IMAD.X R3, RZ, RZ, R3, P1 ;  /* 0x000000ffff037224 */ /* 0x002fca00008e0603 */
[----:B------:R2:W-:Y:S01]  /*16150*/  LDGSTS.E.BYPASS.LTC128B.128 [R28+0xa400], desc[UR52][R2.64], !P0 ;  /* 0x0a400000021c7fae */ /* 0x0005e2000c101d74 */
[----:B------:R-:W-:Y:S02]  /*16160*/  ISETP.LT.OR P0, PT, R5, 0x11, P2 ;  /* 0x000000110500780c */ /* 0x000fe40001701670 */
[----:B--2---:R-:W-:Y:S02]  /*16170*/  IADD3 R2, P1, R29, R11, RZ ;  /* 0x0000000b1d027210 */ /* 0x004fe40007f3e0ff */
[----:B------:R-:W0:Y:S03]  /*16180*/  SHFL.IDX PT, R11, R16, 0x3, 0x181f ;  /* 0x00781f00100b7f89 */ /* 0x000e2600000e0000 */
[----:B---3--:R-:W-:Y:S02]  /*16190*/  IMAD.X R3, RZ, RZ, R22, P1 ;  /* 0x000000ffff037224 */ /* 0x008fe400008e0616 */
[----:B------:R-:W1:Y:S04]  /*161a0*/  SHFL.IDX PT, R22, R17, 0x3, 0x181f ;  /* 0x00781f0011167f89 */ /* 0x000e6800000e0000 */
[----:B------:R4:W-:Y:S01]  /*161b0*/  LDGSTS.E.BYPASS.LTC128B.128 [R28+0xac00], desc[UR52][R2.64], !P0 ;  /* 0x0ac00000021c7fae */ /* 0x0009e2000c101d74 */
[----:B------:R-:W-:-:S02]  /*161c0*/  ISETP.LT.OR P0, PT, R5, 0x21, P2 ;  /* 0x000000210500780c */ /* 0x000fc40001701670 */
[----:B----4-:R-:W-:Y:S02]  /*161d0*/  IADD3 R2, P1, R29, R12, RZ ;  /* 0x0000000c1d027210 */ /* 0x010fe40007f3e0ff */
[----:B------:R-:W2:Y:S03]  /*161e0*/  SHFL.IDX PT, R12, R16, 0x4, 0x181f ;  /* 0x00981f00100c7f89 */ /* 0x000ea600000e0000 */
[----:B-----5:R-:W-:Y:S02]  /*161f0*/  IMAD.X R3, RZ, RZ, R23, P1 ;  /* 0x000000ffff037224 */ /* 0x020fe400008e0617 */
[----:B------:R-:W3:Y:S04]  /*16200*/  SHFL.IDX PT, R23, R17, 0x4, 0x181f ;  /* 0x00981f0011177f89 */ /* 0x000ee800000e0000 */
[----:B------:R0:W-:Y:S01]  /*16210*/  LDGSTS.E.BYPASS.LTC128B.128 [R28+0xb400], desc[UR52][R2.64], !P0 ;  /* 0x0b400000021c7fae */ /* 0x0001e2000c101d74 */
[----:B------:R-:W-:-:S02]  /*16220*/  ISETP.LT.OR P0, PT, R5, 0x31, P2 ;  /* 0x000000310500780c */ /* 0x000fc40001701670 */
[----:B0-----:R-:W-:Y:S02]  /*16230*/  IADD3 R2, P1, R29, R11, RZ ;  /* 0x0000000b1d027210 */ /* 0x001fe40007f3e0ff */
[----:B------:R-:W0:Y:S03]  /*16240*/  SHFL.IDX PT, R11, R16, 0x5, 0x181f ;  /* 0x00b81f00100b7f89 */ /* 0x000e2600000e0000 */
[----:B-1----:R-:W-:Y:S02]  /*16250*/  IMAD.X R3, RZ, RZ, R22, P1 ;  /* 0x000000ffff037224 */ /* 0x002fe400008e0616 */
[----:B------:R-:W1:Y:S04]  /*16260*/  SHFL.IDX PT, R22, R17, 0x5, 0x181f ;  /* 0x00b81f0011167f89 */ /* 0x000e6800000e0000 */
[----:B------:R2:W-:Y:S01]  /*16270*/  LDGSTS.E.BYPASS.LTC128B.128 [R28+0xbc00], desc[UR52][R2.64], !P0 ;  /* 0x0bc00000021c7fae */ /* 0x0005e2000c101d74 */
[----:B------:R-:W-:-:S02]  /*16280*/  ISETP.LT.OR P0, PT, R5, 0x41, P2 ;  /* 0x000000410500780c */ /* 0x000fc40001701670 */
[----:B--2---:R-:W-:Y:S02]  /*16290*/  IADD3 R2, P1, R29, R12, RZ ;  /* 0x0000000c1d027210 */ /* 0x004fe40007f3e0ff */
[----:B------:R-:W2:Y:S03]  /*162a0*/  SHFL.IDX PT, R12, R16, 0x6, 0x181f ;  /* 0x00d81f00100c7f89 */ /* 0x000ea600000e0000 */
[----:B---3--:R-:W-:Y:S02]  /*162b0*/  IMAD.X R3, RZ, RZ, R23, P1 ;  /* 0x000000ffff037224 */ /* 0x008fe400008e0617 */
[----:B------:R-:W3:Y:S04]  /*162c0*/  SHFL.IDX PT, R23, R17, 0x6, 0x181f ;  /* 0x00d81f0011177f89 */ /* 0x000ee800000e0000 */
[----:B------:R0:W-:Y:S01]  /*162d0*/  LDGSTS.E.BYPASS.LTC128B.128 [R28+0xc400], desc[UR52][R2.64], !P0 ;  /* 0x0c400000021c7fae */ /* 0x0001e2000c101d74 */
[----:B------:R-:W-:-:S03]  /*162e0*/  ISETP.LT.OR P0, PT, R5, 0x51, P2 ;  /* 0x000000510500780c */ /* 0x000fc60001701670 */
[----:B------:R-:W-:Y:S01]  /*162f0*/  SHFL.IDX PT, R17, R17, 0x7, 0x181f ;  /* 0x00f81f0011117f89 */ /* 0x000fe200000e0000 */
[----:B0-----:R-:W-:-:S03]  /*16300*/  IADD3 R2, P1, R29, R11, RZ ;  /* 0x0000000b1d027210 */ /* 0x001fc60007f3e0ff */
[----:B------:R-:W0:Y:S02]  /*16310*/  SHFL.IDX PT, R11, R16, 0x7, 0x181f ;  /* 0x00f81f00100b7f89 */ /* 0x000e2400000e0000 */
[----:B-1----:R-:W-:Y:S02]  /*16320*/  IMAD.X R3, RZ, RZ, R22, P1 ;  /* 0x000000ffff037224 */ /* 0x002fe400008e0616 */
[----:B------:R-:W-:Y:S04]  /*16330*/  SHFL.IDX PT, R16, R7, RZ, 0x181f ;  /* 0x00181fff07107589 */ /* 0x000fe800000e0000 */
[----:B------:R2:W-:Y:S01]  /*16340*/  LDGSTS.E.BYPASS.LTC128B.128 [R28+0xcc00], desc[UR52][R2.64], !P0 ;  /* 0x0cc00000021c7fae */ /* 0x0005e2000c101d74 */
[----:B------:R-:W-:-:S03]  /*16350*/  ISETP.LT.OR P0, PT, R5, 0x61, P2 ;  /* 0x000000610500780c */ /* 0x000fc60001701670 */
[----:B------:R-:W-:Y:S01]  /*16360*/  SHFL.IDX PT, R7, R7, 0x1, 0x181f ;  /* 0x00381f0007077f89 */ /* 0x000fe200000e0000 */
[----:B--2---:R-:W-:-:S03]  /*16370*/  IADD3 R2, P1, R29, R12, RZ ;  /* 0x0000000c1d027210 */ /* 0x004fc60007f3e0ff */
[----:B------:R-:W1:Y:S02]  /*16380*/  SHFL.IDX PT, R12, R4, RZ, 0x181f ;  /* 0x00181fff040c7589 */ /* 0x000e6400000e0000 */
[----:B---3--:R-:W-:-:S05]  /*16390*/  IMAD.X R3, RZ, RZ, R23, P1 ;  /* 0x000000ffff037224 */ /* 0x008fca00008e0617 */
[----:B------:R0:W-:Y:S01]  /*163a0*/  LDGSTS.E.BYPASS.LTC128B.128 [R28+0xd400], desc[UR52][R2.64], !P0 ;  /* 0x0d400000021c7fae */ /* 0x0001e2000c101d74 */
[----:B------:R-:W-:Y:S02]  /*163b0*/  ISETP.LT.OR P0, PT, R5, 0x71, P2 ;  /* 0x000000710500780c */ /* 0x000fe40001701670 */
[----:B0-----:R-:W-:-:S05]  /*163c0*/  IADD3 R2, P1, R29, R11, RZ ;  /* 0x0000000b1d027210 */ /* 0x001fca0007f3e0ff */
[----:B------:R-:W-:-:S06]  /*163d0*/  IMAD.X R3, RZ, RZ, R17, P1 ;  /* 0x000000ffff037224 */ /* 0x000fcc00008e0611 */
[----:B------:R1:W-:Y:S01]  /*163e0*/  LDGSTS.E.BYPASS.LTC128B.128 [R28+0xdc00], desc[UR52][R2.64], !P0 ;  /* 0x0dc00000021c7fae */ /* 0x0003e2000c101d74 */
[----:B------:R-:W-:Y:S02]  /*163f0*/  ISETP.LT.OR P0, PT, R5, 0x81, P2 ;  /* 0x000000810500780c */ /* 0x000fe40001701670 */
[----:B-1----:R-:W-:-:S05]  /*16400*/  IADD3 R2, P1, R29, R12, RZ ;  /* 0x0000000c1d027210 */ /* 0x002fca0007f3e0ff */
[----:B------:R-:W-:Y:S01]  /*16410*/  IMAD.X R3, RZ, RZ, R16, P1 ;  /* 0x000000ffff037224 */ /* 0x000fe200008e0610 */
        /* <DEDUP_REMOVED lines=12> */
[----:B0-----:R-:W-:-:S07]  /*164e0*/  @P6 LOP3.LUT R0, R0, 0x100, RZ, 0xfc, !PT ;  /* 0x0000010000006812 */ /* 0x001fce00078efcff */
.L_x_1330:
        /* <DEDUP_REMOVED lines=16> */
.L_x_1261:
[----:B------:R-:W-:Y:S01]  /*165f0*/  SYNCS.ARRIVE.TRANS64.A1T0 RZ, [UR46+0x22870], RZ ;  /* 0x022870ffffff79a7 */ /* 0x000fe2000810002e */
[----:B------:R-:W-:Y:S05]  /*16600*/  @!P6 BRA `(.L_x_1262) ;  /* 0x000000000004e947 */ /* 0x000fea0003800000 */
[----:B------:R-:W-:Y:S01]  /*16610*/  BPT.TRAP 0x1 ;  /* 0x000000040000795c */ /* 0x000fe20000300000 */
.L_x_1262:
[----:B------:R-:W0:Y:S02]  /*16620*/  SYNCS.PHASECHK.TRANS64.TRYWAIT P2, [UR46+0x22840], R30 ;  /* 0x0228401eff0075a7 */ /* 0x000e24000804016e */
[----:B0-----:R-:W-:Y:S05]  /*16630*/  @!P2 BRA `(.L_x_1263) ;  /* 0x000000440034a947 */ /* 0x001fea0003800000 */
.L_x_1331:
        /* <DEDUP_REMOVED lines=62> */
[----:B--2---:R-:W-:-:S04]  /*16a20*/  @P1 IMAD.X R9, RZ, RZ, R9, P2 ;  /* 0x000000ffff091224 */ /* 0x004fc800010e0609 */
        /* <DEDUP_REMOVED lines=19> */
[----:B0-----:R-:W-:-:S05]  /*16b60*/  @P3 IADD3 R14, P2, R29, R14, RZ ;  /* 0x0000000e1d0e3210 */ /* 0x001fca0007f5e0ff */
        /* <DEDUP_REMOVED lines=20> */
[----:B0-----:R-:W-:-:S03]  /*16cb0*/  @P1 IADD3 R9, P0, R29, R14, RZ ;  /* 0x0000000e1d091210 */ /* 0x001fc60007f1e0ff */
[----:B------:R0:W3:Y:S02]  /*16cc0*/  SHFL.IDX PT, R14, R5, 0x1, 0x181f ;  /* 0x00381f00050e7f89 */ /* 0x0000e400000e0000 */
[----:B-1----:R-:W-:Y:S02]  /*16cd0*/  @P1 IMAD.X R10, RZ, RZ, R8, P0 ;  /* 0x000000ffff0a1224 */ /* 0x002fe400000e0608 */
[----:B--2---:R-:W-:Y:S01]  /*16ce0*/  @P1 IMAD.MOV.U32 R2, RZ, RZ, R9 ;  /* 0x000000ffff021224 */ /* 0x004fe200078e0009 */
[----:B------:R0:W1:Y:S01]  /*16cf0*/  SHFL.IDX PT, R8, R4, 0x1, 0x181f ;  /* 0x00381f0004087f89 */ /* 0x00006200000e0000 */
[----:B------:R-:W-:-:S05]  /*16d00*/  @P1 IMAD.MOV.U32 R3, RZ, RZ, R10 ;  /* 0x000000ffff031224 */ /* 0x000fca00078e000a */
[----:B------:R0:W-:Y:S02]  /*16d10*/  @P1 LDGSTS.E.BYPASS.LTC128B.128 [R28+0x1c400], desc[UR52][R2.64], !P6 ;  /* 0x1c400000021c1fae */ /* 0x0001e4000f101d74 */
.L_x_1353:
[----:B------:R-:W-:Y:S02]  /*16d20*/  LOP3.LUT P2, RZ, R0, 0x100, RZ, 0xc0, !PT ;  /* 0x0000010000ff7812 */ /* 0x000fe4000784c0ff */
[----:B------:R-:W-:-:S11]  /*16d30*/  ISETP.GE.AND P1, PT, R29, R16, PT ;  /* 0x000000101d00720c */ /* 0x000fd60003f26270 */
[----:B0--3--:R-:W-:-:S05]  /*16d40*/  @P2 IADD3 R2, P0, R29, R14, RZ ;  /* 0x0000000e1d022210 */ /* 0x009fca0007f1e0ff */
[----:B-1----:R-:W-:-:S05]  /*16d50*/  @P2 IMAD.X R3, RZ, RZ, R8, P0 ;  /* 0x000000ffff032224 */ /* 0x002fca00000e0608 */
        /* <DEDUP_REMOVED lines=13> */
.L_x_1265:
        /* <DEDUP_REMOVED lines=30> */
.L_x_1266:
[----:B------:R-:W-:Y:S01]  /*17010*/  UISETP.NE.AND UP0, UPT, UR48, URZ, UPT ;  /* 0x0000003f3000728c */ /* 0x000fe2000bf05270 */
[----:B------:R-:W-:Y:S01]  /*17020*/  IMAD.U32 R5, RZ, RZ, UR39 ;  /* 0x00000027ff057e24 */ /* 0x000fe2000f8e00ff */
[----:B------:R-:W-:Y:S01]  /*17030*/  ULDC.64 UR4, c[0x0][0x2e0] ;  /* 0x0000b80000047ab9 */ /* 0x000fe20000000a00 */
[----:B------:R-:W-:Y:S01]  /*17040*/  IMAD.U32 R4, RZ, RZ, UR38 ;  /* 0x00000026ff047e24 */ /* 0x000fe2000f8e00ff */
[----:B------:R-:W-:Y:S01]  /*17050*/  ULDC UR6, c[0x0][0x2b8] ;  /* 0x0000ae0000067ab9 */ /* 0x000fe20000000800 */
[----:B------:R-:W-:Y:S01]  /*17060*/  IMAD.U32 R3, RZ, RZ, UR47 ;  /* 0x0000002fff037e24 */ /* 0x000fe2000f8e00ff */
[----:B------:R-:W-:Y:S01]  /*17070*/  PLOP3.LUT P0, PT, PT, PT, UP0, 0x80, 0x0 ;  /* 0x000000000000781c */ /* 0x000fe20003f0f008 */
[----:B------:R-:W0:Y:S01]  /*17080*/  LDC R5, c[0x0][0x448] ;  /* 0x00011200ff057b82 */ /* 0x000e220000000800 */
[----:B------:R-:W-:Y:S01]  /*17090*/  PLOP3.LUT P1, PT, PT, PT, UP0, 0x80, 0x0 ;  /* 0x000000000000781c */ /* 0x000fe20003f2f008 */
[----:B------:R-:W-:Y:S02]  /*170a0*/  IMAD.MOV.U32 R2, RZ, RZ, R4 ;  /* 0x000000ffff027224 */ /* 0x000fe400078e0004 */
[----:B------:R-:W-:-:S02]  /*170b0*/  VIADD R0, R25, UR41 ;  /* 0x0000002919007c36 */ /* 0x000fc40008000000 */
[----:B------:R-:W-:Y:S02]  /*170c0*/  IMAD R16, R16, UR4, RZ ;  /* 0x0000000410107c24 */ /* 0x000fe4000f8e02ff */
[----:B------:R-:W-:Y:S01]  /*170d0*/  IMAD.WIDE.U32 R2, R27, UR4, R2 ;  /* 0x000000041b027c25 */ /* 0x000fe2000f8e0002 */
[----:B------:R-:W-:-:S03]  /*170e0*/  @UP0 ULDC UR4, c[0x0][0x44c] ;  /* 0x0001130000040ab9 */ /* 0x000fc60000000800 */
[----:B------:R-:W-:Y:S01]  /*170f0*/  @P0 IMAD.HI.U32 R4, R0, UR4, RZ ;  /* 0x0000000400040c27 */ /* 0x000fe2000f8e00ff */
[----:B------:R-:W-:Y:S01]  /*17100*/  @UP0 ULDC UR4, c[0x0][0x450] ;  /* 0x0001140000040ab9 */ /* 0x000fe20000000800 */
[----:B------:R-:W-:Y:S02]  /*17110*/  ISETP.GE.AND P0, PT, R29, UR6, PT ;  /* 0x000000061d007c0c */ /* 0x000fe4000bf06270 */
[----:B------:R-:W-:Y:S01]  /*17120*/  IMAD.MOV.U32 R7, RZ, RZ, R0 ;  /* 0x000000ffff077224 */ /* 0x000fe200078e0000 */
[----:B------:R-:W-:Y:S01]  /*17130*/  @P1 SHF.R.U32.HI R7, RZ, UR4, R4 ;  /* 0x00000004ff071c19 */ /* 0x000fe20008011604 */
[----:B------:R-:W-:Y:S01]  /*17140*/  IMAD R9, R27, UR5, R16 ;  /* 0x000000051b097c24 */ /* 0x000fe2000f8e0210 */
[----:B------:R-:W-:Y:S02]  /*17150*/  ULDC.64 UR4, c[0x0][0x2d0] ;  /* 0x0000b40000047ab9 */ /* 0x000fe40000000a00 */
[----:B------:R-:W-:Y:S01]  /*17160*/  SHF.R.S32.HI R4, RZ, 0x1f, R7 ;  /* 0x0000001fff047819 */ /* 0x000fe20000011407 */
[----:B------:R-:W-:-:S02]  /*17170*/  IMAD.IADD R3, R3, 0x1, R9 ;  /* 0x0000000103037824 */ /* 0x000fc400078e0209 */
[----:B------:R-:W-:Y:S02]  /*17180*/  IMAD.MOV R9, RZ, RZ, -R7 ;  /* 0x000000ffff097224 */ /* 0x000fe400078e0a07 */
[----:B------:R-:W-:Y:S02]  /*17190*/  IMAD R4, R4, UR4, RZ ;  /* 0x0000000404047c24 */ /* 0x000fe4000f8e02ff */
[----:B0-----:R-:W-:Y:S02]  /*171a0*/  IMAD R9, R5, R9, R0 ;  /* 0x0000000905097224 */ /* 0x001fe400078e0200 */
[----:B------:R-:W-:-:S03]  /*171b0*/  IMAD.WIDE.U32 R2, R7, UR4, R2 ;  /* 0x0000000407027c25 */ /* 0x000fc6000f8e0002 */
[----:B------:R-:W-:Y:S01]  /*171c0*/  SHF.R.S32.HI R0, RZ, 0x1f, R9 ;  /* 0x0000001fff007819 */ /* 0x000fe20000011409 */
[----:B------:R-:W-:Y:S01]  /*171d0*/  IMAD R7, R7, UR5, R4 ;  /* 0x0000000507077c24 */ /* 0x000fe2000f8e0204 */
[----:B------:R-:W-:-:S03]  /*171e0*/  ULDC.64 UR4, c[0x0][0x2c8] ;  /* 0x0000b20000047ab9 */ /* 0x000fc60000000a00 */
[----:B------:R-:W-:Y:S02]  /*171f0*/  IMAD.IADD R3, R3, 0x1, R7 ;  /* 0x0000000103037824 */ /* 0x000fe400078e0207 */
[----:B------:R-:W-:Y:S02]  /*17200*/  IMAD R0, R0, UR4, RZ ;  /* 0x0000000400007c24 */ /* 0x000fe4000f8e02ff */
[----:B------:R-:W-:-:S04]  /*17210*/  IMAD.WIDE.U32 R2, R9, UR4, R2 ;  /* 0x0000000409027c25 */ /* 0x000fc8000f8e0002 */
        /* <DEDUP_REMOVED lines=8> */
[----:B------:R-:W-:Y:S02]  /*172a0*/  VIADD R6, R26, UR41 ;  /* 0x000000291a067c36 */ /* 0x000fe40008000000 */
        /* <DEDUP_REMOVED lines=10> */
[----:B------:R-:W-:Y:S02]  /*17350*/  @!P1 IMAD.MOV.U32 R2, RZ, RZ, R14 ;  /* 0x000000ffff029224 */ /* 0x000fe400078e000e */
[----:B------:R-:W0:Y:S04]  /*17360*/  SHFL.IDX PT, R14, R0, 0x2, 0x181f ;  /* 0x00581f00000e7f89 */ /* 0x000e2800000e0000 */
[----:B------:R1:W-:Y:S01]  /*17370*/  @!P1 LDGSTS.E.BYPASS.LTC128B.128 [R28+0x14400], desc[UR52][R2.64], !P0 ;  /* 0x14400000021c9fae */ /* 0x0003e2000c101d74 */
[----:B------:R-:W-:Y:S01]  /*17380*/  ISETP.GE.AND P1, PT, R12, R5, PT ;  /* 0x000000050c00720c */ /* 0x000fe20003f26270 */
[----:B------:R-:W-:-:S04]  /*17390*/  VIADD R12, R6, 0x30 ;  /* 0x00000030060c7836 */ /* 0x000fc80000000000 */
[----:B--2---:R-:W-:Y:S02]  /*173a0*/  @!P2 IADD3 R9, P3, R29, R8, RZ ;  /* 0x000000081d09a210 */ /* 0x004fe40007f7e0ff */
[----:B------:R-:W2:Y:S03]  /*173b0*/  SHFL.IDX PT, R8, R4, 0x2, 0x181f ;  /* 0x00581f0004087f89 */ /* 0x000ea600000e0000 */
[----:B---3--:R-:W-:Y:S02]  /*173c0*/  @!P2 IMAD.X R10, RZ, RZ, R7, P3 ;  /* 0x000000ffff0aa224 */ /* 0x008fe400018e0607 */
[----:B-1----:R-:W-:Y:S01]  /*173d0*/  @!P2 IMAD.MOV.U32 R2, RZ, RZ, R9 ;  /* 0x000000ffff02a224 */ /* 0x002fe200078e0009 */
[----:B------:R-:W-:Y:S01]  /*173e0*/  SHFL.IDX PT, R7, R4, 0x3, 0x181f ;  /* 0x00781f0004077f89 */ /* 0x000fe200000e0000 */
[----:B------:R-:W-:-:S03]  /*173f0*/  @!P2 IMAD.MOV.U32 R3, RZ, RZ, R10 ;  /* 0x000000ffff03a224 */ /* 0x000fc600078e000a */
[----:B------:R-:W1:Y:S04]  /*17400*/  SHFL.IDX PT, R10, R0, 0x3, 0x181f ;  /* 0x00781f00000a7f89 */ /* 0x000e6800000e0000 */
[----:B------:R2:W-:Y:S01]  /*17410*/  @!P2 LDGSTS.E.BYPASS.LTC128B.128 [R28+0x14c00], desc[UR52][R2.64], !P0 ;  /* 0x14c00000021cafae */ /* 0x0005e2000c101d74 */
[----:B0-----:R-:W-:-:S05]  /*17420*/  @!P1 IADD3 R14, P2, R29, R14, RZ ;  /* 0x0000000e1d0e9210 */ /* 0x001fca0007f5e0ff */
[----:B--2---:R-:W-:Y:S01]  /*17430*/  @!P1 IMAD.X R3, RZ, RZ, R8, P2 ;  /* 0x000000ffff039224 */ /* 0x004fe200010e0608 */
[----:B------:R-:W-:Y:S01]  /*17440*/  ISETP.GE.AND P2, PT, R12, R5, PT ;  /* 0x000000050c00720c */ /* 0x000fe20003f46270 */
[----:B------:R-:W-:Y:S01]  /*17450*/  @!P1 IMAD.MOV.U32 R2, RZ, RZ, R14 ;  /* 0x000000ffff029224 */ /* 0x000fe200078e000e */
[----:B------:R-:W-:Y:S01]  /*17460*/  SHFL.IDX PT, R8, R4, 0x4, 0x181f ;  /* 0x00981f0004087f89 */ /* 0x000fe200000e0000 */
[----:B------:R-:W-:-:S03]  /*17470*/  VIADD R12, R6, 0x50 ;  /* 0x00000050060c7836 */ /* 0x000fc60000000000 */
[----:B------:R-:W0:Y:S04]  /*17480*/  SHFL.IDX PT, R14, R0, 0x4, 0x181f ;  /* 0x00981f00000e7f89 */ /* 0x000e2800000e0000 */
[----:B------:R1:W-:Y:S03]  /*17490*/  @!P1 LDGSTS.E.BYPASS.LTC128B.128 [R28+0x15400], desc[UR52][R2.64], !P0 ;  /* 0x15400000021c9fae */ /* 0x0003e6000c101d74 */
[----:B-1----:R-:W-:Y:S01]  /*174a0*/  @!P2 IADD3 R2, P1, R29, R10, RZ ;  /* 0x0000000a1d02a210 */ /* 0x002fe20007f3e0ff */
[----:B------:R-:W-:-:S04]  /*174b0*/  VIADD R10, R6, 0x40 ;  /* 0x00000040060a7836 */ /* 0x000fc80000000000 */
[----:B------:R-:W-:Y:S01]  /*174c0*/  @!P2 IMAD.X R3, RZ, RZ, R7, P1 ;  /* 0x000000ffff03a224 */ /* 0x000fe200008e0607 */
[----:B------:R-:W-:Y:S01]  /*174d0*/  ISETP.GE.AND P1, PT, R10, R5, PT ;  /* 0x000000050a00720c */ /* 0x000fe20003f26270 */
[----:B------:R-:W-:Y:S04]  /*174e0*/  SHFL.IDX PT, R7, R4, 0x5, 0x181f ;  /* 0x00b81f0004077f89 */ /* 0x000fe800000e0000 */
[----:B------:R-:W1:Y:S04]  /*174f0*/  SHFL.IDX PT, R10, R0, 0x5, 0x181f ;  /* 0x00b81f00000a7f89 */ /* 0x000e6800000e0000 */
[----:B------:R0:W-:Y:S04]  /*17500*/  @!P2 LDGSTS.E.BYPASS.LTC128B.128 [R28+0x15c00], desc[UR52][R2.64], !P0 ;  /* 0x15c00000021cafae */ /* 0x0001e8000c101d74 */
[----:B0-----:R-:W-:-:S02]  /*17510*/  @!P1 IADD3 R2, P2, R29, R14, RZ ;  /* 0x0000000e1d029210 */ /* 0x001fc40007f5e0ff */
[----:B------:R-:W0:Y:S03]  /*17520*/  SHFL.IDX PT, R14, R0, 0x6, 0x181f ;  /* 0x00d81f00000e7f89 */ /* 0x000e2600000e0000 */
[----:B------:R-:W-:Y:S01]  /*17530*/  @!P1 IMAD.X R3, RZ, RZ, R8, P2 ;  /* 0x000000ffff039224 */ /* 0x000fe200010e0608 */
[----:B------:R-:W-:Y:S01]  /*17540*/  ISETP.GE.AND P2, PT, R12, R5, PT ;  /* 0x000000050c00720c */ /* 0x000fe20003f46270 */
[----:B------:R-:W2:Y:S04]  /*17550*/  SHFL.IDX PT, R8, R4, 0x6, 0x181f ;  /* 0x00d81f0004087f89 */ /* 0x000ea800000e0000 */
[----:B------:R1:W-:Y:S08]  /*17560*/  @!P1 LDGSTS.E.BYPASS.LTC128B.128 [R28+0x16400], desc[UR52][R2.64], !P0 ;  /* 0x16400000021c9fae */ /* 0x0003f0000c101d74 */
[----:B-1----:R-:W-:Y:S01]  /*17570*/  @!P2 IADD3 R2, P1, R29, R10, RZ ;  /* 0x0000000a1d02a210 */ /* 0x002fe20007f3e0ff */
[----:B------:R-:W-:-:S04]  /*17580*/  VIADD R10, R6, 0x60 ;  /* 0x00000060060a7836 */ /* 0x000fc80000000000 */
[----:B------:R-:W-:Y:S01]  /*17590*/  @!P2 IMAD.X R3, RZ, RZ, R7, P1 ;  /* 0x000000ffff03a224 */ /* 0x000fe200008e0607 */
[----:B------:R-:W-:Y:S01]  /*175a0*/  ISETP.GE.AND P1, PT, R10, R5, PT ;  /* 0x000000050a00720c */ /* 0x000fe20003f26270 */
[----:B------:R1:W3:Y:S04]  /*175b0*/  SHFL.IDX PT, R7, R4, 0x7, 0x181f ;  /* 0x00f81f0004077f89 */ /* 0x0002e800000e0000 */
[----:B------:R4:W-:Y:S08]  /*175c0*/  @!P2 LDGSTS.E.BYPASS.LTC128B.128 [R28+0x16c00], desc[UR52][R2.64], !P0 ;  /* 0x16c00000021cafae */ /* 0x0009f0000c101d74 */
[----:B0-----:R-:W-:-:S02]  /*175d0*/  @!P1 IADD3 R9, P2, R29, R14, RZ ;  /* 0x0000000e1d099210 */ /* 0x001fc40007f5e0ff */
[----:B------:R1:W0:Y:S03]  /*175e0*/  SHFL.IDX PT, R14, R0, 0x7, 0x181f ;  /* 0x00f81f00000e7f89 */ /* 0x00022600000e0000 */
[----:B--2---:R-:W-:Y:S02]  /*175f0*/  @!P1 IMAD.X R8, RZ, RZ, R8, P2 ;  /* 0x000000ffff089224 */ /* 0x004fe400010e0608 */
[----:B----4-:R-:W-:Y:S02]  /*17600*/  @!P1 IMAD.MOV.U32 R2, RZ, RZ, R9 ;  /* 0x000000ffff029224 */ /* 0x010fe400078e0009 */
[----:B------:R-:W-:-:S05]  /*17610*/  @!P1 IMAD.MOV.U32 R3, RZ, RZ, R8 ;  /* 0x000000ffff039224 */ /* 0x000fca00078e0008 */
[----:B---3--:R1:W-:Y:S02]  /*17620*/  @!P1 LDGSTS.E.BYPASS.LTC128B.128 [R28+0x17400], desc[UR52][R2.64], !P0 ;  /* 0x17400000021c9fae */ /* 0x0083e4000c101d74 */
.L_x_1370:
        /* <DEDUP_REMOVED lines=17> */
.L_x_1371:
[----:B------:R-:W-:Y:S01]  /*17740*/  UIADD3 UR4, UR50, -0x2, URZ ;  /* 0xfffffffe32047890 */ /* 0x000fe2000fffe03f */
[----:B------:R-:W-:-:S03]  /*17750*/  IMAD.MOV.U32 R30, RZ, RZ, 0x1 ;  /* 0x00000001ff1e7424 */ /* 0x000fc600078e00ff */
[----:B------:R-:W-:-:S06]  /*17760*/  UISETP.GE.AND UP0, UPT, UR4, UR49, UPT ;  /* 0x000000310400728c */ /* 0x000fcc000bf06270 */
[----:B------:R-:W-:-:S13]  /*17770*/  PLOP3.LUT P0, PT, PT, PT, UP0, 0x80, 0x0 ;  /* 0x000000000000781c */ /* 0x000fda0003f0f008 */
[----:B------:R-:W-:Y:S05]  /*17780*/  @!P0 BRA `(.L_x_1269) ;  /* 0x0000001800108947 */ /* 0x000fea0003800000 */
[----:B------:R-:W-:Y:S01]  /*17790*/  UIADD3 UR4, UR45, 0x1, URZ ;  /* 0x000000012d047890 */ /* 0x000fe2000fffe03f */
[----:B0-----:R-:W-:Y:S01]  /*177a0*/  LOP3.LUT R3, RZ, UR43, RZ, 0x33, !PT ;  /* 0x0000002bff037c12 */ /* 0x001fe2000f8e33ff */
[----:B------:R-:W-:Y:S01]  /*177b0*/  IMAD.MOV.U32 R21, RZ, RZ, 0x1 ;  /* 0x00000001ff157424 */ /* 0x000fe200078e00ff */
[----:B------:R-:W-:Y:S01]  /*177c0*/  IADD3 R18, R29, R18, R26 ;  /* 0x000000121d127210 */ /* 0x000fe20007ffe01a */
[----:B------:R-:W-:Y:S01]  /*177d0*/  UIMAD UR4, UR4, UR37, URZ ;  /* 0x00000025040472a4 */ /* 0x000fe2000f8e023f */
[----:B------:R-:W-:Y:S01]  /*177e0*/  LOP3.LUT R5, RZ, UR42, RZ, 0x33, !PT ;  /* 0x0000002aff057c12 */ /* 0x000fe2000f8e33ff */
[----:B------:R-:W-:Y:S02]  /*177f0*/  IMAD.MOV.U32 R20, RZ, RZ, RZ ;  /* 0x000000ffff147224 */ /* 0x000fe400078e00ff */
[----:B------:R-:W-:Y:S02]  /*17800*/  VIADD R18, R18, 0xfffffe20 ;  /* 0xfffffe2012127836 */ /* 0x000fe40000000000 */
[----:B------:R-:W-:-:S04]  /*17810*/  LOP3.LUT R0, RZ, UR4, RZ, 0x33, !PT ;  /* 0x00000004ff007c12 */ /* 0x000fc8000f8e33ff */
[----:B------:R-:W-:-:S04]  /*17820*/  VIADDMNMX R0, R0, -UR44, R3, !PT ;  /* 0x8000002c00007c46 */ /* 0x000fc8000f800103 */
[----:B------:R-:W-:-:S04]  /*17830*/  VIMNMX R5, R0, R5, !PT ;  /* 0x0000000500057248 */ /* 0x000fc80007fe0100 */
[C---:B------:R-:W-:Y:S01]  /*17840*/  IADD3 R32, -R5.reuse, -0x2, RZ ;  /* 0xfffffffe05207810 */ /* 0x040fe20007ffe1ff */
[----:B------:R-:W-:-:S07]  /*17850*/  IMAD R0, R5, -0xa0, R18 ;  /* 0xffffff6005007824 */ /* 0x000fce00078e0212 */
.L_x_1284:
        /* <DEDUP_REMOVED lines=17> */
[----:B--2---:R-:W-:-:S04]  /*17970*/  @P0 IMAD.HI.U32 R2, R11, R4, RZ ;  /* 0x000000040b020227 */ /* 0x004fc800078e00ff */
[----:B------:R-:W-:Y:S01]  /*17980*/  IMAD.MOV.U32 R4, RZ, RZ, R10 ;  /* 0x000000ffff047224 */ /* 0x000fe200078e000a */
[----:B---3--:R-:W-:Y:S01]  /*17990*/  @P0 SHF.R.U32.HI R11, RZ, R7, R2 ;  /* 0x00000007ff0b0219 */ /* 0x008fe20000011602 */
[----:B------:R-:W-:Y:S02]  /*179a0*/  IMAD R2, R35, UR4, RZ ;  /* 0x0000000423027c24 */ /* 0x000fe4000f8e02ff */
[----:B------:R-:W-:Y:S01]  /*179b0*/  IMAD.WIDE.U32 R4, R31, UR4, R4 ;  /* 0x000000041f047c25 */ /* 0x000fe2000f8e0004 */
        /* <DEDUP_REMOVED lines=27> */
.L_x_1270:
[----:B------:R-:W-:Y:S02]  /*17b70*/  LEA R3, R2, UR46, 0x3 ;  /* 0x0000002e02037c11 */ /* 0x000fe4000f8e18ff */
[----:B------:R-:W-:-:S04]  /*17b80*/  SHF.L.U32 R25, R30, 0x1f, RZ ;  /* 0x0000001f1e197819 */ /* 0x000fc800000006ff */
[----:B------:R-:W0:Y:S02]  /*17b90*/  SYNCS.PHASECHK.TRANS64.TRYWAIT P1, [R3+URZ+0x22880], R25 ;  /* 0x02288019030075a7 */ /* 0x000e24000802017f */
[----:B0-----:R-:W-:Y:S05]  /*17ba0*/  @!P1 BRA `(.L_x_1271) ;  /* 0x0000004400589947 */ /* 0x001fea0003800000 */
.L_x_1372:
        /* <DEDUP_REMOVED lines=18> */
[----:B------:R-:W-:Y:S01]  /*17cd0*/  IMAD.IADD R5, R5, 0x1, R11 ;  /* 0x0000000105057824 */ /* 0x000fe200078e020b */
[----:B-1----:R-:W-:Y:S01]  /*17ce0*/  ISETP.GE.AND P2, PT, R29, R14, PT ;  /* 0x0000000e1d00720c */ /* 0x002fe20003f46270 */
[----:B------:R-:W-:-:S02]  /*17cf0*/  IMAD R11, R26, UR4, RZ ;  /* 0x000000041a0b7c24 */ /* 0x000fc4000f8e02ff */
[----:B------:R-:W-:Y:S02]  /*17d00*/  IMAD.IADD R7, R7, 0x1, R13 ;  /* 0x0000000107077824 */ /* 0x000fe400078e020d */
[----:B------:R-:W-:Y:S02]  /*17d10*/  IMAD R12, R24, UR4, RZ ;  /* 0x00000004180c7c24 */ /* 0x000fe4000f8e02ff */
        /* <DEDUP_REMOVED lines=68> */
.L_x_1394:
        /* <DEDUP_REMOVED lines=16> */
.L_x_1273:
[----:B------:R1:W-:Y:S01]  /*18260*/  SYNCS.ARRIVE.TRANS64.A1T0 RZ, [R3+URZ+0x22870], RZ ;  /* 0x022870ff03ff79a7 */ /* 0x0003e2000810003f */
[----:B------:R-:W-:Y:S05]  /*18270*/  @!P2 BRA `(.L_x_1274) ;  /* 0x000000000004a947 */ /* 0x000fea0003800000 */
[----:B------:R-:W-:Y:S01]  /*18280*/  BPT.TRAP 0x1 ;  /* 0x000000040000795c */ /* 0x000fe20000300000 */
.L_x_1274:
[----:B------:R-:W2:Y:S02]  /*18290*/  SYNCS.PHASECHK.TRANS64.TRYWAIT P1, [R3+URZ+0x22840], R25 ;  /* 0x02284019030075a7 */ /* 0x000ea4000802017f */
[----:B--2---:R-:W-:Y:S05]  /*182a0*/  @!P1 BRA `(.L_x_1275) ;  /* 0x0000004800649947 */ /* 0x004fea0003800000 */
.L_x_1395:
        /* <DEDUP_REMOVED lines=21> */
[----:B------:R-:W-:Y:S02]  /*18400*/  IMAD.IADD R5, R5, 0x1, R9 ;  /* 0x0000000105057824 */ /* 0x000fe400078e0209 */
[----:B------:R-:W-:-:S04]  /*18410*/  IMAD.U32 R9, RZ, RZ, UR4 ;  /* 0x00000004ff097e24 */ /* 0x000fc8000f8e00ff */
        /* <DEDUP_REMOVED lines=53> */
[----:B----4-:R-:W-:-:S05]  /*18770*/  IADD3 R4, P1, R29, R11, RZ ;  /* 0x0000000b1d047210 */ /* 0x010fca0007f3e0ff */
[----:B0-----:R-:W-:-:S05]  /*18780*/  IMAD.X R5, RZ, RZ, R16, P1 ;  /* 0x000000ffff057224 */ /* 0x001fca00008e0610 */
[----:B------:R3:W-:Y:S02]  /*18790*/  LDGSTS.E.BYPASS.LTC128B.128 [R8+0x1bc00], desc[UR52][R4.64], !P2 ;  /* 0x1bc0000004087fae */ /* 0x0007e4000d101d74 */
[----:B---3--:R-:W-:Y:S02]  /*187a0*/  IADD3 R4, P1, R29, R14, RZ ;  /* 0x0000000e1d047210 */ /* 0x008fe40007f3e0ff */
[----:B------:R0:W3:Y:S03]  /*187b0*/  SHFL.IDX PT, R14, R9, 0x1, 0x181f ;  /* 0x00381f00090e7f89 */ /* 0x0000e600000e0000 */
[----:B------:R-:W-:Y:S02]  /*187c0*/  IMAD.X R5, RZ, RZ, R6, P1 ;  /* 0x000000ffff057224 */ /* 0x000fe400008e0606 */
[----:B------:R0:W4:Y:S04]  /*187d0*/  SHFL.IDX PT, R6, R10, 0x1, 0x181f ;  /* 0x00381f000a067f89 */ /* 0x00012800000e0000 */
[----:B------:R0:W-:Y:S02]  /*187e0*/  LDGSTS.E.BYPASS.LTC128B.128 [R8+0x1c400], desc[UR52][R4.64], !P2 ;  /* 0x1c40000004087fae */ /* 0x0001e4000d101d74 */
.L_x_1417:
        /* <DEDUP_REMOVED lines=16> */
.L_x_1277:
[----:B------:R-:W-:Y:S01]  /*188f0*/  IMAD.U32 R4, RZ, RZ, UR36 ;  /* 0x00000024ff047e24 */ /* 0x000fe2000f8e00ff */
[----:B------:R0:W-:Y:S04]  /*18900*/  SYNCS.ARRIVE.TRANS64.A1T0 RZ, [R3+URZ+0x22830], RZ ;  /* 0x022830ff03ff79a7 */ /* 0x0001e8000810003f */
[----:B------:R-:W-:-:S04]  /*18910*/  LOP3.LUT R4, R4, 0x1, RZ, 0xfc, !PT ;  /* 0x0000000104047812 */ /* 0x000fc800078efcff */
[----:B------:R-:W-:-:S13]  /*18920*/  ISETP.NE.AND P1, PT, R4, 0x3, PT ;  /* 0x000000030400780c */ /* 0x000fda0003f25270 */
[----:B0-----:R-:W-:Y:S05]  /*18930*/  @!P1 BRA `(.L_x_1278) ;  /* 0x0000000000049947 */ /* 0x001fea0003800000 */
[----:B------:R-:W-:Y:S01]  /*18940*/  BPT.TRAP 0x1 ;  /* 0x000000040000795c */ /* 0x000fe20000300000 */
.L_x_1278:
[----:B-12---:R-:W-:Y:S02]  /*18950*/  LOP3.LUT R3, R21, 0x1, RZ, 0x3c, !PT ;  /* 0x0000000115037812 */ /* 0x006fe400078e3cff */
[----:B------:R-:W-:Y:S02]  /*18960*/  LEA R6, R20, UR46, 0x3 ;  /* 0x0000002e14067c11 */ /* 0x000fe4000f8e18ff */
[----:B------:R-:W-:-:S04]  /*18970*/  SHF.L.U32 R3, R3, 0x1f, RZ ;  /* 0x0000001f03037819 */ /* 0x000fc800000006ff */
[----:B------:R-:W0:Y:S02]  /*18980*/  SYNCS.PHASECHK.TRANS64.TRYWAIT P2, [R6+URZ+0x22870], R3 ;  /* 0x02287003060075a7 */ /* 0x000e24000804017f */
[----:B0-----:R-:W-:Y:S05]  /*18990*/  @!P2 BRA `(.L_x_1279) ;  /* 0x0000004c0060a947 */ /* 0x001fea0003800000 */
.L_x_1418:
[----:B------:R-:W-:-:S06]  /*189a0*/  ULOP3.LUT UR4, UR36, 0x2, URZ, 0xfc, !UPT ;  /* 0x0000000224047892 */ /* 0x000fcc000f8efc3f */
[----:B------:R-:W-:-:S05]  /*189b0*/  IMAD.U32 R4, RZ, RZ, UR4 ;  /* 0x00000004ff047e24 */ /* 0x000fca000f8e00ff */
[----:B------:R-:W-:-:S13]  /*189c0*/  ISETP.NE.AND P2, PT, R4, 0x3, PT ;  /* 0x000000030400780c */ /* 0x000fda0003f45270 */
[----:B------:R-:W-:Y:S05]  /*189d0*/  @!P2 BRA `(.L_x_1280) ;  /* 0x000000000004a947 */ /* 0x000fea0003800000 */
[----:B------:R-:W-:Y:S01]  /*189e0*/  BPT.TRAP 0x1 ;  /* 0x000000040000795c */ /* 0x000fe20000300000 */
.L_x_1280:
[----:B------:R-:W-:Y:S01]  /*189f0*/  SHF.L.U32 R5, R21, 0x1f, RZ ;  /* 0x0000001f15057819 */ /* 0x000fe200000006ff */
[----:B0-----:R-:W-:-:S03]  /*18a00*/  IMAD R3, R20, 0x5000, RZ ;  /* 0x0000500014037824 */ /* 0x001fc600078e02ff */
[----:B------:R-:W0:Y:S02]  /*18a10*/  SYNCS.PHASECHK.TRANS64.TRYWAIT P2, [R6+URZ+0x22860], R5 ;  /* 0x02286005060075a7 */ /* 0x000e24000804017f */
[----:B------:R-:W-:Y:S01]  /*18a20*/  LOP3.LUT R4, R3, R37, RZ, 0xfc, !PT ;  /* 0x0000002503047212 */ /* 0x000fe200078efcff */
[----:B0-----:R-:W-:Y:S06]  /*18a30*/  @!P2 BRA `(.L_x_1281) ;  /* 0x0000004c004ca947 */ /* 0x001fec0003800000 */
.L_x_1419:
        /* <DEDUP_REMOVED lines=76> */
.L_x_1282:
[----:B-1----:R1:W-:Y:S01]  /*18f00*/  SYNCS.ARRIVE.TRANS64.A1T0 RZ, [R6+URZ+0x22850], RZ ;  /* 0x022850ff06ff79a7 */ /* 0x0023e2000810003f */
[----:B------:R-:W-:Y:S06]  /*18f10*/  BAR.SYNC.DEFER_BLOCKING 0x2, 0x80 ;  /* 0x0082000000007b1d */ /* 0x000fec0000010000 */
[----:B------:R-:W-:Y:S05]  /*18f20*/  @!P1 BRA `(.L_x_1283) ;  /* 0x0000000000049947 */ /* 0x000fea0003800000 */
[----:B------:R-:W-:Y:S01]  /*18f30*/  BPT.TRAP 0x1 ;  /* 0x000000040000795c */ /* 0x000fe20000300000 */
.L_x_1283:
[----:B0-----:R-:W0:Y:S01]  /*18f40*/  S2R R3, SR_CgaCtaId ;  /* 0x0000000000037919 */ /* 0x001e220000008800 */
[----:B-1----:R-:W-:Y:S02]  /*18f50*/  VIADD R6, R6, 0x22880 ;  /* 0x0002288006067836 */ /* 0x002fe40000000000 */
[----:B------:R-:W-:Y:S02]  /*18f60*/  VIADD R0, R0, 0xffffff60 ;  /* 0xffffff6000007836 */ /* 0x000fe40000000000 */
[----:B------:R-:W-:Y:S02]  /*18f70*/  IMAD.MOV.U32 R20, RZ, RZ, R2 ;  /* 0x000000ffff147224 */ /* 0x000fe400078e0002 */
[----:B------:R-:W-:Y:S01]  /*18f80*/  IMAD.MOV.U32 R21, RZ, RZ, R30 ;  /* 0x000000ffff157224 */ /* 0x000fe200078e001e */
[----:B0-----:R-:W-:-:S04]  /*18f90*/  PRMT R6, R3, 0x654, R6 ;  /* 0x0000065403067816 */ /* 0x001fc80000000006 */
[----:B------:R0:W-:Y:S01]  /*18fa0*/  SYNCS.ARRIVE.TRANS64.RED.A1T0 RZ, [R6+URZ], RZ ;  /* 0x000000ff06ff79a7 */ /* 0x0001e2000810043f */
[----:B------:R-:W-:Y:S05]  /*18fb0*/  @P0 BRA `(.L_x_1284) ;  /* 0xffffffe800280947 */ /* 0x000fea000383ffff */
[----:B------:R-:W-:Y:S05]  /*18fc0*/  BRA `(.L_x_1285) ;  /* 0x0000000000047947 */ /* 0x000fea0003800000 */
.L_x_1269:
[----:B------:R-:W-:-:S07]  /*18fd0*/  IMAD.MOV.U32 R2, RZ, RZ, RZ ;  /* 0x000000ffff027224 */ /* 0x000fce00078e00ff */
.L_x_1285:
[----:B------:R-:W-:-:S06]  /*18fe0*/  ULOP3.LUT UR4, UR36, 0x1, URZ, 0xfc, !UPT ;  /* 0x0000000124047892 */ /* 0x000fcc000f8efc3f */
[----:B0-----:R-:W-:-:S05]  /*18ff0*/  IMAD.U32 R0, RZ, RZ, UR4 ;  /* 0x00000004ff007e24 */ /* 0x001fca000f8e00ff */
[----:B------:R-:W-:-:S13]  /*19000*/  ISETP.NE.AND P1, PT, R0, 0x3, PT ;  /* 0x000000030000780c */ /* 0x000fda0003f25270 */
[----:B------:R-:W-:Y:S05]  /*19010*/  @!P1 BRA `(.L_x_1286) ;  /* 0x0000000000049947 */ /* 0x000fea0003800000 */
[----:B------:R-:W-:Y:S01]  /*19020*/  BPT.TRAP 0x1 ;  /* 0x000000040000795c */ /* 0x000fe20000300000 */
.L_x_1286:
[----:B------:R-:W-:Y:S01]  /*19030*/  LOP3.LUT R0, R30, 0x1, RZ, 0x3c, !PT ;  /* 0x000000011e007812 */ /* 0x000fe200078e3cff */
[----:B------:R-:W-:Y:S01]  /*19040*/  BSSY B0, `(.L_x_1287) ;  /* 0x0000005000007945 */ /* 0x000fe20003800000 */
[----:B------:R-:W-:Y:S02]  /*19050*/  LEA R3, R2, UR46, 0x3 ;  /* 0x0000002e02037c11 */ /* 0x000fe4000f8e18ff */
[----:B------:R-:W-:-:S04]  /*19060*/  SHF.L.U32 R0, R0, 0x1f, RZ ;  /* 0x0000001f00007819 */ /* 0x000fc800000006ff */
[----:B------:R-:W0:Y:S02]  /*19070*/  SYNCS.PHASECHK.TRANS64.TRYWAIT P0, [R3+URZ+0x22870], R0 ;  /* 0x02287000030075a7 */ /* 0x000e24000800017f */
[----:B0-----:R-:W-:Y:S05]  /*19080*/  @!P0 BRA `(.L_x_1288) ;  /* 0x0000004400cc8947 */ /* 0x001fea0003800000 */
.L_x_1420:
[----:B------:R-:W-:Y:S05]  /*19090*/  BSYNC B0 ;  /* 0x0000000000007941 */ /* 0x000fea0003800000 */
.L_x_1287:
[----:B------:R-:W-:-:S06]  /*190a0*/  ULOP3.LUT UR4, UR36, 0x2, URZ, 0xfc, !UPT ;  /* 0x0000000224047892 */ /* 0x000fcc000f8efc3f */
[----:B------:R-:W-:-:S05]  /*190b0*/  IMAD.U32 R4, RZ, RZ, UR4 ;  /* 0x00000004ff047e24 */ /* 0x000fca000f8e00ff */
[----:B------:R-:W-:-:S13]  /*190c0*/  ISETP.NE.AND P0, PT, R4, 0x3, PT ;  /* 0x000000030400780c */ /* 0x000fda0003f05270 */
[----:B------:R-:W-:Y:S05]  /*190d0*/  @!P0 BRA `(.L_x_1289) ;  /* 0x0000000000048947 */ /* 0x000fea0003800000 */
[----:B------:R-:W-:Y:S01]  /*190e0*/  BPT.TRAP 0x1 ;  /* 0x000000040000795c */ /* 0x000fe20000300000 */
.L_x_1289:
        /* <DEDUP_REMOVED lines=8> */
.L_x_1421:
        /* <DEDUP_REMOVED lines=73> */
.L_x_1291:
[----:B-1----:R1:W-:Y:S01]  /*19600*/  SYNCS.ARRIVE.TRANS64.A1T0 RZ, [R3+URZ+0x22850], RZ ;  /* 0x022850ff03ff79a7 */ /* 0x0023e2000810003f */
[----:B------:R-:W-:Y:S06]  /*19610*/  BAR.SYNC.DEFER_BLOCKING 0x2, 0x80 ;  /* 0x0082000000007b1d */ /* 0x000fec0000010000 */
[----:B------:R-:W-:Y:S05]  /*19620*/  @!P1 BRA `(.L_x_1292) ;  /* 0x0000000000049947 */ /* 0x000fea0003800000 */
[----:B------:R-:W-:Y:S01]  /*19630*/  BPT.TRAP 0x1 ;  /* 0x000000040000795c */ /* 0x000fe20000300000 */
.L_x_1292:
[----:B------:R-:W2:Y:S01]  /*19640*/  S2R R0, SR_CgaCtaId ;  /* 0x0000000000007919 */ /* 0x000ea20000008800 */
[----:B-1----:R-:W-:-:S05]  /*19650*/  VIADD R3, R3, 0x22880 ;  /* 0x0002288003037836 */ /* 0x002fca0000000000 */
[----:B--2---:R-:W-:Y:S01]  /*19660*/  PRMT R3, R0, 0x654, R3 ;  /* 0x0000065400037816 */ /* 0x004fe20000000003 */
[----:B------:R-:W-:Y:S02]  /*19670*/  VIADD R0, R2, 0x1 ;  /* 0x0000000102007836 */ /* 0x000fe40000000000 */
[----:B------:R-:W-:Y:S01]  /*19680*/  IMAD.MOV.U32 R2, RZ, RZ, RZ ;  /* 0x000000ffff027224 */ /* 0x000fe200078e00ff */
[----:B------:R1:W-:Y:S02]  /*19690*/  SYNCS.ARRIVE.TRANS64.RED.A1T0 RZ, [R3+URZ], RZ ;  /* 0x000000ff03ff79a7 */ /* 0x0003e4000810043f */
[----:B------:R-:W-:-:S04]  /*196a0*/  ISETP.NE.AND P0, PT, R0, 0x2, PT ;  /* 0x000000020000780c */ /* 0x000fc80003f05270 */
[----:B------:R-:W-:Y:S02]  /*196b0*/  SEL R0, R0, RZ, P0 ;  /* 0x000000ff00007207 */ /* 0x000fe40000000000 */
[----:B-1----:R-:W-:-:S04]  /*196c0*/  SEL R3, RZ, 0x1, P0 ;  /* 0x00000001ff037807 */ /* 0x002fc80000000000 */
[----:B------:R-:W-:-:S07]  /*196d0*/  LOP3.LUT R30, R30, R3, RZ, 0x3c, !PT ;  /* 0x000000031e1e7212 */ /* 0x000fce00078e3cff */
.L_x_1245:
[----:B0-----:R-:W0:Y:S01]  /*196e0*/  S2R R4, SR_CgaCtaId ;  /* 0x0000000000047919 */ /* 0x001e220000008800 */
[----:B------:R-:W-:Y:S02]  /*196f0*/  MOV R3, 0x400 ;  /* 0x0000040000037802 */ /* 0x000fe40000000f00 */
[----:B------:R-:W-:Y:S02]  /*19700*/  SHF.L.U32 R2, R2, 0x1f, RZ ;  /* 0x0000001f02027819 */ /* 0x000fe400000006ff */
[----:B0-----:R-:W-:-:S04]  /*19710*/  LEA R7, R4, R3, 0x18 ;  /* 0x0000000304077211 */ /* 0x001fc800078ec0ff */
[----:B------:R-:W0:Y:S02]  /*19720*/  SYNCS.PHASECHK.TRANS64.TRYWAIT P0, [R7+URZ+0x22820], R2 ;  /* 0x02282002070075a7 */ /* 0x000e24000800017f */
[----:B0-----:R-:W-:Y:S05]  /*19730*/  @!P0 BRA `(.L_x_1293) ;  /* 0x0000004000488947 */ /* 0x001fea0003800000 */
.L_x_1422:
        /* <DEDUP_REMOVED lines=13> */
.L_x_1294:
[----:B------:R-:W-:Y:S01]  /*19810*/  IMAD R5, R0, 0x8, R7 ;  /* 0x0000000800057824 */ /* 0x000fe200078e0207 */
[----:B------:R-:W-:Y:S01]  /*19820*/  SHF.L.U32 R2, R30, 0x1f, RZ ;  /* 0x0000001f1e027819 */ /* 0x000fe200000006ff */
[----:B------:R-:W-:-:S03]  /*19830*/  VIADD R0, R0, 0x1 ;  /* 0x0000000100007836 */ /* 0x000fc60000000000 */
[----:B------:R-:W0:Y:S02]  /*19840*/  SYNCS.PHASECHK.TRANS64.TRYWAIT P1, [R5+URZ+0x22840], R2 ;  /* 0x02284002050075a7 */ /* 0x000e24000802017f */
[----:B------:R-:W-:-:S04]  /*19850*/  ISETP.NE.AND P2, PT, R0, 0x2, PT ;  /* 0x000000020000780c */ /* 0x000fc80003f45270 */
[----:B------:R-:W-:Y:S01]  /*19860*/  SEL R3, RZ, 0x1, P2 ;  /* 0x00000001ff037807 */ /* 0x000fe20001000000 */
[----:B0-----:R-:W-:Y:S08]  /*19870*/  @!P1 BRA `(.L_x_1295) ;  /* 0x00000040000c9947 */ /* 0x001ff00003800000 */
.L_x_1423:
[----:B------:R-:W-:Y:S02]  /*19880*/  SEL R0, R0, RZ, P2 ;  /* 0x000000ff00007207 */ /* 0x000fe40001000000 */
[----:B------:R-:W-:Y:S01]  /*19890*/  LOP3.LUT R3, R30, R3, RZ, 0x3c, !PT ;  /* 0x000000031e037212 */ /* 0x000fe200078e3cff */
[----:B------:R-:W-:Y:S06]  /*198a0*/  @!P0 BRA `(.L_x_1296) ;  /* 0x0000000000048947 */ /* 0x000fec0003800000 */
[----:B------:R-:W-:Y:S01]  /*198b0*/  BPT.TRAP 0x1 ;  /* 0x000000040000795c */ /* 0x000fe20000300000 */
.L_x_1296:
[----:B------:R-:W-:Y:S01]  /*198c0*/  IMAD R7, R0, 0x8, R7 ;  /* 0x0000000800077824 */ /* 0x000fe200078e0207 */
[----:B------:R-:W-:-:S04]  /*198d0*/  SHF.L.U32 R0, R3, 0x1f, RZ ;  /* 0x0000001f03007819 */ /* 0x000fc800000006ff */
[----:B------:R-:W1:Y:S02]  /*198e0*/  SYNCS.PHASECHK.TRANS64.TRYWAIT P1, [R7+URZ+0x22840], R0 ;  /* 0x02284000070075a7 */ /* 0x000e64000802017f */
[----:B-1----:R-:W-:Y:S05]  /*198f0*/  @!P1 BRA `(.L_x_1297) ;  /* 0x0000004000009947 */ /* 0x002fea0003800000 */
.L_x_1424:
[----:B------:R-:W-:Y:S05]  /*19900*/  @!P0 BRA `(.L_x_1298) ;  /* 0x0000000000048947 */ /* 0x000fea0003800000 */
[----:B------:R-:W-:Y:S01]  /*19910*/  BPT.TRAP 0x1 ;  /* 0x000000040000795c */ /* 0x000fe20000300000 */
.L_x_1298:
[----:B------:R-:W2:Y:S02]  /*19920*/  SYNCS.PHASECHK.TRANS64.TRYWAIT P1, [R5+URZ+0x22860], R2 ;  /* 0x02286002050075a7 */ /* 0x000ea4000802017f */
[----:B--2---:R-:W-:Y:S05]  /*19930*/  @!P1 BRA `(.L_x_1299) ;  /* 0x0000004000049947 */ /* 0x004fea0003800000 */
.L_x_1425:
[----:B------:R-:W-:Y:S05]  /*19940*/  @!P0 BRA `(.L_x_1300) ;  /* 0x0000000000048947 */ /* 0x000fea0003800000 */
[----:B------:R-:W-:Y:S01]  /*19950*/  BPT.TRAP 0x1 ;  /* 0x000000040000795c */ /* 0x000fe20000300000 */
.L_x_1300:
[----:B------:R-:W3:Y:S02]  /*19960*/  SYNCS.PHASECHK.TRANS64.TRYWAIT P1, [R7+URZ+0x22860], R0 ;  /* 0x02286000070075a7 */ /* 0x000ee4000802017f */
[----:B---3--:R-:W-:Y:S05]  /*19970*/  @!P1 BRA `(.L_x_1301) ;  /* 0x0000004000089947 */ /* 0x008fea0003800000 */
.L_x_1426:
[----:B------:R-:W-:Y:S05]  /*19980*/  @!P0 BRA `(.L_x_1302) ;  /* 0x0000000000048947 */ /* 0x000fea0003800000 */
[----:B------:R-:W-:Y:S01]  /*19990*/  BPT.TRAP 0x1 ;  /* 0x000000040000795c */ /* 0x000fe20000300000 */
.L_x_1302:
[----:B------:R-:W4:Y:S02]  /*199a0*/  SYNCS.PHASECHK.TRANS64.TRYWAIT P1, [R5+URZ+0x22880], R2 ;  /* 0x02288002050075a7 */ /* 0x000f24000802017f */
[----:B----4-:R-:W-:Y:S05]  /*199b0*/  @!P1 BRA `(.L_x_1303) ;  /* 0x00000040000c9947 */ /* 0x010fea0003800000 */
.L_x_1427:
[----:B------:R-:W-:Y:S05]  /*199c0*/  @!P0 BRA `(.L_x_1304) ;  /* 0x0000000000048947 */ /* 0x000fea0003800000 */
[----:B------:R-:W-:Y:S01]  /*199d0*/  BPT.TRAP 0x1 ;  /* 0x000000040000795c */ /* 0x000fe20000300000 */
.L_x_1304:
[----:B------:R0:W0:Y:S02]  /*199e0*/  SYNCS.PHASECHK.TRANS64.TRYWAIT P0, [R7+URZ+0x22880], R0 ;  /* 0x02288000070075a7 */ /* 0x000024000800017f */
[----:B0-----:R-:W-:Y:S05]  /*199f0*/  @!P0 NANOSLEEP.SYNCS 0x989680 ;  /* 0x009896800000895d */ /* 0x001fea0003900000 */
[----:B------:R-:W0:Y:S02]  /*19a00*/  @!P0 SYNCS.PHASECHK.TRANS64 P0, [R7+URZ+0x22880], R0 ;  /* 0x02288000070085a7 */ /* 0x000e24000800007f */
[----:B0-----:R-:W-:Y:S05]  /*19a10*/  @!P0 BRA `(.L_x_1304) ;  /* 0xfffffffc00f08947 */ /* 0x001fea000383ffff */
.L_x_1153:
[----:B------:R-:W-:Y:S05]  /*19a20*/  BSYNC B6 ;  /* 0x0000000000067941 */ /* 0x000fea0003800000 */
.L_x_1150:
[----:B------:R-:W-:Y:S05]  /*19a30*/  EXIT ;  /* 0x000000000000794d */ /* 0x000fea0003800000 */
.L_x_1163:
[----:B0-----:R-:W-:-:S04]  /*19a40*/  IMAD.U32 R3, RZ, RZ, UR41 ;  /* 0x00000029ff037e24 */ /* 0x001fc8000f8e00ff */
[----:B------:R0:W1:Y:S03]  /*19a50*/  SYNCS.PHASECHK.TRANS64.TRYWAIT P0, [R3+URZ+0x22800], R0 ;  /* 0x02280000030075a7 */ /* 0x000066000800017f */
[----:B-1----:R-:W-:Y:S05]  /*19a60*/  @!P0 NANOSLEEP.SYNCS 0x989680 ;  /* 0x009896800000895d */ /* 0x002fea0003900000 */
[----:B------:R-:W1:Y:S02]  /*19a70*/  @!P0 SYNCS.PHASECHK.TRANS64 P0, [R3+URZ+0x22800], R0 ;  /* 0x02280000030085a7 */ /* 0x000e64000800007f */
[----:B-1----:R-:W-:Y:S05]  /*19a80*/  @!P0 BRA `(.L_x_1163) ;  /* 0xfffffffc00ec8947 */ /* 0x002fea000383ffff */
[----:B------:R-:W-:Y:S05]  /*19a90*/  BRA `(.L_x_1305) ;  /* 0xfffffe7c00e07947 */ /* 0x000fea000383ffff */
.L_x_1167:
[----:B0-----:R-:W-:-:S04]  /*19aa0*/  IMAD.U32 R3, RZ, RZ, UR41 ;  /* 0x00000029ff037e24 */ /* 0x001fc8000f8e00ff */
[----:B------:R0:W2:Y:S03]  /*19ab0*/  SYNCS.PHASECHK.TRANS64.TRYWAIT P1, [R3+URZ+0x22830], R0 ;  /* 0x02283000030075a7 */ /* 0x0000a6000802017f */
[----:B--2---:R-:W-:Y:S05]  /*19ac0*/  @!P1 NANOSLEEP.SYNCS 0x989680 ;  /* 0x009896800000995d */ /* 0x004fea0003900000 */
[----:B------:R-:W2:Y:S02]  /*19ad0*/  @!P1 SYNCS.PHASECHK.TRANS64 P1, [R3+URZ+0x22830], R0 ;  /* 0x02283000030095a7 */ /* 0x000ea4000802007f */
[----:B--2---:R-:W-:Y:S05]  /*19ae0*/  @!P1 BRA `(.L_x_1167) ;  /* 0xfffffffc00ec9947 */ /* 0x004fea000383ffff */
[----:B------:R-:W-:Y:S05]  /*19af0*/  BRA `(.L_x_1166) ;  /* 0xfffffe7c00fc7947 */ /* 0x000fea000383ffff */
.L_x_1184:
[----:B-1----:R-:W-:-:S04]  /*19b00*/  IMAD.U32 R14, RZ, RZ, UR6 ;  /* 0x00000006ff0e7e24 */ /* 0x002fc8000f8e00ff */
[----:B------:R1:W2:Y:S03]  /*19b10*/  SYNCS.PHASECHK.TRANS64.TRYWAIT P1, [R14+URZ+0x22830], R9 ;  /* 0x022830090e0075a7 */ /* 0x0002a6000802017f */
[----:B--2---:R-:W-:Y:S05]  /*19b20*/  @!P1 NANOSLEEP.SYNCS 0x989680 ;  /* 0x009896800000995d */ /* 0x004fea0003900000 */
[----:B------:R-:W2:Y:S02]  /*19b30*/  @!P1 SYNCS.PHASECHK.TRANS64 P1, [R14+URZ+0x22830], R9 ;  /* 0x022830090e0095a7 */ /* 0x000ea4000802007f */
[----:B--2---:R-:W-:Y:S05]  /*19b40*/  @!P1 BRA `(.L_x_1184) ;  /* 0xfffffffc00ec9947 */ /* 0x004fea000383ffff */
[----:B------:R-:W-:Y:S05]  /*19b50*/  BRA `(.L_x_1181) ;  /* 0xfffffec400207947 */ /* 0x000fea000383ffff */
.L_x_1188:
[----:B-1----:R-:W-:-:S04]  /*19b60*/  IMAD.U32 R14, RZ, RZ, UR6 ;  /* 0x00000006ff0e7e24 */ /* 0x002fc8000f8e00ff */
[----:B------:R1:W2:Y:S03]  /*19b70*/  SYNCS.PHASECHK.TRANS64.TRYWAIT P1, [R14+URZ+0x22850], R9 ;  /* 0x022850090e0075a7 */ /* 0x0002a6000802017f */
[----:B--2---:R-:W-:Y:S05]  /*19b80*/  @!P1 NANOSLEEP.SYNCS 0x989680 ;  /* 0x009896800000995d */ /* 0x004fea0003900000 */
[----:B------:R-:W2:Y:S02]  /*19b90*/  @!P1 SYNCS.PHASECHK.TRANS64 P1, [R14+URZ+0x22850], R9 ;  /* 0x022850090e0095a7 */ /* 0x000ea4000802007f */
[----:B--2---:R-:W-:Y:S05]  /*19ba0*/  @!P1 BRA `(.L_x_1188) ;  /* 0xfffffffc00ec9947 */ /* 0x004fea000383ffff */
[----:B------:R-:W-:Y:S05]  /*19bb0*/  BRA `(.L_x_1185) ;  /* 0xfffffecc00447947 */ /* 0x000fea000383ffff */
.L_x_1207:
[----:B-1----:R-:W-:-:S04]  /*19bc0*/  IMAD.U32 R14, RZ, RZ, UR6 ;  /* 0x00000006ff0e7e24 */ /* 0x002fc8000f8e00ff */
[----:B------:R1:W2:Y:S03]  /*19bd0*/  SYNCS.PHASECHK.TRANS64.TRYWAIT P1, [R14+URZ+0x22830], R9 ;  /* 0x022830090e0075a7 */ /* 0x0002a6000802017f */
[----:B--2---:R-:W-:Y:S05]  /*19be0*/  @!P1 NANOSLEEP.SYNCS 0x989680 ;  /* 0x009896800000995d */ /* 0x004fea0003900000 */
[----:B------:R-:W2:Y:S02]  /*19bf0*/  @!P1 SYNCS.PHASECHK.TRANS64 P1, [R14+URZ+0x22830], R9 ;  /* 0x022830090e0095a7 */ /* 0x000ea4000802007f */
[----:B--2---:R-:W-:Y:S05]  /*19c00*/  @!P1 BRA `(.L_x_1207) ;  /* 0xfffffffc00ec9947 */ /* 0x004fea000383ffff */
[----:B------:R-:W-:Y:S05]  /*19c10*/  BRA `(.L_x_1204) ;  /* 0xffffff0c00287947 */ /* 0x000fea000383ffff */
.L_x_1211:
[----:B-1----:R-:W-:-:S04]  /*19c20*/  IMAD.U32 R14, RZ, RZ, UR6 ;  /* 0x00000006ff0e7e24 */ /* 0x002fc8000f8e00ff */
[----:B------:R1:W2:Y:S03]  /*19c30*/  SYNCS.PHASECHK.TRANS64.TRYWAIT P1, [R14+URZ+0x22850], R9 ;  /* 0x022850090e0075a7 */ /* 0x0002a6000802017f */
[----:B--2---:R-:W-:Y:S05]  /*19c40*/  @!P1 NANOSLEEP.SYNCS 0x989680 ;  /* 0x009896800000995d */ /* 0x004fea0003900000 */
[----:B------:R-:W2:Y:S02]  /*19c50*/  @!P1 SYNCS.PHASECHK.TRANS64 P1, [R14+URZ+0x22850], R9 ;  /* 0x022850090e0095a7 */ /* 0x000ea4000802007f */
[----:B--2---:R-:W-:Y:S05]  /*19c60*/  @!P1 BRA `(.L_x_1211) ;  /* 0xfffffffc00ec9947 */ /* 0x004fea000383ffff */
[----:B------:R-:W-:Y:S05]  /*19c70*/  BRA `(.L_x_1208) ;  /* 0xffffff14004c7947 */ /* 0x000fea000383ffff */
.L_x_1219:
[----:B-1----:R-:W-:-:S04]  /*19c80*/  IMAD.U32 R20, RZ, RZ, UR6 ;  /* 0x00000006ff147e24 */ /* 0x002fc8000f8e00ff */
[----:B------:R1:W2:Y:S03]  /*19c90*/  SYNCS.PHASECHK.TRANS64.TRYWAIT P1, [R20+URZ+0x22830], R9 ;  /* 0x02283009140075a7 */ /* 0x0002a6000802017f */
[----:B--2---:R-:W-:Y:S05]  /*19ca0*/  @!P1 NANOSLEEP.SYNCS 0x989680 ;  /* 0x009896800000995d */ /* 0x004fea0003900000 */
[----:B------:R-:W2:Y:S02]  /*19cb0*/  @!P1 SYNCS.PHASECHK.TRANS64 P1, [R20+URZ+0x22830], R9 ;  /* 0x02283009140095a7 */ /* 0x000ea4000802007f */
[----:B--2---:R-:W-:Y:S05]  /*19cc0*/  @!P1 BRA `(.L_x_1219) ;  /* 0xfffffffc00ec9947 */ /* 0x004fea000383ffff */
[----:B------:R-:W-:Y:S05]  /*19cd0*/  BRA `(.L_x_1216) ;  /* 0xffffff3400607947 */ /* 0x000fea000383ffff */
.L_x_1223:
[----:B-1----:R-:W-:-:S04]  /*19ce0*/  IMAD.U32 R20, RZ, RZ, UR6 ;  /* 0x00000006ff147e24 */ /* 0x002fc8000f8e00ff */
[----:B------:R1:W2:Y:S03]  /*19cf0*/  SYNCS.PHASECHK.TRANS64.TRYWAIT P1, [R20+URZ+0x22850], R9 ;  /* 0x02285009140075a7 */ /* 0x0002a6000802017f */
[----:B--2---:R-:W-:Y:S05]  /*19d00*/  @!P1 NANOSLEEP.SYNCS 0x989680 ;  /* 0x009896800000995d */ /* 0x004fea0003900000 */
[----:B------:R-:W2:Y:S02]  /*19d10*/  @!P1 SYNCS.PHASECHK.TRANS64 P1, [R20+URZ+0x22850], R9 ;  /* 0x02285009140095a7 */ /* 0x000ea4000802007f */
[----:B--2---:R-:W-:Y:S05]  /*19d20*/  @!P1 BRA `(.L_x_1223) ;  /* 0xfffffffc00ec9947 */ /* 0x004fea000383ffff */
[----:B------:R-:W-:Y:S05]  /*19d30*/  BRA `(.L_x_1220) ;  /* 0xffffff3c00747947 */ /* 0x000fea000383ffff */
.L_x_1238:
[----:B-1----:R-:W-:-:S04]  /*19d40*/  IMAD.U32 R5, RZ, RZ, UR9 ;  /* 0x00000009ff057e24 */ /* 0x002fc8000f8e00ff */
[----:B------:R1:W2:Y:S03]  /*19d50*/  SYNCS.PHASECHK.TRANS64.TRYWAIT P1, [R5+URZ+0x22850], R0 ;  /* 0x02285000050075a7 */ /* 0x0002a6000802017f */
[----:B--2---:R-:W-:Y:S05]  /*19d60*/  @!P1 NANOSLEEP.SYNCS 0x989680 ;  /* 0x009896800000995d */ /* 0x004fea0003900000 */
[----:B------:R-:W2:Y:S02]  /*19d70*/  @!P1 SYNCS.PHASECHK.TRANS64 P1, [R5+URZ+0x22850], R0 ;  /* 0x02285000050095a7 */ /* 0x000ea4000802007f */
[----:B--2---:R-:W-:Y:S05]  /*19d80*/  @!P1 BRA `(.L_x_1238) ;  /* 0xfffffffc00ec9947 */ /* 0x004fea000383ffff */
[----:B------:R-:W-:Y:S05]  /*19d90*/  BRA `(.L_x_1237) ;  /* 0xffffff7800747947 */ /* 0x000fea000383ffff */
.L_x_1257:
[----:B------:R-:W-:Y:S02]  /*19da0*/  IMAD.MOV.U32 R13, RZ, RZ, R17 ;  /* 0x000000ffff0d7224 */ /* 0x000fe400078e0011 */
[----:B------:R-:W-:Y:S02]  /*19db0*/  IMAD.MOV.U32 R12, RZ, RZ, RZ ;  /* 0x000000ffff0c7224 */ /* 0x000fe400078e00ff */
[----:B------:R-:W-:Y:S02]  /*19dc0*/  IMAD.MOV.U32 R11, RZ, RZ, 0x1f ;  /* 0x0000001fff0b7424 */ /* 0x000fe400078e00ff */
[----:B------:R-:W-:-:S07]  /*19dd0*/  IMAD.MOV.U32 R15, RZ, RZ, -0x1 ;  /* 0xffffffffff0f7424 */ /* 0x000fce00078e00ff */
[----:B0----5:R-:W-:Y:S05]  /*19de0*/  WARPSYNC.COLLECTIVE R15, `(.L_x_1306) ;  /* 0x000000000f087348 */ /* 0x021fea0003c00000 */
[----:B------:R1:W2:Y:S02]  /*19df0*/  SHFL.IDX P6, R14, R13, R12, R11 ;  /* 0x0000000c0d0e7389 */ /* 0x0002a400000c000b */
[----:B012--5:R-:W-:Y:S01]  /*19e00*/  ENDCOLLECTIVE ;  /* 0x000000000000791b */ /* 0x027fe20003800000 */
.L_x_1306:
[----:B------:R-:W-:Y:S05]  /*19e10*/  BRA `(.L_x_1307) ;  /* 0xffffffb800547947 */ /* 0x000fea000383ffff */
.L_x_1259:
[----:B0-----:R-:W-:-:S04]  /*19e20*/  IMAD.U32 R3, RZ, RZ, UR46 ;  /* 0x0000002eff037e24 */ /* 0x001fc8000f8e00ff */
[----:B------:R0:W1:Y:S03]  /*19e30*/  SYNCS.PHASECHK.TRANS64.TRYWAIT P0, [R3+URZ+0x22880], R30 ;  /* 0x0228801e030075a7 */ /* 0x000066000800017f */
[----:B-1----:R-:W-:Y:S05]  /*19e40*/  @!P0 NANOSLEEP.SYNCS 0x989680 ;  /* 0x009896800000895d */ /* 0x002fea0003900000 */
[----:B------:R-:W1:Y:S02]  /*19e50*/  @!P0 SYNCS.PHASECHK.TRANS64 P0, [R3+URZ+0x22880], R30 ;  /* 0x0228801e030085a7 */ /* 0x000e64000800007f */
[----:B-1----:R-:W-:Y:S05]  /*19e60*/  @!P0 BRA `(.L_x_1259) ;  /* 0xfffffffc00ec8947 */ /* 0x002fea000383ffff */
[----:B------:R-:W-:Y:S05]  /*19e70*/  BRA `(.L_x_1308) ;  /* 0xffffffbc00a87947 */ /* 0x000fea000383ffff */
.L_x_1260:
        /* <DEDUP_REMOVED lines=8> */
.L_x_1310:
[----:B------:R-:W-:Y:S05]  /*19f00*/  BSYNC B0 ;  /* 0x0000000000007941 */ /* 0x000fea0003800000 */
.L_x_1309:
[----:B------:R-:W-:Y:S01]  /*19f10*/  IMAD.MOV.U32 R13, RZ, RZ, R16 ;  /* 0x000000ffff0d7224 */ /* 0x000fe200078e0010 */
[C---:B------:R-:W-:Y:S01]  /*19f20*/  ISETP.LT.OR P1, PT, R5.reuse, 0x1, P2 ;  /* 0x000000010500780c */ /* 0x040fe20001721670 */
        /* <DEDUP_REMOVED lines=8> */
[----:B------:R-:W-:-:S12]  /*19fb0*/  VIADD R28, R34, UR46 ;  /* 0x0000002e221c7c36 */ /* 0x000fd80008000000 */
[----:B------:R-:W-:Y:S05]  /*19fc0*/  WARPSYNC.COLLECTIVE R15, `(.L_x_1311) ;  /* 0x000000000f087348 */ /* 0x000fea0003c00000 */
[----:B------:R0:W1:Y:S02]  /*19fd0*/  SHFL.IDX P6, R14, R13, R12, R11 ;  /* 0x0000000c0d0e7389 */ /* 0x00006400000c000b */
[----:B01----:R-:W-:Y:S01]  /*19fe0*/  ENDCOLLECTIVE ;  /* 0x000000000000791b */ /* 0x003fe20003800000 */
.L_x_1311:
[----:B------:R-:W-:Y:S02]  /*19ff0*/  IMAD.MOV.U32 R13, RZ, RZ, R17 ;  /* 0x000000ffff0d7224 */ /* 0x000fe400078e0011 */
[----:B------:R-:W-:Y:S01]  /*1a000*/  IMAD.MOV.U32 R12, RZ, RZ, 0x1 ;  /* 0x00000001ff0c7424 */ /* 0x000fe200078e00ff */
[----:B------:R-:W-:-:S13]  /*1a010*/  IADD3 R2, P0, R29, R14, RZ ;  /* 0x0000000e1d027210 */ /* 0x000fda0007f1e0ff */
[----:B------:R-:W-:Y:S05]  /*1a020*/  WARPSYNC.COLLECTIVE R15, `(.L_x_1312) ;  /* 0x000000000f087348 */ /* 0x000fea0003c00000 */
[----:B------:R0:W1:Y:S02]  /*1a030*/  SHFL.IDX P6, R14, R13, R12, R11 ;  /* 0x0000000c0d0e7389 */ /* 0x00006400000c000b */
[----:B01----:R-:W-:Y:S01]  /*1a040*/  ENDCOLLECTIVE ;  /* 0x000000000000791b */ /* 0x003fe20003800000 */
.L_x_1312:
[----:B------:R-:W-:-:S05]  /*1a050*/  IMAD.X R3, RZ, RZ, R3, P0 ;  /* 0x000000ffff037224 */ /* 0x000fca00000e0603 */
        /* <DEDUP_REMOVED lines=10> */
.L_x_1313:
        /* <DEDUP_REMOVED lines=9> */
.L_x_1314:
        /* <DEDUP_REMOVED lines=10> */
.L_x_1315:
        /* <DEDUP_REMOVED lines=8> */
.L_x_1316:
        /* <DEDUP_REMOVED lines=10> */
.L_x_1317:
        /* <DEDUP_REMOVED lines=9> */
.L_x_1318:
        /* <DEDUP_REMOVED lines=10> */
.L_x_1319:
        /* <DEDUP_REMOVED lines=8> */
.L_x_1320:
        /* <DEDUP_REMOVED lines=10> */
.L_x_1321:
        /* <DEDUP_REMOVED lines=9> */
.L_x_1322:
        /* <DEDUP_REMOVED lines=10> */
.L_x_1323:
        /* <DEDUP_REMOVED lines=8> */
.L_x_1324:
        /* <DEDUP_REMOVED lines=10> */
.L_x_1325:
        /* <DEDUP_REMOVED lines=9> */
.L_x_1326:
        /* <DEDUP_REMOVED lines=10> */
.L_x_1327:
        /* <DEDUP_REMOVED lines=8> */
.L_x_1328:
        /* <DEDUP_REMOVED lines=14> */
.L_x_1329:
        /* <DEDUP_REMOVED lines=9> */
.L_x_1263:
[----:B0-----:R-:W-:-:S04]  /*1ab10*/  IMAD.U32 R3, RZ, RZ, UR46 ;  /* 0x0000002eff037e24 */ /* 0x001fc8000f8e00ff */
[----:B------:R0:W1:Y:S03]  /*1ab20*/  SYNCS.PHASECHK.TRANS64.TRYWAIT P2, [R3+URZ+0x22840], R30 ;  /* 0x0228401e030075a7 */ /* 0x000066000804017f */
[----:B-1----:R-:W-:Y:S05]  /*1ab30*/  @!P2 NANOSLEEP.SYNCS 0x989680 ;  /* 0x009896800000a95d */ /* 0x002fea0003900000 */
[----:B------:R-:W1:Y:S02]  /*1ab40*/  @!P2 SYNCS.PHASECHK.TRANS64 P2, [R3+URZ+0x22840], R30 ;  /* 0x0228401e0300a5a7 */ /* 0x000e64000804007f */
[----:B-1----:R-:W-:Y:S05]  /*1ab50*/  @!P2 BRA `(.L_x_1263) ;  /* 0xfffffffc00eca947 */ /* 0x002fea000383ffff */
[----:B------:R-:W-:Y:S05]  /*1ab60*/  BRA `(.L_x_1331) ;  /* 0xffffffb800b47947 */ /* 0x000fea000383ffff */
.L_x_1264:
        /* <DEDUP_REMOVED lines=8> */
.L_x_1333:
[----:B------:R-:W-:Y:S05]  /*1abf0*/  BSYNC B0 ;  /* 0x0000000000007941 */ /* 0x000fea0003800000 */
.L_x_1332:
[----:B------:R-:W-:Y:S01]  /*1ac00*/  IMAD.MOV.U32 R13, RZ, RZ, R7 ;  /* 0x000000ffff0d7224 */ /* 0x000fe200078e0007 */
[----:B------:R-:W-:Y:S01]  /*1ac10*/  P2R R8, PR, RZ, 0x2 ;  /* 0x00000002ff087803 */ /* 0x000fe20000000000 */
[----:B------:R-:W-:Y:S01]  /*1ac20*/  IMAD.MOV.U32 R12, RZ, RZ, RZ ;  /* 0x000000ffff0c7224 */ /* 0x000fe200078e00ff */
[----:B------:R-:W-:Y:S01]  /*1ac30*/  ISETP.GE.AND P1, PT, R29, R16, PT ;  /* 0x000000101d00720c */ /* 0x000fe20003f26270 */
[----:B------:R-:W-:Y:S01]  /*1ac40*/  IMAD.MOV.U32 R11, RZ, RZ, 0x181f ;  /* 0x0000181fff0b7424 */ /* 0x000fe200078e00ff */
[----:B------:R-:W-:Y:S01]  /*1ac50*/  P2R R9, PR, RZ, 0x1 ;  /* 0x00000001ff097803 */ /* 0x000fe20000000000 */
[----:B------:R-:W-:Y:S01]  /*1ac60*/  IMAD.MOV.U32 R15, RZ, RZ, -0x1 ;  /* 0xffffffffff0f7424 */ /* 0x000fe200078e00ff */
[----:B------:R-:W-:Y:S01]  /*1ac70*/  LOP3.LUT P0, RZ, R0, 0x20, RZ, 0xc0, !PT ;  /* 0x0000002000ff7812 */ /* 0x000fe2000780c0ff */
[----:B------:R-:W-:-:S12]  /*1ac80*/  IMAD.MOV.U32 R2, RZ, RZ, R14 ;  /* 0x000000ffff027224 */ /* 0x000fd800078e000e */
[----:B------:R-:W-:Y:S05]  /*1ac90*/  WARPSYNC.COLLECTIVE R15, `(.L_x_1334) ;  /* 0x000000000f087348 */ /* 0x000fea0003c00000 */
[----:B------:R0:W1:Y:S02]  /*1aca0*/  SHFL.IDX P6, R14, R13, R12, R11 ;  /* 0x0000000c0d0e7389 */ /* 0x00006400000c000b */
[----:B01----:R-:W-:Y:S01]  /*1acb0*/  ENDCOLLECTIVE ;  /* 0x000000000000791b */ /* 0x003fe20003800000 */
.L_x_1334:
        /* <DEDUP_REMOVED lines=14> */
.L_x_1335:
[----:B------:R-:W-:Y:S02]  /*1ada0*/  IMAD.MOV.U32 R13, RZ, RZ, R7 ;  /* 0x000000ffff0d7224 */ /* 0x000fe400078e0007 */
[----:B------:R-:W-:-:S07]  /*1adb0*/  IMAD.MOV.U32 R10, RZ, RZ, R14 ;  /* 0x000000ffff0a7224 */ /* 0x000fce00078e000e */
[----:B------:R-:W-:Y:S05]  /*1adc0*/  WARPSYNC.COLLECTIVE R15, `(.L_x_1336) ;  /* 0x000000000f087348 */ /* 0x000fea0003c00000 */
[----:B------:R0:W1:Y:S02]  /*1add0*/  SHFL.IDX P6, R14, R13, R12, R11 ;  /* 0x0000000c0d0e7389 */ /* 0x00006400000c000b */
[----:B01----:R-:W-:Y:S01]  /*1ade0*/  ENDCOLLECTIVE ;  /* 0x000000000000791b */ /* 0x003fe20003800000 */
.L_x_1336:
        /* <DEDUP_REMOVED lines=13> */
.L_x_1337:
[----:B------:R-:W-:Y:S02]  /*1aec0*/  IMAD.MOV.U32 R13, RZ, RZ, R7 ;  /* 0x000000ffff0d7224 */ /* 0x000fe400078e0007 */
[----:B------:R-:W-:-:S07]  /*1aed0*/  IMAD.MOV.U32 R9, RZ, RZ, R14 ;  /* 0x000000ffff097224 */ /* 0x000fce00078e000e */
[----:B------:R-:W-:Y:S05]  /*1aee0*/  WARPSYNC.COLLECTIVE R15, `(.L_x_1338) ;  /* 0x000000000f087348 */ /* 0x000fea0003c00000 */
[----:B------:R0:W1:Y:S02]  /*1aef0*/  SHFL.IDX P6, R14, R13, R12, R11 ;  /* 0x0000000c0d0e7389 */ /* 0x00006400000c000b */
[----:B01----:R-:W-:Y:S01]  /*1af00*/  ENDCOLLECTIVE ;  /* 0x000000000000791b */ /* 0x003fe20003800000 */
.L_x_1338:
        /* <DEDUP_REMOVED lines=15> */
.L_x_1339:
[----:B------:R-:W-:Y:S02]  /*1b000*/  IMAD.MOV.U32 R13, RZ, RZ, R7 ;  /* 0x000000ffff0d7224 */ /* 0x000fe400078e0007 */
[----:B------:R-:W-:-:S07]  /*1b010*/  IMAD.MOV.U32 R8, RZ, RZ, R14 ;  /* 0x000000ffff087224 */ /* 0x000fce00078e000e */
[----:B------:R-:W-:Y:S05]  /*1b020*/  WARPSYNC.COLLECTIVE R15, `(.L_x_1340) ;  /* 0x000000000f087348 */ /* 0x000fea0003c00000 */
[----:B------:R0:W1:Y:S02]  /*1b030*/  SHFL.IDX P6, R14, R13, R12, R11 ;  /* 0x0000000c0d0e7389 */ /* 0x00006400000c000b */
[----:B01----:R-:W-:Y:S01]  /*1b040*/  ENDCOLLECTIVE ;  /* 0x000000000000791b */ /* 0x003fe20003800000 */
.L_x_1340:
        /* <DEDUP_REMOVED lines=15> */
.L_x_1341:
[----:B------:R-:W-:Y:S02]  /*1b140*/  IMAD.MOV.U32 R13, RZ, RZ, R7 ;  /* 0x000000ffff0d7224 */ /* 0x000fe400078e0007 */
[----:B------:R-:W-:-:S07]  /*1b150*/  IMAD.MOV.U32 R8, RZ, RZ, R14 ;  /* 0x000000ffff087224 */ /* 0x000fce00078e000e */
[----:B------:R-:W-:Y:S05]  /*1b160*/  WARPSYNC.COLLECTIVE R15, `(.L_x_1342) ;  /* 0x000000000f087348 */ /* 0x000fea0003c00000 */
[----:B------:R0:W1:Y:S02]  /*1b170*/  SHFL.IDX P6, R14, R13, R12, R11 ;  /* 0x0000000c0d0e7389 */ /* 0x00006400000c000b */
[----:B01----:R-:W-:Y:S01]  /*1b180*/  ENDCOLLECTIVE ;  /* 0x000000000000791b */ /* 0x003fe20003800000 */
.L_x_1342:
[----:B------:R-:W-:Y:S02]  /*1b190*/  IMAD.MOV.U32 R13, RZ, RZ, R6 ;  /* 0x000000ffff0d7224 */ /* 0x000fe400078e0006 */
[----:B------:R-:W-:Y:S01]  /*1b1a0*/  IMAD.MOV.U32 R12, RZ, RZ, 0x5 ;  /* 0x00000005ff0c7424 */ /* 0x000fe200078e00ff */
[----:B------:R-:W-:-:S05]  /*1b1b0*/  @P4 IADD3 R14, P2, R29, R14, RZ ;  /* 0x0000000e1d0e4210 */ /* 0x000fca0007f5e0ff */
[----:B------:R-:W-:-:S08]  /*1b1c0*/  @P4 IMAD.MOV.U32 R2, RZ, RZ, R14 ;  /* 0x000000ffff024224 */ /* 0x000fd000078e000e */
[----:B------:R-:W-:Y:S05]  /*1b1d0*/  WARPSYNC.COLLECTIVE R15, `(.L_x_1343) ;  /* 0x000000000f087348 */ /* 0x000fea0003c00000 */
[----:B------:R0:W1:Y:S02]  /*1b1e0*/  SHFL.IDX P6, R14, R13, R12, R11 ;  /* 0x0000000c0d0e7389 */ /* 0x00006400000c000b */
[----:B01----:R-:W-:Y:S01]  /*1b1f0*/  ENDCOLLECTIVE ;  /* 0x000000000000791b */ /* 0x003fe20003800000 */
.L_x_1343:
[----:B------:R-:W-:-:S04]  /*1b200*/  @P4 IMAD.X R9, RZ, RZ, R8, P2 ;  /* 0x000000ffff094224 */ /* 0x000fc800010e0608 */
        /* <DEDUP_REMOVED lines=11> */
.L_x_1344:
[----:B------:R-:W-:Y:S02]  /*1b2c0*/  IMAD.MOV.U32 R13, RZ, RZ, R6 ;  /* 0x000000ffff0d7224 */ /* 0x000fe400078e0006 */
[----:B------:R-:W-:Y:S01]  /*1b2d0*/  IMAD.MOV.U32 R12, RZ, RZ, 0x6 ;  /* 0x00000006ff0c7424 */ /* 0x000fe200078e00ff */
[----:B------:R-:W-:-:S05]  /*1b2e0*/  @P3 IADD3 R14, P2, R29, R14, RZ ;  /* 0x0000000e1d0e3210 */ /* 0x000fca0007f5e0ff */
[----:B------:R-:W-:-:S08]  /*1b2f0*/  @P3 IMAD.MOV.U32 R2, RZ, RZ, R14 ;  /* 0x000000ffff023224 */ /* 0x000fd000078e000e */
[----:B------:R-:W-:Y:S05]  /*1b300*/  WARPSYNC.COLLECTIVE R15, `(.L_x_1345) ;  /* 0x000000000f087348 */ /* 0x000fea0003c00000 */
[----:B------:R0:W1:Y:S02]  /*1b310*/  SHFL.IDX P6, R14, R13, R12, R11 ;  /* 0x0000000c0d0e7389 */ /* 0x00006400000c000b */
[----:B01----:R-:W-:Y:S01]  /*1b320*/  ENDCOLLECTIVE ;  /* 0x000000000000791b */ /* 0x003fe20003800000 */
.L_x_1345:
        /* <DEDUP_REMOVED lines=11> */
.L_x_1346:
[----:B------:R-:W-:Y:S02]  /*1b3e0*/  IMAD.MOV.U32 R13, RZ, RZ, R6 ;  /* 0x000000ffff0d7224 */ /* 0x000fe400078e0006 */
[----:B------:R-:W-:Y:S01]  /*1b3f0*/  IMAD.MOV.U32 R12, RZ, RZ, 0x7 ;  /* 0x00000007ff0c7424 */ /* 0x000fe200078e00ff */
[----:B------:R-:W-:-:S05]  /*1b400*/  @P4 IADD3 R14, P2, R29, R14, RZ ;  /* 0x0000000e1d0e4210 */ /* 0x000fca0007f5e0ff */
[----:B------:R-:W-:-:S08]  /*1b410*/  @P4 IMAD.MOV.U32 R2, RZ, RZ, R14 ;  /* 0x000000ffff024224 */ /* 0x000fd000078e000e */
[----:B------:R-:W-:Y:S05]  /*1b420*/  WARPSYNC.COLLECTIVE R15, `(.L_x_1347) ;  /* 0x000000000f087348 */ /* 0x000fea0003c00000 */
[----:B------:R0:W1:Y:S02]  /*1b430*/  SHFL.IDX P6, R14, R13, R12, R11 ;  /* 0x0000000c0d0e7389 */ /* 0x00006400000c000b */
[----:B01----:R-:W-:Y:S01]  /*1b440*/  ENDCOLLECTIVE ;  /* 0x000000000000791b */ /* 0x003fe20003800000 */
.L_x_1347:
        /* <DEDUP_REMOVED lines=11> */
.L_x_1348:
[----:B------:R-:W-:Y:S02]  /*1b500*/  IMAD.MOV.U32 R13, RZ, RZ, R4 ;  /* 0x000000ffff0d7224 */ /* 0x000fe400078e0004 */
[----:B------:R-:W-:Y:S01]  /*1b510*/  IMAD.MOV.U32 R12, RZ, RZ, RZ ;  /* 0x000000ffff0c7224 */ /* 0x000fe200078e00ff */
[----:B------:R-:W-:-:S13]  /*1b520*/  @P0 IADD3 R9, P2, R29, R14, RZ ;  /* 0x0000000e1d090210 */ /* 0x000fda0007f5e0ff */
[----:B------:R-:W-:Y:S05]  /*1b530*/  WARPSYNC.COLLECTIVE R15, `(.L_x_1349) ;  /* 0x000000000f087348 */ /* 0x000fea0003c00000 */
[----:B------:R0:W1:Y:S02]  /*1b540*/  SHFL.IDX P6, R14, R13, R12, R11 ;  /* 0x0000000c0d0e7389 */ /* 0x00006400000c000b */
[----:B01----:R-:W-:Y:S01]  /*1b550*/  ENDCOLLECTIVE ;  /* 0x000000000000791b */ /* 0x003fe20003800000 */
.L_x_1349:
        /* <DEDUP_REMOVED lines=12> */
.L_x_1350:
[----:B------:R-:W-:Y:S02]  /*1b620*/  IMAD.MOV.U32 R13, RZ, RZ, R4 ;  /* 0x000000ffff0d7224 */ /* 0x000fe400078e0004 */
[----:B------:R-:W-:Y:S01]  /*1b630*/  IMAD.MOV.U32 R12, RZ, RZ, 0x1 ;  /* 0x00000001ff0c7424 */ /* 0x000fe200078e00ff */
[----:B------:R-:W-:-:S13]  /*1b640*/  @P1 IADD3 R9, P0, R29, R14, RZ ;  /* 0x0000000e1d091210 */ /* 0x000fda0007f1e0ff */
[----:B------:R-:W-:Y:S05]  /*1b650*/  WARPSYNC.COLLECTIVE R15, `(.L_x_1351) ;  /* 0x000000000f087348 */ /* 0x000fea0003c00000 */
[----:B------:R0:W1:Y:S02]  /*1b660*/  SHFL.IDX P6, R14, R13, R12, R11 ;  /* 0x0000000c0d0e7389 */ /* 0x00006400000c000b */
[----:B01----:R-:W-:Y:S01]  /*1b670*/  ENDCOLLECTIVE ;  /* 0x000000000000791b */ /* 0x003fe20003800000 */
.L_x_1351:
        /* <DEDUP_REMOVED lines=12> */
.L_x_1352:
[----:B------:R-:W-:Y:S05]  /*1b740*/  BRA `(.L_x_1353) ;  /* 0xffffffb400747947 */ /* 0x000fea000383ffff */
.L_x_1267:
[----:B------:R-:W-:Y:S02]  /*1b750*/  IMAD.MOV.U32 R13, RZ, RZ, R4 ;  /* 0x000000ffff0d7224 */ /* 0x000fe400078e0004 */
[----:B------:R-:W-:Y:S02]  /*1b760*/  IMAD.MOV.U32 R12, RZ, RZ, RZ ;  /* 0x000000ffff0c7224 */ /* 0x000fe400078e00ff */
[----:B------:R-:W-:Y:S02]  /*1b770*/  IMAD.MOV.U32 R11, RZ, RZ, 0x181f ;  /* 0x0000181fff0b7424 */ /* 0x000fe400078e00ff */
[----:B------:R-:W-:Y:S02]  /*1b780*/  IMAD.MOV.U32 R15, RZ, RZ, -0x1 ;  /* 0xffffffffff0f7424 */ /* 0x000fe400078e00ff */
[----:B------:R-:W-:-:S07]  /*1b790*/  VIADD R6, R26, UR41 ;  /* 0x000000291a067c36 */ /* 0x000fce0008000000 */
[----:B------:R-:W-:Y:S05]  /*1b7a0*/  WARPSYNC.COLLECTIVE R15, `(.L_x_1354) ;  /* 0x000000000f087348 */ /* 0x000fea0003c00000 */
[----:B------:R0:W1:Y:S02]  /*1b7b0*/  SHFL.IDX P6, R14, R13, R12, R11 ;  /* 0x0000000c0d0e7389 */ /* 0x00006400000c000b */
[----:B01----:R-:W-:Y:S01]  /*1b7c0*/  ENDCOLLECTIVE ;  /* 0x000000000000791b */ /* 0x003fe20003800000 */
.L_x_1354:
[----:B------:R-:W-:Y:S02]  /*1b7d0*/  VIADD R8, R6, 0x10 ;  /* 0x0000001006087836 */ /* 0x000fe40000000000 */
[----:B------:R-:W-:Y:S02]  /*1b7e0*/  IMAD.MOV.U32 R13, RZ, RZ, R0 ;  /* 0x000000ffff0d7224 */ /* 0x000fe400078e0000 */
[----:B------:R-:W-:-:S07]  /*1b7f0*/  IMAD.MOV.U32 R2, RZ, RZ, R14 ;  /* 0x000000ffff027224 */ /* 0x000fce00078e000e */
[----:B------:R-:W-:Y:S05]  /*1b800*/  WARPSYNC.COLLECTIVE R15, `(.L_x_1355) ;  /* 0x000000000f087348 */ /* 0x000fea0003c00000 */
[----:B------:R0:W1:Y:S02]  /*1b810*/  SHFL.IDX P6, R14, R13, R12, R11 ;  /* 0x0000000c0d0e7389 */ /* 0x00006400000c000b */
[----:B01----:R-:W-:Y:S01]  /*1b820*/  ENDCOLLECTIVE ;  /* 0x000000000000791b */ /* 0x003fe20003800000 */
.L_x_1355:
        /* <DEDUP_REMOVED lines=11> */
.L_x_1356:
        /* <DEDUP_REMOVED lines=10> */
.L_x_1357:
[----:B------:R-:W-:Y:S02]  /*1b980*/  IMAD.MOV.U32 R13, RZ, RZ, R4 ;  /* 0x000000ffff0d7224 */ /* 0x000fe400078e0004 */
[----:B------:R-:W-:Y:S02]  /*1b990*/  IMAD.MOV.U32 R12, RZ, RZ, 0x2 ;  /* 0x00000002ff0c7424 */ /* 0x000fe400078e00ff */
[----:B------:R-:W-:-:S07]  /*1b9a0*/  IMAD.MOV.U32 R8, RZ, RZ, R14 ;  /* 0x000000ffff087224 */ /* 0x000fce00078e000e */
[----:B------:R-:W-:Y:S05]  /*1b9b0*/  WARPSYNC.COLLECTIVE R15, `(.L_x_1358) ;  /* 0x000000000f087348 */ /* 0x000fea0003c00000 */
[----:B------:R0:W1:Y:S02]  /*1b9c0*/  SHFL.IDX P6, R14, R13, R12, R11 ;  /* 0x0000000c0d0e7389 */ /* 0x00006400000c000b */
[----:B01----:R-:W-:Y:S01]  /*1b9d0*/  ENDCOLLECTIVE ;  /* 0x000000000000791b */ /* 0x003fe20003800000 */
.L_x_1358:
[----:B------:R-:W-:Y:S01]  /*1b9e0*/  @!P1 IADD3 R9, P3, R29, R8, RZ ;  /* 0x000000081d099210 */ /* 0x000fe20007f7e0ff */
[----:B------:R-:W-:-:S04]  /*1b9f0*/  VIADD R8, R6, 0x20 ;  /* 0x0000002006087836 */ /* 0x000fc80000000000 */
[----:B------:R-:W-:Y:S02]  /*1ba00*/  @!P1 IMAD.X R10, RZ, RZ, R7, P3 ;  /* 0x000000ffff0a9224 */ /* 0x000fe400018e0607 */
[----:B------:R-:W-:Y:S02]  /*1ba10*/  @!P1 IMAD.MOV.U32 R2, RZ, RZ, R9 ;  /* 0x000000ffff029224 */ /* 0x000fe400078e0009 */
        /* <DEDUP_REMOVED lines=11> */
.L_x_1359:
[----:B------:R-:W-:Y:S02]  /*1bad0*/  IMAD.MOV.U32 R13, RZ, RZ, R4 ;  /* 0x000000ffff0d7224 */ /* 0x000fe400078e0004 */
[----:B------:R-:W-:Y:S01]  /*1bae0*/  IMAD.MOV.U32 R12, RZ, RZ, 0x3 ;  /* 0x00000003ff0c7424 */ /* 0x000fe200078e00ff */
[----:B------:R-:W-:-:S05]  /*1baf0*/  @!P1 IADD3 R14, P2, R29, R14, RZ ;  /* 0x0000000e1d0e9210 */ /* 0x000fca0007f5e0ff */
[----:B------:R-:W-:-:S08]  /*1bb00*/  @!P1 IMAD.MOV.U32 R2, RZ, RZ, R14 ;  /* 0x000000ffff029224 */ /* 0x000fd000078e000e */
[----:B------:R-:W-:Y:S05]  /*1bb10*/  WARPSYNC.COLLECTIVE R15, `(.L_x_1360) ;  /* 0x000000000f087348 */ /* 0x000fea0003c00000 */
[----:B------:R0:W1:Y:S02]  /*1bb20*/  SHFL.IDX P6, R14, R13, R12, R11 ;  /* 0x0000000c0d0e7389 */ /* 0x00006400000c000b */
[----:B01----:R-:W-:Y:S01]  /*1bb30*/  ENDCOLLECTIVE ;  /* 0x000000000000791b */ /* 0x003fe20003800000 */
.L_x_1360:
[----:B------:R-:W-:Y:S02]  /*1bb40*/  @!P1 IMAD.X R3, RZ, RZ, R8, P2 ;  /* 0x000000ffff039224 */ /* 0x000fe400010e0608 */
[----:B------:R-:W-:-:S03]  /*1bb50*/  VIADD R8, R6, 0x30 ;  /* 0x0000003006087836 */ /* 0x000fc60000000000 */
[----:B------:R-:W-:Y:S01]  /*1bb60*/  @!PT LDS RZ, [RZ] ;  /* 0x00000000fffff984 */ /* 0x000fe20000000800 */
[----:B------:R-:W-:Y:S01]  /*1bb70*/  @!PT LDS RZ, [RZ] ;  /* 0x00000000fffff984 */ /* 0x000fe20000000800 */
[----:B------:R-:W-:Y:S01]  /*1bb80*/  @!PT LDS RZ, [RZ] ;  /* 0x00000000fffff984 */ /* 0x000fe20000000800 */
[----:B------:R0:W-:Y:S02]  /*1bb90*/  @!P1 LDGSTS.E.BYPASS.LTC128B.128 [R28+0x15400], desc[UR52][R2.64], !P0 ;  /* 0x15400000021c9fae */ /* 0x0001e4000c101d74 */
[----:B------:R-:W-:Y:S01]  /*1bba0*/  ISETP.GE.AND P2, PT, R8, R5, PT ;  /* 0x000000050800720c */ /* 0x000fe20003f46270 */
[----:B------:R-:W-:Y:S02]  /*1bbb0*/  VIADD R8, R6, 0x40 ;  /* 0x0000004006087836 */ /* 0x000fe40000000000 */
[----:B------:R-:W-:Y:S02]  /*1bbc0*/  IMAD.MOV.U32 R13, RZ, RZ, R0 ;  /* 0x000000ffff0d7224 */ /* 0x000fe400078e0000 */
[----:B------:R-:W-:-:S08]  /*1bbd0*/  IMAD.MOV.U32 R7, RZ, RZ, R14 ;  /* 0x000000ffff077224 */ /* 0x000fd000078e000e */
[----:B0-----:R-:W-:Y:S05]  /*1bbe0*/  WARPSYNC.COLLECTIVE R15, `(.L_x_1361) ;  /* 0x000000000f087348 */ /* 0x001fea0003c00000 */
[----:B------:R1:W2:Y:S02]  /*1bbf0*/  SHFL.IDX P6, R14, R13, R12, R11 ;  /* 0x0000000c0d0e7389 */ /* 0x0002a400000c000b */
[----:B012---:R-:W-:Y:S01]  /*1bc00*/  ENDCOLLECTIVE ;  /* 0x000000000000791b */ /* 0x007fe20003800000 */
.L_x_1361:
[----:B------:R-:W-:Y:S02]  /*1bc10*/  IMAD.MOV.U32 R13, RZ, RZ, R4 ;  /* 0x000000ffff0d7224 */ /* 0x000fe400078e0004 */
[----:B------:R-:W-:Y:S02]  /*1bc20*/  IMAD.MOV.U32 R12, RZ, RZ, 0x4 ;  /* 0x00000004ff0c7424 */ /* 0x000fe400078e00ff */
[----:B------:R-:W-:-:S07]  /*1bc30*/  IMAD.MOV.U32 R10, RZ, RZ, R14 ;  /* 0x000000ffff0a7224 */ /* 0x000fce00078e000e */
[----:B------:R-:W-:Y:S05]  /*1bc40*/  WARPSYNC.COLLECTIVE R15, `(.L_x_1362) ;  /* 0x000000000f087348 */ /* 0x000fea0003c00000 */
[----:B------:R0:W1:Y:S02]  /*1bc50*/  SHFL.IDX P6, R14, R13, R12, R11 ;  /* 0x0000000c0d0e7389 */ /* 0x00006400000c000b */
[----:B01----:R-:W-:Y:S01]  /*1bc60*/  ENDCOLLECTIVE ;  /* 0x000000000000791b */ /* 0x003fe20003800000 */
.L_x_1362:
[----:B------:R-:W-:-:S05]  /*1bc70*/  @!P2 IADD3 R2, P1, R29, R10, RZ ;  /* 0x0000000a1d02a210 */ /* 0x000fca0007f3e0ff */
[----:B------:R-:W-:Y:S01]  /*1bc80*/  @!P2 IMAD.X R3, RZ, RZ, R7, P1 ;  /* 0x000000ffff03a224 */ /* 0x000fe200008e0607 */
[----:B------:R-:W-:-:S04]  /*1bc90*/  ISETP.GE.AND P1, PT, R8, R5, PT ;  /* 0x000000050800720c */ /* 0x000fc80003f26270 */
        /* <DEDUP_REMOVED lines=9> */
.L_x_1363:
[----:B------:R-:W-:Y:S02]  /*1bd30*/  IMAD.MOV.U32 R13, RZ, RZ, R4 ;  /* 0x000000ffff0d7224 */ /* 0x000fe400078e0004 */
[----:B------:R-:W-:Y:S01]  /*1bd40*/  IMAD.MOV.U32 R12, RZ, RZ, 0x5 ;  /* 0x00000005ff0c7424 */ /* 0x000fe200078e00ff */
[----:B------:R-:W-:-:S13]  /*1bd50*/  @!P1 IADD3 R2, P2, R29, R14, RZ ;  /* 0x0000000e1d029210 */ /* 0x000fda0007f5e0ff */
[----:B------:R-:W-:Y:S05]  /*1bd60*/  WARPSYNC.COLLECTIVE R15, `(.L_x_1364) ;  /* 0x000000000f087348 */ /* 0x000fea0003c00000 */
[----:B------:R0:W1:Y:S02]  /*1bd70*/  SHFL.IDX P6, R14, R13, R12, R11 ;  /* 0x0000000c0d0e7389 */ /* 0x00006400000c000b */
[----:B01----:R-:W-:Y:S01]  /*1bd80*/  ENDCOLLECTIVE ;  /* 0x000000000000791b */ /* 0x003fe20003800000 */
.L_x_1364:
        /* <DEDUP_REMOVED lines=12> */
.L_x_1365:
[----:B------:R-:W-:Y:S02]  /*1be50*/  IMAD.MOV.U32 R13, RZ, RZ, R4 ;  /* 0x000000ffff0d7224 */ /* 0x000fe400078e0004 */
[----:B------:R-:W-:Y:S02]  /*1be60*/  IMAD.MOV.U32 R12, RZ, RZ, 0x6 ;  /* 0x00000006ff0c7424 */ /* 0x000fe400078e00ff */
[----:B------:R-:W-:-:S07]  /*1be70*/  IMAD.MOV.U32 R10, RZ, RZ, R14 ;  /* 0x000000ffff0a7224 */ /* 0x000fce00078e000e */
[----:B------:R-:W-:Y:S05]  /*1be80*/  WARPSYNC.COLLECTIVE R15, `(.L_x_1366) ;  /* 0x000000000f087348 */ /* 0x000fea0003c00000 */
[----:B------:R0:W1:Y:S02]  /*1be90*/  SHFL.IDX P6, R14, R13, R12, R11 ;  /* 0x0000000c0d0e7389 */ /* 0x00006400000c000b */
[----:B01----:R-:W-:Y:S01]  /*1bea0*/  ENDCOLLECTIVE ;  /* 0x000000000000791b */ /* 0x003fe20003800000 */
.L_x_1366:
        /* <DEDUP_REMOVED lines=11> */
.L_x_1367:
        /* <DEDUP_REMOVED lines=8> */
.L_x_1368:
[----:B------:R-:W-:Y:S02]  /*1bfe0*/  @!P1 IMAD.X R8, RZ, RZ, R8, P2 ;  /* 0x000000ffff089224 */ /* 0x000fe400010e0608 */
[----:B------:R-:W-:Y:S02]  /*1bff0*/  @!P1 IMAD.MOV.U32 R2, RZ, RZ, R9 ;  /* 0x000000ffff029224 */ /* 0x000fe400078e0009 */
[----:B------:R-:W-:-:S05]  /*1c000*/  @!P1 IMAD.MOV.U32 R3, RZ, RZ, R8 ;  /* 0x000000ffff039224 */ /* 0x000fca00078e0008 */
        /* <DEDUP_REMOVED lines=9> */
.L_x_1369:
[----:B------:R-:W-:Y:S05]  /*1c0a0*/  BRA `(.L_x_1370) ;  /* 0xffffffb400607947 */ /* 0x000fea000383ffff */
.L_x_1268:
[----:B0-----:R-:W-:-:S04]  /*1c0b0*/  IMAD.U32 R3, RZ, RZ, UR46 ;  /* 0x0000002eff037e24 */ /* 0x001fc8000f8e00ff */
[----:B------:R0:W1:Y:S03]  /*1c0c0*/  SYNCS.PHASECHK.TRANS64.TRYWAIT P0, [R3+URZ+0x22820], R0 ;  /* 0x02282000030075a7 */ /* 0x000066000800017f */
[----:B-1----:R-:W-:Y:S05]  /*1c0d0*/  @!P0 NANOSLEEP.SYNCS 0x989680 ;  /* 0x009896800000895d */ /* 0x002fea0003900000 */
[----:B------:R-:W1:Y:S02]  /*1c0e0*/  @!P0 SYNCS.PHASECHK.TRANS64 P0, [R3+URZ+0x22820], R0 ;  /* 0x02282000030085a7 */ /* 0x000e64000800007f */
[----:B-1----:R-:W-:Y:S05]  /*1c0f0*/  @!P0 BRA `(.L_x_1268) ;  /* 0xfffffffc00ec8947 */ /* 0x002fea000383ffff */
[----:B------:R-:W-:Y:S05]  /*1c100*/  BRA `(.L_x_1371) ;  /* 0xffffffb4008c7947 */ /* 0x000fea000383ffff */
.L_x_1271:
[----:B0-----:R0:W1:Y:S02]  /*1c110*/  SYNCS.PHASECHK.TRANS64.TRYWAIT P1, [R3+URZ+0x22880], R25 ;  /* 0x02288019030075a7 */ /* 0x001064000802017f */
[----:B-1----:R-:W-:Y:S05]  /*1c120*/  @!P1 NANOSLEEP.SYNCS 0x989680 ;  /* 0x009896800000995d */ /* 0x002fea0003900000 */
[----:B------:R-:W1:Y:S02]  /*1c130*/  @!P1 SYNCS.PHASECHK.TRANS64 P1, [R3+URZ+0x22880], R25 ;  /* 0x02288019030095a7 */ /* 0x000e64000802007f */
[----:B-1----:R-:W-:Y:S05]  /*1c140*/  @!P1 BRA `(.L_x_1271) ;  /* 0xfffffffc00f09947 */ /* 0x002fea000383ffff */
[----:B------:R-:W-:Y:S05]  /*1c150*/  BRA `(.L_x_1372) ;  /* 0xffffffb800947947 */ /* 0x000fea000383ffff */
.L_x_1272:
        /* <DEDUP_REMOVED lines=8> */
.L_x_1374:
[----:B------:R-:W-:Y:S05]  /*1c1e0*/  BSYNC B0 ;  /* 0x0000000000007941 */ /* 0x000fea0003800000 */
.L_x_1373:
[----:B------:R-:W-:Y:S02]  /*1c1f0*/  IMAD.MOV.U32 R13, RZ, RZ, R6 ;  /* 0x000000ffff0d7224 */ /* 0x000fe400078e0006 */
[----:B------:R-:W-:Y:S02]  /*1c200*/  IMAD.MOV.U32 R12, RZ, RZ, RZ ;  /* 0x000000ffff0c7224 */ /* 0x000fe400078e00ff */
[----:B------:R-:W-:Y:S02]  /*1c210*/  IMAD.MOV.U32 R11, RZ, RZ, 0x181f ;  /* 0x0000181fff0b7424 */ /* 0x000fe400078e00ff */
[----:B------:R-:W-:Y:S02]  /*1c220*/  IMAD.MOV.U32 R15, RZ, RZ, -0x1 ;  /* 0xffffffffff0f7424 */ /* 0x000fe400078e00ff */
[----:B------:R-:W-:Y:S02]  /*1c230*/  IMAD.MOV.U32 R5, RZ, RZ, R14 ;  /* 0x000000ffff057224 */ /* 0x000fe400078e000e */
[----:B------:R-:W-:-:S07]  /*1c240*/  IMAD R17, R2, 0x5000, R28 ;  /* 0x0000500002117824 */ /* 0x000fce00078e021c */
[----:B------:R-:W-:Y:S05]  /*1c250*/  WARPSYNC.COLLECTIVE R15, `(.L_x_1375) ;  /* 0x000000000f087348 */ /* 0x000fea0003c00000 */
[----:B------:R0:W1:Y:S02]  /*1c260*/  SHFL.IDX P6, R14, R13, R12, R11 ;  /* 0x0000000c0d0e7389 */ /* 0x00006400000c000b */
[----:B01----:R-:W-:Y:S01]  /*1c270*/  ENDCOLLECTIVE ;  /* 0x000000000000791b */ /* 0x003fe20003800000 */
.L_x_1375:
[----:B------:R-:W-:Y:S02]  /*1c280*/  IMAD.MOV.U32 R13, RZ, RZ, R7 ;  /* 0x000000ffff0d7224 */ /* 0x000fe400078e0007 */
[----:B------:R-:W-:Y:S02]  /*1c290*/  IMAD.MOV.U32 R12, RZ, RZ, 0x1 ;  /* 0x00000001ff0c7424 */ /* 0x000fe400078e00ff */
[----:B------:R-:W-:-:S07]  /*1c2a0*/  IMAD.MOV.U32 R4, RZ, RZ, R14 ;  /* 0x000000ffff047224 */ /* 0x000fce00078e000e */
[----:B------:R-:W-:Y:S05]  /*1c2b0*/  WARPSYNC.COLLECTIVE R15, `(.L_x_1376) ;  /* 0x000000000f087348 */ /* 0x000fea0003c00000 */
[----:B------:R0:W1:Y:S02]  /*1c2c0*/  SHFL.IDX P6, R14, R13, R12, R11 ;  /* 0x0000000c0d0e7389 */ /* 0x00006400000c000b */
[----:B01----:R-:W-:Y:S01]  /*1c2d0*/  ENDCOLLECTIVE ;  /* 0x000000000000791b */ /* 0x003fe20003800000 */
.L_x_1376:
        /* <DEDUP_REMOVED lines=11> */
.L_x_1377:
        /* <DEDUP_REMOVED lines=9> */
.L_x_1378:
        /* <DEDUP_REMOVED lines=9> */
.L_x_1379:
[----:B------:R-:W-:Y:S02]  /*1c4b0*/  IMAD.MOV.U32 R13, RZ, RZ, R7 ;  /* 0x000000ffff0d7224 */ /* 0x000fe400078e0007 */
[----:B------:R-:W-:Y:S02]  /*1c4c0*/  IMAD.MOV.U32 R12, RZ, RZ, 0x3 ;  /* 0x00000003ff0c7424 */ /* 0x000fe400078e00ff */
[----:B------:R-:W-:-:S07]  /*1c4d0*/  IMAD.MOV.U32 R4, RZ, RZ, R14 ;  /* 0x000000ffff047224 */ /* 0x000fce00078e000e */
[----:B------:R-:W-:Y:S05]  /*1c4e0*/  WARPSYNC.COLLECTIVE R15, `(.L_x_1380) ;  /* 0x000000000f087348 */ /* 0x000fea0003c00000 */
[----:B------:R0:W1:Y:S02]  /*1c4f0*/  SHFL.IDX P6, R14, R13, R12, R11 ;  /* 0x0000000c0d0e7389 */ /* 0x00006400000c000b */
[----:B01----:R-:W-:Y:S01]  /*1c500*/  ENDCOLLECTIVE ;  /* 0x000000000000791b */ /* 0x003fe20003800000 */
.L_x_1380:
        /* <DEDUP_REMOVED lines=11> */
.L_x_1381:
[----:B------:R-:W-:Y:S02]  /*1c5c0*/  IMAD.MOV.U32 R13, RZ, RZ, R7 ;  /* 0x000000ffff0d7224 */ /* 0x000fe400078e0007 */
[----:B------:R-:W-:Y:S02]  /*1c5d0*/  IMAD.MOV.U32 R12, RZ, RZ, 0x4 ;  /* 0x00000004ff0c7424 */ /* 0x000fe400078e00ff */
[----:B------:R-:W-:-:S07]  /*1c5e0*/  IMAD.MOV.U32 R4, RZ, RZ, R14 ;  /* 0x000000ffff047224 */ /* 0x000fce00078e000e */
[----:B------:R-:W-:Y:S05]  /*1c5f0*/  WARPSYNC.COLLECTIVE R15, `(.L_x_1382) ;  /* 0x000000000f087348 */ /* 0x000fea0003c00000 */
[----:B------:R0:W1:Y:S02]  /*1c600*/  SHFL.IDX P6, R14, R13, R12, R11 ;  /* 0x0000000c0d0e7389 */ /* 0x00006400000c000b */
[----:B01----:R-:W-:Y:S01]  /*1c610*/  ENDCOLLECTIVE ;  /* 0x000000000000791b */ /* 0x003fe20003800000 */
.L_x_1382:
        /* <DEDUP_REMOVED lines=11> */
.L_x_1383:
[----:B------:R-:W-:Y:S02]  /*1c6d0*/  IMAD.MOV.U32 R13, RZ, RZ, R7 ;  /* 0x000000ffff0d7224 */ /* 0x000fe400078e0007 */
[----:B------:R-:W-:Y:S02]  /*1c6e0*/  IMAD.MOV.U32 R12, RZ, RZ, 0x5 ;  /* 0x00000005ff0c7424 */ /* 0x000fe400078e00ff */
[----:B------:R-:W-:-:S07]  /*1c6f0*/  IMAD.MOV.U32 R4, RZ, RZ, R14 ;  /* 0x000000ffff047224 */ /* 0x000fce00078e000e */
[----:B------:R-:W-:Y:S05]  /*1c700*/  WARPSYNC.COLLECTIVE R15, `(.L_x_1384) ;  /* 0x000000000f087348 */ /* 0x000fea0003c00000 */
[----:B------:R0:W1:Y:S02]  /*1c710*/  SHFL.IDX P6, R14, R13, R12, R11 ;  /* 0x0000000c0d0e7389 */ /* 0x00006400000c000b */
[----:B01----:R-:W-:Y:S01]  /*1c720*/  ENDCOLLECTIVE ;  /* 0x000000000000791b */ /* 0x003fe20003800000 */
.L_x_1384:
        /* <DEDUP_REMOVED lines=11> */
.L_x_1385:
[----:B------:R-:W-:Y:S02]  /*1c7e0*/  IMAD.MOV.U32 R13, RZ, RZ, R7 ;  /* 0x000000ffff0d7224 */ /* 0x000fe400078e0007 */
[----:B------:R-:W-:Y:S02]  /*1c7f0*/  IMAD.MOV.U32 R12, RZ, RZ, 0x6 ;  /* 0x00000006ff0c7424 */ /* 0x000fe400078e00ff */
[----:B------:R-:W-:-:S07]  /*1c800*/  IMAD.MOV.U32 R4, RZ, RZ, R14 ;  /* 0x000000ffff047224 */ /* 0x000fce00078e000e */
[----:B------:R-:W-:Y:S05]  /*1c810*/  WARPSYNC.COLLECTIVE R15, `(.L_x_1386) ;  /* 0x000000000f087348 */ /* 0x000fea0003c00000 */
[----:B------:R0:W1:Y:S02]  /*1c820*/  SHFL.IDX P6, R14, R13, R12, R11 ;  /* 0x0000000c0d0e7389 */ /* 0x00006400000c000b */
[----:B01----:R-:W-:Y:S01]  /*1c830*/  ENDCOLLECTIVE ;  /* 0x000000000000791b */ /* 0x003fe20003800000 */
.L_x_1386:
        /* <DEDUP_REMOVED lines=11> */
.L_x_1387:
[----:B------:R-:W-:Y:S02]  /*1c8f0*/  IMAD.MOV.U32 R13, RZ, RZ, R7 ;  /* 0x000000ffff0d7224 */ /* 0x000fe400078e0007 */
[----:B------:R-:W-:Y:S02]  /*1c900*/  IMAD.MOV.U32 R12, RZ, RZ, 0x7 ;  /* 0x00000007ff0c7424 */ /* 0x000fe400078e00ff */
[----:B------:R-:W-:-:S07]  /*1c910*/  IMAD.MOV.U32 R4, RZ, RZ, R14 ;  /* 0x000000ffff047224 */ /* 0x000fce00078e000e */
[----:B------:R-:W-:Y:S05]  /*1c920*/  WARPSYNC.COLLECTIVE R15, `(.L_x_1388) ;  /* 0x000000000f087348 */ /* 0x000fea0003c00000 */
[----:B------:R0:W1:Y:S02]  /*1c930*/  SHFL.IDX P6, R14, R13, R12, R11 ;  /* 0x0000000c0d0e7389 */ /* 0x00006400000c000b */
[----:B01----:R-:W-:Y:S01]  /*1c940*/  ENDCOLLECTIVE ;  /* 0x000000000000791b */ /* 0x003fe20003800000 */
.L_x_1388:
        /* <DEDUP_REMOVED lines=11> */
.L_x_1389:
        /* <DEDUP_REMOVED lines=9> */
.L_x_1390:
        /* <DEDUP_REMOVED lines=9> */
.L_x_1391:
[----:B------:R-:W-:Y:S02]  /*1cb20*/  IMAD.MOV.U32 R13, RZ, RZ, R19 ;  /* 0x000000ffff0d7224 */ /* 0x000fe400078e0013 */
[----:B------:R-:W-:Y:S02]  /*1cb30*/  IMAD.MOV.U32 R12, RZ, RZ, 0x1 ;  /* 0x00000001ff0c7424 */ /* 0x000fe400078e00ff */
[----:B------:R-:W-:-:S07]  /*1cb40*/  IMAD.MOV.U32 R7, RZ, RZ, R14 ;  /* 0x000000ffff077224 */ /* 0x000fce00078e000e */
[----:B------:R-:W-:Y:S05]  /*1cb50*/  WARPSYNC.COLLECTIVE R15, `(.L_x_1392) ;  /* 0x000000000f087348 */ /* 0x000fea0003c00000 */
[----:B------:R0:W1:Y:S02]  /*1cb60*/  SHFL.IDX P6, R14, R13, R12, R11 ;  /* 0x0000000c0d0e7389 */ /* 0x00006400000c000b */
[----:B01----:R-:W-:Y:S01]  /*1cb70*/  ENDCOLLECTIVE ;  /* 0x000000000000791b */ /* 0x003fe20003800000 */
.L_x_1392:
        /* <DEDUP_REMOVED lines=11> */
.L_x_1393:
[----:B------:R-:W-:Y:S05]  /*1cc30*/  BRA `(.L_x_1394) ;  /* 0xffffffb400487947 */ /* 0x000fea000383ffff */
.L_x_1275:
[----:B--2---:R2:W3:Y:S02]  /*1cc40*/  SYNCS.PHASECHK.TRANS64.TRYWAIT P1, [R3+URZ+0x22840], R25 ;  /* 0x02284019030075a7 */ /* 0x0044e4000802017f */
[----:B---3--:R-:W-:Y:S05]  /*1cc50*/  @!P1 NANOSLEEP.SYNCS 0x989680 ;  /* 0x009896800000995d */ /* 0x008fea0003900000 */
[----:B------:R-:W3:Y:S02]  /*1cc60*/  @!P1 SYNCS.PHASECHK.TRANS64 P1, [R3+URZ+0x22840], R25 ;  /* 0x02284019030095a7 */ /* 0x000ee4000802007f */
[----:B---3--:R-:W-:Y:S05]  /*1cc70*/  @!P1 BRA `(.L_x_1275) ;  /* 0xfffffffc00f09947 */ /* 0x008fea000383ffff */
[----:B------:R-:W-:Y:S05]  /*1cc80*/  BRA `(.L_x_1395) ;  /* 0xffffffb400887947 */ /* 0x000fea000383ffff */
.L_x_1276:
        /* <DEDUP_REMOVED lines=8> */
.L_x_1397:
[----:B------:R-:W-:Y:S05]  /*1cd10*/  BSYNC B0 ;  /* 0x0000000000007941 */ /* 0x000fea0003800000 */
.L_x_1396:
        /* <DEDUP_REMOVED lines=9> */
.L_x_1398:
[----:B------:R-:W-:Y:S02]  /*1cdb0*/  VIADD R8, R8, UR46 ;  /* 0x0000002e08087c36 */ /* 0x000fe40008000000 */
[----:B------:R-:W-:Y:S02]  /*1cdc0*/  IMAD.MOV.U32 R13, RZ, RZ, R7 ;  /* 0x000000ffff0d7224 */ /* 0x000fe400078e0007 */
[----:B------:R-:W-:Y:S01]  /*1cdd0*/  IMAD.MOV.U32 R12, RZ, RZ, 0x1 ;  /* 0x00000001ff0c7424 */ /* 0x000fe200078e00ff */
[----:B------:R-:W-:-:S13]  /*1cde0*/  IADD3 R4, P1, R29, R14, RZ ;  /* 0x0000000e1d047210 */ /* 0x000fda0007f3e0ff */
[----:B------:R-:W-:Y:S05]  /*1cdf0*/  WARPSYNC.COLLECTIVE R15, `(.L_x_1399) ;  /* 0x000000000f087348 */ /* 0x000fea0003c00000 */
[----:B------:R0:W1:Y:S02]  /*1ce00*/  SHFL.IDX P6, R14, R13, R12, R11 ;  /* 0x0000000c0d0e7389 */ /* 0x00006400000c000b */
[----:B01----:R-:W-:Y:S01]  /*1ce10*/  ENDCOLLECTIVE ;  /* 0x000000000000791b */ /* 0x003fe20003800000 */
.L_x_1399:
        /* <DEDUP_REMOVED lines=10> */
.L_x_1400:
[----:B------:R-:W-:Y:S02]  /*1cec0*/  IMAD.MOV.U32 R13, RZ, RZ, R7 ;  /* 0x000000ffff0d7224 */ /* 0x000fe400078e0007 */
[----:B------:R-:W-:Y:S01]  /*1ced0*/  IMAD.MOV.U32 R12, RZ, RZ, 0x2 ;  /* 0x00000002ff0c7424 */ /* 0x000fe200078e00ff */
[----:B------:R-:W-:-:S13]  /*1cee0*/  IADD3 R4, P1, R29, R14, RZ ;  /* 0x0000000e1d047210 */ /* 0x000fda0007f3e0ff */
[----:B------:R-:W-:Y:S05]  /*1cef0*/  WARPSYNC.COLLECTIVE R15, `(.L_x_1401) ;  /* 0x000000000f087348 */ /* 0x000fea0003c00000 */
[----:B------:R0:W1:Y:S02]  /*1cf00*/  SHFL.IDX P6, R14, R13, R12, R11 ;  /* 0x0000000c0d0e7389 */ /* 0x00006400000c000b */
[----:B01----:R-:W-:Y:S01]  /*1cf10*/  ENDCOLLECTIVE ;  /* 0x000000000000791b */ /* 0x003fe20003800000 */
.L_x_1401:
        /* <DEDUP_REMOVED lines=10> */
.L_x_1402:
[----:B------:R-:W-:Y:S02]  /*1cfc0*/  IMAD.MOV.U32 R13, RZ, RZ, R7 ;  /* 0x000000ffff0d7224 */ /* 0x000fe400078e0007 */
[----:B------:R-:W-:Y:S02]  /*1cfd0*/  IMAD.MOV.U32 R12, RZ, RZ, 0x3 ;  /* 0x00000003ff0c7424 */ /* 0x000fe400078e00ff */
[----:B------:R-:W-:-:S07]  /*1cfe0*/  IMAD.MOV.U32 R18, RZ, RZ, R14 ;  /* 0x000000ffff127224 */ /* 0x000fce00078e000e */
[----:B------:R-:W-:Y:S05]  /*1cff0*/  WARPSYNC.COLLECTIVE R15, `(.L_x_1403) ;  /* 0x000000000f087348 */ /* 0x000fea0003c00000 */
[----:B------:R0:W1:Y:S02]  /*1d000*/  SHFL.IDX P6, R14, R13, R12, R11 ;  /* 0x0000000c0d0e7389 */ /* 0x00006400000c000b */
[----:B01----:R-:W-:Y:S01]  /*1d010*/  ENDCOLLECTIVE ;  /* 0x000000000000791b */ /* 0x003fe20003800000 */
.L_x_1403:
        /* <DEDUP_REMOVED lines=11> */
.L_x_1404:
[----:B------:R-:W-:Y:S02]  /*1d0d0*/  IMAD.MOV.U32 R13, RZ, RZ, R7 ;  /* 0x000000ffff0d7224 */ /* 0x000fe400078e0007 */
[----:B------:R-:W-:Y:S01]  /*1d0e0*/  IMAD.MOV.U32 R12, RZ, RZ, 0x4 ;  /* 0x00000004ff0c7424 */ /* 0x000fe200078e00ff */
[----:B------:R-:W-:-:S13]  /*1d0f0*/  IADD3 R4, P1, R29, R14, RZ ;  /* 0x0000000e1d047210 */ /* 0x000fda0007f3e0ff */
[----:B------:R-:W-:Y:S05]  /*1d100*/  WARPSYNC.COLLECTIVE R15, `(.L_x_1405) ;  /* 0x000000000f087348 */ /* 0x000fea0003c00000 */
[----:B------:R0:W1:Y:S02]  /*1d110*/  SHFL.IDX P6, R14, R13, R12, R11 ;  /* 0x0000000c0d0e7389 */ /* 0x00006400000c000b */
[----:B01----:R-:W-:Y:S01]  /*1d120*/  ENDCOLLECTIVE ;  /* 0x000000000000791b */ /* 0x003fe20003800000 */
.L_x_1405:
        /* <DEDUP_REMOVED lines=10> */
.L_x_1406:
[----:B------:R-:W-:Y:S02]  /*1d1d0*/  IMAD.MOV.U32 R13, RZ, RZ, R7 ;  /* 0x000000ffff0d7224 */ /* 0x000fe400078e0007 */
[----:B------:R-:W-:Y:S02]  /*1d1e0*/  IMAD.MOV.U32 R12, RZ, RZ, 0x5 ;  /* 0x00000005ff0c7424 */ /* 0x000fe400078e00ff */
[----:B------:R-:W-:-:S07]  /*1d1f0*/  IMAD.MOV.U32 R18, RZ, RZ, R14 ;  /* 0x000000ffff127224 */ /* 0x000fce00078e000e */
[----:B------:R-:W-:Y:S05]  /*1d200*/  WARPSYNC.COLLECTIVE R15, `(.L_x_1407) ;  /* 0x000000000f087348 */ /* 0x000fea0003c00000 */
[----:B------:R0:W1:Y:S02]  /*1d210*/  SHFL.IDX P6, R14, R13, R12, R11 ;  /* 0x0000000c0d0e7389 */ /* 0x00006400000c000b */
[----:B01----:R-:W-:Y:S01]  /*1d220*/  ENDCOLLECTIVE ;  /* 0x000000000000791b */ /* 0x003fe20003800000 */
.L_x_1407:
        /* <DEDUP_REMOVED lines=11> */
.L_x_1408:
[----:B------:R-:W-:Y:S02]  /*1d2e0*/  IMAD.MOV.U32 R13, RZ, RZ, R7 ;  /* 0x000000ffff0d7224 */ /* 0x000fe400078e0007 */
[----:B------:R-:W-:Y:S01]  /*1d2f0*/  IMAD.MOV.U32 R12, RZ, RZ, 0x6 ;  /* 0x00000006ff0c7424 */ /* 0x000fe200078e00ff */
[----:B------:R-:W-:-:S13]  /*1d300*/  IADD3 R4, P1, R29, R14, RZ ;  /* 0x0000000e1d047210 */ /* 0x000fda0007f3e0ff */
[----:B------:R-:W-:Y:S05]  /*1d310*/  WARPSYNC.COLLECTIVE R15, `(.L_x_1409) ;  /* 0x000000000f087348 */ /* 0x000fea0003c00000 */
[----:B------:R0:W1:Y:S02]  /*1d320*/  SHFL.IDX P6, R14, R13, R12, R11 ;  /* 0x0000000c0d0e7389 */ /* 0x00006400000c000b */
[----:B01----:R-:W-:Y:S01]  /*1d330*/  ENDCOLLECTIVE ;  /* 0x000000000000791b */ /* 0x003fe20003800000 */
.L_x_1409:
        /* <DEDUP_REMOVED lines=10> */
.L_x_1410:
[----:B------:R-:W-:Y:S02]  /*1d3e0*/  IMAD.MOV.U32 R13, RZ, RZ, R7 ;  /* 0x000000ffff0d7224 */ /* 0x000fe400078e0007 */
[----:B------:R-:W-:Y:S02]  /*1d3f0*/  IMAD.MOV.U32 R12, RZ, RZ, 0x7 ;  /* 0x00000007ff0c7424 */ /* 0x000fe400078e00ff */
[----:B------:R-:W-:-:S07]  /*1d400*/  IMAD.MOV.U32 R19, RZ, RZ, R14 ;  /* 0x000000ffff137224 */ /* 0x000fce00078e000e */
[----:B------:R-:W-:Y:S05]  /*1d410*/  WARPSYNC.COLLECTIVE R15, `(.L_x_1411) ;  /* 0x000000000f087348 */ /* 0x000fea0003c00000 */
[----:B------:R0:W1:Y:S02]  /*1d420*/  SHFL.IDX P6, R14, R13, R12, R11 ;  /* 0x0000000c0d0e7389 */ /* 0x00006400000c000b */
[----:B01----:R-:W-:Y:S01]  /*1d430*/  ENDCOLLECTIVE ;  /* 0x000000000000791b */ /* 0x003fe20003800000 */
.L_x_1411:
        /* <DEDUP_REMOVED lines=11> */
.L_x_1412:
        /* <DEDUP_REMOVED lines=9> */
.L_x_1413:
        /* <DEDUP_REMOVED lines=9> */
.L_x_1414:
[----:B------:R-:W-:Y:S02]  /*1d610*/  IMAD.MOV.U32 R13, RZ, RZ, R10 ;  /* 0x000000ffff0d7224 */ /* 0x000fe400078e000a */
[----:B------:R-:W-:Y:S01]  /*1d620*/  IMAD.MOV.U32 R12, RZ, RZ, 0x1 ;  /* 0x00000001ff0c7424 */ /* 0x000fe200078e00ff */
[----:B------:R-:W-:-:S13]  /*1d630*/  IADD3 R4, P1, R29, R14, RZ ;  /* 0x0000000e1d047210 */ /* 0x000fda0007f3e0ff */
[----:B------:R-:W-:Y:S05]  /*1d640*/  WARPSYNC.COLLECTIVE R15, `(.L_x_1415) ;  /* 0x000000000f087348 */ /* 0x000fea0003c00000 */
[----:B------:R0:W1:Y:S02]  /*1d650*/  SHFL.IDX P6, R14, R13, R12, R11 ;  /* 0x0000000c0d0e7389 */ /* 0x00006400000c000b */
[----:B01----:R-:W-:Y:S01]  /*1d660*/  ENDCOLLECTIVE ;  /* 0x000000000000791b */ /* 0x003fe20003800000 */
.L_x_1415:
        /* <DEDUP_REMOVED lines=10> */
.L_x_1416:
[----:B------:R-:W-:Y:S05]  /*1d710*/  BRA `(.L_x_1417) ;  /* 0xffffffb000347947 */ /* 0x000fea000383ffff */
.L_x_1279:
[----:B0-----:R0:W1:Y:S02]  /*1d720*/  SYNCS.PHASECHK.TRANS64.TRYWAIT P2, [R6+URZ+0x22870], R3 ;  /* 0x02287003060075a7 */ /* 0x001064000804017f */
[----:B-1----:R-:W-:Y:S05]  /*1d730*/  @!P2 NANOSLEEP.SYNCS 0x989680 ;  /* 0x009896800000a95d */ /* 0x002fea0003900000 */
[----:B------:R-:W1:Y:S02]  /*1d740*/  @!P2 SYNCS.PHASECHK.TRANS64 P2, [R6+URZ+0x22870], R3 ;  /* 0x022870030600a5a7 */ /* 0x000e64000804007f */
[----:B-1----:R-:W-:Y:S05]  /*1d750*/  @!P2 BRA `(.L_x_1279) ;  /* 0xfffffffc00f0a947 */ /* 0x002fea000383ffff */
[----:B------:R-:W-:Y:S05]  /*1d760*/  BRA `(.L_x_1418) ;  /* 0xffffffb0008c7947 */ /* 0x000fea000383ffff */
.L_x_1281:
[----:B0-----:R0:W1:Y:S02]  /*1d770*/  SYNCS.PHASECHK.TRANS64.TRYWAIT P2, [R6+URZ+0x22860], R5 ;  /* 0x02286005060075a7 */ /* 0x001064000804017f */
[----:B-1----:R-:W-:Y:S05]  /*1d780*/  @!P2 NANOSLEEP.SYNCS 0x989680 ;  /* 0x009896800000a95d */ /* 0x002fea0003900000 */
[----:B------:R-:W1:Y:S02]  /*1d790*/  @!P2 SYNCS.PHASECHK.TRANS64 P2, [R6+URZ+0x22860], R5 ;  /* 0x022860050600a5a7 */ /* 0x000e64000804007f */
[----:B-1----:R-:W-:Y:S05]  /*1d7a0*/  @!P2 BRA `(.L_x_1281) ;  /* 0xfffffffc00f0a947 */ /* 0x002fea000383ffff */
[----:B------:R-:W-:Y:S05]  /*1d7b0*/  BRA `(.L_x_1419) ;  /* 0xffffffb000a07947 */ /* 0x000fea000383ffff */
.L_x_1288:
[----:B0-----:R0:W1:Y:S02]  /*1d7c0*/  SYNCS.PHASECHK.TRANS64.TRYWAIT P0, [R3+URZ+0x22870], R0 ;  /* 0x02287000030075a7 */ /* 0x001064000800017f */
[----:B-1----:R-:W-:Y:S05]  /*1d7d0*/  @!P0 NANOSLEEP.SYNCS 0x989680 ;  /* 0x009896800000895d */ /* 0x002fea0003900000 */
[----:B------:R-:W1:Y:S02]  /*1d7e0*/  @!P0 SYNCS.PHASECHK.TRANS64 P0, [R3+URZ+0x22870], R0 ;  /* 0x02287000030085a7 */ /* 0x000e64000800007f */
[----:B-1----:R-:W-:Y:S05]  /*1d7f0*/  @!P0 BRA `(.L_x_1288) ;  /* 0xfffffffc00f08947 */ /* 0x002fea000383ffff */
[----:B------:R-:W-:Y:S05]  /*1d800*/  BRA `(.L_x_1420) ;  /* 0xffffffb800207947 */ /* 0x000fea000383ffff */
.L_x_1290:
[----:B0-----:R0:W1:Y:S02]  /*1d810*/  SYNCS.PHASECHK.TRANS64.TRYWAIT P0, [R3+URZ+0x22860], R4 ;  /* 0x02286004030075a7 */ /* 0x001064000800017f */
[----:B-1----:R-:W-:Y:S05]  /*1d820*/  @!P0 NANOSLEEP.SYNCS 0x989680 ;  /* 0x009896800000895d */ /* 0x002fea0003900000 */
[----:B------:R-:W1:Y:S02]  /*1d830*/  @!P0 SYNCS.PHASECHK.TRANS64 P0, [R3+URZ+0x22860], R4 ;  /* 0x02286004030085a7 */ /* 0x000e64000800007f */
[----:B-1----:R-:W-:Y:S05]  /*1d840*/  @!P0 BRA `(.L_x_1290) ;  /* 0xfffffffc00f08947 */ /* 0x002fea000383ffff */
[----:B------:R-:W-:Y:S05]  /*1d850*/  BRA `(.L_x_1421) ;  /* 0xffffffb800447947 */ /* 0x000fea000383ffff */
.L_x_1293:
[----:B0-----:R0:W1:Y:S02]  /*1d860*/  SYNCS.PHASECHK.TRANS64.TRYWAIT P0, [R7+URZ+0x22820], R2 ;  /* 0x02282002070075a7 */ /* 0x001064000800017f */
[----:B-1----:R-:W-:Y:S05]  /*1d870*/  @!P0 NANOSLEEP.SYNCS 0x989680 ;  /* 0x009896800000895d */ /* 0x002fea0003900000 */
[----:B------:R-:W1:Y:S02]  /*1d880*/  @!P0 SYNCS.PHASECHK.TRANS64 P0, [R7+URZ+0x22820], R2 ;  /* 0x02282002070085a7 */ /* 0x000e64000800007f */
[----:B-1----:R-:W-:Y:S05]  /*1d890*/  @!P0 BRA `(.L_x_1293) ;  /* 0xfffffffc00f08947 */ /* 0x002fea000383ffff */
[----:B------:R-:W-:Y:S05]  /*1d8a0*/  BRA `(.L_x_1422) ;  /* 0xffffffbc00a47947 */ /* 0x000fea000383ffff */
.L_x_1295:
[----:B0-----:R0:W1:Y:S02]  /*1d8b0*/  SYNCS.PHASECHK.TRANS64.TRYWAIT P1, [R5+URZ+0x22840], R2 ;  /* 0x02284002050075a7 */ /* 0x001064000802017f */
[----:B-1----:R-:W-:Y:S05]  /*1d8c0*/  @!P1 NANOSLEEP.SYNCS 0x989680 ;  /* 0x009896800000995d */ /* 0x002fea0003900000 */
[----:B------:R-:W1:Y:S02]  /*1d8d0*/  @!P1 SYNCS.PHASECHK.TRANS64 P1, [R5+URZ+0x22840], R2 ;  /* 0x02284002050095a7 */ /* 0x000e64000802007f */
[----:B-1----:R-:W-:Y:S05]  /*1d8e0*/  @!P1 BRA `(.L_x_1295) ;  /* 0xfffffffc00f09947 */ /* 0x002fea000383ffff */
[----:B------:R-:W-:Y:S05]  /*1d8f0*/  BRA `(.L_x_1423) ;  /* 0xffffffbc00e07947 */ /* 0x000fea000383ffff */
.L_x_1297:
[----:B-1----:R1:W2:Y:S02]  /*1d900*/  SYNCS.PHASECHK.TRANS64.TRYWAIT P1, [R7+URZ+0x22840], R0 ;  /* 0x02284000070075a7 */ /* 0x0022a4000802017f */
[----:B--2---:R-:W-:Y:S05]  /*1d910*/  @!P1 NANOSLEEP.SYNCS 0x989680 ;  /* 0x009896800000995d */ /* 0x004fea0003900000 */
[----:B------:R-:W2:Y:S02]  /*1d920*/  @!P1 SYNCS.PHASECHK.TRANS64 P1, [R7+URZ+0x22840], R0 ;  /* 0x02284000070095a7 */ /* 0x000ea4000802007f */
[----:B--2---:R-:W-:Y:S05]  /*1d930*/  @!P1 BRA `(.L_x_1297) ;  /* 0xfffffffc00f09947 */ /* 0x004fea000383ffff */
[----:B------:R-:W-:Y:S05]  /*1d940*/  BRA `(.L_x_1424) ;  /* 0xffffffbc00ec7947 */ /* 0x000fea000383ffff */
.L_x_1299:
[----:B--2---:R2:W3:Y:S02]  /*1d950*/  SYNCS.PHASECHK.TRANS64.TRYWAIT P1, [R5+URZ+0x22860], R2 ;  /* 0x02286002050075a7 */ /* 0x0044e4000802017f */
[----:B---3--:R-:W-:Y:S05]  /*1d960*/  @!P1 NANOSLEEP.SYNCS 0x989680 ;  /* 0x009896800000995d */ /* 0x008fea0003900000 */
[----:B------:R-:W3:Y:S02]  /*1d970*/  @!P1 SYNCS.PHASECHK.TRANS64 P1, [R5+URZ+0x22860], R2 ;  /* 0x02286002050095a7 */ /* 0x000ee4000802007f */
[----:B---3--:R-:W-:Y:S05]  /*1d980*/  @!P1 BRA `(.L_x_1299) ;  /* 0xfffffffc00f09947 */ /* 0x008fea000383ffff */
[----:B------:R-:W-:Y:S05]  /*1d990*/  BRA `(.L_x_1425) ;  /* 0xffffffbc00e87947 */ /* 0x000fea000383ffff */
.L_x_1301:
[----:B---3--:R3:W4:Y:S02]  /*1d9a0*/  SYNCS.PHASECHK.TRANS64.TRYWAIT P1, [R7+URZ+0x22860], R0 ;  /* 0x02286000070075a7 */ /* 0x008724000802017f */
[----:B----4-:R-:W-:Y:S05]  /*1d9b0*/  @!P1 NANOSLEEP.SYNCS 0x989680 ;  /* 0x009896800000995d */ /* 0x010fea0003900000 */
[----:B------:R-:W4:Y:S02]  /*1d9c0*/  @!P1 SYNCS.PHASECHK.TRANS64 P1, [R7+URZ+0x22860], R0 ;  /* 0x02286000070095a7 */ /* 0x000f24000802007f */
[----:B----4-:R-:W-:Y:S05]  /*1d9d0*/  @!P1 BRA `(.L_x_1301) ;  /* 0xfffffffc00f09947 */ /* 0x010fea000383ffff */
[----:B------:R-:W-:Y:S05]  /*1d9e0*/  BRA `(.L_x_1426) ;  /* 0xffffffbc00e47947 */ /* 0x000fea000383ffff */
.L_x_1303:
[----:B----4-:R4:W0:Y:S02]  /*1d9f0*/  SYNCS.PHASECHK.TRANS64.TRYWAIT P1, [R5+URZ+0x22880], R2 ;  /* 0x02288002050075a7 */ /* 0x010824000802017f */
[----:B0-----:R-:W-:Y:S05]  /*1da00*/  @!P1 NANOSLEEP.SYNCS 0x989680 ;  /* 0x009896800000995d */ /* 0x001fea0003900000 */
[----:B------:R-:W0:Y:S02]  /*1da10*/  @!P1 SYNCS.PHASECHK.TRANS64 P1, [R5+URZ+0x22880], R2 ;  /* 0x02288002050095a7 */ /* 0x000e24000802007f */
[----:B0-----:R-:W-:Y:S05]  /*1da20*/  @!P1 BRA `(.L_x_1303) ;  /* 0xfffffffc00f09947 */ /* 0x001fea000383ffff */
[----:B------:R-:W-:Y:S05]  /*1da30*/  BRA `(.L_x_1427) ;  /* 0xffffffbc00e07947 */ /* 0x000fea000383ffff */
.L_x_1428:
        /* <DEDUP_REMOVED lines=12> */
.L_x_3743:


//--------------------- .text._ZN7cutlass13device_kernelIN5flash11enable_sm90INS1_16FlashAttnFwdSm90INS1_25CollectiveMainloopFwdSm90ILi2EN4cute5tupleIJNS5_1CILi1EEES8_S8_EEENS6_IJNS7_ILi128EEENS7_ILi160EEESA_EEELi128ENS_12float_e4m3_tEfNS_4arch4Sm90ELb0ELb1ELb0ELb1ELb1ELb0ELb0ELb1ELb1ELb1ELb1ELb0EEENS1_21CollectiveEpilogueFwdINS6_IJSA_SA_SB_EEES9_NS_10bfloat16_tESF_Li256ELb1ELb1ELb1ELb1EEENS1_36VarlenDynamicPersistentTileSchedulerILi128ELi160ELi256ELi128ELb1ELb1ELb1ELb1ELb0ELb1EEEEEEEEEvNT_6ParamsE --------------------------
	.section	.text._ZN7cutlass13device_kernelIN5flash11enable_sm90INS1_16FlashAttnFwdSm90INS1_25CollectiveMainloopFwdSm90ILi2EN4cute5tupleIJNS5_1CILi1EEES8_S8_EEENS6_IJNS7_ILi128EEENS7_ILi160EEESA_EEELi128ENS_12float_e4m3_tEfNS_4arch4Sm90ELb0ELb1ELb0ELb1ELb1ELb0ELb0ELb1ELb1ELb1ELb1ELb0EEENS1_21CollectiveEpilogueFwdINS6_IJSA_SA_SB_EEES9_NS_10bfloat16_tESF_Li256ELb1ELb1ELb1ELb1EEENS1_36VarlenDynamicPersistentTileSchedulerILi128ELi160ELi256ELi128ELb1ELb1ELb1ELb1ELb0ELb1EEEEEEEEEvNT_6ParamsE,"ax",@progbits
	.align	128
.text._ZN7cutlass13device_kernelIN5flash11enable_sm90INS1_16FlashAttnFwdSm90INS1_25CollectiveMainloopFwdSm90ILi2EN4cute5tupleIJNS5_1CILi1EEES8_S8_EEENS6_IJNS7_ILi128EEENS7_ILi160EEESA_EEELi128ENS_12float_e4m3_tEfNS_4arch4Sm90ELb0ELb1ELb0ELb1ELb1ELb0ELb0ELb1ELb1ELb1ELb1ELb0EEENS1_21CollectiveEpilogueFwdINS6_IJSA_SA_SB_EEES9_NS_10bfloat16_tESF_Li256ELb1ELb1ELb1ELb1EEENS1_36VarlenDynamicPersistentTileSchedulerILi128ELi160ELi256ELi128ELb1ELb1ELb1ELb1ELb0ELb1EEEEEEEEEvNT_6ParamsE:
        .type           _ZN7cutlass13device_kernelIN5flash11enable_sm90INS1_16FlashAttnFwdSm90INS1_25CollectiveMainloopFwdSm90ILi2EN4cute5tupleIJNS5_1CILi1EEES8_S8_EEENS6_IJNS7_ILi128EEENS7_ILi160EEESA_EEELi128ENS_12float_e4m3_tEfNS_4arch4Sm90ELb0ELb1ELb0ELb1ELb1ELb0ELb0ELb1ELb1ELb1ELb1ELb0EEENS1_21CollectiveEpilogueFwdINS6_IJSA_SA_SB_EEES9_NS_10bfloat16_tESF_Li256ELb1ELb1ELb1ELb1EEENS1_36VarlenDynamicPersistentTileSchedulerILi128ELi160ELi256ELi128ELb1ELb1ELb1ELb1ELb0ELb1EEEEEEEEEvNT_6ParamsE,@function
        .size           _ZN7cutlass13device_kernelIN5flash11enable_sm90INS1_16FlashAttnFwdSm90INS1_25CollectiveMainloopFwdSm90ILi2EN4cute5tupleIJNS5_1CILi1EEES8_S8_EEENS6_IJNS7_ILi128EEENS7_ILi160EEESA_EEELi128ENS_12float_e4m3_tEfNS_4arch4Sm90ELb0ELb1ELb0ELb1ELb1ELb0ELb0ELb1ELb1ELb1ELb1ELb0EEENS1_21CollectiveEpilogueFwdINS6_IJSA_SA_SB_EEES9_NS_10bfloat16_tESF_Li256ELb1ELb1ELb1ELb1EEENS1_36VarlenDynamicPersistentTileSchedulerILi128ELi160ELi256ELi128ELb1ELb1ELb1ELb1ELb0ELb1EEEEEEEEEvNT_6ParamsE,(.L_x_3744 - _ZN7cutlass13device_kernelIN5flash11enable_sm90INS1_16FlashAttnFwdSm90INS1_25CollectiveMainloopFwdSm90ILi2EN4cute5tupleIJNS5_1CILi1EEES8_S8_EEENS6_IJNS7_ILi128EEENS7_ILi160EEESA_EEELi128ENS_12float_e4m3_tEfNS_4arch4Sm90ELb0ELb1ELb0ELb1ELb1ELb0ELb0ELb1ELb1ELb1ELb1ELb0EEENS1_21CollectiveEpilogueFwdINS6_IJSA_SA_SB_EEES9_NS_10bfloat16_tESF_Li256ELb1ELb1ELb1ELb1EEENS1_36VarlenDynamicPersistentTileSchedulerILi128ELi160ELi256ELi128ELb1ELb1ELb1ELb1ELb0ELb1EEEEEEEEEvNT_6ParamsE)
        .other          _ZN7cutlass13device_kernelIN5flash11enable_sm90INS1_16FlashAttnFwdSm90INS1_25CollectiveMainloopFwdSm90ILi2EN4cute5tupleIJNS5_1CILi1EEES8_S8_EEENS6_IJNS7_ILi128EEENS7_ILi160EEESA_EEELi128ENS_12float_e4m3_tEfNS_4arch4Sm90ELb0ELb1ELb0ELb1ELb1ELb0ELb0ELb1ELb1ELb1ELb1ELb0EEENS1_21CollectiveEpilogueFwdINS6_IJSA_SA_SB_EEES9_NS_10bfloat16_tESF_Li256ELb1ELb1ELb1ELb1EEENS1_36VarlenDynamicPersistentTileSchedulerILi128ELi160ELi256ELi128ELb1ELb1ELb1ELb1ELb0ELb1EEEEEEEEEvNT_6ParamsE,@"STO_CUDA_ENTRY STV_DEFAULT"
_ZN7cutlass13device_kernelIN5flash11enable_sm90INS1_16FlashAttnFwdSm90INS1_25CollectiveMainloopFwdSm90ILi2EN4cute5tupleIJNS5_1CILi1EEES8_S8_EEENS6_IJNS7_ILi128EEENS7_ILi160EEESA_EEELi128ENS_12float_e4m3_tEfNS_4arch4Sm90ELb0ELb1ELb0ELb1ELb1ELb0ELb0ELb1ELb1ELb1ELb1ELb0EEENS1_21CollectiveEpilogueFwdINS6_IJSA_SA_SB_EEES9_NS_10bfloat16_tESF_Li256ELb1ELb1ELb1ELb1EEENS1_36VarlenDynamicPersistentTileSchedulerILi128ELi160ELi256ELi128ELb1ELb1ELb1ELb1ELb0ELb1EEEEEEEEEvNT_6ParamsE:
        /* <DEDUP_REMOVED lines=45> */
.L_x_1429:
        /* <DEDUP_REMOVED lines=22> */
.L_x_1430:
        /* <DEDUP_REMOVED lines=18> */
.L_x_1431:
        /* <DEDUP_REMOVED lines=22> */
.L_x_1432:
        /* <DEDUP_REMOVED lines=24> */
.L_x_1433:
        /* <DEDUP_REMOVED lines=8> */
.L_x_1435:
        /* <DEDUP_REMOVED lines=25> */
[----:B------:R-:W-:Y:S01]  /*0a40*/  R2UR UR51, R15 ;  /* 0x000000000f3372ca */ /* 0x000fe200000e0000 */
[----:B------:R-:W-:Y:S01]  /*0a50*/  UMOV UR47, URZ ;  /* 0x0000003f002f7c82 */ /* 0x000fe20008000000 */
[CC--:B------:R-:W-:Y:S02]  /*0a60*/  LEA.HI R3, R0.reuse, R217.reuse, RZ, 0x7 ;  /* 0x000000d900037211 */ /* 0x0c0fe400078f38ff */
[----:B------:R-:W-:-:S02]  /*0a70*/  LEA.HI R4, R0, R217, RZ, 0x5 ;  /* 0x000000d900047211 */ /* 0x000fc400078f28ff */
[----:B------:R-:W-:Y:S02]  /*0a80*/  LOP3.LUT R2, R3, 0xffffff80, RZ, 0xc0, !PT ;  /* 0xffffff8003027812 */ /* 0x000fe400078ec0ff */
[----:B------:R-:W-:Y:S01]  /*0a90*/  SHF.R.S32.HI R212, RZ, 0x7, R3 ;  /* 0x00000007ffd47819 */ /* 0x000fe20000011403 */
[----:B------:R-:W-:Y:S02]  /*0aa0*/  IMAD.SHL.U32 R6, R4, 0x20, RZ ;  /* 0x0000002004067824 */ /* 0x000fe400078e00ff */
[----:B------:R-:W-:Y:S01]  /*0ab0*/  IMAD.IADD R201, R217, 0x1, -R2 ;  /* 0x00000001d9c97824 */ /* 0x000fe200078e0a02 */
[----:B------:R-:W-:Y:S02]  /*0ac0*/  LEA.HI R2, R0, R217, RZ, 0x4 ;  /* 0x000000d900027211 */ /* 0x000fe400078f20ff */
[----:B------:R-:W-:Y:S02]  /*0ad0*/  LOP3.LUT R7, R6, 0xfffffc00, RZ, 0xc0, !PT ;  /* 0xfffffc0006077812 */ /* 0x000fe400078ec0ff */
[----:B------:R-:W-:-:S02]  /*0ae0*/  SHF.R.S32.HI R5, RZ, 0x4, R2 ;  /* 0x00000004ff057819 */ /* 0x000fc40000011402 */
[C---:B------:R-:W-:Y:S02]  /*0af0*/  LOP3.LUT R4, R2.reuse, 0x3fffff0, RZ, 0xc0, !PT ;  /* 0x03fffff002047812 */ /* 0x040fe400078ec0ff */
[----:B------:R-:W-:Y:S02]  /*0b00*/  LEA.HI R2, R2, R5, RZ, 0x1 ;  /* 0x0000000502027211 */ /* 0x000fe400078f08ff */
[----:B------:R-:W-:Y:S01]  /*0b10*/  SHF.R.S32.HI R8, RZ, 0x1f, R201 ;  /* 0x0000001fff087819 */ /* 0x000fe200000114c9 */
[----:B------:R-:W-:Y:S01]  /*0b20*/  IMAD.IADD R4, R217, 0x1, -R4 ;  /* 0x00000001d9047824 */ /* 0x000fe200078e0a04 */
[----:B------:R-:W-:Y:S02]  /*0b30*/  LOP3.LUT R2, R2, 0x1ffffffe, RZ, 0xc0, !PT ;  /* 0x1ffffffe02027812 */ /* 0x000fe400078ec0ff */
[----:B------:R-:W-:Y:S01]  /*0b40*/  LEA.HI R9, R8, R201, RZ, 0x2 ;  /* 0x000000c908097211 */ /* 0x000fe200078f10ff */
[----:B------:R-:W-:Y:S01]  /*0b50*/  IMAD R7, R4, 0x40, R7 ;  /* 0x0000004004077824 */ /* 0x000fe200078e0207 */
[CC--:B------:R-:W-:Y:S01]  /*0b60*/  LEA.HI R4, R0.reuse, R217.reuse, RZ, 0x2 ;  /* 0x000000d900047211 */ /* 0x0c0fe200078f10ff */
[----:B------:R-:W-:Y:S01]  /*0b70*/  IMAD.IADD R2, R5, 0x1, -R2 ;  /* 0x0000000105027824 */ /* 0x000fe200078e0a02 */
[----:B------:R-:W-:-:S02]  /*0b80*/  LEA.HI R0, R0, R217, RZ, 0x3 ;  /* 0x000000d900007211 */ /* 0x000fc400078f18ff */
[----:B------:R-:W-:Y:S01]  /*0b90*/  SHF.R.S32.HI R6, RZ, 0x2, R9 ;  /* 0x00000002ff067819 */ /* 0x000fe20000011409 */
[----:B------:R-:W-:Y:S01]  /*0ba0*/  IMAD R214, R2, 0x8, R7 ;  /* 0x0000000802d67824 */ /* 0x000fe200078e0207 */
[----:B------:R-:W-:Y:S02]  /*0bb0*/  SHF.R.S32.HI R11, RZ, 0x1f, R9 ;  /* 0x0000001fff0b7819 */ /* 0x000fe40000011409 */
[----:B------:R-:W-:Y:S02]  /*0bc0*/  LOP3.LUT R2, R0, 0xfffffff8, RZ, 0xc0, !PT ;  /* 0xfffffff800027812 */ /* 0x000fe400078ec0ff */
[----:B------:R-:W-:Y:S02]  /*0bd0*/  LOP3.LUT R4, R4, 0xfffffffc, RZ, 0xc0, !PT ;  /* 0xfffffffc04047812 */ /* 0x000fe400078ec0ff */
[----:B------:R-:W-:Y:S01]  /*0be0*/  LEA.HI R11, R11, R6, RZ, 0x3 ;  /* 0x000000060b0b7211 */ /* 0x000fe200078f18ff */
[----:B------:R-:W-:Y:S01]  /*0bf0*/  IMAD.IADD R189, R217, 0x1, -R2 ;  /* 0x00000001d9bd7824 */ /* 0x000fe200078e0a02 */
[----:B------:R-:W-:Y:S01]  /*0c00*/  LOP3.LUT R2, R9, 0x7ffffffc, RZ, 0xc0, !PT ;  /* 0x7ffffffc09027812 */ /* 0x000fe200078ec0ff */
[----:B------:R-:W-:Y:S01]  /*0c10*/  IMAD.IADD R4, R217, 0x1, -R4 ;  /* 0x00000001d9047824 */ /* 0x000fe200078e0a04 */
[----:B------:R-:W-:Y:S01]  /*0c20*/  LOP3.LUT R11, R11, 0xfffffff8, RZ, 0xc0, !PT ;  /* 0xfffffff80b0b7812 */ /* 0x000fe200078ec0ff */
[----:B------:R-:W-:Y:S01]  /*0c30*/  IMAD.SHL.U32 R23, R189, 0x8, RZ ;  /* 0x00000008bd177824 */ /* 0x000fe200078e00ff */
[----:B------:R-:W-:Y:S01]  /*0c40*/  LEA.HI R8, R8, R201, RZ, 0x5 ;  /* 0x000000c908087211 */ /* 0x000fe200078f28ff */
[----:B------:R-:W-:Y:S01]  /*0c50*/  IMAD.IADD R2, R201, 0x1, -R2 ;  /* 0x00000001c9027824 */ /* 0x000fe200078e0a02 */
[----:B------:R-:W-:Y:S01]  /*0c60*/  LEA.HI R3, R3, R212, RZ, 0x1 ;  /* 0x000000d403037211 */ /* 0x000fe200078f08ff */
[----:B------:R-:W-:Y:S01]  /*0c70*/  IMAD.IADD R11, R6, 0x1, -R11 ;  /* 0x00000001060b7824 */ /* 0x000fe200078e0a0b */
[----:B------:R-:W-:Y:S01]  /*0c80*/  SHF.R.S32.HI R8, RZ, 0x5, R8 ;  /* 0x00000005ff087819 */ /* 0x000fe20000011408 */
[----:B------:R-:W-:Y:S01]  /*0c90*/  IMAD.SHL.U32 R19, R2, 0x2, RZ ;  /* 0x0000000202137824 */ /* 0x000fe200078e00ff */
[----:B------:R-:W-:Y:S01]  /*0ca0*/  LEA.HI R5, R4, R4, RZ, 0x1 ;  /* 0x0000000404057211 */ /* 0x000fe200078f08ff */
[----:B------:R-:W-:Y:S01]  /*0cb0*/  VIADD R188, R23, 0x40 ;  /* 0x0000004017bc7836 */ /* 0x000fe20000000000 */
[----:B------:R-:W-:Y:S01]  /*0cc0*/  LOP3.LUT R3, R3, 0x3fffffe, RZ, 0xc0, !PT ;  /* 0x03fffffe03037812 */ /* 0x000fe200078ec0ff */
[----:B------:R-:W-:Y:S01]  /*0cd0*/  IMAD R8, R8, 0x10, R11 ;  /* 0x0000001008087824 */ /* 0x000fe200078e020b */
[----:B------:R-:W-:Y:S01]  /*0ce0*/  LOP3.LUT R5, R5, 0x1ffffffe, RZ, 0xc0, !PT ;  /* 0x1ffffffe05057812 */ /* 0x000fe200078ec0ff */
[C---:B------:R-:W-:Y:S01]  /*0cf0*/  VIADD R199, R19.reuse, 0x30 ;  /* 0x0000003013c77836 */ /* 0x040fe20000000000 */
[----:B------:R-:W-:Y:S01]  /*0d00*/  SHF.R.S32.HI R200, RZ, 0x3, R0 ;  /* 0x00000003ffc87819 */ /* 0x000fe20000011400 */
[----:B------:R-:W-:Y:S01]  /*0d10*/  IMAD.IADD R3, R212, 0x1, -R3 ;  /* 0x00000001d4037824 */ /* 0x000fe200078e0a03 */
        /* <DEDUP_REMOVED lines=19> */
[----:B------:R-:W-:Y:S01]  /*0e50*/  IMAD.IADD R22, R4, 0x1, -R5 ;  /* 0x0000000104167824 */ /* 0x000fe200078e0a05 */
[----:B------:R-:W-:Y:S01]  /*0e60*/  SHF.R.S32.HI R203, RZ, 0x1f, R191 ;  /* 0x0000001fffcb7819 */ /* 0x000fe200000114bf */
[----:B------:R-:W-:Y:S01]  /*0e70*/  IMAD R213, R3, 0x40, R8 ;  /* 0x0000004003d57824 */ /* 0x000fe200078e0208 */
[----:B------:R-:W-:-:S03]  /*0e80*/  SHF.R.S32.HI R202, RZ, 0x1f, R190 ;  /* 0x0000001fffca7819 */ /* 0x000fc600000114be */
[----:B------:R-:W-:-:S07]  /*0e90*/  IMAD R22, R22, 0x8, R213 ;  /* 0x0000000816167824 */ /* 0x000fce00078e02d5 */
.L_x_1547:
[----:B01-3--:R-:W0:Y:S01]  /*0ea0*/  LDC.64 R6, c[0x0][0xa18] ;  /* 0x00028600ff067b82 */ /* 0x00be220000000a00 */
[----:B--2---:R-:W-:Y:S01]  /*0eb0*/  IMAD.U32 R3, RZ, RZ, UR51 ;  /* 0x00000033ff037e24 */ /* 0x004fe2000f8e00ff */
[----:B------:R-:W-:Y:S01]  /*0ec0*/  ULDC.64 UR8, c[0x0][0xa20] ;  /* 0x0002880000087ab9 */ /* 0x000fe20000000a00 */
[----:B----4-:R-:W-:-:S05]  /*0ed0*/  IMAD.MOV.U32 R8, RZ, RZ, RZ ;  /* 0x000000ffff087224 */ /* 0x010fca00078e00ff */
[----:B------:R-:W1:Y:S08]  /*0ee0*/  LDC.64 R4, c[0x0][0xa28] ;  /* 0x00028a00ff047b82 */ /* 0x000e700000000a00 */
[----:B------:R-:W2:Y:S01]  /*0ef0*/  LDC.64 R10, c[0x0][0x418] ;  /* 0x00010600ff0a7b82 */ /* 0x000ea20000000a00 */
[----:B0-----:R-:W-:-:S07]  /*0f00*/  ISETP.NE.U32.AND P1, PT, R6, RZ, PT ;  /* 0x000000ff0600720c */ /* 0x001fce0003f25070 */
[----:B------:R-:W0:Y:S01]  /*0f10*/  LDC R0, c[0x0][0x424] ;  /* 0x00010900ff007b82 */ /* 0x000e220000000800 */
[----:B------:R-:W-:Y:S02]  /*0f20*/  ISETP.NE.AND.EX P1, PT, R7, RZ, PT, P1 ;  /* 0x000000ff0700720c */ /* 0x000fe40003f25310 */
[----:B-1----:R-:W-:-:S05]  /*0f30*/  ISETP.NE.U32.AND P0, PT, R4, RZ, PT ;  /* 0x000000ff0400720c */ /* 0x002fca0003f05070 */
[----:B------:R-:W1:Y:S01]  /*0f40*/  LDC R17, c[0x0][0x2f0] ;  /* 0x0000bc00ff117b82 */ /* 0x000e620000000800 */
[----:B------:R-:W-:-:S07]  /*0f50*/  ISETP.NE.AND.EX P0, PT, R5, RZ, PT, P0 ;  /* 0x000000ff0500720c */ /* 0x000fce0003f05300 */
[----:B------:R-:W3:Y:S08]  /*0f60*/  @P1 LDC.64 R6, c[0x0][0xa18] ;  /* 0x00028600ff061b82 */ /* 0x000ef00000000a00 */
[----:B------:R-:W4:Y:S01]  /*0f70*/  @P0 LDC.64 R4, c[0x0][0xa28] ;  /* 0x00028a00ff040b82 */ /* 0x000f220000000a00 */
[----:B---3--:R-:W-:-:S05]  /*0f80*/  @P1 IMAD.WIDE R6, R3, 0x4, R6 ;  /* 0x0000000403061825 */ /* 0x008fca00078e0206 */
[----:B------:R3:W5:Y:S01]  /*0f90*/  @P1 LDG.E R18, desc[UR54][R6.64] ;  /* 0x0000003606121981 */ /* 0x000762000c1e1900 */
[----:B----4-:R-:W-:Y:S01]  /*0fa0*/  @P0 IMAD.WIDE R4, R3, 0x4, R4 ;  /* 0x0000000403040825 */ /* 0x010fe200078e0204 */
[----:B------:R-:W-:-:S04]  /*0fb0*/  ISETP.NE.U32.AND P2, PT, RZ, UR8, PT ;  /* 0x00000008ff007c0c */ /* 0x000fc8000bf45070 */
[----:B------:R3:W5:Y:S01]  /*0fc0*/  @P0 LDG.E R8, desc[UR54][R4.64] ;  /* 0x0000003604080981 */ /* 0x000762000c1e1900 */
[----:B--2---:R-:W-:Y:S01]  /*0fd0*/  ISETP.NE.U32.AND P0, PT, R10, RZ, PT ;  /* 0x000000ff0a00720c */ /* 0x004fe20003f05070 */
[----:B------:R-:W-:Y:S01]  /*0fe0*/  ULOP3.LUT UR36, UR5, 0xffff, URZ, 0xc0, !UPT ;  /* 0x0000ffff05247892 */ /* 0x000fe2000f8ec03f */
[----:B------:R-:W-:Y:S02]  /*0ff0*/  ISETP.NE.AND.EX P2, PT, RZ, UR9, PT, P2 ;  /* 0x00000009ff007c0c */ /* 0x000fe4000bf45320 */
[----:B------:R-:W-:-:S04]  /*1000*/  ISETP.NE.AND.EX P0, PT, R11, RZ, PT, P0 ;  /* 0x000000ff0b00720c */ /* 0x000fc80003f05300 */
[----:B0-----:R-:W-:Y:S01]  /*1010*/  SEL R0, R0, 0x1, P0 ;  /* 0x0000000100007807 */ /* 0x001fe20000000000 */
[----:B-1-3--:R-:W-:Y:S08]  /*1020*/  @P1 BRA `(.L_x_1436) ;  /* 0x00000000002c1947 */ /* 0x00aff00003800000 */
[----:B------:R-:W-:Y:S01]  /*1030*/  ULDC.64 UR8, c[0x0][0xa00] ;  /* 0x0002800000087ab9 */ /* 0x000fe20000000a00 */
[----:B-----5:R-:W0:Y:S01]  /*1040*/  LDC R18, c[0x0][0x288] ;  /* 0x0000a200ff127b82 */ /* 0x020e220000000800 */
[----:B------:R-:W-:-:S04]  /*1050*/  ISETP.NE.U32.AND P0, PT, RZ, UR8, PT ;  /* 0x00000008ff007c0c */ /* 0x000fc8000bf05070 */
[----:B------:R-:W-:-:S13]  /*1060*/  ISETP.NE.AND.EX P0, PT, RZ, UR9, PT, P0 ;  /* 0x00000009ff007c0c */ /* 0x000fda000bf05300 */
[----:B------:R-:W-:Y:S05]  /*1070*/  @!P0 BRA `(.L_x_1436) ;  /* 0x0000000000188947 */ /* 0x000fea0003800000 */
[----:B------:R-:W1:Y:S01]  /*1080*/  LDC.64 R4, c[0x0][0xa00] ;  /* 0x00028000ff047b82 */ /* 0x000e620000000a00 */
[----:B------:R-:W-:-:S04]  /*1090*/  IMAD.U32 R3, RZ, RZ, UR51 ;  /* 0x00000033ff037e24 */ /* 0x000fc8000f8e00ff */
[----:B-1----:R-:W-:-:S05]  /*10a0*/  IMAD.WIDE R4, R3, 0x4, R4 ;  /* 0x0000000403047825 */ /* 0x002fca00078e0204 */
[----:B0-----:R-:W2:Y:S04]  /*10b0*/  LDG.E R18, desc[UR54][R4.64] ;  /* 0x0000003604127981 */ /* 0x001ea8000c1e1900 */
[----:B------:R-:W2:Y:S02]  /*10c0*/  LDG.E R3, desc[UR54][R4.64+0x4] ;  /* 0x0000043604037981 */ /* 0x000ea4000c1e1900 */
[----:B--2---:R-:W-:-:S07]  /*10d0*/  IMAD.IADD R18, R3, 0x1, -R18 ;  /* 0x0000000103127824 */ /* 0x004fce00078e0a12 */
.L_x_1436:
[----:B------:R-:W-:Y:S01]  /*10e0*/  UMOV UR37, UR51 ;  /* 0x0000003300257c82 */ /* 0x000fe20008000000 */
[----:B------:R-:W-:Y:S01]  /*10f0*/  IMAD R17, R0, R17, RZ ;  /* 0x0000001100117224 */ /* 0x000fe200078e02ff */
[----:B------:R-:W-:Y:S06]  /*1100*/  @!P2 BRA `(.L_x_1437) ;  /* 0x000000000018a947 */ /* 0x000fec0003800000 */
[----:B------:R-:W-:Y:S02]  /*1110*/  ULDC.64 UR8, c[0x0][0xa20] ;  /* 0x0002880000087ab9 */ /* 0x000fe40000000a00 */
[----:B------:R-:W-:-:S06]  /*1120*/  UIMAD.WIDE UR8, UR51, 0x4, UR8 ;  /* 0x00000004330878a5 */ /* 0x000fcc000f8e0208 */
[----:B------:R-:W-:Y:S02]  /*1130*/  IMAD.U32 R4, RZ, RZ, UR8 ;  /* 0x00000008ff047e24 */ /* 0x000fe4000f8e00ff */
[----:B------:R-:W-:-:S05]  /*1140*/  IMAD.U32 R5, RZ, RZ, UR9 ;  /* 0x00000009ff057e24 */ /* 0x000fca000f8e00ff */
[----:B------:R1:W5:Y:S01]  /*1150*/  LDG.E R17, desc[UR54][R4.64] ;  /* 0x0000003604117981 */ /* 0x000362000c1e1900 */
[----:B------:R-:W-:Y:S05]  /*1160*/  BRA `(.L_x_1438) ;  /* 0x0000000000287947 */ /* 0x000fea0003800000 */
.L_x_1437:
[----:B------:R-:W-:Y:S02]  /*1170*/  ULDC.64 UR8, c[0x0][0xa08] ;  /* 0x0002820000087ab9 */ /* 0x000fe40000000a00 */
[----:B------:R-:W-:-:S04]  /*1180*/  ISETP.NE.U32.AND P0, PT, RZ, UR8, PT ;  /* 0x00000008ff007c0c */ /* 0x000fc8000bf05070 */
[----:B------:R-:W-:-:S13]  /*1190*/  ISETP.NE.AND.EX P0, PT, RZ, UR9, PT, P0 ;  /* 0x00000009ff007c0c */ /* 0x000fda000bf05300 */
[----:B------:R-:W-:Y:S05]  /*11a0*/  @!P0 BRA `(.L_x_1438) ;  /* 0x0000000000188947 */ /* 0x000fea0003800000 */
[----:B------:R-:W1:Y:S01]  /*11b0*/  LDC.64 R4, c[0x0][0xa08] ;  /* 0x00028200ff047b82 */ /* 0x000e620000000a00 */
[----:B------:R-:W-:-:S04]  /*11c0*/  IMAD.U32 R3, RZ, RZ, UR51 ;  /* 0x00000033ff037e24 */ /* 0x000fc8000f8e00ff */
[----:B-1----:R-:W-:-:S05]  /*11d0*/  IMAD.WIDE R4, R3, 0x4, R4 ;  /* 0x0000000403047825 */ /* 0x002fca00078e0204 */
[----:B------:R-:W2:Y:S04]  /*11e0*/  LDG.E R17, desc[UR54][R4.64] ;  /* 0x0000003604117981 */ /* 0x000ea8000c1e1900 */
[----:B------:R-:W2:Y:S02]  /*11f0*/  LDG.E R0, desc[UR54][R4.64+0x4] ;  /* 0x0000043604007981 */ /* 0x000ea4000c1e1900 */
[----:B--2---:R-:W-:-:S07]  /*1200*/  IMAD.IADD R17, R0, 0x1, -R17 ;  /* 0x0000000100117824 */ /* 0x004fce00078e0a11 */
.L_x_1438:
[----:B------:R-:W-:Y:S01]  /*1210*/  ULDC.64 UR10, c[0x0][0x990] ;  /* 0x00026400000a7ab9 */ /* 0x000fe20000000a00 */
[----:B------:R-:W-:Y:S01]  /*1220*/  ULDC.64 UR8, c[0x0][0x998] ;  /* 0x0002660000087ab9 */ /* 0x000fe20000000a00 */
[----:B------:R-:W-:Y:S01]  /*1230*/  UISETP.NE.U32.AND UP0, UPT, UR10, URZ, UPT ;  /* 0x0000003f0a00728c */ /* 0x000fe2000bf05070 */
[----:B------:R-:W-:Y:S01]  /*1240*/  IMAD.MOV.U32 R3, RZ, RZ, 0x3f800000 ;  /* 0x3f800000ff037424 */ /* 0x000fe200078e00ff */
[----:B------:R-:W-:Y:S01]  /*1250*/  UISETP.NE.U32.AND UP1, UPT, UR8, URZ, UPT ;  /* 0x0000003f0800728c */ /* 0x000fe2000bf25070 */
[----:B------:R-:W-:Y:S01]  /*1260*/  IMAD.MOV.U32 R0, RZ, RZ, 0x3f800000 ;  /* 0x3f800000ff007424 */ /* 0x000fe200078e00ff */
[----:B------:R-:W-:Y:S02]  /*1270*/  UISETP.NE.AND.EX UP0, UPT, UR11, URZ, UPT, UP0 ;  /* 0x0000003f0b00728c */ /* 0x000fe4000bf05300 */
[----:B------:R-:W-:-:S04]  /*1280*/  UISETP.NE.AND.EX UP1, UPT, UR9, URZ, UPT, UP1 ;  /* 0x0000003f0900728c */ /* 0x000fc8000bf25310 */
[----:B------:R-:W-:Y:S02]  /*1290*/  PLOP3.LUT P0, PT, PT, PT, UP0, 0x80, 0x0 ;  /* 0x000000000000781c */ /* 0x000fe40003f0f008 */
[----:B------:R-:W-:-:S03]  /*12a0*/  PLOP3.LUT P1, PT, PT, PT, UP1, 0x80, 0x0 ;  /* 0x000000000000781c */ /* 0x000fc60003f2f018 */
[----:B------:R-:W-:Y:S02]  /*12b0*/  @UP0 USHF.R.S32.HI UR4, URZ, 0x1f, UR51 ;  /* 0x0000001f3f040899 */ /* 0x000fe40008011433 */
[----:B------:R-:W-:Y:S01]  /*12c0*/  @UP1 USHF.R.S32.HI UR7, URZ, 0x1f, UR51 ;  /* 0x0000001f3f071899 */ /* 0x000fe20008011433 */
[----:B------:R-:W-:Y:S01]  /*12d0*/  @UP0 ULDC.64 UR14, c[0x0][0x9a8] ;  /* 0x00026a00000e0ab9 */ /* 0x000fe20000000a00 */
[----:B------:R-:W-:Y:S01]  /*12e0*/  @UP1 ULDC.64 UR16, c[0x0][0x9b8] ;  /* 0x00026e0000101ab9 */ /* 0x000fe20000000a00 */
[----:B------:R-:W-:Y:S02]  /*12f0*/  @UP0 UIMAD UR4, UR4, UR14, URZ ;  /* 0x0000000e040402a4 */ /* 0x000fe4000f8e023f */
[----:B------:R-:W-:Y:S02]  /*1300*/  @UP1 UIMAD UR7, UR7, UR16, URZ ;  /* 0x00000010070712a4 */ /* 0x000fe4000f8e023f */
[----:B------:R-:W-:Y:S02]  /*1310*/  @UP0 UIMAD.WIDE.U32 UR12, UR51, UR14, URZ ;  /* 0x0000000e330c02a5 */ /* 0x000fe4000f8e003f */
[----:B------:R-:W-:-:S02]  /*1320*/  @UP0 UIMAD UR4, UR51, UR15, UR4 ;  /* 0x0000000f330402a4 */ /* 0x000fc4000f8e0204 */
[----:B------:R-:W-:Y:S02]  /*1330*/  @UP1 UIMAD.WIDE.U32 UR14, UR51, UR16, URZ ;  /* 0x00000010330e12a5 */ /* 0x000fe4000f8e003f */
[----:B------:R-:W-:Y:S02]  /*1340*/  @UP1 UIMAD UR7, UR51, UR17, UR7 ;  /* 0x00000011330712a4 */ /* 0x000fe4000f8e0207 */
[----:B------:R-:W-:Y:S02]  /*1350*/  @UP0 UIADD3 UR13, UR13, UR4, URZ ;  /* 0x000000040d0d0290 */ /* 0x000fe4000fffe03f */
[----:B------:R-:W-:Y:S01]  /*1360*/  @UP1 UIADD3 UR15, UR15, UR7, URZ ;  /* 0x000000070f0f1290 */ /* 0x000fe2000fffe03f */
[----:B------:R-:W-:Y:S01]  /*1370*/  @UP0 ULDC.64 UR16, c[0x0][0x9b0] ;  /* 0x00026c0000100ab9 */ /* 0x000fe20000000a00 */
[----:B------:R-:W-:Y:S01]  /*1380*/  @UP1 ULDC.64 UR18, c[0x0][0x9c0] ;  /* 0x0002700000121ab9 */ /* 0x000fe20000000a00 */
[----:B------:R-:W-:Y:S02]  /*1390*/  @UP0 UIMAD.WIDE.U32 UR12, UR36, UR16, UR12 ;  /* 0x00000010240c02a5 */ /* 0x000fe4000f8e000c */
[----:B------:R-:W-:-:S02]  /*13a0*/  @UP1 UIMAD.WIDE.U32 UR14, UR36, UR18, UR14 ;  /* 0x00000012240e12a5 */ /* 0x000fc4000f8e000e */
[----:B------:R-:W-:Y:S02]  /*13b0*/  @UP0 UIMAD UR7, UR36, UR17, UR13 ;  /* 0x00000011240702a4 */ /* 0x000fe4000f8e020d */
[----:B------:R-:W-:Y:S02]  /*13c0*/  @UP1 UIMAD UR4, UR36, UR19, UR15 ;  /* 0x00000013240412a4 */ /* 0x000fe4000f8e020f */
[----:B------:R-:W-:Y:S02]  /*13d0*/  @UP0 ULEA UR10, UP2, UR12, UR10, 0x2 ;  /* 0x0000000a0c0a0291 */ /* 0x000fe4000f84103f */
[----:B------:R-:W-:Y:S02]  /*13e0*/  @UP1 ULEA UR8, UP3, UR14, UR8, 0x2 ;  /* 0x000000080e081291 */ /* 0x000fe4000f86103f */
[----:B------:R-:W-:Y:S02]  /*13f0*/  @UP0 ULEA.HI.X UR11, UR12, UR11, UR7, 0x2, UP2 ;  /* 0x0000000b0c0b0291 */ /* 0x000fe400090f1407 */
[----:B------:R-:W-:Y:S01]  /*1400*/  @UP1 ULEA.HI.X UR9, UR14, UR9, UR4, 0x2, UP3 ;  /* 0x000000090e091291 */ /* 0x000fe200098f1404 */
[----:B-1----:R-:W-:-:S02]  /*1410*/  IMAD.U32 R4, RZ, RZ, UR10 ;  /* 0x0000000aff047e24 */ /* 0x002fc4000f8e00ff */
[----:B------:R-:W-:Y:S01]  /*1420*/  IMAD.U32 R6, RZ, RZ, UR8 ;  /* 0x00000008ff067e24 */ /* 0x000fe2000f8e00ff */
[----:B------:R-:W-:Y:S01]  /*1430*/  ULDC UR4, c[0x0][0x448] ;  /* 0x0001120000047ab9 */ /* 0x000fe20000000800 */
[----:B------:R-:W-:Y:S02]  /*1440*/  IMAD.U32 R5, RZ, RZ, UR11 ;  /* 0x0000000bff057e24 */ /* 0x000fe4000f8e00ff */
[----:B------:R-:W-:Y:S01]  /*1450*/  IMAD.U32 R7, RZ, RZ, UR9 ;  /* 0x00000009ff077e24 */ /* 0x000fe2000f8e00ff */
[----:B------:R-:W-:Y:S02]  /*1460*/  UISETP.NE.AND UP5, UPT, UR4, 0x1, UPT ;  /* 0x000000010400788c */ /* 0x000fe4000bfa5270 */
[----:B------:R-:W2:Y:S01]  /*1470*/  @P0 LDG.E R3, desc[UR54][R4.64] ;  /* 0x0000003604030981 */ /* 0x000ea2000c1e1900 */
[----:B-----5:R-:W-:Y:S01]  /*1480*/  IMAD.IADD R17, R17, 0x1, -R8 ;  /* 0x0000000111117824 */ /* 0x020fe200078e0a08 */
[----:B------:R-:W-:Y:S02]  /*1490*/  USHF.L.U32 UR38, UR6, 0x7, URZ ;  /* 0x0000000706267899 */ /* 0x000fe4000800063f */
[----:B------:R-:W2:Y:S01]  /*14a0*/  @P1 LDG.E R0, desc[UR54][R6.64] ;  /* 0x0000003606001981 */ /* 0x000ea2000c1e1900 */
[----:B------:R-:W-:Y:S01]  /*14b0*/  ULDC.64 UR6, c[0x0][0x9e0] ;  /* 0x0002780000067ab9 */ /* 0x000fe20000000a00 */
[----:B0-----:R-:W-:Y:S01]  /*14c0*/  IADD3 R8, R17, 0x1, -R18 ;  /* 0x0000000111087810 */ /* 0x001fe20007ffe812 */
[----:B------:R-:W-:-:S02]  /*14d0*/  UIADD3 UR4, UR38, 0x7f, URZ ;  /* 0x0000007f26047890 */ /* 0x000fc4000fffe03f */
[----:B------:R-:W-:Y:S01]  /*14e0*/  @UP5 ULDC UR8, c[0x0][0x44c] ;  /* 0x0001130000085ab9 */ /* 0x000fe20000000800 */
[----:B------:R-:W-:Y:S01]  /*14f0*/  R2UR UR10, R8 ;  /* 0x00000000080a72ca */ /* 0x000fe200000e0000 */
[----:B------:R-:W-:Y:S02]  /*1500*/  UIMAD.WIDE.U32 UR8, UR4, UR8, URZ ;  /* 0x00000008040872a5 */ /* 0x000fe4000f8e003f */
[----:B------:R-:W-:Y:S01]  /*1510*/  UISETP.GE.AND UP4, UPT, UR7, 0x1, UPT ;  /* 0x000000010700788c */ /* 0x000fe2000bf86270 */
[----:B------:R-:W-:Y:S01]  /*1520*/  @UP5 ULDC UR12, c[0x0][0x450] ;  /* 0x00011400000c5ab9 */ /* 0x000fe20000000800 */
[----:B------:R-:W-:Y:S01]  /*1530*/  ULDC UR11, c[0x0][0x988] ;  /* 0x00026200000b7ab9 */ /* 0x000fe20000000800 */
[----:B------:R-:W-:-:S03]  /*1540*/  @UP5 USHF.R.U32.HI UR4, URZ, UR12, UR9 ;  /* 0x0000000c3f045299 */ /* 0x000fc60008011609 */
[----:B------:R-:W-:Y:S01]  /*1550*/  PLOP3.LUT P0, PT, PT, PT, UP4, 0x40, 0x0 ;  /* 0x000000000000781c */ /* 0x000fe20003f0e848 */
[----:B------:R-:W-:Y:S02]  /*1560*/  UP2UR UR53, UPR, URZ, 0x20 ;  /* 0x000000203f357883 */ /* 0x000fe40008000000 */
[----:B------:R-:W-:Y:S02]  /*1570*/  UP2UR UR52, UPR, URZ, 0x10 ;  /* 0x000000103f347883 */ /* 0x000fe40008000000 */
[----:B------:R-:W-:-:S04]  /*1580*/  UIADD3 UR8, UR10, UR4, URZ ;  /* 0x000000040a087290 */ /* 0x000fc8000fffe03f */
[----:B------:R-:W-:Y:S01]  /*1590*/  UIADD3 UR6, UR8, UR6, URZ ;  /* 0x0000000608067290 */ /* 0x000fe2000fffe03f */
[----:B--2---:R-:W-:-:S04]  /*15a0*/  FMUL.FTZ R0, R3, R0 ;  /* 0x0000000003007220 */ /* 0x004fc80000410000 */
        /* <DEDUP_REMOVED lines=14> */
.L_x_1440:
[----:B------:R-:W-:-:S11]  /*1690*/  UISETP.NE.AND UP0, UPT, UR7, 0x1, UPT ;  /* 0x000000010700788c */ /* 0x000fd6000bf05270 */
[----:B------:R-:W-:Y:S02]  /*16a0*/  @UP0 ULDC.64 UR10, c[0x0][0x9e8] ;  /* 0x00027a00000a0ab9 */ /* 0x000fe40000000a00 */
[----:B------:R-:W-:-:S04]  /*16b0*/  UIMAD.WIDE.U32 UR8, UR4, UR10, URZ ;  /* 0x0000000a040872a5 */ /* 0x000fc8000f8e003f */
[----:B------:R-:W-:-:S12]  /*16c0*/  @UP0 USHF.R.U32.HI UR4, URZ, UR11, UR9 ;  /* 0x0000000b3f040299 */ /* 0x000fd80008011609 */
.L_x_1441:
[----:B------:R-:W-:-:S06]  /*16d0*/  UIMAD UR4, UR4, UR7, UR7 ;  /* 0x00000007040472a4 */ /* 0x000fcc000f8e0207 */
[----:B------:R-:W-:-:S07]  /*16e0*/  VIMNMX R0, R0, UR4, PT ;  /* 0x0000000400007c48 */ /* 0x000fce000bfe0100 */
.L_x_1439:
[----:B------:R-:W-:Y:S01]  /*16f0*/  UISETP.NE.AND UP0, UPT, UR53, URZ, UPT ;  /* 0x0000003f3500728c */ /* 0x000fe2000bf05270 */
[C---:B------:R-:W-:Y:S01]  /*1700*/  IMAD.IADD R105, R17.reuse, 0x1, -R18 ;  /* 0x0000000111697824 */ /* 0x040fe200078e0a12 */
[----:B------:R-:W-:Y:S01]  /*1710*/  UMOV UR4, UR38 ;  /* 0x0000002600047c82 */ /* 0x000fe20008000000 */
[----:B------:R-:W-:Y:S02]  /*1720*/  VIADD R3, R0, 0x9f ;  /* 0x0000009f00037836 */ /* 0x000fe40000000000 */
[----:B------:R-:W-:Y:S01]  /*1730*/  VIADD R0, R17, 0x9f ;  /* 0x0000009f11007836 */ /* 0x000fe20000000000 */
        /* <DEDUP_REMOVED lines=28> */
.L_x_1443:
[----:B------:R-:W-:-:S11]  /*1900*/  UISETP.NE.AND UP0, UPT, UR7, 0x1, UPT ;  /* 0x000000010700788c */ /* 0x000fd6000bf05270 */
[----:B------:R-:W-:Y:S02]  /*1910*/  @UP0 ULDC.64 UR10, c[0x0][0x9e8] ;  /* 0x00027a00000a0ab9 */ /* 0x000fe40000000a00 */
[----:B------:R-:W-:-:S04]  /*1920*/  UIMAD.WIDE.U32 UR8, UR4, UR10, URZ ;  /* 0x0000000a040872a5 */ /* 0x000fc8000f8e003f */
[----:B------:R-:W-:-:S12]  /*1930*/  @UP0 USHF.R.U32.HI UR4, URZ, UR11, UR9 ;  /* 0x0000000b3f040299 */ /* 0x000fd80008011609 */
.L_x_1444:
[----:B------:R-:W-:-:S04]  /*1940*/  UIMAD UR4, UR4, UR7, URZ ;  /* 0x00000007040472a4 */ /* 0x000fc8000f8e023f */
[----:B------:R-:W-:-:S04]  /*1950*/  UISETP.LT.AND UP0, UPT, UR6, UR4, UPT ;  /* 0x000000040600728c */ /* 0x000fc8000bf01270 */
[----:B------:R-:W-:-:S12]  /*1960*/  USEL UR6, UR6, UR4, !UP0 ;  /* 0x0000000406067287 */ /* 0x000fd8000c000000 */
.L_x_1442:
[----:B------:R-:W-:-:S04]  /*1970*/  UIMAD.WIDE UR6, UR6, 0x66666667, URZ ;  /* 0x66666667060678a5 */ /* 0x000fc8000f8e023f */
[----:B------:R-:W-:-:S04]  /*1980*/  USHF.R.U32.HI UR4, URZ, 0x1f, UR7 ;  /* 0x0000001f3f047899 */ /* 0x000fc80008011607 */
[----:B------:R-:W-:Y:S02]  /*1990*/  ULEA.HI.SX32 UR7, UR7, UR4, 0x1a ;  /* 0x0000000407077291 */ /* 0x000fe4000f8fd23f */
[----:B------:R-:W-:Y:S02]  /*19a0*/  ULOP3.LUT UR4, UR5, 0xff000000, URZ, 0xc0, !UPT ;  /* 0xff00000005047892 */ /* 0x000fe4000f8ec03f */
[----:B------:R-:W-:Y:S02]  /*19b0*/  UISETP.LT.AND UP0, UPT, URZ, UR7, UPT ;  /* 0x000000073f00728c */ /* 0x000fe4000bf01270 */
[----:B------:R-:W-:Y:S02]  /*19c0*/  ULOP3.LUT UR5, UR5, 0xff0000, URZ, 0xc0, !UPT ;  /* 0x00ff000005057892 */ /* 0x000fe4000f8ec03f */
[----:B------:R-:W-:Y:S02]  /*19d0*/  USEL UR41, URZ, UR7, !UP0 ;  /* 0x000000073f297287 */ /* 0x000fe4000c000000 */
[----:B------:R-:W-:-:S04]  /*19e0*/  USHF.R.U32.HI UR4, URZ, 0x8, UR4 ;  /* 0x000000083f047899 */ /* 0x000fc80008011604 */
[----:B------:R-:W-:Y:S01]  /*19f0*/  ISETP.GT.AND P0, PT, R104, UR41, PT ;  /* 0x0000002968007c0c */ /* 0x000fe2000bf04270 */
[----:B------:R-:W-:-:S03]  /*1a00*/  ULEA.HI UR5, UR5, UR4, URZ, 0x10 ;  /* 0x0000000405057291 */ /* 0x000fc6000f8f803f */
[----:B------:R-:W-:Y:S01]  /*1a10*/  UMOV UR4, URZ ;  /* 0x0000003f00047c82 */ /* 0x000fe20008000000 */
[----:B------:R-:W-:Y:S02]  /*1a20*/  ULOP3.LUT UR40, UR5, 0xff, URZ, 0xc0, !UPT ;  /* 0x000000ff05287892 */ /* 0x000fe4000f8ec03f */
[----:B------:R-:W-:-:S06]  /*1a30*/  USHF.R.U32.HI UR46, URZ, 0x10, UR5 ;  /* 0x000000103f2e7899 */ /* 0x000fcc0008011605 */
[----:B------:R-:W-:Y:S06]  /*1a40*/  @!P0 BRA `(.L_x_1445) ;  /* 0x0000000000988947 */ /* 0x000fec0003800000 */
[----:B------:R-:W-:Y:S01]  /*1a50*/  UISETP.NE.AND UP0, UPT, UR46, URZ, UPT ;  /* 0x0000003f2e00728c */ /* 0x000fe2000bf05270 */
[----:B------:R-:W-:-:S03]  /*1a60*/  ULDC UR4, c[0x0][0x9f0] ;  /* 0x00027c0000047ab9 */ /* 0x000fc60000000800 */
[----:B------:R-:W-:-:S03]  /*1a70*/  USEL UR9, UR46, UR4, UP0 ;  /* 0x000000042e097287 */ /* 0x000fc60008000000 */
[----:B------:R-:W-:-:S03]  /*1a80*/  UMOV UR4, URZ ;  /* 0x0000003f00047c82 */ /* 0x000fc60008000000 */
[----:B------:R-:W-:-:S05]  /*1a90*/  IMAD.U32 R5, RZ, RZ, UR9 ;  /* 0x00000009ff057e24 */ /* 0x000fca000f8e00ff */
        /* <DEDUP_REMOVED lines=33> */
.L_x_1445:
        /* <DEDUP_REMOVED lines=8> */
[----:B------:R-:W-:Y:S01]  /*1d30*/  CS2R R8, SRZ ;  /* 0x0000000000087805 */ /* 0x000fe2000001ff00 */
[----:B------:R-:W-:Y:S01]  /*1d40*/  IMAD.MOV.U32 R25, RZ, RZ, RZ ;  /* 0x000000ffff197224 */ /* 0x000fe200078e00ff */
[----:B------:R-:W-:-:S02]  /*1d50*/  ISETP.GT.AND P1, PT, R104, UR41, PT ;  /* 0x0000002968007c0c */ /* 0x000fc4000bf24270 */
        /* <DEDUP_REMOVED lines=13> */
[----:B------:R-:W-:Y:S01]  /*1e30*/  IMAD.MOV.U32 R58, RZ, RZ, RZ ;  /* 0x000000ffff3a7224 */ /* 0x000fe200078e00ff */
        /* <DEDUP_REMOVED lines=47> */
.L_x_1447:
        /* <DEDUP_REMOVED lines=9> */
.L_x_1654:
[----:B------:R-:W-:Y:S05]  /*21c0*/  @!P0 BRA `(.L_x_1449) ;  /* 0x0000000000048947 */ /* 0x000fea0003800000 */
[----:B------:R-:W-:Y:S01]  /*21d0*/  BPT.TRAP 0x1 ;  /* 0x000000040000795c */ /* 0x000fe20000300000 */
.L_x_1449:
[----:B0-----:R-:W-:Y:S02]  /*21e0*/  IMAD.U32 R3, RZ, RZ, UR47 ;  /* 0x0000002fff037e24 */ /* 0x001fe4000f8e00ff */
[----:B------:R-:W-:-:S03]  /*21f0*/  IMAD.U32 R0, RZ, RZ, UR48 ;  /* 0x00000030ff007e24 */ /* 0x000fc6000f8e00ff */
[----:B------:R-:W-:Y:S02]  /*2200*/  LEA R3, R3, UR43, 0x3 ;  /* 0x0000002b03037c11 */ /* 0x000fe4000f8e18ff */
[----:B------:R-:W-:-:S04]  /*2210*/  SHF.L.U32 R0, R0, 0x1f, RZ ;  /* 0x0000001f00007819 */ /* 0x000fc800000006ff */
[----:B------:R0:W1:Y:S01]  /*2220*/  SYNCS.PHASECHK.TRANS64.TRYWAIT P1, [R3+URZ+0x22830], R0 ;  /* 0x02283000030075a7 */ /* 0x000062000802017f */
[----:B------:R-:W-:Y:S05]  /*2230*/  @!P0 BRA `(.L_x_1450) ;  /* 0x0000000000048947 */ /* 0x000fea0003800000 */
[----:B------:R-:W-:Y:S01]  /*2240*/  BPT.TRAP 0x1 ;  /* 0x000000040000795c */ /* 0x000fe20000300000 */
.L_x_1450:
[----:B-1----:R-:W-:Y:S05]  /*2250*/  @P1 BRA `(.L_x_1451) ;  /* 0x0000000000081947 */ /* 0x002fea0003800000 */
[----:B------:R-:W1:Y:S02]  /*2260*/  SYNCS.PHASECHK.TRANS64.TRYWAIT P1, [R3+URZ+0x22830], R0 ;  /* 0x02283000030075a7 */ /* 0x000e64000802017f */
[----:B-1----:R-:W-:Y:S05]  /*2270*/  @!P1 BRA `(.L_x_1452) ;  /* 0x000001bc00c09947 */ /* 0x002fea0003800000 */
.L_x_1451:
[----:B------:R-:W-:-:S04]  /*2280*/  UIADD3 UR4, UR43, 0x18400, URZ ;  /* 0x000184002b047890 */ /* 0x000fc8000fffe03f */
        /* <DEDUP_REMOVED lines=134> */
.L_x_1453:
[----:B------:R-:W-:Y:S01]  /*2af0*/  UISETP.NE.AND UP1, UPT, UR53, URZ, UPT ;  /* 0x0000003f3500728c */ /* 0x000fe2000bf25270 */
[----:B------:R-:W-:Y:S01]  /*2b00*/  VIADD R5, R22, UR38 ;  /* 0x0000002616057c36 */ /* 0x000fe20008000000 */
[----:B------:R-:W-:Y:S01]  /*2b10*/  R2UR UR6, R3 ;  /* 0x00000000030672ca */ /* 0x000fe200000e0000 */
[----:B01----:R-:W-:Y:S01]  /*2b20*/  IMAD.MOV.U32 R3, RZ, RZ, -0xa0 ;  /* 0xffffff60ff037424 */ /* 0x003fe200078e00ff */
[----:B------:R-:W-:Y:S02]  /*2b30*/  UISETP.NE.AND UP0, UPT, UR52, URZ, UPT ;  /* 0x0000003f3400728c */ /* 0x000fe4000bf05270 */
[----:B------:R-:W-:Y:S01]  /*2b40*/  PLOP3.LUT P1, PT, PT, PT, UP1, 0x80, 0x0 ;  /* 0x000000000000781c */ /* 0x000fe20003f2f018 */
[----:B------:R-:W-:Y:S01]  /*2b50*/  IMAD R6, R104, R3, 0xa1 ;  /* 0x000000a168067424 */ /* 0x000fe200078e0203 */
[----:B------:R-:W-:Y:S01]  /*2b60*/  PLOP3.LUT P2, PT, PT, PT, UP1, 0x80, 0x0 ;  /* 0x000000000000781c */ /* 0x000fe20003f4f018 */
[----:B------:R-:W-:Y:S01]  /*2b70*/  ULDC UR29, c[0x0][0x9dc] ;  /* 0x00027700001d7ab9 */ /* 0x000fe20000000800 */
[----:B------:R-:W-:Y:S01]  /*2b80*/  ULDC UR14, c[0x0][0x9e0] ;  /* 0x00027800000e7ab9 */ /* 0x000fe20000000800 */
[----:B------:R-:W-:Y:S01]  /*2b90*/  @UP1 ULDC UR7, c[0x0][0x44c] ;  /* 0x0001130000071ab9 */ /* 0x000fe20000000800 */
[----:B------:R-:W-:Y:S01]  /*2ba0*/  IADD3 R3, R17, R6, -R19 ;  /* 0x0000000611037210 */ /* 0x000fe20007ffe813 */
[----:B------:R-:W-:-:S02]  /*2bb0*/  VIADD R12, R6, 0xffffffff ;  /* 0xffffffff060c7836 */ /* 0x000fc40000000000 */
[----:B------:R-:W-:Y:S02]  /*2bc0*/  UIADD3 UR6, UR6, 0x22840, URZ ;  /* 0x0002284006067890 */ /* 0x000fe4000fffe03f */
[----:B------:R-:W-:Y:S02]  /*2bd0*/  IMAD.IADD R3, R3, 0x1, -R18 ;  /* 0x0000000103037824 */ /* 0x000fe400078e0a12 */
[----:B------:R-:W-:Y:S01]  /*2be0*/  @P1 IMAD.HI.U32 R0, R5, UR7, RZ ;  /* 0x0000000705001c27 */ /* 0x000fe2000f8e00ff */
[----:B------:R-:W-:Y:S01]  /*2bf0*/  @UP1 ULDC UR7, c[0x0][0x450] ;  /* 0x0001140000071ab9 */ /* 0x000fe20000000800 */
[----:B------:R-:W-:Y:S01]  /*2c00*/  UPRMT UR6, UR42, 0x654, UR6 ;  /* 0x000006542a067896 */ /* 0x000fe20008000006 */
[----:B------:R-:W-:Y:S01]  /*2c10*/  PLOP3.LUT P1, PT, PT, PT, UP0, 0x40, 0x0 ;  /* 0x000000000000781c */ /* 0x000fe20003f2e808 */
[----:B------:R-:W-:Y:S01]  /*2c20*/  VIADD R11, R3, UR14 ;  /* 0x0000000e030b7c36 */ /* 0x000fe20008000000 */
[----:B------:R-:W-:Y:S01]  /*2c30*/  @P2 SHF.R.U32.HI R5, RZ, UR7, R0 ;  /* 0x00000007ff052c19 */ /* 0x000fe20008011600 */
[----:B------:R-:W-:-:S02]  /*2c40*/  IMAD R0, R104, -0xa0, R17 ;  /* 0xffffff6068007824 */ /* 0x000fc400078e0211 */
[----:B------:R-:W-:Y:S02]  /*2c50*/  IMAD.IADD R14, R12, 0x1, -R19 ;  /* 0x000000010c0e7824 */ /* 0x000fe400078e0a13 */
[----:B------:R-:W0:Y:S01]  /*2c60*/  SHFL.IDX PT, R7, R5, RZ, 0x1c1f ;  /* 0x001c1fff05077589 */ /* 0x000e2200000e0000 */
[----:B------:R-:W-:Y:S01]  /*2c70*/  SYNCS.ARRIVE.TRANS64.RED.A1T0 RZ, [UR6], RZ ;  /* 0x000000ffffff79a7 */ /* 0x000fe20008100406 */
[----:B------:R-:W-:Y:S01]  /*2c80*/  ULOP3.LUT UR6, URZ, UR29, URZ, 0x33, !UPT ;  /* 0x0000001d3f067292 */ /* 0x000fe2000f8e333f */
[----:B------:R-:W-:-:S05]  /*2c90*/  IADD3 R8, -R19, 0xa0, R0 ;  /* 0x000000a013087810 */ /* 0x000fca0007ffe100 */
[----:B------:R-:W-:Y:S01]  /*2ca0*/  VIADD R10, R3, UR6 ;  /* 0x00000006030a7c36 */ /* 0x000fe20008000000 */
[----:B0-----:R-:W-:-:S03]  /*2cb0*/  VIADDMNMX R0, R7, R11, R8, PT ;  /* 0x0000000b07007246 */ /* 0x001fc60003800108 */
[----:B------:R-:W-:Y:S01]  /*2cc0*/  IMAD.IADD R3, R10, 0x1, R7 ;  /* 0x000000010a037824 */ /* 0x000fe200078e0207 */
[----:B------:R-:W-:Y:S06]  /*2cd0*/  @P1 BRA `(.L_x_1454) ;  /* 0x00000000005c1947 */ /* 0x000fec0003800000 */
[----:B------:R-:W-:Y:S01]  /*2ce0*/  IADD3 R7, -R18, R17, R7 ;  /* 0x0000001112077210 */ /* 0x000fe20007ffe107 */
        /* <DEDUP_REMOVED lines=12> */
.L_x_1456:
[----:B------:R-:W-:Y:S02]  /*2db0*/  ULDC UR6, c[0x0][0x9e4] ;  /* 0x0002790000067ab9 */ /* 0x000fe40000000800 */
[----:B------:R-:W-:-:S05]  /*2dc0*/  IMAD.U32 R9, RZ, RZ, UR6 ;  /* 0x00000006ff097e24 */ /* 0x000fca000f8e00ff */
[----:B------:R-:W-:-:S13]  /*2dd0*/  ISETP.NE.AND P1, PT, R9, 0x1, PT ;  /* 0x000000010900780c */ /* 0x000fda0003f25270 */
[----:B------:R-:W0:Y:S02]  /*2de0*/  @P1 LDC.64 R20, c[0x0][0x9e8] ;  /* 0x00027a00ff141b82 */ /* 0x000e240000000a00 */
[----:B0-----:R-:W-:-:S05]  /*2df0*/  @P1 IMAD.HI.U32 R6, R7, R20, RZ ;  /* 0x0000001407061227 */ /* 0x001fca00078e00ff */
[----:B------:R-:W-:-:S07]  /*2e00*/  @P1 SHF.R.U32.HI R7, RZ, R21, R6 ;  /* 0x00000015ff071219 */ /* 0x000fce0000011606 */
.L_x_1457:
[----:B------:R-:W-:Y:S05]  /*2e10*/  BSYNC B0 ;  /* 0x0000000000007941 */ /* 0x000fea0003800000 */
.L_x_1455:
[----:B------:R-:W-:-:S05]  /*2e20*/  IMAD R7, R7, R9, R14 ;  /* 0x0000000907077224 */ /* 0x000fca00078e020e */
[----:B------:R-:W-:Y:S02]  /*2e30*/  VIADDMNMX R0, R7, R9, R0, PT ;  /* 0x0000000907007246 */ /* 0x000fe40003800100 */
[----:B------:R-:W-:-:S07]  /*2e40*/  VIMNMX R3, R3, R7, !PT ;  /* 0x0000000703037248 */ /* 0x000fce0007fe0100 */
.L_x_1454:
        /* <DEDUP_REMOVED lines=8> */
[C---:B------:R-:W-:Y:S02]  /*2ed0*/  ISETP.GT.AND P2, PT, R3.reuse, 0x1, !P2 ;  /* 0x000000010300780c */ /* 0x040fe40005744270 */
[----:B------:R-:W-:Y:S02]  /*2ee0*/  ISETP.GE.AND P3, PT, R12, 0x11, PT ;  /* 0x000000110c00780c */ /* 0x000fe40003f66270 */
        /* <DEDUP_REMOVED lines=10> */
[C---:B------:R-:W-:Y:S02]  /*2f90*/  ISETP.LT.OR P2, PT, R0.reuse, 0xa, P2 ;  /* 0x0000000a0000780c */ /* 0x040fe40001741670 */
[----:B------:R-:W-:Y:S02]  /*2fa0*/  ISETP.GT.AND P1, PT, R3, 0x11, !P3 ;  /* 0x000000110300780c */ /* 0x000fe40005f24270 */
[----:B------:R-:W-:Y:S02]  /*2fb0*/  FSEL R93, R93, -INF , !P2 ;  /* 0xff8000005d5d7808 */ /* 0x000fe40005000000 */
[----:B------:R-:W-:Y:S02]  /*2fc0*/  ISETP.LT.OR P1, PT, R0, 0x12, P1 ;  /* 0x000000120000780c */ /* 0x000fe40000f21670 */
[----:B------:R-:W-:Y:S02]  /*2fd0*/  ISETP.GE.AND P2, PT, R12, 0x19, PT ;  /* 0x000000190c00780c */ /* 0x000fe40003f46270 */
[----:B------:R-:W-:-:S02]  /*2fe0*/  FSEL R97, R97, -INF , !P1 ;  /* 0xff80000061617808 */ /* 0x000fc40004800000 */
[C---:B------:R-:W-:Y:S02]  /*2ff0*/  ISETP.GT.AND P1, PT, R3.reuse, 0x18, !P2 ;  /* 0x000000180300780c */ /* 0x040fe40005724270 */
        /* <DEDUP_REMOVED lines=11> */
[C---:B------:R-:W-:Y:S02]  /*30b0*/  ISETP.GT.AND P2, PT, R3.reuse, 0x20, !P1 ;  /* 0x000000200300780c */ /* 0x040fe40004f44270 */
        /* <DEDUP_REMOVED lines=29> */
[C---:B------:R-:W-:Y:S02]  /*3290*/  ISETP.GT.AND P2, PT, R3.reuse, 0x38, !P3 ;  /* 0x000000380300780c */ /* 0x040fe40005f44270 */
        /* <DEDUP_REMOVED lines=145> */
.L_x_1460:
[----:B------:R-:W-:Y:S02]  /*3bb0*/  ULDC UR6, c[0x0][0x9e4] ;  /* 0x0002790000067ab9 */ /* 0x000fe40000000800 */
[----:B------:R-:W-:-:S05]  /*3bc0*/  IMAD.U32 R8, RZ, RZ, UR6 ;  /* 0x00000006ff087e24 */ /* 0x000fca000f8e00ff */
[----:B------:R-:W-:-:S13]  /*3bd0*/  ISETP.NE.AND P6, PT, R8, 0x1, PT ;  /* 0x000000010800780c */ /* 0x000fda0003fc5270 */
[----:B------:R-:W0:Y:S02]  /*3be0*/  @P6 LDC.64 R6, c[0x0][0x9e8] ;  /* 0x00027a00ff066b82 */ /* 0x000e240000000a00 */
[----:B0-----:R-:W-:-:S05]  /*3bf0*/  @P6 IMAD.HI.U32 R6, R5, R6, RZ ;  /* 0x0000000605066227 */ /* 0x001fca00078e00ff */
[----:B------:R-:W-:-:S07]  /*3c00*/  @P6 SHF.R.U32.HI R5, RZ, R7, R6 ;  /* 0x00000007ff056219 */ /* 0x000fce0000011606 */
.L_x_1461:
[----:B------:R-:W-:Y:S05]  /*3c10*/  BSYNC B0 ;  /* 0x0000000000007941 */ /* 0x000fea0003800000 */
.L_x_1459:
[----:B------:R-:W-:-:S05]  /*3c20*/  IMAD R5, R5, R8, R14 ;  /* 0x0000000805057224 */ /* 0x000fca00078e020e */
[----:B------:R-:W-:Y:S02]  /*3c30*/  VIADDMNMX R0, R5, R8, R0, PT ;  /* 0x0000000805007246 */ /* 0x000fe40003800100 */
[----:B------:R-:W-:-:S07]  /*3c40*/  VIMNMX R3, R3, R5, !PT ;  /* 0x0000000503037248 */ /* 0x000fce0007fe0100 */
.L_x_1458:
[----:B------:R-:W-:Y:S01]  /*3c50*/  ISETP.GT.AND P1, PT, R3, 0x20, !P1 ;  /* 0x000000200300780c */ /* 0x000fe20004f24270 */
[----:B------:R-:W-:Y:S01]  /*3c60*/  IMAD.U32 R88, RZ, RZ, UR39 ;  /* 0x00000027ff587e24 */ /* 0x000fe2000f8e00ff */
[----:B------:R-:W-:Y:S01]  /*3c70*/  ISETP.NE.AND P6, PT, R120, RZ, PT ;  /* 0x000000ff7800720c */ /* 0x000fe20003fc5270 */
[----:B------:R-:W-:Y:S01]  /*3c80*/  UISETP.NE.AND UP1, UPT, UR53, URZ, UPT ;  /* 0x0000003f3500728c */ /* 0x000fe2000bf25270 */
[----:B------:R-:W-:Y:S01]  /*3c90*/  ISETP.LT.OR P1, PT, R0, 0x21, P1 ;  /* 0x000000210000780c */ /* 0x000fe20000f21670 */
[----:B------:R-:W-:Y:S01]  /*3ca0*/  UISETP.NE.AND UP0, UPT, UR52, URZ, UPT ;  /* 0x0000003f3400728c */ /* 0x000fe2000bf05270 */
[----:B------:R-:W-:Y:S01]  /*3cb0*/  FMNMX.FTZ R5, R9, R89, !PT ;  /* 0x0000005909057209 */ /* 0x000fe20007810000 */
[----:B------:R-:W-:Y:S01]  /*3cc0*/  UMOV UR10, UR38 ;  /* 0x00000026000a7c82 */ /* 0x000fe20008000000 */
        /* <DEDUP_REMOVED lines=97> */
[C---:B------:R-:W-:Y:S01]  /*42e0*/  ISETP.GT.AND P2, PT, R3.reuse, 0x89, !P2 ;  /* 0x000000890300780c */ /* 0x040fe20005744270 */
        /* <DEDUP_REMOVED lines=14> */
[----:B0-----:R-:W-:Y:S02]  /*43d0*/  FMNMX.FTZ R8, R6, R5, !PT ;  /* 0x0000000506087209 */ /* 0x001fe40007810000 */
[----:B------:R-:W-:Y:S02]  /*43e0*/  ISETP.LT.OR P1, PT, R0, 0x61, P1 ;  /* 0x000000610000780c */ /* 0x000fe40000f21670 */
[----:B------:R-:W-:Y:S01]  /*43f0*/  FSEL R31, R31, -INF , !P2 ;  /* 0xff8000001f1f7808 */ /* 0x000fe20005000000 */
[----:B------:R-:W0:Y:S01]  /*4400*/  SHFL.BFLY PT, R5, R8, 0x1, 0x1f ;  /* 0x0c201f0008057f89 */ /* 0x000e2200000e0000 */
        /* <DEDUP_REMOVED lines=11> */
[----:B------:R-:W-:Y:S02]  /*44c0*/  FSEL R38, R38, -INF , !P5 ;  /* 0xff80000026267808 */ /* 0x000fe40006800000 */
[----:B------:R-:W-:-:S02]  /*44d0*/  ISETP.LT.OR P1, PT, R0, 0x69, P1 ;  /* 0x000000690000780c */ /* 0x000fc40000f21670 */
[----:B0-----:R-:W-:Y:S02]  /*44e0*/  FMNMX.FTZ R5, R8, R5, !PT ;  /* 0x0000000508057209 */ /* 0x001fe40007810000 */
[----:B------:R-:W-:Y:S02]  /*44f0*/  FSEL R46, R46, -INF , !P1 ;  /* 0xff8000002e2e7808 */ /* 0x000fe40004800000 */
[----:B------:R-:W-:Y:S01]  /*4500*/  ISETP.NE.AND P1, PT, R129, RZ, PT ;  /* 0x000000ff8100720c */ /* 0x000fe20003f25270 */
[----:B------:R-:W-:-:S01]  /*4510*/  FFMA.FTZ R88, R5, R88, -8 ;  /* 0xc100000005587423 */ /* 0x000fc20000010058 */
        /* <DEDUP_REMOVED lines=51> */
[----:B------:R-:W-:-:S04]  /*4850*/  ISETP.GT.AND P1, PT, R3, RZ, !P1 ;  /* 0x000000ff0300720c */ /* 0x000fc80004f24270 */
[----:B------:R-:W-:-:S04]  /*4860*/  ISETP.LT.OR P1, PT, R0, 0x1, P1 ;  /* 0x000000010000780c */ /* 0x000fc80000f21670 */
[----:B------:R-:W-:Y:S02]  /*4870*/  FSEL R90, R90, -INF , !P1 ;  /* 0xff8000005a5a7808 */ /* 0x000fe40004800000 */
[----:B------:R-:W-:Y:S02]  /*4880*/  ISETP.GT.AND P1, PT, R3, 0x80, !P6 ;  /* 0x000000800300780c */ /* 0x000fe40007724270 */
[----:B------:R-:W-:Y:S02]  /*4890*/  FMNMX.FTZ R15, R90, R91, !PT ;  /* 0x0000005b5a0f7209 */ /* 0x000fe40007810000 */
[----:B------:R-:W-:Y:S02]  /*48a0*/  ISETP.LT.OR P1, PT, R0, 0x81, P1 ;  /* 0x000000810000780c */ /* 0x000fe40000f21670 */
[----:B------:R-:W-:Y:S02]  /*48b0*/  FMNMX.FTZ R6, R94, R15, !PT ;  /* 0x0000000f5e067209 */ /* 0x000fe40007810000 */
[----:B------:R-:W-:-:S02]  /*48c0*/  FSEL R26, R26, -INF , !P1 ;  /* 0xff8000001a1a7808 */ /* 0x000fc40004800000 */
[----:B------:R-:W-:Y:S02]  /*48d0*/  FMNMX.FTZ R15, R95, R6, !PT ;  /* 0x000000065f0f7209 */ /* 0x000fe40007810000 */
[----:B------:R-:W-:Y:S02]  /*48e0*/  FSETP.NEU.FTZ.AND P1, PT, R5, -INF , PT ;  /* 0xff8000000500780b */ /* 0x000fe40003f3d000 */
[----:B------:R-:W-:Y:S02]  /*48f0*/  FMNMX.FTZ R6, R98, R15, !PT ;  /* 0x0000000f62067209 */ /* 0x000fe40007810000 */
[----:B------:R-:W-:Y:S02]  /*4900*/  FSEL R88, R88, RZ, P1 ;  /* 0x000000ff58587208 */ /* 0x000fe40000800000 */
[----:B------:R-:W-:Y:S02]  /*4910*/  FMNMX.FTZ R21, R99, R6, !PT ;  /* 0x0000000663157209 */ /* 0x000fe40007810000 */
[----:B------:R-:W-:Y:S01]  /*4920*/  ISETP.NE.AND P6, PT, R135, RZ, PT ;  /* 0x000000ff8700720c */ /* 0x000fe20003fc5270 */
[--C-:B------:R-:W-:Y:S01]  /*4930*/  FFMA.FTZ R8, R89, UR39, -R88.reuse ;  /* 0x0000002759087c23 */ /* 0x100fe20008010858 */
[----:B------:R-:W-:Y:S01]  /*4940*/  FMNMX.FTZ R6, R102, R21, !PT ;  /* 0x0000001566067209 */ /* 0x000fe20007810000 */
[--C-:B------:R-:W-:Y:S01]  /*4950*/  FFMA.FTZ R89, R73, UR39, -R88.reuse ;  /* 0x0000002749597c23 */ /* 0x100fe20008010858 */
[----:B------:R-:W-:-:S01]  /*4960*/  FFMA.FTZ R14, R72, UR39, -R88 ;  /* 0x00000027480e7c23 */ /* 0x000fc20008010858 */
[--C-:B------:R-:W-:Y:S01]  /*4970*/  FFMA.FTZ R72, R77, UR39, -R88.reuse ;  /* 0x000000274d487c23 */ /* 0x100fe20008010858 */
[----:B------:R-:W-:Y:S01]  /*4980*/  FMNMX.FTZ R73, R103, R6, !PT ;  /* 0x0000000667497209 */ /* 0x000fe20007810000 */
[----:B------:R0:W-:Y:S01]  /*4990*/  MUFU.EX2 R15, R89 ;  /* 0x00000059000f7308 */ /* 0x0001e20000000800 */
[----:B------:R-:W-:Y:S01]  /*49a0*/  ISETP.GT.AND P1, PT, R3, 0x81, !P6 ;  /* 0x000000810300780c */ /* 0x000fe20007724270 */
[--C-:B------:R-:W-:Y:S01]  /*49b0*/  FFMA.FTZ R7, R9, UR39, -R88.reuse ;  /* 0x0000002709077c23 */ /* 0x100fe20008010858 */
[----:B------:R-:W-:Y:S01]  /*49c0*/  FMNMX.FTZ R6, R74, R73, !PT ;  /* 0x000000494a067209 */ /* 0x000fe20007810000 */
[--C-:B------:R-:W-:Y:S01]  /*49d0*/  FFMA.FTZ R9, R92, UR39, -R88.reuse ;  /* 0x000000275c097c23 */ /* 0x100fe20008010858 */
[----:B------:R-:W-:Y:S01]  /*49e0*/  ISETP.LT.OR P1, PT, R0, 0x82, P1 ;  /* 0x000000820000780c */ /* 0x000fe20000f21670 */
[--C-:B------:R-:W-:Y:S01]  /*49f0*/  FFMA.FTZ R10, R96, UR39, -R88.reuse ;  /* 0x00000027600a7c23 */ /* 0x100fe20008010858 */
[----:B------:R-:W-:Y:S01]  /*4a00*/  FMNMX.FTZ R73, R75, R6, !PT ;  /* 0x000000064b497209 */ /* 0x000fe20007810000 */
[----:B------:R-:W-:Y:S01]  /*4a10*/  MUFU.EX2 R7, R7 ;  /* 0x0000000700077308 */ /* 0x000fe20000000800 */
[----:B0-----:R-:W-:-:S01]  /*4a20*/  FFMA.FTZ R89, R81, UR39, -R88 ;  /* 0x0000002751597c23 */ /* 0x001fc20008010858 */
[----:B------:R-:W-:Y:S01]  /*4a30*/  FSEL R27, R27, -INF , !P1 ;  /* 0xff8000001b1b7808 */ /* 0x000fe20004800000 */
[----:B------:R-:W-:-:S01]  /*4a40*/  FFMA.FTZ R11, R97, UR39, -R88 ;  /* 0x00000027610b7c23 */ /* 0x000fc20008010858 */
[----:B------:R-:W-:Y:S01]  /*4a50*/  FMNMX.FTZ R6, R78, R73, !PT ;  /* 0x000000494e067209 */ /* 0x000fe20007810000 */
[----:B------:R-:W-:-:S01]  /*4a60*/  FFMA.FTZ R84, R84, UR39, -R88 ;  /* 0x0000002754547c23 */ /* 0x000fc20008010858 */
[----:B------:R-:W-:Y:S01]  /*4a70*/  ISETP.NE.AND P1, PT, R13, RZ, PT ;  /* 0x000000ff0d00720c */ /* 0x000fe20003f25270 */
[----:B------:R-:W-:-:S01]  /*4a80*/  FFMA.FTZ R76, R76, UR39, -R88 ;  /* 0x000000274c4c7c23 */ /* 0x000fc20008010858 */
[----:B------:R-:W-:Y:S01]  /*4a90*/  FMNMX.FTZ R77, R79, R6, !PT ;  /* 0x000000064f4d7209 */ /* 0x000fe20007810000 */
[----:B------:R-:W-:Y:S01]  /*4aa0*/  MUFU.EX2 R8, R8 ;  /* 0x0000000800087308 */ /* 0x000fe20000000800 */
[----:B------:R-:W-:Y:S01]  /*4ab0*/  ISETP.GT.AND P1, PT, R3, 0x88, !P1 ;  /* 0x000000880300780c */ /* 0x000fe20004f24270 */
[--C-:B------:R-:W-:Y:S01]  /*4ac0*/  FFMA.FTZ R13, R100, UR39, -R88.reuse ;  /* 0x00000027640d7c23 */ /* 0x100fe20008010858 */
[----:B------:R-:W-:Y:S01]  /*4ad0*/  FMNMX.FTZ R6, R82, R77, !PT ;  /* 0x0000004d52067209 */ /* 0x000fe20007810000 */
[--C-:B------:R-:W-:Y:S01]  /*4ae0*/  FFMA.FTZ R80, R80, UR39, -R88.reuse ;  /* 0x0000002750507c23 */ /* 0x100fe20008010858 */
[----:B------:R-:W-:Y:S01]  /*4af0*/  ISETP.NE.AND P6, PT, R12, RZ, PT ;  /* 0x000000ff0c00720c */ /* 0x000fe20003fc5270 */
[--C-:B------:R-:W-:Y:S01]  /*4b00*/  FFMA.FTZ R12, R93, UR39, -R88.reuse ;  /* 0x000000275d0c7c23 */ /* 0x100fe20008010858 */
[----:B------:R-:W-:Y:S01]  /*4b10*/  FMNMX.FTZ R77, R83, R6, !PT ;  /* 0x00000006534d7209 */ /* 0x000fe20007810000 */
[----:B------:R-:W-:Y:S01]  /*4b20*/  MUFU.EX2 R9, R9 ;  /* 0x0000000900097308 */ /* 0x000fe20000000800 */
[----:B------:R-:W-:Y:S01]  /*4b30*/  ISETP.LT.OR P1, PT, R0, 0x89, P1 ;  /* 0x000000890000780c */ /* 0x000fe20000f21670 */
[--C-:B------:R-:W-:Y:S01]  /*4b40*/  FFMA.FTZ R85, R85, UR39, -R88.reuse ;  /* 0x0000002755557c23 */ /* 0x100fe20008010858 */
[----:B------:R-:W-:Y:S01]  /*4b50*/  FMNMX.FTZ R6, R86, R77, !PT ;  /* 0x0000004d56067209 */ /* 0x000fe20007810000 */
[--C-:B------:R-:W-:Y:S01]  /*4b60*/  FFMA.FTZ R20, R101, UR39, -R88.reuse ;  /* 0x0000002765147c23 */ /* 0x100fe20008010858 */
[----:B------:R-:W-:Y:S01]  /*4b70*/  ISETP.GT.AND P6, PT, R3, 0x99, !P6 ;  /* 0x000000990300780c */ /* 0x000fe200077c4270 */
[--C-:B------:R-:W-:Y:S01]  /*4b80*/  FFMA.FTZ R3, R69, UR39, -R88.reuse ;  /* 0x0000002745037c23 */ /* 0x100fe20008010858 */
[----:B------:R-:W-:Y:S01]  /*4b90*/  FMNMX.FTZ R81, R87, R6, !PT ;  /* 0x0000000657517209 */ /* 0x000fe20007810000 */
[----:B------:R-:W0:Y:S01]  /*4ba0*/  MUFU.EX2 R12, R12 ;  /* 0x0000000c000c7308 */ /* 0x000e220000000800 */
[----:B------:R-:W-:Y:S01]  /*4bb0*/  FSEL R30, R30, -INF , !P1 ;  /* 0xff8000001e1e7808 */ /* 0x000fe20004800000 */
[--C-:B------:R-:W-:Y:S01]  /*4bc0*/  FFMA.FTZ R56, R56, UR39, -R88.reuse ;  /* 0x0000002738387c23 */ /* 0x100fe20008010858 */
[----:B------:R-:W-:Y:S01]  /*4bd0*/  FMNMX.FTZ R6, R58, R81, !PT ;  /* 0x000000513a067209 */ /* 0x000fe20007810000 */
        /* <DEDUP_REMOVED lines=8> */
[----:B------:R-:W-:Y:S01]  /*4c60*/  MUFU.EX2 R10, R10 ;  /* 0x0000000a000a7308 */ /* 0x000fe20000000800 */
[----:B------:R-:W-:-:S01]  /*4c70*/  FFMA.FTZ R60, R60, UR39, -R88 ;  /* 0x000000273c3c7c23 */ /* 0x000fc20008010858 */
[--C-:B------:R-:W-:Y:S01]  /*4c80*/  FFMA.FTZ R61, R61, UR39, -R88.reuse ;  /* 0x000000273d3d7c23 */ /* 0x100fe20008010858 */
[----:B------:R-:W-:Y:S01]  /*4c90*/  FMNMX.FTZ R81, R63, R6, !PT ;  /* 0x000000063f517209 */ /* 0x000fe20007810000 */
[--C-:B------:R-:W-:Y:S01]  /*4ca0*/  FFMA.FTZ R64, R64, UR39, -R88.reuse ;  /* 0x0000002740407c23 */ /* 0x100fe20008010858 */
[----:B------:R-:W-:-:S01]  /*4cb0*/  FFMA.FTZ R65, R65, UR39, -R88 ;  /* 0x0000002741417c23 */ /* 0x000fc20008010858 */
        /* <DEDUP_REMOVED lines=22> */
[----:B------:R-:W-:Y:S01]  /*4e20*/  FFMA.FTZ R37, R37, UR39, -R88 ;  /* 0x0000002725257c23 */ /* 0x000fe20008010858 */
[----:B0-----:R-:W-:-:S02]  /*4e30*/  F2FP.SATFINITE.E4M3.F32.PACK_AB_MERGE_C R184, R12, R9, RZ ;  /* 0x000000090cb8723e */ /* 0x001fc400048070ff */
[----:B------:R-:W-:Y:S01]  /*4e40*/  FMNMX.FTZ R6, R46, R81, !PT ;  /* 0x000000512e067209 */ /* 0x000fe20007810000 */
[----:B------:R-:W-:Y:S01]  /*4e50*/  MUFU.EX2 R76, R89 ;  /* 0x00000059004c7308 */ /* 0x000fe20000000800 */
[----:B------:R-:W-:Y:S02]  /*4e60*/  F2FP.SATFINITE.E4M3.F32.PACK_AB_MERGE_C R184, R8, R7, R184 ;  /* 0x0000000708b8723e */ /* 0x000fe400048070b8 */
        /* <DEDUP_REMOVED lines=11> */
[----:B------:R-:W0:Y:S03]  /*4f20*/  MUFU.EX2 R20, R20 ;  /* 0x0000001400147308 */ /* 0x000e260000000800 */
[----:B------:R-:W-:-:S04]  /*4f30*/  FMNMX.FTZ R69, R31, R6, !PT ;  /* 0x000000061f457209 */ /* 0x000fc80007810000 */
[----:B------:R-:W-:Y:S01]  /*4f40*/  FMNMX.FTZ R6, R34, R69, !PT ;  /* 0x0000004522067209 */ /* 0x000fe20007810000 */
[----:B------:R-:W-:Y:S03]  /*4f50*/  MUFU.EX2 R14, R14 ;  /* 0x0000000e000e7308 */ /* 0x000fe60000000800 */
[----:B------:R-:W-:-:S04]  /*4f60*/  FMNMX.FTZ R69, R35, R6, !PT ;  /* 0x0000000623457209 */ /* 0x000fc80007810000 */
[----:B------:R-:W-:Y:S01]  /*4f70*/  FMNMX.FTZ R6, R38, R69, !PT ;  /* 0x0000004526067209 */ /* 0x000fe20007810000 */
[----:B------:R-:W-:Y:S01]  /*4f80*/  MUFU.EX2 R72, R72 ;  /* 0x0000004800487308 */ /* 0x000fe20000000800 */
[----:B0-----:R-:W-:Y:S02]  /*4f90*/  F2FP.SATFINITE.E4M3.F32.PACK_AB_MERGE_C R186, R20, R13, RZ ;  /* 0x0000000d14ba723e */ /* 0x001fe400048070ff */
[----:B------:R-:W-:Y:S02]  /*4fa0*/  FMNMX.FTZ R6, R39, R6, !PT ;  /* 0x0000000627067209 */ /* 0x000fe40007810000 */
[----:B------:R-:W-:-:S03]  /*4fb0*/  F2FP.SATFINITE.E4M3.F32.PACK_AB_MERGE_C R186, R11, R10, R186 ;  /* 0x0000000a0bba723e */ /* 0x000fc600048070ba */
[----:B------:R-:W0:Y:S01]  /*4fc0*/  SHFL.BFLY PT, R69, R6, 0x2, 0x1f ;  /* 0x0c401f0006457f89 */ /* 0x000e2200000e0000 */
        /* <DEDUP_REMOVED lines=10> */
[----:B------:R-:W-:-:S03]  /*5070*/  IMAD.U32 R69, RZ, RZ, UR39 ;  /* 0x00000027ff457e24 */ /* 0x000fc6000f8e00ff */
[C---:B------:R-:W-:Y:S01]  /*5080*/  FSETP.NEU.FTZ.AND P1, PT, R6.reuse, -INF , PT ;  /* 0xff8000000600780b */ /* 0x040fe20003f3d000 */
[----:B------:R-:W-:-:S02]  /*5090*/  FFMA.FTZ R69, R6, R69, -8 ;  /* 0xc100000006457423 */ /* 0x000fc40000010045 */
[----:B------:R-:W-:Y:S03]  /*50a0*/  MUFU.EX2 R65, R65 ;  /* 0x0000004100417308 */ /* 0x000fe60000000800 */
[----:B------:R-:W-:Y:S02]  /*50b0*/  FSEL R69, R69, RZ, P1 ;  /* 0x000000ff45457208 */ /* 0x000fe40000800000 */
[----:B------:R-:W-:-:S03]  /*50c0*/  PLOP3.LUT P1, PT, PT, PT, UP0, 0x40, 0x0 ;  /* 0x000000000000781c */ /* 0x000fc60003f2e808 */
        /* <DEDUP_REMOVED lines=12> */
[----:B------:R-:W-:Y:S01]  /*5190*/  FADD.FTZ R66, R7, R8 ;  /* 0x0000000807427221 */ /* 0x000fe20000010000 */
[----:B------:R-:W-:-:S01]  /*51a0*/  FFMA.FTZ R83, R87, UR39, -R69 ;  /* 0x0000002757537c23 */ /* 0x000fc20008010845 */
[--C-:B------:R-:W-:Y:S01]  /*51b0*/  FFMA.FTZ R89, R95, UR39, -R69.reuse ;  /* 0x000000275f597c23 */ /* 0x100fe20008010845 */
[----:B------:R-:W-:-:S01]  /*51c0*/  FFMA.FTZ R87, R63, UR39, -R69 ;  /* 0x000000273f577c23 */ /* 0x000fc20008010845 */
[----:B------:R-:W-:Y:S01]  /*51d0*/  FFMA.FTZ R63, R67, UR39, -R69 ;  /* 0x00000027433f7c23 */ /* 0x000fe20008010845 */
[----:B------:R-:W-:-:S01]  /*51e0*/  FADD.FTZ R67, R9, R66 ;  /* 0x0000004209437221 */ /* 0x000fc20000010000 */
        /* <DEDUP_REMOVED lines=10> */
[----:B------:R-:W-:Y:S01]  /*5290*/  FFMA.FTZ R58, R58, UR39, -R69 ;  /* 0x000000273a3a7c23 */ /* 0x000fe20008010845 */
[----:B------:R-:W-:-:S01]  /*52a0*/  FADD.FTZ R66, R11, R66 ;  /* 0x000000420b427221 */ /* 0x000fc20000010000 */
[--C-:B------:R-:W-:Y:S01]  /*52b0*/  FFMA.FTZ R59, R59, UR39, -R69.reuse ;  /* 0x000000273b3b7c23 */ /* 0x100fe20008010845 */
[----:B------:R-:W-:-:S01]  /*52c0*/  FFMA.FTZ R70, R70, UR39, -R69 ;  /* 0x0000002746467c23 */ /* 0x000fc20008010845 */
[----:B------:R-:W-:Y:S01]  /*52d0*/  FFMA.FTZ R71, R71, UR39, -R69 ;  /* 0x0000002747477c23 */ /* 0x000fe20008010845 */
[----:B------:R-:W-:-:S01]  /*52e0*/  FADD.FTZ R95, R13, R66 ;  /* 0x000000420d5f7221 */ /* 0x000fc20000010000 */
[----:B------:R-:W2:Y:S01]  /*52f0*/  MUFU.EX2 R89, R89 ;  /* 0x0000005900597308 */ /* 0x000ea20000000800 */
[----:B0-----:R-:W-:-:S01]  /*5300*/  FADD.FTZ R67, R52, R81 ;  /* 0x0000005134437221 */ /* 0x001fc20000010000 */
[----:B------:R-:W-:Y:S01]  /*5310*/  FFMA.FTZ R42, R42, UR39, -R69 ;  /* 0x000000272a2a7c23 */ /* 0x000fe20008010845 */
[----:B------:R-:W-:-:S01]  /*5320*/  FADD.FTZ R95, R20, R95 ;  /* 0x0000005f145f7221 */ /* 0x000fc20000010000 */
[--C-:B------:R-:W-:Y:S01]  /*5330*/  FFMA.FTZ R43, R43, UR39, -R69.reuse ;  /* 0x000000272b2b7c23 */ /* 0x100fe20008010845 */
[----:B------:R-:W-:-:S01]  /*5340*/  FFMA.FTZ R46, R46, UR39, -R69 ;  /* 0x000000272e2e7c23 */ /* 0x000fc20008010845 */
[----:B------:R-:W-:Y:S01]  /*5350*/  FFMA.FTZ R47, R47, UR39, -R69 ;  /* 0x000000272f2f7c23 */ /* 0x000fe20008010845 */
[----:B------:R-:W-:-:S01]  /*5360*/  FADD.FTZ R94, R14, R95 ;  /* 0x0000005f0e5e7221 */ /* 0x000fc20000010000 */
[----:B------:R-:W0:Y:S01]  /*5370*/  MUFU.EX2 R85, R85 ;  /* 0x0000005500557308 */ /* 0x000e220000000800 */
[----:B-1----:R-:W-:-:S01]  /*5380*/  FADD.FTZ R66, R84, R67 ;  /* 0x0000004354427221 */ /* 0x002fc20000010000 */
[----:B------:R-:W-:Y:S01]  /*5390*/  FFMA.FTZ R50, R50, UR39, -R69 ;  /* 0x0000002732327c23 */ /* 0x000fe20008010845 */
[----:B------:R-:W-:-:S01]  /*53a0*/  FADD.FTZ R94, R15, R94 ;  /* 0x0000005e0f5e7221 */ /* 0x000fc20000010000 */
[--C-:B------:R-:W-:Y:S01]  /*53b0*/  FFMA.FTZ R51, R51, UR39, -R69.reuse ;  /* 0x0000002733337c23 */ /* 0x100fe20008010845 */
[----:B------:R-:W-:-:S01]  /*53c0*/  FFMA.FTZ R54, R54, UR39, -R69 ;  /* 0x0000002736367c23 */ /* 0x000fc20008010845 */
[----:B------:R-:W-:Y:S01]  /*53d0*/  FFMA.FTZ R55, R55, UR39, -R69 ;  /* 0x0000002737377c23 */ /* 0x000fe20008010845 */
[----:B------:R-:W-:-:S01]  /*53e0*/  FADD.FTZ R95, R21, R94 ;  /* 0x0000005e155f7221 */ /* 0x000fc20000010000 */
[----:B------:R-:W1:Y:S01]  /*53f0*/  MUFU.EX2 R88, R88 ;  /* 0x0000005800587308 */ /* 0x000e620000000800 */
[----:B--2---:R-:W-:-:S01]  /*5400*/  FADD.FTZ R66, R89, R66 ;  /* 0x0000004259427221 */ /* 0x004fc20000010000 */
        /* <DEDUP_REMOVED lines=8> */
[--C-:B------:R-:W-:Y:S01]  /*5490*/  FFMA.FTZ R34, R34, UR39, -R69.reuse ;  /* 0x0000002722227c23 */ /* 0x100fe20008010845 */
[----:B------:R-:W-:-:S01]  /*54a0*/  FFMA.FTZ R35, R35, UR39, -R69 ;  /* 0x0000002723237c23 */ /* 0x000fc20008010845 */
[--C-:B------:R-:W-:Y:S01]  /*54b0*/  FFMA.FTZ R38, R38, UR39, -R69.reuse ;  /* 0x0000002726267c23 */ /* 0x100fe20008010845 */
[----:B------:R-:W-:-:S01]  /*54c0*/  FFMA.FTZ R39, R39, UR39, -R69 ;  /* 0x0000002727277c23 */ /* 0x000fc20008010845 */
[----:B------:R-:W-:-:S02]  /*54d0*/  F2FP.SATFINITE.E4M3.F32.PACK_AB_MERGE_C R21, R72, R21, RZ ;  /* 0x000000154815723e */ /* 0x000fc400048070ff */
[----:B------:R-:W0:Y:S01]  /*54e0*/  MUFU.EX2 R91, R91 ;  /* 0x0000005b005b7308 */ /* 0x000e220000000800 */
[----:B-1----:R-:W-:-:S01]  /*54f0*/  FADD.FTZ R67, R88, R67 ;  /* 0x0000004358437221 */ /* 0x002fc20000010000 */
[----:B------:R-:W-:Y:S02]  /*5500*/  F2FP.SATFINITE.E4M3.F32.PACK_AB_MERGE_C R84, R89, R84, RZ ;  /* 0x000000545954723e */ /* 0x000fe400048070ff */
[----:B------:R-:W-:Y:S02]  /*5510*/  F2FP.SATFINITE.E4M3.F32.PACK_AB_MERGE_C R180, R15, R14, R21 ;  /* 0x0000000e0fb4723e */ /* 0x000fe40004807015 */
[----:B------:R-:W-:Y:S02]  /*5520*/  F2FP.SATFINITE.E4M3.F32.PACK_AB_MERGE_C R185, R81, R52, R84 ;  /* 0x0000003451b9723e */ /* 0x000fe40004807054 */
[----:B------:R-:W1:Y:S01]  /*5530*/  MUFU.EX2 R74, R74 ;  /* 0x0000004a004a7308 */ /* 0x000e620000000800 */
[----:B--2---:R-:W-:-:S07]  /*5540*/  FADD.FTZ R12, R90, R67 ;  /* 0x000000435a0c7221 */ /* 0x004fce0000010000 */
[----:B------:R-:W2:Y:S01]  /*5550*/  MUFU.EX2 R75, R75 ;  /* 0x0000004b004b7308 */ /* 0x000ea20000000800 */
[----:B0-----:R-:W-:-:S01]  /*5560*/  FADD.FTZ R7, R91, R12 ;  /* 0x0000000c5b077221 */ /* 0x001fc20000010000 */
[----:B------:R-:W-:Y:S01]  /*5570*/  FADD.FTZ R12, R76, R13 ;  /* 0x0000000d4c0c7221 */ /* 0x000fe20000010000 */
[----:B------:R-:W-:-:S03]  /*5580*/  F2FP.SATFINITE.E4M3.F32.PACK_AB_MERGE_C R90, R91, R90, RZ ;  /* 0x0000005a5b5a723e */ /* 0x000fc600048070ff */
[----:B------:R-:W-:Y:S01]  /*5590*/  FADD.FTZ R11, R77, R12 ;  /* 0x0000000c4d0b7221 */ /* 0x000fe20000010000 */
[----:B------:R-:W-:Y:S01]  /*55a0*/  F2FP.SATFINITE.E4M3.F32.PACK_AB_MERGE_C R77, R80, R77, RZ ;  /* 0x0000004d504d723e */ /* 0x000fe200048070ff */
[----:B------:R-:W0:Y:S01]  /*55b0*/  MUFU.EX2 R92, R92 ;  /* 0x0000005c005c7308 */ /* 0x000e220000000800 */
[----:B-1----:R-:W-:-:S01]  /*55c0*/  FADD.FTZ R8, R74, R7 ;  /* 0x000000074a087221 */ /* 0x002fc20000010000 */
[----:B------:R-:W-:Y:S01]  /*55d0*/  FADD.FTZ R11, R80, R11 ;  /* 0x0000000b500b7221 */ /* 0x000fe20000010000 */
[----:B------:R-:W-:Y:S02]  /*55e0*/  F2FP.SATFINITE.E4M3.F32.PACK_AB_MERGE_C R182, R76, R73, R77 ;  /* 0x000000494cb6723e */ /* 0x000fe4000480704d */
[----:B------:R-:W-:Y:S01]  /*55f0*/  F2FP.SATFINITE.E4M3.F32.PACK_AB_MERGE_C R187, R88, R85, R90 ;  /* 0x0000005558bb723e */ /* 0x000fe2000480705a */
[----:B------:R-:W-:-:S02]  /*5600*/  FADD.FTZ R10, R56, R11 ;  /* 0x0000000b380a7221 */ /* 0x000fc40000010000 */
[----:B------:R-:W1:Y:S01]  /*5610*/  MUFU.EX2 R93, R93 ;  /* 0x0000005d005d7308 */ /* 0x000e620000000800 */
[----:B--2---:R-:W-:-:S01]  /*5620*/  FADD.FTZ R7, R75, R8 ;  /* 0x000000084b077221 */ /* 0x004fc20000010000 */
[----:B------:R-:W-:Y:S01]  /*5630*/  FADD.FTZ R11, R57, R10 ;  /* 0x0000000a390b7221 */ /* 0x000fe20000010000 */
[----:B------:R-:W-:-:S03]  /*5640*/  F2FP.SATFINITE.E4M3.F32.PACK_AB_MERGE_C R10, R61, R60, RZ ;  /* 0x0000003c3d0a723e */ /* 0x000fc600048070ff */
[----:B------:R-:W-:Y:S01]  /*5650*/  FADD.FTZ R60, R60, R11 ;  /* 0x0000000b3c3c7221 */ /* 0x000fe20000010000 */
[----:B------:R-:W-:Y:S01]  /*5660*/  F2FP.SATFINITE.E4M3.F32.PACK_AB_MERGE_C R176, R57, R56, R10 ;  /* 0x0000003839b0723e */ /* 0x000fe2000480700a */
[----:B------:R-:W2:Y:S01]  /*5670*/  MUFU.EX2 R78, R78 ;  /* 0x0000004e004e7308 */ /* 0x000ea20000000800 */
[----:B0-----:R-:W-:-:S01]  /*5680*/  FADD.FTZ R8, R92, R7 ;  /* 0x000000075c087221 */ /* 0x001fc20000010000 */
[----:B------:R-:W-:Y:S01]  /*5690*/  FADD.FTZ R61, R61, R60 ;  /* 0x0000003c3d3d7221 */ /* 0x000fe20000010000 */
[----:B------:R-:W-:-:S03]  /*56a0*/  F2FP.SATFINITE.E4M3.F32.PACK_AB_MERGE_C R11, R3, R68, RZ ;  /* 0x00000044030b723e */ /* 0x000fc600048070ff */
[----:B------:R-:W-:Y:S01]  /*56b0*/  FADD.FTZ R10, R64, R61 ;  /* 0x0000003d400a7221 */ /* 0x000fe20000010000 */
[----:B------:R-:W-:Y:S01]  /*56c0*/  F2FP.SATFINITE.E4M3.F32.PACK_AB_MERGE_C R178, R65, R64, R11 ;  /* 0x0000004041b2723e */ /* 0x000fe2000480700b */
[----:B------:R-:W0:Y:S01]  /*56d0*/  MUFU.EX2 R79, R79 ;  /* 0x0000004f004f7308 */ /* 0x000e220000000800 */
[----:B-1----:R-:W-:-:S01]  /*56e0*/  FADD.FTZ R7, R93, R8 ;  /* 0x000000085d077221 */ /* 0x002fc20000010000 */
[----:B------:R-:W-:Y:S01]  /*56f0*/  FADD.FTZ R65, R65, R10 ;  /* 0x0000000a41417221 */ /* 0x000fe20000010000 */
[----:B------:R-:W-:-:S03]  /*5700*/  F2FP.SATFINITE.E4M3.F32.PACK_AB_MERGE_C R92, R93, R92, RZ ;  /* 0x0000005c5d5c723e */ /* 0x000fc600048070ff */
[----:B------:R-:W-:Y:S01]  /*5710*/  FADD.FTZ R68, R68, R65 ;  /* 0x0000004144447221 */ /* 0x000fe20000010000 */
[----:B------:R-:W-:Y:S01]  /*5720*/  F2FP.SATFINITE.E4M3.F32.PACK_AB_MERGE_C R181, R75, R74, R92 ;  /* 0x0000004a4bb5723e */ /* 0x000fe2000480705c */
        /* <DEDUP_REMOVED lines=17> */
[----:B0-----:R-:W-:-:S01]  /*5840*/  FADD.FTZ R7, R87, R8 ;  /* 0x0000000857077221 */ /* 0x001fc20000010000 */
[----:B------:R-:W-:-:S04]  /*5850*/  F2FP.SATFINITE.E4M3.F32.PACK_AB_MERGE_C R86, R87, R86, RZ ;  /* 0x000000565756723e */ /* 0x000fc800048070ff */
[----:B------:R-:W-:Y:S02]  /*5860*/  F2FP.SATFINITE.E4M3.F32.PACK_AB_MERGE_C R177, R59, R58, R86 ;  /* 0x0000003a3bb1723e */ /* 0x000fe40004807056 */
[----:B------:R-:W0:Y:S01]  /*5870*/  MUFU.EX2 R63, R63 ;  /* 0x0000003f003f7308 */ /* 0x000e220000000800 */
[----:B-1----:R-:W-:-:S01]  /*5880*/  FADD.FTZ R8, R62, R7 ;  /* 0x000000073e087221 */ /* 0x002fc20000010000 */
[----:B------:R-:W-:-:S06]  /*5890*/  FADD.FTZ R7, R3, R68 ;  /* 0x0000004403077221 */ /* 0x000fcc0000010000 */
[----:B------:R-:W-:Y:S01]  /*58a0*/  MUFU.EX2 R40, R40 ;  /* 0x0000002800287308 */ /* 0x000fe20000000800 */
[----:B--2---:R-:W-:-:S07]  /*58b0*/  F2FP.SATFINITE.E4M3.F32.PACK_AB_MERGE_C R10, R45, R0, RZ ;  /* 0x000000002d0a723e */ /* 0x004fce00048070ff */
[----:B------:R-:W1:Y:S01]  /*58c0*/  MUFU.EX2 R41, R41 ;  /* 0x0000002900297308 */ /* 0x000e620000000800 */
[----:B0-----:R-:W-:-:S07]  /*58d0*/  FADD.FTZ R3, R63, R8 ;  /* 0x000000083f037221 */ /* 0x001fce0000010000 */
[----:B------:R-:W0:Y:S08]  /*58e0*/  MUFU.EX2 R70, R70 ;  /* 0x0000004600467308 */ /* 0x000e300000000800 */
[----:B------:R-:W2:Y:S01]  /*58f0*/  MUFU.EX2 R71, R71 ;  /* 0x0000004700477308 */ /* 0x000ea20000000800 */
[----:B-1----:R-:W-:Y:S01]  /*5900*/  F2FP.SATFINITE.E4M3.F32.PACK_AB_MERGE_C R172, R41, R40, R10 ;  /* 0x0000002829ac723e */ /* 0x002fe2000480700a */
[----:B------:R-:W-:Y:S01]  /*5910*/  FADD.FTZ R40, R40, R7 ;  /* 0x0000000728287221 */ /* 0x000fe20000010000 */
[----:B------:R-:W-:-:S03]  /*5920*/  VIADD R10, R104, 0xfffffffe ;  /* 0xfffffffe680a7836 */ /* 0x000fc60000000000 */
[----:B------:R-:W-:Y:S02]  /*5930*/  FADD.FTZ R41, R41, R40 ;  /* 0x0000002829297221 */ /* 0x000fe40000010000 */
[----:B------:R-:W1:Y:S01]  /*5940*/  MUFU.EX2 R42, R42 ;  /* 0x0000002a002a7308 */ /* 0x000e620000000800 */
[----:B0-----:R-:W-:-:S07]  /*5950*/  FADD.FTZ R8, R70, R3 ;  /* 0x0000000346087221 */ /* 0x001fce0000010000 */
[----:B------:R-:W0:Y:S01]  /*5960*/  MUFU.EX2 R9, R43 ;  /* 0x0000002b00097308 */ /* 0x000e220000000800 */
[----:B--2---:R-:W-:-:S01]  /*5970*/  FADD.FTZ R3, R71, R8 ;  /* 0x0000000847037221 */ /* 0x004fc20000010000 */
[----:B------:R-:W-:Y:S01]  /*5980*/  FADD.FTZ R8, R0, R41 ;  /* 0x0000002900087221 */ /* 0x000fe20000010000 */
[----:B------:R-:W-:-:S03]  /*5990*/  F2FP.SATFINITE.E4M3.F32.PACK_AB_MERGE_C R70, R71, R70, RZ ;  /* 0x000000464746723e */ /* 0x000fc600048070ff */
[----:B------:R-:W-:Y:S01]  /*59a0*/  FADD.FTZ R45, R45, R8 ;  /* 0x000000082d2d7221 */ /* 0x000fe20000010000 */
[----:B------:R-:W-:Y:S01]  /*59b0*/  F2FP.SATFINITE.E4M3.F32.PACK_AB_MERGE_C R179, R63, R62, R70 ;  /* 0x0000003e3fb3723e */ /* 0x000fe20004807046 */
[----:B------:R-:W2:Y:S01]  /*59c0*/  MUFU.EX2 R46, R46 ;  /* 0x0000002e002e7308 */ /* 0x000ea20000000800 */
[----:B-1----:R-:W-:-:S07]  /*59d0*/  FADD.FTZ R0, R42, R3 ;  /* 0x000000032a007221 */ /* 0x002fce0000010000 */
[----:B------:R-:W-:Y:S01]  /*59e0*/  MUFU.EX2 R48, R48 ;  /* 0x0000003000307308 */ /* 0x000fe20000000800 */
[----:B0-----:R-:W-:-:S07]  /*59f0*/  FADD.FTZ R3, R9, R0 ;  /* 0x0000000009037221 */ /* 0x001fce0000010000 */
[----:B------:R-:W0:Y:S01]  /*5a00*/  MUFU.EX2 R53, R53 ;  /* 0x0000003500357308 */ /* 0x000e220000000800 */
[----:B--2---:R-:W-:-:S07]  /*5a10*/  FADD.FTZ R0, R46, R3 ;  /* 0x000000032e007221 */ /* 0x004fce0000010000 */
[----:B------:R-:W1:Y:S08]  /*5a20*/  MUFU.EX2 R47, R47 ;  /* 0x0000002f002f7308 */ /* 0x000e700000000800 */
[----:B------:R-:W-:Y:S01]  /*5a30*/  MUFU.EX2 R44, R44 ;  /* 0x0000002c002c7308 */ /* 0x000fe20000000800 */
[----:B0-----:R-:W-:-:S07]  /*5a40*/  F2FP.SATFINITE.E4M3.F32.PACK_AB_MERGE_C R7, R53, R48, RZ ;  /* 0x000000303507723e */ /* 0x001fce00048070ff */
[----:B------:R-:W0:Y:S01]  /*5a50*/  MUFU.EX2 R49, R49 ;  /* 0x0000003100317308 */ /* 0x000e220000000800 */
[C---:B-1----:R-:W-:Y:S01]  /*5a60*/  F2FP.SATFINITE.E4M3.F32.PACK_AB_MERGE_C R46, R47.reuse, R46, RZ ;  /* 0x0000002e2f2e723e */ /* 0x042fe200048070ff */
[----:B------:R-:W-:-:S03]  /*5a70*/  FADD.FTZ R47, R47, R0 ;  /* 0x000000002f2f7221 */ /* 0x000fc60000010000 */
[----:B------:R-:W-:-:S03]  /*5a80*/  F2FP.SATFINITE.E4M3.F32.PACK_AB_MERGE_C R173, R9, R42, R46 ;  /* 0x0000002a09ad723e */ /* 0x000fc6000480702e */
[----:B------:R-:W-:Y:S08]  /*5a90*/  MUFU.EX2 R28, R28 ;  /* 0x0000001c001c7308 */ /* 0x000ff00000000800 */
[----:B------:R-:W1:Y:S01]  /*5aa0*/  MUFU.EX2 R29, R29 ;  /* 0x0000001d001d7308 */ /* 0x000e620000000800 */
[----:B0-----:R-:W-:Y:S01]  /*5ab0*/  F2FP.SATFINITE.E4M3.F32.PACK_AB_MERGE_C R174, R49, R44, R7 ;  /* 0x0000002c31ae723e */ /* 0x001fe20004807007 */
[----:B------:R-:W-:-:S04]  /*5ac0*/  FADD.FTZ R44, R44, R45 ;  /* 0x0000002d2c2c7221 */ /* 0x000fc80000010000 */
[----:B------:R-:W-:Y:S02]  /*5ad0*/  FADD.FTZ R49, R49, R44 ;  /* 0x0000002c31317221 */ /* 0x000fe40000010000 */
[----:B------:R-:W0:Y:S02]  /*5ae0*/  MUFU.EX2 R50, R50 ;  /* 0x0000003200327308 */ /* 0x000e240000000800 */
[----:B------:R-:W-:-:S04]  /*5af0*/  FADD.FTZ R48, R48, R49 ;  /* 0x0000003130307221 */ /* 0x000fc80000010000 */
[----:B------:R-:W-:Y:S02]  /*5b00*/  FADD.FTZ R53, R53, R48 ;  /* 0x0000003035357221 */ /* 0x000fe40000010000 */
[----:B------:R-:W-:Y:S01]  /*5b10*/  MUFU.EX2 R24, R24 ;  /* 0x0000001800187308 */ /* 0x000fe20000000800 */
[----:B-1----:R-:W-:-:S07]  /*5b20*/  F2FP.SATFINITE.E4M3.F32.PACK_AB_MERGE_C R3, R29, R28, RZ ;  /* 0x0000001c1d03723e */ /* 0x002fce00048070ff */
[----:B------:R-:W1:Y:S01]  /*5b30*/  MUFU.EX2 R25, R25 ;  /* 0x0000001900197308 */ /* 0x000e620000000800 */
[----:B0-----:R-:W-:-:S07]  /*5b40*/  FADD.FTZ R0, R50, R47 ;  /* 0x0000002f32007221 */ /* 0x001fce0000010000 */
[----:B------:R-:W0:Y:S08]  /*5b50*/  MUFU.EX2 R51, R51 ;  /* 0x0000003300337308 */ /* 0x000e300000000800 */
[----:B------:R-:W2:Y:S01]  /*5b60*/  MUFU.EX2 R54, R54 ;  /* 0x0000003600367308 */ /* 0x000ea20000000800 */
[----:B-1----:R-:W-:Y:S01]  /*5b70*/  F2FP.SATFINITE.E4M3.F32.PACK_AB_MERGE_C R168, R25, R24, R3 ;  /* 0x0000001819a8723e */ /* 0x002fe20004807003 */
[----:B------:R-:W-:-:S04]  /*5b80*/  FADD.FTZ R24, R24, R53 ;  /* 0x0000003518187221 */ /* 0x000fc80000010000 */
[----:B------:R-:W-:Y:S02]  /*5b90*/  FADD.FTZ R25, R25, R24 ;  /* 0x0000001819197221 */ /* 0x000fe40000010000 */
[----:B------:R-:W1:Y:S01]  /*5ba0*/  MUFU.EX2 R55, R55 ;  /* 0x0000003700377308 */ /* 0x000e620000000800 */
[----:B0-----:R-:W-:-:S01]  /*5bb0*/  FADD.FTZ R3, R51, R0 ;  /* 0x0000000033037221 */ /* 0x001fc20000010000 */
[----:B------:R-:W-:-:S04]  /*5bc0*/  FADD.FTZ R28, R28, R25 ;  /* 0x000000191c1c7221 */ /* 0x000fc80000010000 */
[----:B------:R-:W-:Y:S02]  /*5bd0*/  FADD.FTZ R29, R29, R28 ;  /* 0x0000001c1d1d7221 */ /* 0x000fe40000010000 */
[----:B------:R-:W0:Y:S01]  /*5be0*/  MUFU.EX2 R26, R26 ;  /* 0x0000001a001a7308 */ /* 0x000e220000000800 */
[----:B--2---:R-:W-:-:S07]  /*5bf0*/  FADD.FTZ R0, R54, R3 ;  /* 0x0000000336007221 */ /* 0x004fce0000010000 */
[----:B------:R-:W2:Y:S01]  /*5c00*/  MUFU.EX2 R27, R27 ;  /* 0x0000001b001b7308 */ /* 0x000ea20000000800 */
[C---:B-1----:R-:W-:Y:S01]  /*5c10*/  F2FP.SATFINITE.E4M3.F32.PACK_AB_MERGE_C R54, R55.reuse, R54, RZ ;  /* 0x000000363736723e */ /* 0x042fe200048070ff */
[----:B------:R-:W-:-:S03]  /*5c20*/  FADD.FTZ R55, R55, R0 ;  /* 0x0000000037377221 */ /* 0x000fc60000010000 */
[----:B------:R-:W-:-:S03]  /*5c30*/  F2FP.SATFINITE.E4M3.F32.PACK_AB_MERGE_C R175, R51, R50, R54 ;  /* 0x0000003233af723e */ /* 0x000fc60004807036 */
[----:B------:R-:W1:Y:S01]  /*5c40*/  MUFU.EX2 R30, R30 ;  /* 0x0000001e001e7308 */ /* 0x000e620000000800 */
[----:B0-----:R-:W-:-:S07]  /*5c50*/  FADD.FTZ R0, R26, R55 ;  /* 0x000000371a007221 */ /* 0x001fce0000010000 */
        /* <DEDUP_REMOVED lines=17> */
[----:B-1----:R-:W-:-:S01]  /*5d70*/  FADD.FTZ R0, R34, R31 ;  /* 0x0000001f22007221 */ /* 0x002fc20000010000 */
[----:B------:R-:W-:-:S06]  /*5d80*/  FADD.FTZ R36, R36, R33 ;  /* 0x0000002124247221 */ /* 0x000fcc0000010000 */
[----:B------:R-:W1:Y:S01]  /*5d90*/  MUFU.EX2 R39, R39 ;  /* 0x0000002700277308 */ /* 0x000e620000000800 */
[----:B--2---:R-:W-:-:S04]  /*5da0*/  FADD.FTZ R3, R35, R0 ;  /* 0x0000000023037221 */ /* 0x004fc80000010000 */
[----:B0-----:R-:W-:Y:S01]  /*5db0*/  FADD.FTZ R0, R38, R3 ;  /* 0x0000000326007221 */ /* 0x001fe20000010000 */
[----:B------:R-:W-:-:S01]  /*5dc0*/  FADD.FTZ R3, R37, R36 ;  /* 0x0000002425037221 */ /* 0x000fc20000010000 */
[C---:B-1----:R-:W-:Y:S02]  /*5dd0*/  F2FP.SATFINITE.E4M3.F32.PACK_AB_MERGE_C R7, R39.reuse, R38, RZ ;  /* 0x000000262707723e */ /* 0x042fe400048070ff */
[----:B------:R-:W-:-:S02]  /*5de0*/  FADD.FTZ R0, R39, R0 ;  /* 0x0000000027007221 */ /* 0x000fc40000010000 */
[----:B------:R-:W-:Y:S01]  /*5df0*/  F2FP.SATFINITE.E4M3.F32.PACK_AB_MERGE_C R171, R35, R34, R7 ;  /* 0x0000002223ab723e */ /* 0x000fe20004807007 */
        /* <DEDUP_REMOVED lines=12> */
.L_x_1463:
[----:B------:R-:W-:Y:S02]  /*5ec0*/  ULDC UR18, c[0x0][0x9e4] ;  /* 0x0002790000127ab9 */ /* 0x000fe40000000800 */
[----:B------:R-:W-:-:S11]  /*5ed0*/  UISETP.NE.AND UP0, UPT, UR18, 0x1, UPT ;  /* 0x000000011200788c */ /* 0x000fd6000bf05270 */
[----:B------:R-:W-:Y:S02]  /*5ee0*/  @UP0 ULDC.64 UR6, c[0x0][0x9e8] ;  /* 0x00027a0000060ab9 */ /* 0x000fe40000000a00 */
[----:B------:R-:W-:-:S04]  /*5ef0*/  UIMAD.WIDE.U32 UR10, UR15, UR6, URZ ;  /* 0x000000060f0a72a5 */ /* 0x000fc8000f8e003f */
[----:B------:R-:W-:-:S12]  /*5f00*/  @UP0 USHF.R.U32.HI UR15, URZ, UR7, UR11 ;  /* 0x000000073f0f0299 */ /* 0x000fd8000801160b */
.L_x_1464:
[----:B------:R-:W-:-:S04]  /*5f10*/  UIMAD UR15, UR15, UR18, UR18 ;  /* 0x000000120f0f72a4 */ /* 0x000fc8000f8e0212 */
[----:B------:R-:W-:-:S04]  /*5f20*/  UISETP.LT.AND UP0, UPT, UR14, UR15, UPT ;  /* 0x0000000f0e00728c */ /* 0x000fc8000bf01270 */
[----:B------:R-:W-:-:S12]  /*5f30*/  USEL UR14, UR14, UR15, UP0 ;  /* 0x0000000f0e0e7287 */ /* 0x000fd80008000000 */
.L_x_1462:
[----:B------:R-:W-:Y:S01]  /*5f40*/  UIMAD.WIDE UR6, UR14, 0x66666667, URZ ;  /* 0x666666670e0678a5 */ /* 0x000fe2000f8e023f */
[----:B------:R-:W-:Y:S02]  /*5f50*/  CS2R R24, SRZ ;  /* 0x0000000000187805 */ /* 0x000fe4000001ff00 */
[----:B------:R-:W-:Y:S02]  /*5f60*/  CS2R R26, SRZ ;  /* 0x00000000001a7805 */ /* 0x000fe4000001ff00 */
[----:B------:R-:W-:Y:S01]  /*5f70*/  CS2R R28, SRZ ;  /* 0x00000000001c7805 */ /* 0x000fe2000001ff00 */
        /* <DEDUP_REMOVED lines=70> */
[----:B------:R-:W-:Y:S01]  /*63e0*/  UMOV UR32, UR47 ;  /* 0x0000002f00207c82 */ /* 0x000fe20008000000 */
[----:B------:R-:W-:Y:S01]  /*63f0*/  ULDC UR28, c[0x0][0x9e4] ;  /* 0x00027900001c7ab9 */ /* 0x000fe20000000800 */
[----:B------:R-:W-:Y:S01]  /*6400*/  ULDC UR29, c[0x0][0x9dc] ;  /* 0x00027700001d7ab9 */ /* 0x000fe20000000800 */
[----:B------:R-:W-:-:S05]  /*6410*/  ULDC UR30, c[0x0][0x9e0] ;  /* 0x00027800001e7ab9 */ /* 0x000fca0000000800 */
.L_x_1484:
[----:B------:R-:W-:Y:S01]  /*6420*/  ISETP.NE.AND P2, PT, RZ, UR45, PT ;  /* 0x0000002dff007c0c */ /* 0x000fe2000bf45270 */
[----:B------:R-:W-:-:S04]  /*6430*/  UISETP.NE.AND UP0, UPT, UR32, 0x1, UPT ;  /* 0x000000012000788c */ /* 0x000fc8000bf05270 */
[----:B------:R-:W-:-:S04]  /*6440*/  USEL UR48, URZ, 0x1, UP0 ;  /* 0x000000013f307887 */ /* 0x000fc80008000000 */
[----:B------:R-:W-:-:S04]  /*6450*/  ULOP3.LUT UR48, UR33, UR48, URZ, 0x3c, !UPT ;  /* 0x0000003021307292 */ /* 0x000fc8000f8e3c3f */
[----:B------:R-:W-:Y:S08]  /*6460*/  @P2 BRA `(.L_x_1466) ;  /* 0x0000000000382947 */ /* 0x000ff00003800000 */
[----:B------:R-:W-:Y:S05]  /*6470*/  @!P0 BRA `(.L_x_1467) ;  /* 0x0000000000048947 */ /* 0x000fea0003800000 */
[----:B------:R-:W-:Y:S01]  /*6480*/  BPT.TRAP 0x1 ;  /* 0x000000040000795c */ /* 0x000fe20000300000 */
.L_x_1467:
        /* <DEDUP_REMOVED lines=9> */
.L_x_1468:
[----:B-1----:R-:W-:Y:S05]  /*6520*/  @P1 BRA `(.L_x_1466) ;  /* 0x0000000000081947 */ /* 0x002fea0003800000 */
[----:B------:R-:W1:Y:S02]  /*6530*/  SYNCS.PHASECHK.TRANS64.TRYWAIT P1, [UR6+0x22830], R5 ;  /* 0x02283005ff0075a7 */ /* 0x000e640008020146 */
[----:B-1----:R-:W-:Y:S05]  /*6540*/  @!P1 BRA `(.L_x_1469) ;  /* 0x0000017c00209947 */ /* 0x002fea0003800000 */
.L_x_1466:
        /* <DEDUP_REMOVED lines=132> */
.L_x_1471:
[----:B------:R-:W-:Y:S01]  /*6d90*/  ULEA UR6, UR32, UR43, 0x3 ;  /* 0x0000002b20067291 */ /* 0x000fe2000f8e183f */
[----:B------:R-:W-:-:S05]  /*6da0*/  IMAD.U32 R5, RZ, RZ, UR33 ;  /* 0x00000021ff057e24 */ /* 0x000fca000f8e00ff */
[----:B------:R-:W-:-:S04]  /*6db0*/  SHF.L.U32 R5, R5, 0x1f, RZ ;  /* 0x0000001f05057819 */ /* 0x000fc800000006ff */
[----:B------:R0:W1:Y:S01]  /*6dc0*/  SYNCS.PHASECHK.TRANS64.TRYWAIT P1, [UR6+0x22850], R5 ;  /* 0x02285005ff0075a7 */ /* 0x0000620008020146 */
[----:B------:R-:W-:Y:S05]  /*6dd0*/  @!P0 BRA `(.L_x_1472) ;  /* 0x0000000000048947 */ /* 0x000fea0003800000 */
[----:B------:R-:W-:Y:S01]  /*6de0*/  BPT.TRAP 0x1 ;  /* 0x000000040000795c */ /* 0x000fe20000300000 */
.L_x_1472:
[----:B-1----:R-:W-:Y:S05]  /*6df0*/  @P1 BRA `(.L_x_1470) ;  /* 0x0000000000081947 */ /* 0x002fea0003800000 */
[----:B------:R-:W1:Y:S02]  /*6e00*/  SYNCS.PHASECHK.TRANS64.TRYWAIT P1, [UR6+0x22850], R5 ;  /* 0x02285005ff0075a7 */ /* 0x000e640008020146 */
[----:B-1----:R-:W-:Y:S05]  /*6e10*/  @!P1 BRA `(.L_x_1473) ;  /* 0x0000017400049947 */ /* 0x002fea0003800000 */
.L_x_1470:
[----:B------:R-:W-:Y:S01]  /*6e20*/  UIADD3 UR6, UR43, 0x400, URZ ;  /* 0x000004002b067890 */ /* 0x000fe2000fffe03f */
[----:B------:R-:W-:Y:S01]  /*6e30*/  WARPGROUP.ARRIVE ;  /* 0x00000000000079c5 */ /* 0x000fe20000000000 */
[----:B------:R-:W-:-:S05]  /*6e40*/  UMOV UR7, 0xc0000010 ;  /* 0xc000001000077882 */ /* 0x000fca0000000000 */
[----:B-1----:R-:W1:Y:S01]  /*6e50*/  S2R R6, SR_TID.X ;  /* 0x0000000000067919 */ /* 0x002e620000002100 */
        /* <DEDUP_REMOVED lines=8> */
[----:B-1----:R-:W-:-:S04]  /*6ee0*/  SHF.R.U32.HI R6, RZ, 0x7, R6 ;  /* 0x00000007ff067819 */ /* 0x002fc80000011606 */
[----:B0-----:R-:W-:Y:S01]  /*6ef0*/  IADD3 R5, -R6, 0xb, RZ ;  /* 0x0000000b06057810 */ /* 0x001fe20007ffe1ff */
[----:B------:R-:W-:Y:S02]  /*6f00*/  WARPGROUP.DEPBAR.LE gsb0, 0x0 ;  /* 0x00008000000079c5 */ /* 0x000fe40000010000 */
[----:B------:R-:W-:-:S06]  /*6f10*/  WARPGROUP.ARRIVE ;  /* 0x00000000000079c5 */ /* 0x000fcc0000000000 */
        /* <DEDUP_REMOVED lines=20> */
.L_x_1474:
[----:B------:R-:W-:Y:S01]  /*7060*/  UISETP.NE.AND UP1, UPT, UR53, URZ, UPT ;  /* 0x0000003f3500728c */ /* 0x000fe2000bf25270 */
[----:B------:R-:W-:Y:S01]  /*7070*/  VIADD R15, R22, UR38 ;  /* 0x00000026160f7c36 */ /* 0x000fe20008000000 */
[----:B------:R-:W-:Y:S01]  /*7080*/  ULEA UR6, UR47, UR43, 0x3 ;  /* 0x0000002b2f067291 */ /* 0x000fe2000f8e183f */
[----:B------:R-:W-:Y:S01]  /*7090*/  IMAD R20, R10, -0xa0, RZ ;  /* 0xffffff600a147824 */ /* 0x000fe200078e02ff */
[----:B------:R-:W-:Y:S02]  /*70a0*/  UISETP.NE.AND UP0, UPT, UR52, URZ, UPT ;  /* 0x0000003f3400728c */ /* 0x000fe4000bf05270 */
[----:B------:R-:W-:Y:S01]  /*70b0*/  PLOP3.LUT P1, PT, PT, PT, UP1, 0x80, 0x0 ;  /* 0x000000000000781c */ /* 0x000fe20003f2f018 */
[----:B------:R-:W-:Y:S01]  /*70c0*/  UIADD3 UR6, UR6, 0x22840, URZ ;  /* 0x0002284006067890 */ /* 0x000fe2000fffe03f */
[----:B------:R-:W-:-:S03]  /*70d0*/  PLOP3.LUT P2, PT, PT, PT, UP1, 0x80, 0x0 ;  /* 0x000000000000781c */ /* 0x000fc60003f4f018 */
[----:B------:R-:W-:Y:S01]  /*70e0*/  @UP1 ULDC UR7, c[0x0][0x44c] ;  /* 0x0001130000071ab9 */ /* 0x000fe20000000800 */
[----:B------:R-:W-:-:S07]  /*70f0*/  UPRMT UR6, UR42, 0x654, UR6 ;  /* 0x000006542a067896 */ /* 0x000fce0008000006 */
[----:B0-----:R-:W-:Y:S01]  /*7100*/  @P1 IMAD.HI.U32 R5, R15, UR7, RZ ;  /* 0x000000070f051c27 */ /* 0x001fe2000f8e00ff */
[----:B------:R-:W-:Y:S01]  /*7110*/  @UP1 ULDC UR7, c[0x0][0x450] ;  /* 0x0001140000071ab9 */ /* 0x000fe20000000800 */
[----:B------:R-:W-:Y:S01]  /*7120*/  PLOP3.LUT P1, PT, PT, PT, UP0, 0x40, 0x0 ;  /* 0x000000000000781c */ /* 0x000fe20003f2e808 */
[----:B------:R-:W-:Y:S01]  /*7130*/  SYNCS.ARRIVE.TRANS64.RED.A1T0 RZ, [UR6], RZ ;  /* 0x000000ffffff79a7 */ /* 0x000fe20008100406 */
[----:B------:R-:W-:Y:S01]  /*7140*/  ULOP3.LUT UR6, URZ, UR29, URZ, 0x33, !UPT ;  /* 0x0000001d3f067292 */ /* 0x000fe2000f8e333f */
[----:B------:R-:W-:Y:S02]  /*7150*/  @P2 SHF.R.U32.HI R15, RZ, UR7, R5 ;  /* 0x00000007ff0f2c19 */ /* 0x000fe40008011605 */
[----:B------:R-:W-:-:S03]  /*7160*/  IADD3 R5, -R19, 0x1, R20 ;  /* 0x0000000113057810 */ /* 0x000fc60007ffe114 */
[----:B------:R-:W0:Y:S01]  /*7170*/  SHFL.IDX PT, R21, R15, RZ, 0x1c1f ;  /* 0x001c1fff0f157589 */ /* 0x000e2200000e0000 */
[----:B------:R-:W-:-:S05]  /*7180*/  IADD3 R5, -R18, R5, R17 ;  /* 0x0000000512057210 */ /* 0x000fca0007ffe111 */
[C---:B------:R-:W-:Y:S02]  /*7190*/  VIADD R14, R5.reuse, UR30 ;  /* 0x0000001e050e7c36 */ /* 0x040fe40008000000 */
[----:B------:R-:W-:Y:S02]  /*71a0*/  VIADD R13, R5, UR6 ;  /* 0x00000006050d7c36 */ /* 0x000fe40008000000 */
[----:B------:R-:W-:Y:S02]  /*71b0*/  IMAD.IADD R5, R20, 0x1, -R19 ;  /* 0x0000000114057824 */ /* 0x000fe400078e0a13 */
[--C-:B0-----:R-:W-:Y:S02]  /*71c0*/  IMAD.IADD R12, R14, 0x1, R21.reuse ;  /* 0x000000010e0c7824 */ /* 0x101fe400078e0215 */
[----:B------:R-:W-:Y:S01]  /*71d0*/  IMAD.IADD R11, R13, 0x1, R21 ;  /* 0x000000010d0b7824 */ /* 0x000fe200078e0215 */
[----:B------:R-:W-:Y:S06]  /*71e0*/  @P1 BRA `(.L_x_1475) ;  /* 0x0000000000541947 */ /* 0x000fec0003800000 */
[----:B------:R-:W-:Y:S01]  /*71f0*/  IADD3 R21, -R18, R17, R21 ;  /* 0x0000001112157210 */ /* 0x000fe20007ffe115 */
[----:B------:R-:W-:Y:S03]  /*7200*/  BSSY B0, `(.L_x_1476) ;  /* 0x0000010000007945 */ /* 0x000fe60003800000 */
        /* <DEDUP_REMOVED lines=10> */
.L_x_1477:
[----:B------:R-:W-:-:S05]  /*72b0*/  IMAD.U32 R168, RZ, RZ, UR28 ;  /* 0x0000001cffa87e24 */ /* 0x000fca000f8e00ff */
[----:B------:R-:W-:-:S13]  /*72c0*/  ISETP.NE.AND P1, PT, R168, 0x1, PT ;  /* 0x00000001a800780c */ /* 0x000fda0003f25270 */
[----:B------:R-:W0:Y:S02]  /*72d0*/  @P1 LDC.64 R6, c[0x0][0x9e8] ;  /* 0x00027a00ff061b82 */ /* 0x000e240000000a00 */
[----:B0-----:R-:W-:-:S05]  /*72e0*/  @P1 IMAD.HI.U32 R6, R21, R6, RZ ;  /* 0x0000000615061227 */ /* 0x001fca00078e00ff */
[----:B------:R-:W-:-:S07]  /*72f0*/  @P1 SHF.R.U32.HI R21, RZ, R7, R6 ;  /* 0x00000007ff151219 */ /* 0x000fce0000011606 */
.L_x_1478:
[----:B------:R-:W-:Y:S05]  /*7300*/  BSYNC B0 ;  /* 0x0000000000007941 */ /* 0x000fea0003800000 */
.L_x_1476:
[----:B------:R-:W-:-:S05]  /*7310*/  IMAD R21, R21, R168, R5 ;  /* 0x000000a815157224 */ /* 0x000fca00078e0205 */
[----:B------:R-:W-:Y:S02]  /*7320*/  VIADDMNMX R12, R21, R168, R12, PT ;  /* 0x000000a8150c7246 */ /* 0x000fe4000380010c */
[----:B------:R-:W-:-:S07]  /*7330*/  VIMNMX R11, R11, R21, !PT ;  /* 0x000000150b0b7248 */ /* 0x000fce0007fe0100 */
.L_x_1475:
[C---:B------:R-:W-:Y:S01]  /*7340*/  ISETP.GE.AND P2, PT, R20.reuse, 0x2, PT ;  /* 0x000000021400780c */ /* 0x040fe20003f46270 */
[----:B------:R-:W-:Y:S01]  /*7350*/  UISETP.NE.AND UP0, UPT, UR52, URZ, UPT ;  /* 0x0000003f3400728c */ /* 0x000fe2000bf05270 */
[----:B------:R-:W-:Y:S02]  /*7360*/  ISETP.GE.AND P1, PT, R20, 0x9, PT ;  /* 0x000000091400780c */ /* 0x000fe40003f26270 */
[----:B------:R-:W-:Y:S02]  /*7370*/  LOP3.LUT R16, R16, 0xefffffff, RZ, 0xc0, !PT ;  /* 0xefffffff10107812 */ /* 0x000fe400078ec0ff */
[C---:B------:R-:W-:Y:S02]  /*7380*/  ISETP.GE.AND P4, PT, R20.reuse, 0xa, PT ;  /* 0x0000000a1400780c */ /* 0x040fe40003f86270 */
[----:B------:R-:W-:Y:S02]  /*7390*/  ISETP.GE.AND P3, PT, R20, 0x11, PT ;  /* 0x000000111400780c */ /* 0x000fe40003f66270 */
[----:B------:R-:W-:-:S03]  /*73a0*/  LOP3.LUT R2, R2, 0xfffffffe, RZ, 0xc0, !PT ;  /* 0xfffffffe02027812 */ /* 0x000fc600078ec0ff */
[----:B------:R-:W-:Y:S02]  /*73b0*/  @P2 LOP3.LUT R16, R16, 0x10000000, RZ, 0xfc, !PT ;  /* 0x1000000010102812 */ /* 0x000fe400078efcff */
[C---:B------:R-:W-:Y:S02]  /*73c0*/  ISETP.GT.AND P2, PT, R11.reuse, 0x1, !P2 ;  /* 0x000000010b00780c */ /* 0x040fe40005744270 */
        /* <DEDUP_REMOVED lines=239> */
.L_x_1481:
[----:B------:R-:W-:-:S05]  /*82c0*/  IMAD.U32 R12, RZ, RZ, UR28 ;  /* 0x0000001cff0c7e24 */ /* 0x000fca000f8e00ff */
[----:B------:R-:W-:-:S13]  /*82d0*/  ISETP.NE.AND P6, PT, R12, 0x1, PT ;  /* 0x000000010c00780c */ /* 0x000fda0003fc5270 */
[----:B------:R-:W0:Y:S02]  /*82e0*/  @P6 LDC.64 R6, c[0x0][0x9e8] ;  /* 0x00027a00ff066b82 */ /* 0x000e240000000a00 */
[----:B0-----:R-:W-:-:S05]  /*82f0*/  @P6 IMAD.HI.U32 R6, R11, R6, RZ ;  /* 0x000000060b066227 */ /* 0x001fca00078e00ff */
[----:B------:R-:W-:-:S07]  /*8300*/  @P6 SHF.R.U32.HI R11, RZ, R7, R6 ;  /* 0x00000007ff0b6219 */ /* 0x000fce0000011606 */
.L_x_1482:
[----:B------:R-:W-:Y:S05]  /*8310*/  BSYNC B0 ;  /* 0x0000000000007941 */ /* 0x000fea0003800000 */
.L_x_1480:
[----:B------:R-:W-:-:S05]  /*8320*/  IMAD R5, R11, R12, R5 ;  /* 0x0000000c0b057224 */ /* 0x000fca00078e0205 */
[----:B------:R-:W-:Y:S02]  /*8330*/  VIADDMNMX R14, R5, R12, R14, PT ;  /* 0x0000000c050e7246 */ /* 0x000fe4000380010e */
[----:B------:R-:W-:-:S07]  /*8340*/  VIMNMX R13, R13, R5, !PT ;  /* 0x000000050d0d7248 */ /* 0x000fce0007fe0100 */
.L_x_1479:
[----:B------:R-:W-:Y:S02]  /*8350*/  ISETP.GT.AND P1, PT, R13, 0x20, !P1 ;  /* 0x000000200d00780c */ /* 0x000fe40004f24270 */
        /* <DEDUP_REMOVED lines=104> */
[C---:B------:R-:W-:Y:S02]  /*89e0*/  ISETP.GT.AND P4, PT, R13.reuse, 0x91, !P4 ;  /* 0x000000910d00780c */ /* 0x040fe40006784270 */
[----:B------:R-:W-:Y:S02]  /*89f0*/  ISETP.LT.OR P1, PT, R14, 0x5a, P1 ;  /* 0x0000005a0e00780c */ /* 0x000fe40000f21670 */
[----:B------:R-:W-:Y:S02]  /*8a00*/  ISETP.GT.AND P5, PT, R13, 0x98, !P5 ;  /* 0x000000980d00780c */ /* 0x000fe40006fa4270 */
[----:B------:R-:W-:-:S02]  /*8a10*/  FSEL R135, R135, -INF , !P1 ;  /* 0xff80000087877808 */ /* 0x000fc40004800000 */
[----:B------:R-:W-:Y:S02]  /*8a20*/  LOP3.LUT P1, RZ, R16, 0x1000, RZ, 0xc0, !PT ;  /* 0x0000100010ff7812 */ /* 0x000fe4000782c0ff */
[C---:B------:R-:W-:Y:S02]  /*8a30*/  ISETP.LT.OR P2, PT, R14.reuse, 0x8a, P2 ;  /* 0x0000008a0e00780c */ /* 0x040fe40001741670 */
[----:B------:R-:W-:Y:S02]  /*8a40*/  ISETP.GT.AND P1, PT, R13, 0x60, !P1 ;  /* 0x000000600d00780c */ /* 0x000fe40004f24270 */
[C---:B------:R-:W-:Y:S02]  /*8a50*/  ISETP.LT.OR P3, PT, R14.reuse, 0x91, P3 ;  /* 0x000000910e00780c */ /* 0x040fe40001f61670 */
[----:B------:R-:W-:Y:S02]  /*8a60*/  ISETP.LT.OR P1, PT, R14, 0x61, P1 ;  /* 0x000000610e00780c */ /* 0x000fe40000f21670 */
[----:B0-----:R-:W-:-:S02]  /*8a70*/  FMNMX.FTZ R11, R7, R6, !PT ;  /* 0x00000006070b7209 */ /* 0x001fc40007810000 */
[----:B------:R-:W-:Y:S02]  /*8a80*/  FSEL R106, R106, -INF , !P1 ;  /* 0xff8000006a6a7808 */ /* 0x000fe40004800000 */
[----:B------:R-:W-:Y:S01]  /*8a90*/  LOP3.LUT P1, RZ, R16, 0x800, RZ, 0xc0, !PT ;  /* 0x0000080010ff7812 */ /* 0x000fe2000782c0ff */
[----:B------:R-:W0:Y:S01]  /*8aa0*/  SHFL.BFLY PT, R6, R11, 0x1, 0x1f ;  /* 0x0c201f000b067f89 */ /* 0x000e2200000e0000 */
[----:B------:R-:W-:Y:S02]  /*8ab0*/  FSEL R95, R95, -INF , !P2 ;  /* 0xff8000005f5f7808 */ /* 0x000fe40005000000 */
[----:B------:R-:W-:Y:S02]  /*8ac0*/  ISETP.GT.AND P1, PT, R13, 0x61, !P1 ;  /* 0x000000610d00780c */ /* 0x000fe40004f24270 */
[C---:B------:R-:W-:Y:S02]  /*8ad0*/  ISETP.LT.OR P4, PT, R14.reuse, 0x92, P4 ;  /* 0x000000920e00780c */ /* 0x040fe40002781670 */
[----:B------:R-:W-:-:S02]  /*8ae0*/  ISETP.LT.OR P1, PT, R14, 0x62, P1 ;  /* 0x000000620e00780c */ /* 0x000fc40000f21670 */
[----:B------:R-:W-:Y:S02]  /*8af0*/  FSEL R98, R98, -INF , !P3 ;  /* 0xff80000062627808 */ /* 0x000fe40005800000 */
[----:B------:R-:W-:Y:S02]  /*8b00*/  FSEL R107, R107, -INF , !P1 ;  /* 0xff8000006b6b7808 */ /* 0x000fe40004800000 */
[----:B------:R-:W-:Y:S02]  /*8b10*/  LOP3.LUT P1, RZ, R16, 0x400, RZ, 0xc0, !PT ;  /* 0x0000040010ff7812 */ /* 0x000fe4000782c0ff */
[----:B------:R-:W-:Y:S02]  /*8b20*/  ISETP.LT.OR P5, PT, R14, 0x99, P5 ;  /* 0x000000990e00780c */ /* 0x000fe40002fa1670 */
[----:B------:R-:W-:Y:S02]  /*8b30*/  ISETP.GT.AND P1, PT, R13, 0x68, !P1 ;  /* 0x000000680d00780c */ /* 0x000fe40004f24270 */
[----:B------:R-:W-:-:S02]  /*8b40*/  FSEL R102, R102, -INF , !P5 ;  /* 0xff80000066667808 */ /* 0x000fc40006800000 */
[----:B------:R-:W-:Y:S02]  /*8b50*/  ISETP.LT.OR P1, PT, R14, 0x69, P1 ;  /* 0x000000690e00780c */ /* 0x000fe40000f21670 */
[----:B0-----:R-:W-:Y:S01]  /*8b60*/  FMNMX.FTZ R5, R11, R6, !PT ;  /* 0x000000060b057209 */ /* 0x001fe20007810000 */
[----:B------:R-:W-:Y:S01]  /*8b70*/  IMAD.U32 R6, RZ, RZ, UR39 ;  /* 0x00000027ff067e24 */ /* 0x000fe2000f8e00ff */
        /* <DEDUP_REMOVED lines=62> */
[C---:B------:R-:W-:Y:S02]  /*8f60*/  ISETP.GT.AND P1, PT, R13.reuse, RZ, !P6 ;  /* 0x000000ff0d00720c */ /* 0x040fe40007724270 */
        /* <DEDUP_REMOVED lines=56> */
[----:B------:R-:W-:Y:S01]  /*92f0*/  FFMA.FTZ R100, R100, UR39, -R6 ;  /* 0x0000002764647c23 */ /* 0x000fe20008010806 */
        /* <DEDUP_REMOVED lines=34> */
[----:B------:R-:W-:Y:S01]  /*9520*/  MUFU.EX2 R141, R141 ;  /* 0x0000008d008d7308 */ /* 0x000fe20000000800 */
[----:B------:R-:W-:Y:S02]  /*9530*/  FSEL R105, R99, -INF , !P4 ;  /* 0xff80000063697808 */ /* 0x000fe40006000000 */
[----:B------:R-:W-:-:S04]  /*9540*/  FMNMX.FTZ R153, R95, R160, !PT ;  /* 0x000000a05f997209 */ /* 0x000fc80007810000 */
[----:B------:R-:W-:Y:S01]  /*9550*/  FMNMX.FTZ R108, R98, R153, !PT ;  /* 0x00000099626c7209 */ /* 0x000fe20007810000 */
[----:B------:R0:W-:Y:S03]  /*9560*/  MUFU.EX2 R99, R157 ;  /* 0x0000009d00637308 */ /* 0x0001e60000000800 */
[----:B------:R-:W-:-:S04]  /*9570*/  FMNMX.FTZ R109, R105, R108, !PT ;  /* 0x0000006c696d7209 */ /* 0x000fc80007810000 */
[----:B------:R-:W-:Y:S01]  /*9580*/  FMNMX.FTZ R108, R102, R109, !PT ;  /* 0x0000006d666c7209 */ /* 0x000fe20007810000 */
[----:B------:R-:W-:-:S01]  /*9590*/  FFMA.FTZ R109, R113, UR39, -R6 ;  /* 0x00000027716d7c23 */ /* 0x000fc20008010806 */
[--C-:B------:R-:W-:Y:S01]  /*95a0*/  FFMA.FTZ R113, R117, UR39, -R6.reuse ;  /* 0x0000002775717c23 */ /* 0x100fe20008010806 */
[----:B0-----:R-:W-:-:S01]  /*95b0*/  FFMA.FTZ R157, R101, UR39, -R6 ;  /* 0x00000027659d7c23 */ /* 0x001fc20008010806 */
[----:B------:R-:W-:Y:S01]  /*95c0*/  FMNMX.FTZ R153, R103, R108, !PT ;  /* 0x0000006c67997209 */ /* 0x000fe20007810000 */
[----:B------:R-:W-:Y:S01]  /*95d0*/  MUFU.EX2 R144, R144 ;  /* 0x0000009000907308 */ /* 0x000fe20000000800 */
[----:B------:R-:W-:-:S03]  /*95e0*/  FSEL R101, R5, RZ, P1 ;  /* 0x000000ff05657208 */ /* 0x000fc60000800000 */
[----:B------:R-:W0:Y:S02]  /*95f0*/  SHFL.BFLY PT, R160, R153, 0x2, 0x1f ;  /* 0x0c401f0099a07f89 */ /* 0x000e2400000e0000 */
[----:B------:R-:W-:-:S02]  /*9600*/  FADD.FTZ R101, -R101, R8 ;  /* 0x0000000865657221 */ /* 0x000fc40000010100 */
[----:B------:R1:W-:Y:S02]  /*9610*/  MUFU.EX2 R108, R161 ;  /* 0x000000a1006c7308 */ /* 0x0003e40000000800 */
[----:B------:R-:W-:-:S06]  /*9620*/  FMUL.FTZ R101, R101, UR39 ;  /* 0x0000002765657c20 */ /* 0x000fcc0008410000 */
[----:B------:R-:W2:Y:S08]  /*9630*/  MUFU.EX2 R101, R101 ;  /* 0x0000006500657308 */ /* 0x000eb00000000800 */
[----:B------:R-:W-:Y:S01]  /*9640*/  MUFU.EX2 R145, R145 ;  /* 0x0000009100917308 */ /* 0x000fe20000000800 */
[----:B0-----:R-:W-:Y:S01]  /*9650*/  FMNMX.FTZ R160, R153, R160, !PT ;  /* 0x000000a099a07209 */ /* 0x001fe20007810000 */
[----:B------:R-:W-:-:S06]  /*9660*/  IMAD.U32 R153, RZ, RZ, UR39 ;  /* 0x00000027ff997e24 */ /* 0x000fcc000f8e00ff */
[----:B------:R-:W-:Y:S01]  /*9670*/  MUFU.EX2 R148, R148 ;  /* 0x0000009400947308 */ /* 0x000fe20000000800 */
[----:B------:R-:W0:Y:S07]  /*9680*/  SHFL.BFLY PT, R117, R160, 0x1, 0x1f ;  /* 0x0c201f00a0757f89 */ /* 0x000e2e00000e0000 */
[----:B------:R-:W-:Y:S08]  /*9690*/  MUFU.EX2 R149, R149 ;  /* 0x0000009500957308 */ /* 0x000ff00000000800 */
[----:B------:R-:W-:Y:S08]  /*96a0*/  MUFU.EX2 R120, R120 ;  /* 0x0000007800787308 */ /* 0x000ff00000000800 */
[----:B------:R-:W-:Y:S01]  /*96b0*/  MUFU.EX2 R121, R121 ;  /* 0x0000007900797308 */ /* 0x000fe20000000800 */
[----:B0-----:R-:W-:-:S04]  /*96c0*/  FMNMX.FTZ R6, R160, R117, !PT ;  /* 0x00000075a0067209 */ /* 0x001fc80007810000 */
[C---:B------:R-:W-:Y:S01]  /*96d0*/  FSETP.NEU.FTZ.AND P1, PT, R6.reuse, -INF , PT ;  /* 0xff8000000600780b */ /* 0x040fe20003f3d000 */
[----:B------:R-:W-:-:S02]  /*96e0*/  FFMA.FTZ R8, R6, R153, -8 ;  /* 0xc100000006087423 */ /* 0x000fc40000010099 */
[----:B------:R0:W-:Y:S03]  /*96f0*/  MUFU.EX2 R117, R157 ;  /* 0x0000009d00757308 */ /* 0x0001e60000000800 */
[----:B------:R-:W-:-:S05]  /*9700*/  FSEL R8, R8, RZ, P1 ;  /* 0x000000ff08087208 */ /* 0x000fca0000800000 */
[--C-:B-1----:R-:W-:Y:S01]  /*9710*/  FFMA.FTZ R161, R126, UR39, -R8.reuse ;  /* 0x000000277ea17c23 */ /* 0x102fe20008010808 */
[----:B0-----:R-:W-:-:S01]  /*9720*/  FFMA.FTZ R157, R162, UR39, -R8 ;  /* 0x00000027a29d7c23 */ /* 0x001fc20008010808 */
[----:B------:R-:W-:Y:S01]  /*9730*/  FSEL R162, R6, RZ, P1 ;  /* 0x000000ff06a27208 */ /* 0x000fe20000800000 */
[----:B------:R-:W-:-:S01]  /*9740*/  FFMA.FTZ R153, R154, UR39, -R8 ;  /* 0x000000279a997c23 */ /* 0x000fc20008010808 */
[--C-:B------:R-:W-:Y:S01]  /*9750*/  FFMA.FTZ R116, R155, UR39, -R8.reuse ;  /* 0x000000279b747c23 */ /* 0x100fe20008010808 */
[----:B------:R-:W-:-:S01]  /*9760*/  FFMA.FTZ R154, R158, UR39, -R8 ;  /* 0x000000279e9a7c23 */ /* 0x000fc20008010808 */
[----:B------:R-:W-:Y:S01]  /*9770*/  FFMA.FTZ R155, R159, UR39, -R8 ;  /* 0x000000279f9b7c23 */ /* 0x000fe20008010808 */
[----:B------:R-:W-:-:S01]  /*9780*/  FADD.FTZ R162, -R162, R9 ;  /* 0x00000009a2a27221 */ /* 0x000fc20000010100 */
[--C-:B------:R-:W-:Y:S01]  /*9790*/  FFMA.FTZ R158, R163, UR39, -R8.reuse ;  /* 0x00000027a39e7c23 */ /* 0x100fe20008010808 */
[----:B------:R-:W-:Y:S01]  /*97a0*/  MUFU.EX2 R153, R153 ;  /* 0x0000009900997308 */ /* 0x000fe20000000800 */
[----:B------:R-:W-:-:S01]  /*97b0*/  FFMA.FTZ R159, R166, UR39, -R8 ;  /* 0x00000027a69f7c23 */ /* 0x000fc20008010808 */
[----:B------:R-:W-:Y:S01]  /*97c0*/  FMUL.FTZ R126, R162, UR39 ;  /* 0x00000027a27e7c20 */ /* 0x000fe20008410000 */
[----:B------:R-:W-:-:S01]  /*97d0*/  FFMA.FTZ R162, R127, UR39, -R8 ;  /* 0x000000277fa27c23 */ /* 0x000fc20008010808 */
[--C-:B------:R-:W-:Y:S01]  /*97e0*/  FFMA.FTZ R127, R130, UR39, -R8.reuse ;  /* 0x00000027827f7c23 */ /* 0x100fe20008010808 */
[----:B------:R-:W-:-:S01]  /*97f0*/  FFMA.FTZ R130, R131, UR39, -R8 ;  /* 0x0000002783827c23 */ /* 0x000fc20008010808 */
[----:B------:R-:W-:Y:S01]  /*9800*/  FFMA.FTZ R131, R134, UR39, -R8 ;  /* 0x0000002786837c23 */ /* 0x000fe20008010808 */
[----:B--2---:R-:W-:-:S01]  /*9810*/  FFMA.FTZ R134, R101, R3, R12 ;  /* 0x0000000365867223 */ /* 0x004fc2000001000c */
        /* <DEDUP_REMOVED lines=22> */
[----:B------:R-:W-:Y:S01]  /*9980*/  FADD.FTZ R135, R11, R0 ;  /* 0x000000000b877221 */ /* 0x000fe20000010000 */
[----:B------:R-:W-:-:S01]  /*9990*/  FFMA.FTZ R115, R115, UR39, -R8 ;  /* 0x0000002773737c23 */ /* 0x000fc20008010808 */
[----:B------:R-:W0:Y:S01]  /*99a0*/  MUFU.EX2 R155, R155 ;  /* 0x0000009b009b7308 */ /* 0x000e220000000800 */
[----:B-1----:R-:W-:-:S01]  /*99b0*/  FADD.FTZ R3, R116, R3 ;  /* 0x0000000374037221 */ /* 0x002fc20000010000 */
[----:B------:R-:W-:Y:S01]  /*99c0*/  FADD.FTZ R164, R20, R135 ;  /* 0x0000008714a47221 */ /* 0x000fe20000010000 */
[----:B------:R-:W-:-:S01]  /*99d0*/  FFMA.FTZ R118, R118, UR39, -R8 ;  /* 0x0000002776767c23 */ /* 0x000fc20008010808 */
[--C-:B------:R-:W-:Y:S01]  /*99e0*/  FFMA.FTZ R119, R119, UR39, -R8.reuse ;  /* 0x0000002777777c23 */ /* 0x100fe20008010808 */
[----:B------:R-:W-:-:S01]  /*99f0*/  FFMA.FTZ R90, R90, UR39, -R8 ;  /* 0x000000275a5a7c23 */ /* 0x000fc20008010808 */
[--C-:B------:R-:W-:Y:S01]  /*9a00*/  FFMA.FTZ R91, R91, UR39, -R8.reuse ;  /* 0x000000275b5b7c23 */ /* 0x100fe20008010808 */
[----:B------:R-:W-:-:S01]  /*9a10*/  FFMA.FTZ R94, R94, UR39, -R8 ;  /* 0x000000275e5e7c23 */ /* 0x000fc20008010808 */
[----:B------:R-:W1:Y:S01]  /*9a20*/  MUFU.EX2 R157, R157 ;  /* 0x0000009d009d7308 */ /* 0x000e620000000800 */
[----:B--2---:R-:W-:-:S01]  /*9a30*/  FADD.FTZ R0, R154, R3 ;  /* 0x000000039a007221 */ /* 0x004fc20000010000 */
[----:B------:R-:W-:Y:S01]  /*9a40*/  FADD.FTZ R3, R15, R164 ;  /* 0x000000a40f037221 */ /* 0x000fe20000010000 */
[----:B------:R-:W-:-:S01]  /*9a50*/  FFMA.FTZ R95, R95, UR39, -R8 ;  /* 0x000000275f5f7c23 */ /* 0x000fc20008010808 */
[--C-:B------:R-:W-:Y:S01]  /*9a60*/  FFMA.FTZ R98, R98, UR39, -R8.reuse ;  /* 0x0000002762627c23 */ /* 0x100fe20008010808 */
[----:B------:R-:W-:-:S01]  /*9a70*/  FFMA.FTZ R105, R105, UR39, -R8 ;  /* 0x0000002769697c23 */ /* 0x000fc20008010808 */
[--C-:B------:R-:W-:Y:S01]  /*9a80*/  FFMA.FTZ R102, R102, UR39, -R8.reuse ;  /* 0x0000002766667c23 */ /* 0x100fe20008010808 */
[----:B------:R-:W-:-:S01]  /*9a90*/  FFMA.FTZ R8, R103, UR39, -R8 ;  /* 0x0000002767087c23 */ /* 0x000fc20008010808 */
[----:B------:R-:W2:Y:S01]  /*9aa0*/  MUFU.EX2 R158, R158 ;  /* 0x0000009e009e7308 */ /* 0x000ea20000000800 */
[----:B0-----:R-:W-:-:S07]  /*9ab0*/  FADD.FTZ R0, R155, R0 ;  /* 0x000000009b007221 */ /* 0x001fce0000010000 */
        /* <DEDUP_REMOVED lines=121> */
[----:B------:R-:W-:Y:S01]  /*a250*/  FADD.FTZ R3, R117, R0 ;  /* 0x0000000075037221 */ /* 0x000fe20000010000 */
[----:B0-----:R-:W-:-:S04]  /*a260*/  FADD.FTZ R164, R161, R164 ;  /* 0x000000a4a1a47221 */ /* 0x001fc80000010000 */
[----:B-1----:R-:W-:Y:S01]  /*a270*/  FADD.FTZ R0, R8, R164 ;  /* 0x000000a408007221 */ /* 0x002fe20000010000 */
[----:B------:R-:W-:Y:S06]  /*a280*/  @!P0 BRA `(.L_x_1483) ;  /* 0x0000000000048947 */ /* 0x000fec0003800000 */
[----:B------:R-:W-:Y:S01]  /*a290*/  BPT.TRAP 0x1 ;  /* 0x000000040000795c */ /* 0x000fe20000300000 */
.L_x_1483:
        /* <DEDUP_REMOVED lines=76> */
[----:B------:R-:W-:Y:S01]  /*a760*/  VIADD R10, R10, 0xffffffff ;  /* 0xffffffff0a0a7836 */ /* 0x000fe20000000000 */
[----:B------:R-:W-:Y:S01]  /*a770*/  F2FP.SATFINITE.E4M3.F32.PACK_AB_MERGE_C R168, R89, R88, R92 ;  /* 0x0000005859a8723e */ /* 0x000fe2000480705c */
[----:B------:R-:W-:Y:S01]  /*a780*/  FMUL.FTZ R26, R26, R126 ;  /* 0x0000007e1a1a7220 */ /* 0x000fe20000410000 */
        /* <DEDUP_REMOVED lines=36> */
.L_x_1465:
[----:B------:R-:W-:Y:S01]  /*a9d0*/  UISETP.NE.AND UP1, UPT, UR53, URZ, UPT ;  /* 0x0000003f3500728c */ /* 0x000fe2000bf25270 */
[----:B------:R-:W-:Y:S01]  /*a9e0*/  IADD3 R7, R17, 0x1, -R18 ;  /* 0x0000000111077810 */ /* 0x000fe20007ffe812 */
[----:B------:R-:W-:Y:S02]  /*a9f0*/  UISETP.NE.AND UP0, UPT, UR52, URZ, UPT ;  /* 0x0000003f3400728c */ /* 0x000fe4000bf05270 */
[----:B------:R-:W-:Y:S01]  /*aa00*/  UIADD3 UR10, UR38, 0x7f, URZ ;  /* 0x0000007f260a7890 */ /* 0x000fe2000fffe03f */
[----:B------:R-:W-:-:S03]  /*aa10*/  R2UR UR11, R7 ;  /* 0x00000000070b72ca */ /* 0x000fc600000e0000 */
[----:B------:R-:W-:-:S03]  /*aa20*/  PLOP3.LUT P1, PT, PT, PT, UP0, 0x40, 0x0 ;  /* 0x000000000000781c */ /* 0x000fc60003f2e808 */
[----:B------:R-:W-:Y:S01]  /*aa30*/  @UP1 ULDC UR6, c[0x0][0x44c] ;  /* 0x0001130000061ab9 */ /* 0x000fe20000000800 */
[----:B------:R-:W-:Y:S01]  /*aa40*/  @UP1 ULDC UR14, c[0x0][0x450] ;  /* 0x00011400000e1ab9 */ /* 0x000fe20000000800 */
[----:B------:R-:W-:-:S04]  /*aa50*/  UIMAD.WIDE.U32 UR6, UR10, UR6, URZ ;  /* 0x000000060a0672a5 */ /* 0x000fc8000f8e003f */
[----:B------:R-:W-:-:S04]  /*aa60*/  @UP1 USHF.R.U32.HI UR10, URZ, UR14, UR7 ;  /* 0x0000000e3f0a1299 */ /* 0x000fc80008011607 */
[----:B------:R-:W-:-:S04]  /*aa70*/  UIADD3 UR10, UR11, UR10, URZ ;  /* 0x0000000a0b0a7290 */ /* 0x000fc8000fffe03f */
        /* <DEDUP_REMOVED lines=13> */
.L_x_1486:
[----:B------:R-:W-:Y:S02]  /*ab50*/  ULDC UR11, c[0x0][0x9e4] ;  /* 0x00027900000b7ab9 */ /* 0x000fe40000000800 */
[----:B------:R-:W-:-:S11]  /*ab60*/  UISETP.NE.AND UP0, UPT, UR11, 0x1, UPT ;  /* 0x000000010b00788c */ /* 0x000fd6000bf05270 */
[----:B------:R-:W-:Y:S02]  /*ab70*/  @UP0 ULDC.64 UR14, c[0x0][0x9e8] ;  /* 0x00027a00000e0ab9 */ /* 0x000fe40000000a00 */
[----:B------:R-:W-:-:S04]  /*ab80*/  UIMAD.WIDE.U32 UR6, UR10, UR14, URZ ;  /* 0x0000000e0a0672a5 */ /* 0x000fc8000f8e003f */
[----:B------:R-:W-:-:S12]  /*ab90*/  @UP0 USHF.R.U32.HI UR10, URZ, UR15, UR7 ;  /* 0x0000000f3f0a0299 */ /* 0x000fd80008011607 */
.L_x_1487:
[----:B------:R-:W-:-:S04]  /*aba0*/  UIMAD UR10, UR10, UR11, URZ ;  /* 0x0000000b0a0a72a4 */ /* 0x000fc8000f8e023f */
[----:B------:R-:W-:-:S04]  /*abb0*/  UISETP.LT.AND UP0, UPT, UR29, UR10, UPT ;  /* 0x0000000a1d00728c */ /* 0x000fc8000bf01270 */
[----:B------:R-:W-:-:S12]  /*abc0*/  USEL UR29, UR29, UR10, !UP0 ;  /* 0x0000000a1d1d7287 */ /* 0x000fd8000c000000 */
.L_x_1485:
        /* <DEDUP_REMOVED lines=12> */
.L_x_1499:
[----:B------:R-:W-:Y:S01]  /*ac90*/  ISETP.NE.AND P2, PT, RZ, UR45, PT ;  /* 0x0000002dff007c0c */ /* 0x000fe2000bf45270 */
[----:B------:R-:W-:-:S04]  /*aca0*/  UISETP.NE.AND UP0, UPT, UR29, 0x1, UPT ;  /* 0x000000011d00788c */ /* 0x000fc8000bf05270 */
[----:B------:R-:W-:-:S04]  /*acb0*/  USEL UR48, URZ, 0x1, UP0 ;  /* 0x000000013f307887 */ /* 0x000fc80008000000 */
[----:B------:R-:W-:-:S04]  /*acc0*/  ULOP3.LUT UR48, UR30, UR48, URZ, 0x3c, !UPT ;  /* 0x000000301e307292 */ /* 0x000fc8000f8e3c3f */
[----:B------:R-:W-:Y:S08]  /*acd0*/  @P2 BRA `(.L_x_1489) ;  /* 0x0000000000382947 */ /* 0x000ff00003800000 */
[----:B------:R-:W-:Y:S05]  /*ace0*/  @!P0 BRA `(.L_x_1490) ;  /* 0x0000000000048947 */ /* 0x000fea0003800000 */
[----:B------:R-:W-:Y:S01]  /*acf0*/  BPT.TRAP 0x1 ;  /* 0x000000040000795c */ /* 0x000fe20000300000 */
.L_x_1490:
        /* <DEDUP_REMOVED lines=9> */
.L_x_1491:
[----:B-1----:R-:W-:Y:S05]  /*ad90*/  @P1 BRA `(.L_x_1489) ;  /* 0x0000000000081947 */ /* 0x002fea0003800000 */
[----:B------:R-:W1:Y:S02]  /*ada0*/  SYNCS.PHASECHK.TRANS64.TRYWAIT P1, [UR6+0x22830], R5 ;  /* 0x02283005ff0075a7 */ /* 0x000e640008020146 */
[----:B-1----:R-:W-:Y:S05]  /*adb0*/  @!P1 BRA `(.L_x_1492) ;  /* 0x0000013400349947 */ /* 0x002fea0003800000 */
.L_x_1489:
        /* <DEDUP_REMOVED lines=132> */
.L_x_1494:
[----:B------:R-:W-:Y:S01]  /*b600*/  ULEA UR6, UR29, UR43, 0x3 ;  /* 0x0000002b1d067291 */ /* 0x000fe2000f8e183f */
[----:B------:R-:W-:-:S05]  /*b610*/  IMAD.U32 R5, RZ, RZ, UR30 ;  /* 0x0000001eff057e24 */ /* 0x000fca000f8e00ff */
[----:B------:R-:W-:-:S04]  /*b620*/  SHF.L.U32 R5, R5, 0x1f, RZ ;  /* 0x0000001f05057819 */ /* 0x000fc800000006ff */
[----:B------:R0:W1:Y:S01]  /*b630*/  SYNCS.PHASECHK.TRANS64.TRYWAIT P1, [UR6+0x22850], R5 ;  /* 0x02285005ff0075a7 */ /* 0x0000620008020146 */
[----:B------:R-:W-:Y:S05]  /*b640*/  @!P0 BRA `(.L_x_1495) ;  /* 0x0000000000048947 */ /* 0x000fea0003800000 */
[----:B------:R-:W-:Y:S01]  /*b650*/  BPT.TRAP 0x1 ;  /* 0x000000040000795c */ /* 0x000fe20000300000 */
.L_x_1495:
[----:B-1----:R-:W-:Y:S05]  /*b660*/  @P1 BRA `(.L_x_1493) ;  /* 0x0000000000081947 */ /* 0x002fea0003800000 */
[----:B------:R-:W1:Y:S02]  /*b670*/  SYNCS.PHASECHK.TRANS64.TRYWAIT P1, [UR6+0x22850], R5 ;  /* 0x02285005ff0075a7 */ /* 0x000e640008020146 */
[----:B-1----:R-:W-:Y:S05]  /*b680*/  @!P1 BRA `(.L_x_1496) ;  /* 0x0000012c00189947 */ /* 0x002fea0003800000 */
.L_x_1493:
        /* <DEDUP_REMOVED lines=36> */
.L_x_1497:
        /* <DEDUP_REMOVED lines=93> */
[----:B------:R-:W-:-:S04]  /*bea0*/  FADD.FTZ R7, -R5, R7 ;  /* 0x0000000705077221 */ /* 0x000fc80000010100 */
[----:B------:R-:W-:Y:S01]  /*beb0*/  FMUL.FTZ R14, R7, UR39 ;  /* 0x00000027070e7c20 */ /* 0x000fe20008410000 */
[----:B------:R-:W-:-:S01]  /*bec0*/  FADD.FTZ R7, -R6, R9 ;  /* 0x0000000906077221 */ /* 0x000fc20000010100 */
[----:B------:R-:W-:Y:S02]  /*bed0*/  FFMA.FTZ R9, R5, R20, -8 ;  /* 0xc100000005097423 */ /* 0x000fe40000010014 */
[----:B------:R-:W-:Y:S01]  /*bee0*/  MUFU.EX2 R8, R14 ;  /* 0x0000000e00087308 */ /* 0x000fe20000000800 */
[----:B------:R-:W-:Y:S01]  /*bef0*/  FMUL.FTZ R7, R7, UR39 ;  /* 0x0000002707077c20 */ /* 0x000fe20008410000 */
        /* <DEDUP_REMOVED lines=41> */
[----:B------:R-:W-:-:S01]  /*c190*/  FFMA.FTZ R101, R6, R153, -8 ;  /* 0xc100000006657423 */ /* 0x000fc20000010099 */
[----:B------:R-:W0:Y:S03]  /*c1a0*/  MUFU.EX2 R11, R11 ;  /* 0x0000000b000b7308 */ /* 0x000e260000000800 */
        /* <DEDUP_REMOVED lines=46> */
[----:B0-----:R-:W-:-:S07]  /*c490*/  FADD.FTZ R0, R153, R0 ;  /* 0x0000000099007221 */ /* 0x001fce0000010000 */
[----:B------:R0:W2:Y:S08]  /*c4a0*/  MUFU.EX2 R14, R157 ;  /* 0x0000009d000e7308 */ /* 0x0000b00000000800 */
[----:B------:R-:W3:Y:S01]  /*c4b0*/  MUFU.EX2 R156, R156 ;  /* 0x0000009c009c7308 */ /* 0x000ee20000000800 */
[----:B0-----:R-:W-:-:S01]  /*c4c0*/  FFMA.FTZ R157, R162, UR39, -R101 ;  /* 0x00000027a29d7c23 */ /* 0x001fc20008010865 */
[----:B------:R-:W-:Y:S01]  /*c4d0*/  FADD.FTZ R162, R12, R3 ;  /* 0x000000030ca27221 */ /* 0x000fe20000010000 */
[----:B-1----:R-:W-:-:S01]  /*c4e0*/  FADD.FTZ R161, R155, R0 ;  /* 0x000000009ba17221 */ /* 0x002fc20000010000 */
[----:B------:R-:W-:-:S02]  /*c4f0*/  FFMA.FTZ R101, R103, UR39, -R101 ;  /* 0x0000002767657c23 */ /* 0x000fc40008010865 */
[----:B------:R-:W-:-:S02]  /*c500*/  FADD.FTZ R3, R13, R162 ;  /* 0x000000a20d037221 */ /* 0x000fc40000010000 */
[----:B------:R-:W0:Y:S02]  /*c510*/  MUFU.EX2 R15, R15 ;  /* 0x0000000f000f7308 */ /* 0x000e240000000800 */
[----:B--2---:R-:W-:-:S06]  /*c520*/  FADD.FTZ R0, R14, R3 ;  /* 0x000000030e007221 */ /* 0x004fcc0000010000 */
        /* <DEDUP_REMOVED lines=135> */
[----:B------:R0:W2:Y:S08]  /*cda0*/  MUFU.EX2 R163, R102 ;  /* 0x0000006600a37308 */ /* 0x0000b00000000800 */
[----:B------:R-:W3:Y:S01]  /*cdb0*/  MUFU.EX2 R9, R9 ;  /* 0x0000000900097308 */ /* 0x000ee20000000800 */
[----:B0-----:R-:W-:-:S01]  /*cdc0*/  FADD.FTZ R102, R98, R103 ;  /* 0x0000006762667221 */ /* 0x001fc20000010000 */
[----:B-1----:R-:W-:-:S03]  /*cdd0*/  FADD.FTZ R0, R100, R3 ;  /* 0x0000000364007221 */ /* 0x002fc60000010000 */
[----:B------:R-:W-:-:S03]  /*cde0*/  FADD.FTZ R102, R99, R102 ;  /* 0x0000006663667221 */ /* 0x000fc60000010000 */
[----:B------:R-:W0:Y:S01]  /*cdf0*/  MUFU.EX2 R101, R101 ;  /* 0x0000006500657308 */ /* 0x000e220000000800 */
[----:B--2---:R-:W-:-:S01]  /*ce00*/  FADD.FTZ R102, R163, R102 ;  /* 0x00000066a3667221 */ /* 0x004fc20000010000 */
[----:B---3--:R-:W-:-:S03]  /*ce10*/  FADD.FTZ R3, R9, R0 ;  /* 0x0000000009037221 */ /* 0x008fc60000010000 */
[----:B0-----:R-:W-:Y:S01]  /*ce20*/  FADD.FTZ R0, R101, R102 ;  /* 0x0000006665007221 */ /* 0x001fe20000010000 */
[----:B------:R-:W-:Y:S06]  /*ce30*/  @!P0 BRA `(.L_x_1498) ;  /* 0x0000000000048947 */ /* 0x000fec0003800000 */
[----:B------:R-:W-:Y:S01]  /*ce40*/  BPT.TRAP 0x1 ;  /* 0x000000040000795c */ /* 0x000fe20000300000 */
.L_x_1498:
        /* <DEDUP_REMOVED lines=111> */
[----:B------:R-:W-:-:S02]  /*d540*/  VIADD R10, R10, 0xffffffff ;  /* 0xffffffff0a0a7836 */ /* 0x000fc40000000000 */
[----:B------:R-:W-:Y:S02]  /*d550*/  IMAD.MOV.U32 R9, RZ, RZ, R6 ;  /* 0x000000ffff097224 */ /* 0x000fe400078e0006 */
[----:B------:R-:W-:Y:S01]  /*d560*/  IMAD.MOV.U32 R7, RZ, RZ, R5 ;  /* 0x000000ffff077224 */ /* 0x000fe200078e0005 */
[----:B------:R-:W-:Y:S06]  /*d570*/  @P1 BRA `(.L_x_1499) ;  /* 0xffffffd400c41947 */ /* 0x000fec000383ffff */
.L_x_1488:
[----:B------:R-:W-:-:S13]  /*d580*/  ISETP.GE.AND P1, PT, R10, UR41, PT ;  /* 0x000000290a007c0c */ /* 0x000fda000bf26270 */
[----:B------:R-:W-:Y:S05]  /*d590*/  @!P1 BRA `(.L_x_1500) ;  /* 0x0000004400889947 */ /* 0x000fea0003800000 */
[----:B------:R-:W-:Y:S01]  /*d5a0*/  IMAD.MOV.U32 R9, RZ, RZ, R6 ;  /* 0x000000ffff097224 */ /* 0x000fe200078e0006 */
[----:B------:R-:W-:Y:S01]  /*d5b0*/  UMOV UR32, UR48 ;  /* 0x0000003000207c82 */ /* 0x000fe20008000000 */
[----:B------:R-:W-:Y:S01]  /*d5c0*/  IMAD.MOV.U32 R8, RZ, RZ, R5 ;  /* 0x000000ffff087224 */ /* 0x000fe200078e0005 */
[----:B------:R-:W-:Y:S01]  /*d5d0*/  UMOV UR31, UR47 ;  /* 0x0000002f001f7c82 */ /* 0x000fe20008000000 */
[----:B------:R-:W-:Y:S01]  /*d5e0*/  ULDC UR28, c[0x0][0x9e4] ;  /* 0x00027900001c7ab9 */ /* 0x000fe20000000800 */
[----:B------:R-:W-:Y:S01]  /*d5f0*/  ULDC UR30, c[0x0][0x9dc] ;  /* 0x00027700001e7ab9 */ /* 0x000fe20000000800 */
[----:B------:R-:W-:-:S05]  /*d600*/  ULDC UR29, c[0x0][0x9e0] ;  /* 0x00027800001d7ab9 */ /* 0x000fca0000000800 */
.L_x_1519:
[----:B------:R-:W-:Y:S01]  /*d610*/  ISETP.NE.AND P2, PT, RZ, UR45, PT ;  /* 0x0000002dff007c0c */ /* 0x000fe2000bf45270 */
[----:B------:R-:W-:-:S04]  /*d620*/  UISETP.NE.AND UP0, UPT, UR31, 0x1, UPT ;  /* 0x000000011f00788c */ /* 0x000fc8000bf05270 */
[----:B------:R-:W-:-:S04]  /*d630*/  USEL UR48, URZ, 0x1, UP0 ;  /* 0x000000013f307887 */ /* 0x000fc80008000000 */
[----:B------:R-:W-:-:S04]  /*d640*/  ULOP3.LUT UR48, UR32, UR48, URZ, 0x3c, !UPT ;  /* 0x0000003020307292 */ /* 0x000fc8000f8e3c3f */
[----:B------:R-:W-:Y:S08]  /*d650*/  @P2 BRA `(.L_x_1501) ;  /* 0x0000000000382947 */ /* 0x000ff00003800000 */
[----:B------:R-:W-:Y:S05]  /*d660*/  @!P0 BRA `(.L_x_1502) ;  /* 0x0000000000048947 */ /* 0x000fea0003800000 */
[----:B------:R-:W-:Y:S01]  /*d670*/  BPT.TRAP 0x1 ;  /* 0x000000040000795c */ /* 0x000fe20000300000 */
.L_x_1502:
        /* <DEDUP_REMOVED lines=9> */
.L_x_1503:
[----:B-1----:R-:W-:Y:S05]  /*d710*/  @P1 BRA `(.L_x_1501) ;  /* 0x0000000000081947 */ /* 0x002fea0003800000 */
[----:B------:R-:W1:Y:S02]  /*d720*/  SYNCS.PHASECHK.TRANS64.TRYWAIT P1, [UR6+0x22830], R5 ;  /* 0x02283005ff0075a7 */ /* 0x000e640008020146 */
[----:B-1----:R-:W-:Y:S05]  /*d730*/  @!P1 BRA `(.L_x_1504) ;  /* 0x0000010c00049947 */ /* 0x002fea0003800000 */
.L_x_1501:
        /* <DEDUP_REMOVED lines=132> */
.L_x_1506:
[----:B------:R-:W-:Y:S01]  /*df80*/  ULEA UR6, UR31, UR43, 0x3 ;  /* 0x0000002b1f067291 */ /* 0x000fe2000f8e183f */
[----:B------:R-:W-:-:S05]  /*df90*/  IMAD.U32 R5, RZ, RZ, UR32 ;  /* 0x00000020ff057e24 */ /* 0x000fca000f8e00ff */
[----:B------:R-:W-:-:S04]  /*dfa0*/  SHF.L.U32 R5, R5, 0x1f, RZ ;  /* 0x0000001f05057819 */ /* 0x000fc800000006ff */
[----:B------:R0:W1:Y:S01]  /*dfb0*/  SYNCS.PHASECHK.TRANS64.TRYWAIT P1, [UR6+0x22850], R5 ;  /* 0x02285005ff0075a7 */ /* 0x0000620008020146 */
[----:B------:R-:W-:Y:S05]  /*dfc0*/  @!P0 BRA `(.L_x_1507) ;  /* 0x0000000000048947 */ /* 0x000fea0003800000 */
[----:B------:R-:W-:Y:S01]  /*dfd0*/  BPT.TRAP 0x1 ;  /* 0x000000040000795c */ /* 0x000fe20000300000 */
.L_x_1507:
[----:B-1----:R-:W-:Y:S05]  /*dfe0*/  @P1 BRA `(.L_x_1505) ;  /* 0x0000000000081947 */ /* 0x002fea0003800000 */
[----:B------:R-:W1:Y:S02]  /*dff0*/  SYNCS.PHASECHK.TRANS64.TRYWAIT P1, [UR6+0x22850], R5 ;  /* 0x02285005ff0075a7 */ /* 0x000e640008020146 */
[----:B-1----:R-:W-:Y:S05]  /*e000*/  @!P1 BRA `(.L_x_1508) ;  /* 0x0000010000e89947 */ /* 0x002fea0003800000 */
.L_x_1505:
        /* <DEDUP_REMOVED lines=36> */
.L_x_1509:
        /* <DEDUP_REMOVED lines=37> */
.L_x_1512:
[----:B------:R-:W-:-:S05]  /*e4a0*/  IMAD.U32 R168, RZ, RZ, UR28 ;  /* 0x0000001cffa87e24 */ /* 0x000fca000f8e00ff */
[----:B------:R-:W-:-:S13]  /*e4b0*/  ISETP.NE.AND P1, PT, R168, 0x1, PT ;  /* 0x00000001a800780c */ /* 0x000fda0003f25270 */
[----:B------:R-:W0:Y:S02]  /*e4c0*/  @P1 LDC.64 R6, c[0x0][0x9e8] ;  /* 0x00027a00ff061b82 */ /* 0x000e240000000a00 */
[----:B0-----:R-:W-:-:S05]  /*e4d0*/  @P1 IMAD.HI.U32 R6, R21, R6, RZ ;  /* 0x0000000615061227 */ /* 0x001fca00078e00ff */
[----:B------:R-:W-:-:S07]  /*e4e0*/  @P1 SHF.R.U32.HI R21, RZ, R7, R6 ;  /* 0x00000007ff151219 */ /* 0x000fce0000011606 */
.L_x_1513:
[----:B------:R-:W-:Y:S05]  /*e4f0*/  BSYNC B0 ;  /* 0x0000000000007941 */ /* 0x000fea0003800000 */
.L_x_1511:
[----:B------:R-:W-:-:S05]  /*e500*/  IMAD R21, R21, R168, R5 ;  /* 0x000000a815157224 */ /* 0x000fca00078e0205 */
[----:B------:R-:W-:Y:S02]  /*e510*/  VIADDMNMX R12, R21, R168, R12, PT ;  /* 0x000000a8150c7246 */ /* 0x000fe4000380010c */
[----:B------:R-:W-:-:S07]  /*e520*/  VIMNMX R11, R11, R21, !PT ;  /* 0x000000150b0b7248 */ /* 0x000fce0007fe0100 */
.L_x_1510:
        /* <DEDUP_REMOVED lines=248> */
.L_x_1516:
[----:B------:R-:W-:-:S05]  /*f4b0*/  IMAD.U32 R12, RZ, RZ, UR28 ;  /* 0x0000001cff0c7e24 */ /* 0x000fca000f8e00ff */
[----:B------:R-:W-:-:S13]  /*f4c0*/  ISETP.NE.AND P6, PT, R12, 0x1, PT ;  /* 0x000000010c00780c */ /* 0x000fda0003fc5270 */
[----:B------:R-:W0:Y:S02]  /*f4d0*/  @P6 LDC.64 R6, c[0x0][0x9e8] ;  /* 0x00027a00ff066b82 */ /* 0x000e240000000a00 */
[----:B0-----:R-:W-:-:S05]  /*f4e0*/  @P6 IMAD.HI.U32 R6, R11, R6, RZ ;  /* 0x000000060b066227 */ /* 0x001fca00078e00ff */
[----:B------:R-:W-:-:S07]  /*f4f0*/  @P6 SHF.R.U32.HI R11, RZ, R7, R6 ;  /* 0x00000007ff0b6219 */ /* 0x000fce0000011606 */
.L_x_1517:
[----:B------:R-:W-:Y:S05]  /*f500*/  BSYNC B0 ;  /* 0x0000000000007941 */ /* 0x000fea0003800000 */
.L_x_1515:
[----:B------:R-:W-:-:S05]  /*f510*/  IMAD R5, R11, R12, R5 ;  /* 0x0000000c0b057224 */ /* 0x000fca00078e0205 */
[----:B------:R-:W-:Y:S02]  /*f520*/  VIADDMNMX R14, R5, R12, R14, PT ;  /* 0x0000000c050e7246 */ /* 0x000fe4000380010e */
[----:B------:R-:W-:-:S07]  /*f530*/  VIMNMX R13, R13, R5, !PT ;  /* 0x000000050d0d7248 */ /* 0x000fce0007fe0100 */
.L_x_1514:
        /* <DEDUP_REMOVED lines=501> */
.L_x_1518:
        /* <DEDUP_REMOVED lines=115> */
.L_x_1500:
[----:B------:R-:W-:Y:S06]  /*11bc0*/  BAR.ARV 0x8, 0x180 ;  /* 0x0206000000007b1d */ /* 0x000fec0000002000 */
[----:B------:R-:W-:Y:S05]  /*11bd0*/  @!P0 BRA `(.L_x_1520) ;  /* 0x0000000000048947 */ /* 0x000fea0003800000 */
[----:B------:R-:W-:Y:S01]  /*11be0*/  BPT.TRAP 0x1 ;  /* 0x000000040000795c */ /* 0x000fe20000300000 */
.L_x_1520:
[----:B------:R-:W-:Y:S01]  /*11bf0*/  ULEA UR9, UR47, UR43, 0x3 ;  /* 0x0000002b2f097291 */ /* 0x000fe2000f8e183f */
[----:B------:R-:W-:-:S05]  /*11c00*/  IMAD.U32 R4, RZ, RZ, UR48 ;  /* 0x00000030ff047e24 */ /* 0x000fca000f8e00ff */
[----:B------:R-:W-:-:S04]  /*11c10*/  SHF.L.U32 R4, R4, 0x1f, RZ ;  /* 0x0000001f04047819 */ /* 0x000fc800000006ff */
[----:B------:R0:W1:Y:S01]  /*11c20*/  SYNCS.PHASECHK.TRANS64.TRYWAIT P1, [UR9+0x22850], R4 ;  /* 0x02285004ff0075a7 */ /* 0x0000620008020149 */
[----:B------:R-:W-:Y:S05]  /*11c30*/  @!P0 BRA `(.L_x_1521) ;  /* 0x0000000000048947 */ /* 0x000fea0003800000 */
[----:B------:R-:W-:Y:S01]  /*11c40*/  BPT.TRAP 0x1 ;  /* 0x000000040000795c */ /* 0x000fe20000300000 */
.L_x_1521:
[----:B-1----:R-:W-:Y:S05]  /*11c50*/  @P1 BRA `(.L_x_1522) ;  /* 0x0000000000081947 */ /* 0x002fea0003800000 */
[----:B------:R-:W1:Y:S02]  /*11c60*/  SYNCS.PHASECHK.TRANS64.TRYWAIT P1, [UR9+0x22850], R4 ;  /* 0x02285004ff0075a7 */ /* 0x000e640008020149 */
[----:B-1----:R-:W-:Y:S05]  /*11c70*/  @!P1 BRA `(.L_x_1523) ;  /* 0x000000c400e49947 */ /* 0x002fea0003800000 */
.L_x_1522:
[----:B------:R-:W-:Y:S01]  /*11c80*/  UIADD3 UR43, UR43, 0x400, URZ ;  /* 0x000004002b2b7890 */ /* 0x000fe2000fffe03f */
[----:B------:R-:W-:Y:S01]  /*11c90*/  WARPGROUP.ARRIVE ;  /* 0x00000000000079c5 */ /* 0x000fe20000000000 */
[----:B------:R-:W-:Y:S01]  /*11ca0*/  UMOV UR7, 0xc0000010 ;  /* 0xc000001000077882 */ /* 0x000fe20000000000 */
[----:B------:R-:W-:Y:S01]  /*11cb0*/  ULDC.64 UR10, c[0x0][0x9a0] ;  /* 0x00026800000a7ab9 */ /* 0x000fe20000000a00 */
[----:B------:R-:W-:Y:S01]  /*11cc0*/  USHF.R.U32.HI UR43, URZ, 0x4, UR43 ;  /* 0x000000043f2b7899 */ /* 0x000fe2000801162b */
[----:B01----:R-:W-:Y:S01]  /*11cd0*/  IMAD.MOV.U32 R4, RZ, RZ, 0x3f800000 ;  /* 0x3f800000ff047424 */ /* 0x003fe200078e00ff */
[----:B------:R-:W-:Y:S02]  /*11ce0*/  UISETP.NE.U32.AND UP0, UPT, UR10, URZ, UPT ;  /* 0x0000003f0a00728c */ /* 0x000fe4000bf05070 */
[----:B------:R-:W-:Y:S02]  /*11cf0*/  ULOP3.LUT UR43, UR43, 0x3fff, URZ, 0xc0, !UPT ;  /* 0x00003fff2b2b7892 */ /* 0x000fe4000f8ec03f */
[----:B------:R-:W-:-:S02]  /*11d00*/  UISETP.NE.AND.EX UP0, UPT, UR11, URZ, UPT, UP0 ;  /* 0x0000003f0b00728c */ /* 0x000fc4000bf05300 */
[----:B------:R-:W-:-:S04]  /*11d10*/  ULOP3.LUT UR8, UR43, 0x10000, URZ, 0xfc, !UPT ;  /* 0x000100002b087892 */ /* 0x000fc8000f8efc3f */
[----:B------:R-:W-:Y:S01]  /*11d20*/  UIMAD UR8, UR47, 0x500, UR8 ;  /* 0x000005002f0878a4 */ /* 0x000fe2000f8e0208 */
[----:B------:R-:W-:-:S04]  /*11d30*/  PLOP3.LUT P1, PT, PT, PT, UP0, 0x80, 0x0 ;  /* 0x000000000000781c */ /* 0x000fc80003f2f008 */
[----:B------:R-:W-:Y:S02]  /*11d40*/  @UP0 ULDC.64 UR12, c[0x0][0x9c8] ;  /* 0x00027200000c0ab9 */ /* 0x000fe40000000a00 */
[----:B------:R-:W-:Y:S01]  /*11d50*/  UMOV UR6, UR8 ;  /* 0x0000000800067c82 */ /* 0x000fe20008000000 */
[----:B------:R-:W-:-:S09]  /*11d60*/  @UP0 UIMAD.WIDE.U32 UR4, UR51, UR12, URZ ;  /* 0x0000000c330402a5 */ /* 0x000fd2000f8e003f */
[----:B------:R-:W-:Y:S01]  /*11d70*/  QGMMA.64x128x32.F32.E4M3.E4M3 R24, R184, gdesc[UR4], R24, gsb0 ;  /* 0x01e00004b8187df3 */ /* 0x000fe20008000818 */
[----:B------:R-:W-:Y:S01]  /*11d80*/  UIADD3 UR6, UR8, 0x100, URZ ;  /* 0x0000010008067890 */ /* 0x000fe2000fffe03f */
[----:B------:R-:W-:Y:S01]  /*11d90*/  UMOV UR7, 0xc0000010 ;  /* 0xc000001000077882 */ /* 0x000fe20000000000 */
[----:B------:R-:W-:Y:S02]  /*11da0*/  WARPGROUP.DEPBAR.LE gsb0, 0x0 ;  /* 0x00008000000079c5 */ /* 0x000fe40000010000 */
[----:B------:R-:W-:-:S07]  /*11db0*/  WARPGROUP.ARRIVE ;  /* 0x00000000000079c5 */ /* 0x000fce0000000000 */
[----:B------:R-:W-:Y:S01]  /*11dc0*/  QGMMA.64x128x32.F32.E4M3.E4M3 R24, R180, gdesc[UR4], R24, gsb0 ;  /* 0x01e00004b4187df3 */ /* 0x000fe20008000818 */
[----:B------:R-:W-:-:S04]  /*11dd0*/  @UP0 USHF.R.S32.HI UR6, URZ, 0x1f, UR51 ;  /* 0x0000001f3f060899 */ /* 0x000fc80008011433 */
[----:B------:R-:W-:-:S04]  /*11de0*/  @UP0 UIMAD UR6, UR6, UR12, URZ ;  /* 0x0000000c060602a4 */ /* 0x000fc8000f8e023f */
[----:B------:R-:W-:-:S04]  /*11df0*/  @UP0 UIMAD UR6, UR51, UR13, UR6 ;  /* 0x0000000d330602a4 */ /* 0x000fc8000f8e0206 */
[----:B------:R-:W-:-:S03]  /*11e00*/  @UP0 UIADD3 UR5, UR5, UR6, URZ ;  /* 0x0000000605050290 */ /* 0x000fc6000fffe03f */
[----:B------:R-:W-:Y:S02]  /*11e10*/  @UP0 ULDC.64 UR6, c[0x0][0x9d0] ;  /* 0x0002740000060ab9 */ /* 0x000fe40000000a00 */
[----:B------:R-:W-:-:S04]  /*11e20*/  @UP0 UIMAD.WIDE.U32 UR4, UR36, UR6, UR4 ;  /* 0x00000006240402a5 */ /* 0x000fc8000f8e0004 */
[----:B------:R-:W-:Y:S02]  /*11e30*/  @UP0 ULEA UR6, UP1, UR4, UR10, 0x2 ;  /* 0x0000000a04060291 */ /* 0x000fe4000f82103f */
[----:B------:R-:W-:-:S04]  /*11e40*/  @UP0 UIMAD UR5, UR36, UR7, UR5 ;  /* 0x00000007240502a4 */ /* 0x000fc8000f8e0205 */
[----:B------:R-:W-:Y:S01]  /*11e50*/  IMAD.U32 R8, RZ, RZ, UR6 ;  /* 0x00000006ff087e24 */ /* 0x000fe2000f8e00ff */
[----:B------:R-:W-:Y:S02]  /*11e60*/  @UP0 ULEA.HI.X UR7, UR4, UR11, UR5, 0x2, UP1 ;  /* 0x0000000b04070291 */ /* 0x000fe400088f1405 */
[----:B------:R-:W-:-:S04]  /*11e70*/  UIADD3 UR6, UR8, 0x200, URZ ;  /* 0x0000020008067890 */ /* 0x000fc8000fffe03f */
[----:B------:R-:W-:Y:S01]  /*11e80*/  IMAD.U32 R9, RZ, RZ, UR7 ;  /* 0x00000007ff097e24 */ /* 0x000fe2000f8e00ff */
[----:B------:R-:W-:-:S04]  /*11e90*/  UMOV UR7, 0xc0000010 ;  /* 0xc000001000077882 */ /* 0x000fc80000000000 */
        /* <DEDUP_REMOVED lines=18> */
[----:B-1----:R-:W-:-:S01]  /*11fc0*/  FADD.FTZ R12, R10, R7 ;  /* 0x000000070a0c7221 */ /* 0x002fc20000010000 */
[----:B0-----:R-:W-:-:S04]  /*11fd0*/  FADD.FTZ R14, R11, R8 ;  /* 0x000000080b0e7221 */ /* 0x001fc80000010000 */
        /* <DEDUP_REMOVED lines=22> */
[----:B--2---:R-:W-:Y:S01]  /*12140*/  FMUL.FTZ R7, R7, R4 ;  /* 0x0000000407077220 */ /* 0x004fe20000410000 */
[----:B------:R-:W-:Y:S02]  /*12150*/  IMAD.MOV.U32 R0, RZ, RZ, -0x800000 ;  /* 0xff800000ff007424 */ /* 0x000fe400078e00ff */
[----:B------:R-:W-:Y:S01]  /*12160*/  @P2 FFMA.FTZ R3, R8, R5, R9 ;  /* 0x0000000508032223 */ /* 0x000fe20000010009 */
[----:B------:R-:W-:-:S01]  /*12170*/  @P3 FFMA.FTZ R0, R12, R6, R13 ;  /* 0x000000060c003223 */ /* 0x000fc2000001000d */
[----:B---3--:R-:W-:Y:S01]  /*12180*/  FMUL.FTZ R4, R11, R4 ;  /* 0x000000040b047220 */ /* 0x008fe20000410000 */
[----:B------:R-:W-:-:S02]  /*12190*/  WARPGROUP.DEPBAR.LE gsb0, 0x0 ;  /* 0x00008000000079c5 */ /* 0x000fc40000010000 */
[----:B------:R-:W-:Y:S05]  /*121a0*/  @!P0 BRA `(.L_x_1524) ;  /* 0x0000000000048947 */ /* 0x000fea0003800000 */
[----:B------:R-:W-:Y:S01]  /*121b0*/  BPT.TRAP 0x1 ;  /* 0x000000040000795c */ /* 0x000fe20000300000 */
.L_x_1524:
        /* <DEDUP_REMOVED lines=74> */
.L_x_1446:
        /* <DEDUP_REMOVED lines=9> */
[----:B------:R-:W-:Y:S02]  /*126f0*/  R2UR UR5, R50 ;  /* 0x00000000320572ca */ /* 0x000fe400000e0000 */
[----:B------:R-:W-:Y:S01]  /*12700*/  R2UR UR51, R51 ;  /* 0x00000000333372ca */ /* 0x000fe200000e0000 */
[----:B------:R-:W-:Y:S06]  /*12710*/  BAR.ARV 0x4, 0x180 ;  /* 0x0106000000007b1d */ /* 0x000fec0000002000 */
[----:B------:R-:W-:Y:S08]  /*12720*/  @P0 BRA `(.L_x_1526) ;  /* 0x0000002c00a40947 */ /* 0x000ff00003800000 */
[----:B------:R-:W0:Y:S01]  /*12730*/  S2R R18, SR_TID.X ;  /* 0x0000000000127919 */ /* 0x000e220000002100 */
[----:B------:R-:W-:Y:S01]  /*12740*/  ULDC.64 UR8, c[0x4][0x38] ;  /* 0x01000e0000087ab9 */ /* 0x000fe20000000a00 */
[----:B------:R-:W-:Y:S01]  /*12750*/  ULDC.64 UR10, c[0x0][0xc00] ;  /* 0x00030000000a7ab9 */ /* 0x000fe20000000a00 */
[----:B0-----:R-:W-:-:S05]  /*12760*/  IMAD.SHL.U32 R4, R18, 0x4, RZ ;  /* 0x0000000412047824 */ /* 0x001fca00078e00ff */
[----:B------:R-:W-:Y:S01]  /*12770*/  LOP3.LUT R4, R4, 0xc, RZ, 0xc0, !PT ;  /* 0x0000000c04047812 */ /* 0x000fe200078ec0ff */
[----:B------:R-:W-:Y:S03]  /*12780*/  BAR.SYNC.DEFER_BLOCKING 0x1, 0x100 ;  /* 0x0044000000007b1d */ /* 0x000fe60000010000 */
[----:B------:R-:W-:-:S05]  /*12790*/  IADD3 R4, P0, R4, UR8, RZ ;  /* 0x0000000804047c10 */ /* 0x000fca000ff1e0ff */
[----:B------:R-:W-:Y:S01]  /*127a0*/  IMAD.X R5, RZ, RZ, UR9, P0 ;  /* 0x00000009ff057e24 */ /* 0x000fe200080e06ff */
[----:B------:R-:W-:-:S04]  /*127b0*/  ULDC.64 UR8, c[0x0][0xc00] ;  /* 0x0003000000087ab9 */ /* 0x000fc80000000a00 */
[----:B------:R0:W2:Y:S01]  /*127c0*/  LDG.E.CONSTANT R24, desc[UR54][R4.64] ;  /* 0x0000003604187981 */ /* 0x0000a2000c1e9900 */
[----:B------:R-:W-:Y:S01]  /*127d0*/  LOP3.LUT P0, R18, R18, 0x3, RZ, 0xc0, !PT ;  /* 0x0000000312127812 */ /* 0x000fe2000780c0ff */
[----:B------:R-:W-:-:S03]  /*127e0*/  UIMAD.WIDE UR8, UR37, 0x4, UR8 ;  /* 0x00000004250878a5 */ /* 0x000fc6000f8e0208 */
[----:B------:R-:W-:-:S04]  /*127f0*/  ISETP.EQ.OR P0, PT, R18, 0x3, !P0 ;  /* 0x000000031200780c */ /* 0x000fc80004702670 */
        /* <DEDUP_REMOVED lines=31> */
[----:B------:R-:W-:-:S02]  /*129f0*/  SEL R111, R90, R65, P0 ;  /* 0x000000415a6f7207 */ /* 0x000fc40000000000 */
[----:B------:R-:W-:Y:S01]  /*12a00*/  SEL R33, R65, R90, P0 ;  /* 0x0000005a41217207 */ /* 0x000fe20000000000 */
[----:B------:R-:W-:Y:S01]  /*12a10*/  IMAD.X R99, RZ, RZ, R11, P6 ;  /* 0x000000ffff637224 */ /* 0x000fe200030e060b */
[----:B------:R-:W-:Y:S02]  /*12a20*/  SEL R109, R76, R77, P0 ;  /* 0x0000004d4c6d7207 */ /* 0x000fe40000000000 */
[----:B------:R-:W-:Y:S02]  /*12a30*/  SEL R39, R77, R76, P0 ;  /* 0x0000004c4d277207 */ /* 0x000fe40000000000 */
[----:B------:R-:W-:Y:S02]  /*12a40*/  LOP3.LUT R4, R53, 0x380, RZ, 0xc0, !PT ;  /* 0x0000038035047812 */ /* 0x000fe400078ec0ff */
        /* <DEDUP_REMOVED lines=8> */
[----:B------:R-:W-:Y:S02]  /*12ad0*/  IADD3 R55, P1, R10, 0x40, RZ ;  /* 0x000000400a377810 */ /* 0x000fe40007f3e0ff */
[----:B------:R-:W-:Y:S02]  /*12ae0*/  SEL R69, R57, R64, P0 ;  /* 0x0000004039457207 */ /* 0x000fe40000000000 */
[----:B------:R-:W-:Y:S01]  /*12af0*/  SEL R48, R64, R57, P0 ;  /* 0x0000003940307207 */ /* 0x000fe20000000000 */
[----:B------:R-:W-:Y:S01]  /*12b00*/  IMAD.X R15, RZ, RZ, R11, P1 ;  /* 0x000000ffff0f7224 */ /* 0x000fe200008e060b */
[----:B------:R-:W-:Y:S02]  /*12b10*/  SEL R63, R74, R75, P0 ;  /* 0x0000004b4a3f7207 */ /* 0x000fe40000000000 */
[----:B------:R-:W-:Y:S02]  /*12b20*/  SEL R131, R6, R25, P0 ;  /* 0x0000001906837207 */ /* 0x000fe40000000000 */
[----:B------:R-:W-:-:S02]  /*12b30*/  SEL R74, R75, R74, P0 ;  /* 0x0000004a4b4a7207 */ /* 0x000fc40000000000 */
[----:B------:R-:W-:Y:S02]  /*12b40*/  SEL R57, R86, R87, P0 ;  /* 0x0000005756397207 */ /* 0x000fe40000000000 */
[----:B------:R-:W-:Y:S02]  /*12b50*/  SHF.R.U64 R4, R4, 0x3, RZ ;  /* 0x0000000304047819 */ /* 0x000fe400000012ff */
[----:B------:R-:W-:Y:S02]  /*12b60*/  SEL R25, R25, R6, P0 ;  /* 0x0000000619197207 */ /* 0x000fe40000000000 */
[----:B------:R-:W-:Y:S02]  /*12b70*/  SEL R86, R87, R86, P0 ;  /* 0x0000005657567207 */ /* 0x000fe40000000000 */
[C---:B------:R-:W-:Y:S02]  /*12b80*/  IADD3 R75, P3, R10.reuse, 0x4000, RZ ;  /* 0x000040000a4b7810 */ /* 0x040fe40007f7e0ff */
[----:B------:R-:W-:-:S02]  /*12b90*/  IADD3 R87, P6, R10, 0x4060, RZ ;  /* 0x000040600a577810 */ /* 0x000fc40007fde0ff */
[----:B------:R-:W-:Y:S01]  /*12ba0*/  LOP3.LUT R6, R55, 0x380, RZ, 0xc0, !PT ;  /* 0x0000038037067812 */ /* 0x000fe200078ec0ff */
[----:B------:R-:W-:Y:S01]  /*12bb0*/  IMAD.X R93, RZ, RZ, R11, P3 ;  /* 0x000000ffff5d7224 */ /* 0x000fe200018e060b */
[----:B------:R-:W-:Y:S02]  /*12bc0*/  SEL R101, R66, R67, P0 ;  /* 0x0000004342657207 */ /* 0x000fe40000000000 */
[----:B------:R-:W-:Y:S02]  /*12bd0*/  SEL R108, R67, R66, P0 ;  /* 0x00000042436c7207 */ /* 0x000fe40000000000 */
[----:B------:R-:W-:Y:S02]  /*12be0*/  LOP3.LUT R5, R10, 0x380, RZ, 0xc0, !PT ;  /* 0x000003800a057812 */ /* 0x000fe400078ec0ff */
[----:B------:R-:W-:Y:S02]  /*12bf0*/  LOP3.LUT R98, R4, R53, RZ, 0x3c, !PT ;  /* 0x0000003504627212 */ /* 0x000fe400078e3cff */
[----:B------:R-:W-:-:S02]  /*12c00*/  SEL R67, R70, R71, P0 ;  /* 0x0000004746437207 */ /* 0x000fc40000000000 */
[----:B------:R-:W-:Y:S02]  /*12c10*/  SEL R110, R71, R70, P0 ;  /* 0x00000046476e7207 */ /* 0x000fe40000000000 */
[----:B------:R-:W-:Y:S02]  /*12c20*/  SEL R65, R78, R79, P0 ;  /* 0x0000004f4e417207 */ /* 0x000fe40000000000 */
[----:B------:R-:W-:Y:S02]  /*12c30*/  LOP3.LUT R4, R75, 0x380, RZ, 0xc0, !PT ;  /* 0x000003804b047812 */ /* 0x000fe400078ec0ff */
[----:B------:R-:W-:Y:S02]  /*12c40*/  SEL R78, R79, R78, P0 ;  /* 0x0000004e4f4e7207 */ /* 0x000fe40000000000 */
[----:B------:R-:W-:Y:S02]  /*12c50*/  SEL R51, R82, R83, P0 ;  /* 0x0000005352337207 */ /* 0x000fe40000000000 */
[----:B------:R-:W-:-:S02]  /*12c60*/  IADD3 R71, P2, R10, 0x60, RZ ;  /* 0x000000600a477810 */ /* 0x000fc40007f5e0ff */
[----:B------:R-:W-:Y:S02]  /*12c70*/  SHF.R.U64 R6, R6, 0x3, RZ ;  /* 0x0000000306067819 */ /* 0x000fe400000012ff */
[----:B------:R-:W-:Y:S01]  /*12c80*/  LOP3.LUT R50, R87, 0x380, RZ, 0xc0, !PT ;  /* 0x0000038057327812 */ /* 0x000fe200078ec0ff */
[----:B------:R-:W-:Y:S01]  /*12c90*/  IMAD.X R13, RZ, RZ, R11, P2 ;  /* 0x000000ffff0d7224 */ /* 0x000fe200010e060b */
[----:B------:R-:W-:Y:S02]  /*12ca0*/  SEL R121, R52, R89, P0 ;  /* 0x0000005934797207 */ /* 0x000fe40000000000 */
[----:B------:R-:W-:Y:S02]  /*12cb0*/  SEL R34, R89, R52, P0 ;  /* 0x0000003459227207 */ /* 0x000fe40000000000 */
[----:B------:R-:W-:Y:S02]  /*12cc0*/  SEL R82, R83, R82, P0 ;  /* 0x0000005253527207 */ /* 0x000fe40000000000 */
[----:B------:R-:W-:-:S02]  /*12cd0*/  IADD3 R79, P4, R10, 0x4020, RZ ;  /* 0x000040200a4f7810 */ /* 0x000fc40007f9e0ff */
[----:B------:R-:W-:Y:S02]  /*12ce0*/  SEL R89, R41, R14, P0 ;  /* 0x0000000e29597207 */ /* 0x000fe40000000000 */
[----:B------:R-:W-:Y:S02]  /*12cf0*/  IADD3 R83, P5, R10, 0x4040, RZ ;  /* 0x000040400a537810 */ /* 0x000fe40007fbe0ff */
[----:B------:R-:W-:Y:S02]  /*12d00*/  SHF.R.U64 R5, R5, 0x3, RZ ;  /* 0x0000000305057819 */ /* 0x000fe400000012ff */
[----:B------:R-:W-:Y:S01]  /*12d10*/  SEL R103, R8, R9, P0 ;  /* 0x0000000908677207 */ /* 0x000fe20000000000 */
[--C-:B------:R-:W-:Y:S01]  /*12d20*/  IMAD.X R7, RZ, RZ, R11.reuse, P5 ;  /* 0x000000ffff077224 */ /* 0x100fe200028e060b */
[----:B------:R-:W-:Y:S01]  /*12d30*/  SEL R42, R9, R8, P0 ;  /* 0x00000008092a7207 */ /* 0x000fe20000000000 */
[----:B------:R-:W-:Y:S01]  /*12d40*/  IMAD.X R9, RZ, RZ, R11, P4 ;  /* 0x000000ffff097224 */ /* 0x000fe200020e060b */
[----:B------:R-:W-:-:S02]  /*12d50*/  SEL R41, R14, R41, P0 ;  /* 0x000000290e297207 */ /* 0x000fc40000000000 */
[----:B------:R-:W-:Y:S02]  /*12d60*/  SHF.R.U64 R4, R4, 0x3, RZ ;  /* 0x0000000304047819 */ /* 0x000fe400000012ff */
[----:B------:R-:W-:Y:S02]  /*12d70*/  LOP3.LUT R8, R71, 0x380, RZ, 0xc0, !PT ;  /* 0x0000038047087812 */ /* 0x000fe400078ec0ff */
[----:B------:R-:W-:Y:S02]  /*12d80*/  LOP3.LUT R14, R6, R55, RZ, 0x3c, !PT ;  /* 0x00000037060e7212 */ /* 0x000fe400078e3cff */
[----:B------:R-:W-:Y:S02]  /*12d90*/  SHF.R.U64 R50, R50, 0x3, RZ ;  /* 0x0000000332327819 */ /* 0x000fe400000012ff */
[----:B------:R-:W-:Y:S02]  /*12da0*/  LOP3.LUT R6, R79, 0x380, RZ, 0xc0, !PT ;  /* 0x000003804f067812 */ /* 0x000fe400078ec0ff */
[----:B------:R-:W-:Y:S01]  /*12db0*/  LOP3.LUT R10, R5, R10, RZ, 0x3c, !PT ;  /* 0x0000000a050a7212 */ /* 0x000fe200078e3cff */
[----:B------:R-:W-:Y:S01]  /*12dc0*/  IMAD.X R5, RZ, RZ, R11, P6 ;  /* 0x000000ffff057224 */ /* 0x000fe200030e060b */
[----:B------:R-:W-:-:S02]  /*12dd0*/  LOP3.LUT R18, R83, 0x380, RZ, 0xc0, !PT ;  /* 0x0000038053127812 */ /* 0x000fc400078ec0ff */
[----:B------:R-:W-:Y:S02]  /*12de0*/  LOP3.LUT R92, R4, R75, RZ, 0x3c, !PT ;  /* 0x0000004b045c7212 */ /* 0x000fe400078e3cff */
[----:B------:R-:W-:Y:S02]  /*12df0*/  SHF.R.U64 R8, R8, 0x3, RZ ;  /* 0x0000000308087819 */ /* 0x000fe400000012ff */
[----:B------:R-:W-:Y:S02]  /*12e00*/  LOP3.LUT R4, R50, R87, RZ, 0x3c, !PT ;  /* 0x0000005732047212 */ /* 0x000fe400078e3cff */
[----:B------:R-:W-:Y:S02]  /*12e10*/  SEL R113, R68, R91, P0 ;  /* 0x0000005b44717207 */ /* 0x000fe40000000000 */
[----:B------:R-:W-:Y:S02]  /*12e20*/  SEL R38, R91, R68, P0 ;  /* 0x000000445b267207 */ /* 0x000fe40000000000 */
[----:B------:R-:W-:-:S02]  /*12e30*/  SHF.R.U64 R6, R6, 0x3, RZ ;  /* 0x0000000306067819 */ /* 0x000fc400000012ff */
[----:B------:R-:W-:Y:S02]  /*12e40*/  SEL R91, R45, R12, P0 ;  /* 0x0000000c2d5b7207 */ /* 0x000fe40000000000 */
[----:B------:R-:W-:Y:S02]  /*12e50*/  SHF.R.U64 R18, R18, 0x3, RZ ;  /* 0x0000000312127819 */ /* 0x000fe400000012ff */
[----:B------:R-:W-:Y:S02]  /*12e60*/  SEL R45, R12, R45, P0 ;  /* 0x0000002d0c2d7207 */ /* 0x000fe40000000000 */
[----:B------:R-:W-:Y:S02]  /*12e70*/  LOP3.LUT R12, R8, R71, RZ, 0x3c, !PT ;  /* 0x00000047080c7212 */ /* 0x000fe400078e3cff */
[----:B------:R-:W-:Y:S02]  /*12e80*/  MOV R94, R4 ;  /* 0x00000004005e7202 */ /* 0x000fe40000000f00 */
        /* <DEDUP_REMOVED lines=27> */
[----:B------:R-:W-:Y:S04]  /*13040*/  SHFL.IDX PT, R76, R119, R24, 0x1c1f ;  /* 0x001c1f18774c7589 */ /* 0x000fe800000e0000 */
[----:B------:R0:W-:Y:S04]  /*13050*/  SHFL.IDX PT, R53, R89, R24, 0x1c1f ;  /* 0x001c1f1859357589 */ /* 0x0001e800000e0000 */
[----:B------:R1:W-:Y:S04]  /*13060*/  SHFL.IDX PT, R52, R91, R24, 0x1c1f ;  /* 0x001c1f185b347589 */ /* 0x0003e800000e0000 */
[----:B------:R-:W2:Y:S01]  /*13070*/  SHFL.IDX PT, R7, R29, R5, 0x1c1f ;  /* 0x001c1f051d077589 */ /* 0x000ea200000e0000 */
[----:B0-----:R-:W-:-:S03]  /*13080*/  SEL R89, R27, R4, P0 ;  /* 0x000000041b597207 */ /* 0x001fc60000000000 */
[----:B------:R-:W-:Y:S01]  /*13090*/  SHFL.IDX PT, R77, R30, R5, 0x1c1f ;  /* 0x001c1f051e4d7589 */ /* 0x000fe200000e0000 */
[----:B-1----:R-:W-:-:S03]  /*130a0*/  SEL R91, R4, R27, P0 ;  /* 0x0000001b045b7207 */ /* 0x002fc60000000000 */
[----:B------:R-:W-:Y:S04]  /*130b0*/  SHFL.IDX PT, R45, R45, R5, 0x1c1f ;  /* 0x001c1f052d2d7589 */ /* 0x000fe800000e0000 */
[----:B------:R-:W-:Y:S04]  /*130c0*/  SHFL.IDX PT, R28, R41, R5, 0x1c1f ;  /* 0x001c1f05291c7589 */ /* 0x000fe800000e0000 */
[----:B------:R-:W0:Y:S04]  /*130d0*/  SHFL.IDX PT, R44, R44, R5, 0x1c1f ;  /* 0x001c1f052c2c7589 */ /* 0x000e2800000e0000 */
[----:B------:R-:W-:Y:S04]  /*130e0*/  SHFL.IDX PT, R8, R125, R24, 0x1c1f ;  /* 0x001c1f187d087589 */ /* 0x000fe800000e0000 */
[----:B------:R-:W-:Y:S01]  /*130f0*/  SHFL.IDX PT, R59, R59, R24, 0x1c1f ;  /* 0x001c1f183b3b7589 */ /* 0x000fe200000e0000 */
[----:B--2---:R-:W-:-:S03]  /*13100*/  SEL R87, R6, R7, P0 ;  /* 0x0000000706577207 */ /* 0x004fc60000000000 */
[----:B------:R-:W-:Y:S04]  /*13110*/  SHFL.IDX PT, R66, R69, R24, 0x1c1f ;  /* 0x001c1f1845427589 */ /* 0x000fe800000e0000 */
[----:B------:R-:W-:Y:S04]  /*13120*/  SHFL.IDX PT, R62, R73, R24, 0x1c1f ;  /* 0x001c1f18493e7589 */ /* 0x000fe800000e0000 */
[----:B------:R-:W-:Y:S04]  /*13130*/  SHFL.IDX PT, R100, R67, R24, 0x1c1f ;  /* 0x001c1f1843647589 */ /* 0x000fe800000e0000 */
[----:B------:R-:W-:Y:S01]  /*13140*/  SHFL.IDX PT, R104, R63, R24, 0x1c1f ;  /* 0x001c1f183f687589 */ /* 0x000fe200000e0000 */
[----:B0-----:R-:W-:-:S03]  /*13150*/  SEL R42, R44, R55, P0 ;  /* 0x000000372c2a7207 */ /* 0x001fc60000000000 */
[----:B------:R-:W-:Y:S04]  /*13160*/  SHFL.IDX PT, R70, R57, R24, 0x1c1f ;  /* 0x001c1f1839467589 */ /* 0x000fe800000e0000 */
[----:B------:R0:W1:Y:S04]  /*13170*/  SHFL.IDX PT, R9, R32, R5, 0x1c1f ;  /* 0x001c1f0520097589 */ /* 0x00006800000e0000 */
[----:B------:R2:W3:Y:S04]  /*13180*/  SHFL.IDX PT, R75, R86, R5, 0x1c1f ;  /* 0x001c1f05564b7589 */ /* 0x0004e800000e0000 */
[----:B------:R-:W4:Y:S01]  /*13190*/  SHFL.IDX PT, R47, R47, R5, 0x1c1f ;  /* 0x001c1f052f2f7589 */ /* 0x000f2200000e0000 */
[----:B0-----:R-:W-:-:S03]  /*131a0*/  SEL R32, R50, R51, P0 ;  /* 0x0000003332207207 */ /* 0x001fc60000000000 */
[----:B------:R-:W-:Y:S01]  /*131b0*/  SHFL.IDX PT, R46, R46, R5, 0x1c1f ;  /* 0x001c1f052e2e7589 */ /* 0x000fe200000e0000 */
[----:B--2---:R-:W-:-:S03]  /*131c0*/  SEL R86, R84, R85, P0 ;  /* 0x0000005554567207 */ /* 0x004fc60000000000 */
[----:B------:R-:W0:Y:S01]  /*131d0*/  SHFL.IDX PT, R71, R112, R5, 0x1c1f ;  /* 0x001c1f0570477589 */ /* 0x000e2200000e0000 */
[----:B------:R-:W-:Y:S02]  /*131e0*/  SEL R84, R85, R84, P0 ;  /* 0x0000005455547207 */ /* 0x000fe40000000000 */
[----:B------:R-:W-:Y:S01]  /*131f0*/  SEL R85, R7, R6, P0 ;  /* 0x0000000607557207 */ /* 0x000fe20000000000 */
[----:B------:R-:W-:Y:S04]  /*13200*/  SHFL.IDX PT, R10, R121, R24, 0x1c1f ;  /* 0x001c1f18790a7589 */ /* 0x000fe800000e0000 */
[----:B------:R-:W-:Y:S01]  /*13210*/  SHFL.IDX PT, R72, R115, R24, 0x1c1f ;  /* 0x001c1f1873487589 */ /* 0x000fe200000e0000 */
[----:B-1----:R-:W-:-:S03]  /*13220*/  SEL R83, R8, R9, P0 ;  /* 0x0000000908537207 */ /* 0x002fc60000000000 */
[----:B------:R-:W-:Y:S01]  /*13230*/  SHFL.IDX PT, R68, R111, R24, 0x1c1f ;  /* 0x001c1f186f447589 */ /* 0x000fe200000e0000 */
[----:B---3--:R-:W-:-:S03]  /*13240*/  SEL R29, R70, R75, P0 ;  /* 0x0000004b461d7207 */ /* 0x008fc60000000000 */
[----:B------:R-:W-:Y:S01]  /*13250*/  SHFL.IDX PT, R60, R105, R24, 0x1c1f ;  /* 0x001c1f18693c7589 */ /* 0x000fe200000e0000 */
[----:B----4-:R-:W-:Y:S02]  /*13260*/  SEL R41, R54, R47, P0 ;  /* 0x0000002f36297207 */ /* 0x010fe40000000000 */
[----:B------:R-:W-:Y:S01]  /*13270*/  SEL R43, R47, R54, P0 ;  /* 0x000000362f2b7207 */ /* 0x000fe20000000000 */
[----:B------:R1:W2:Y:S04]  /*13280*/  SHFL.IDX PT, R11, R34, R5, 0x1c1f ;  /* 0x001c1f05220b7589 */ /* 0x0002a800000e0000 */
[----:B------:R3:W-:Y:S04]  /*13290*/  SHFL.IDX PT, R73, R31, R5, 0x1c1f ;  /* 0x001c1f051f497589 */ /* 0x0007e800000e0000 */
[----:B------:R4:W2:Y:S01]  /*132a0*/  SHFL.IDX PT, R69, R33, R5, 0x1c1f ;  /* 0x001c1f0521457589 */ /* 0x0008a200000e0000 */
[----:B-1----:R-:W-:-:S03]  /*132b0*/  SEL R34, R51, R50, P0 ;  /* 0x0000003233227207 */ /* 0x002fc60000000000 */
[----:B------:R1:W-:Y:S01]  /*132c0*/  SHFL.IDX PT, R63, R37, R5, 0x1c1f ;  /* 0x001c1f05253f7589 */ /* 0x0003e200000e0000 */
[----:B0-----:R-:W-:Y:S02]  /*132d0*/  SEL R51, R71, R62, P0 ;  /* 0x0000003e47337207 */ /* 0x001fe40000000000 */
[----:B---3--:R-:W-:Y:S01]  /*132e0*/  SEL R31, R75, R70, P0 ;  /* 0x000000464b1f7207 */ /* 0x008fe20000000000 */
[----:B------:R0:W3:Y:S01]  /*132f0*/  SHFL.IDX PT, R67, R90, R5, 0x1c1f ;  /* 0x001c1f055a437589 */ /* 0x0000e200000e0000 */
[----:B----4-:R-:W-:-:S03]  /*13300*/  SEL R33, R49, R26, P0 ;  /* 0x0000001a31217207 */ /* 0x010fc60000000000 */
[----:B------:R-:W-:Y:S01]  /*13310*/  SHFL.IDX PT, R12, R117, R24, 0x1c1f ;  /* 0x001c1f18750c7589 */ /* 0x000fe200000e0000 */
[----:B-1----:R-:W-:-:S03]  /*13320*/  SEL R37, R52, R45, P0 ;  /* 0x0000002d34257207 */ /* 0x002fc60000000000 */
[----:B------:R-:W-:Y:S01]  /*13330*/  SHFL.IDX PT, R14, R113, R24, 0x1c1f ;  /* 0x001c1f18710e7589 */ /* 0x000fe200000e0000 */
[----:B--2---:R-:W-:Y:S02]  /*13340*/  SEL R79, R10, R11, P0 ;  /* 0x0000000b0a4f7207 */ /* 0x004fe40000000000 */
[----:B0-----:R-:W-:Y:S01]  /*13350*/  SEL R90, R88, R25, P0 ;  /* 0x00000019585a7207 */ /* 0x001fe20000000000 */
[----:B------:R-:W-:Y:S01]  /*13360*/  SHFL.IDX PT, R64, R107, R24, 0x1c1f ;  /* 0x001c1f186b407589 */ /* 0x000fe200000e0000 */
[----:B------:R-:W-:Y:S02]  /*13370*/  SEL R88, R25, R88, P0 ;  /* 0x0000005819587207 */ /* 0x000fe40000000000 */
[----:B------:R-:W-:Y:S01]  /*13380*/  F2FP.BF16.F32.PACK_AB R4, R91, R90 ;  /* 0x0000005a5b04723e */ /* 0x000fe200000010ff */
[----:B------:R-:W-:Y:S01]  /*13390*/  SHFL.IDX PT, R56, R109, R24, 0x1c1f ;  /* 0x001c1f186d387589 */ /* 0x000fe200000e0000 */
[----:B------:R-:W-:Y:S02]  /*133a0*/  SEL R70, R68, R69, P0 ;  /* 0x0000004544467207 */ /* 0x000fe40000000000 */
[----:B------:R-:W-:Y:S01]  /*133b0*/  SEL R68, R69, R68, P0 ;  /* 0x0000004445447207 */ /* 0x000fe20000000000 */
[----:B------:R-:W-:Y:S01]  /*133c0*/  SHFL.IDX PT, R61, R61, R24, 0x1c1f ;  /* 0x001c1f183d3d7589 */ /* 0x000fe200000e0000 */
[----:B------:R-:W-:-:S03]  /*133d0*/  F2FP.BF16.F32.PACK_AB R6, R89, R88 ;  /* 0x000000585906723e */ /* 0x000fc600000010ff */
[----:B------:R-:W-:Y:S01]  /*133e0*/  SHFL.IDX PT, R101, R101, R24, 0x1c1f ;  /* 0x001c1f1865657589 */ /* 0x000fe200000e0000 */
[----:B---3--:R-:W-:-:S03]  /*133f0*/  SEL R47, R67, R58, P0 ;  /* 0x0000003a432f7207 */ /* 0x008fc60000000000 */
[----:B------:R-:W-:Y:S04]  /*13400*/  SHFL.IDX PT, R102, R65, R24, 0x1c1f ;  /* 0x001c1f1841667589 */ /* 0x000fe800000e0000 */
[----:B------:R-:W0:Y:S04]  /*13410*/  SHFL.IDX PT, R99, R48, R5, 0x1c1f ;  /* 0x001c1f0530637589 */ /* 0x000e2800000e0000 */
[----:B------:R1:W2:Y:S04]  /*13420*/  SHFL.IDX PT, R13, R35, R5, 0x1c1f ;  /* 0x001c1f05230d7589 */ /* 0x0002a800000e0000 */
[----:B------:R3:W4:Y:S04]  /*13430*/  SHFL.IDX PT, R15, R38, R5, 0x1c1f ;  /* 0x001c1f05260f7589 */ /* 0x00072800000e0000 */
[----:B------:R0:W4:Y:S01]  /*13440*/  SHFL.IDX PT, R65, R36, R5, 0x1c1f ;  /* 0x001c1f0524417589 */ /* 0x00012200000e0000 */
[----:B-1----:R-:W-:-:S03]  /*13450*/  SEL R35, R26, R49, P0 ;  /* 0x000000311a237207 */ /* 0x002fc60000000000 */
[----:B------:R1:W4:Y:S01]  /*13460*/  SHFL.IDX PT, R24, R40, R5, 0x1c1f ;  /* 0x001c1f0528187589 */ /* 0x00032200000e0000 */
[----:B------:R-:W-:Y:S02]  /*13470*/  SEL R49, R62, R71, P0 ;  /* 0x000000473e317207 */ /* 0x000fe40000000000 */
[----:B---3--:R-:W-:Y:S01]  /*13480*/  SEL R38, R28, R53, P0 ;  /* 0x000000351c267207 */ /* 0x008fe20000000000 */
[----:B------:R3:W-:Y:S01]  /*13490*/  SHFL.IDX PT, R57, R39, R5, 0x1c1f ;  /* 0x001c1f0527397589 */ /* 0x0007e200000e0000 */
[----:B------:R-:W-:Y:S02]  /*134a0*/  SEL R62, R60, R63, P0 ;  /* 0x0000003f3c3e7207 */ /* 0x000fe40000000000 */
[----:B0-----:R-:W-:Y:S01]  /*134b0*/  SEL R36, R53, R28, P0 ;  /* 0x0000001c35247207 */ /* 0x001fe20000000000 */
[----:B------:R-:W-:Y:S01]  /*134c0*/  SHFL.IDX PT, R103, R110, R5, 0x1c1f ;  /* 0x001c1f056e677589 */ /* 0x000fe200000e0000 */
[----:B------:R-:W-:Y:S02]  /*134d0*/  SEL R48, R66, R99, P0 ;  /* 0x0000006342307207 */ /* 0x000fe40000000000 */
[----:B-1----:R-:W-:Y:S01]  /*134e0*/  SEL R40, R55, R44, P0 ;  /* 0x0000002c37287207 */ /* 0x002fe20000000000 */
[----:B------:R-:W0:Y:S01]  /*134f0*/  SHFL.IDX PT, R30, R108, R5, 0x1c1f ;  /* 0x001c1f056c1e7589 */ /* 0x000e2200000e0000 */
[----:B------:R-:W-:-:S02]  /*13500*/  SEL R44, R59, R46, P0 ;  /* 0x0000002e3b2c7207 */ /* 0x000fc40000000000 */
[----:B---3--:R-:W-:Y:S01]  /*13510*/  SEL R39, R45, R52, P0 ;  /* 0x000000342d277207 */ /* 0x008fe20000000000 */
[----:B------:R1:W-:Y:S01]  /*13520*/  SHFL.IDX PT, R105, R78, R5, 0x1c1f ;  /* 0x001c1f054e697589 */ /* 0x0003e200000e0000 */
[----:B------:R-:W-:Y:S02]  /*13530*/  SEL R46, R46, R59, P0 ;  /* 0x0000003b2e2e7207 */ /* 0x000fe40000000000 */
[----:B------:R-:W-:Y:S01]  /*13540*/  SEL R45, R58, R67, P0 ;  /* 0x000000433a2d7207 */ /* 0x000fe20000000000 */
[----:B------:R3:W0:Y:S01]  /*13550*/  SHFL.IDX PT, R107, R74, R5, 0x1c1f ;  /* 0x001c1f054a6b7589 */ /* 0x00062200000e0000 */
[----:B------:R-:W-:Y:S02]  /*13560*/  SEL R50, R99, R66, P0 ;  /* 0x0000004263327207 */ /* 0x000fe40000000000 */
[----:B------:R-:W-:Y:S01]  /*13570*/  SEL R60, R63, R60, P0 ;  /* 0x0000003c3f3c7207 */ /* 0x000fe20000000000 */
[----:B------:R2:W0:Y:S01]  /*13580*/  SHFL.IDX PT, R109, R82, R5, 0x1c1f ;  /* 0x001c1f05526d7589 */ /* 0x00042200000e0000 */
[----:B------:R-:W-:-:S02]  /*13590*/  F2FP.BF16.F32.PACK_AB R7, R35, R34 ;  /* 0x000000222307723e */ /* 0x000fc400000010ff */
[----:B-1----:R-:W-:Y:S02]  /*135a0*/  SEL R78, R76, R77, P0 ;  /* 0x0000004d4c4e7207 */ /* 0x002fe40000000000 */
[----:B------:R-:W-:Y:S02]  /*135b0*/  SEL R76, R77, R76, P0 ;  /* 0x0000004c4d4c7207 */ /* 0x000fe40000000000 */
[----:B------:R-:W-:Y:S02]  /*135c0*/  SEL R77, R11, R10, P0 ;  /* 0x0000000a0b4d7207 */ /* 0x000fe40000000000 */
[----:B---3--:R-:W-:Y:S02]  /*135d0*/  SEL R74, R72, R73, P0 ;  /* 0x00000049484a7207 */ /* 0x008fe40000000000 */
[----:B--2---:R-:W-:Y:S02]  /*135e0*/  SEL R82, R80, R81, P0 ;  /* 0x0000005150527207 */ /* 0x004fe40000000000 */
[----:B------:R-:W-:-:S02]  /*135f0*/  SEL R80, R81, R80, P0 ;  /* 0x0000005051507207 */ /* 0x000fc40000000000 */
[----:B------:R-:W-:Y:S02]  /*13600*/  SEL R81, R9, R8, P0 ;  /* 0x0000000809517207 */ /* 0x000fe40000000000 */
[----:B------:R-:W-:Y:S02]  /*13610*/  SEL R72, R73, R72, P0 ;  /* 0x0000004849487207 */ /* 0x000fe40000000000 */
[----:B------:R-:W-:Y:S02]  /*13620*/  F2FP.BF16.F32.PACK_AB R5, R33, R32 ;  /* 0x000000202105723e */ /* 0x000fe400000010ff */
[----:B------:R-:W-:Y:S02]  /*13630*/  SEL R75, R12, R13, P0 ;  /* 0x0000000d0c4b7207 */ /* 0x000fe40000000000 */
[----:B------:R-:W-:Y:S01]  /*13640*/  SEL R73, R13, R12, P0 ;  /* 0x0000000c0d497207 */ /* 0x000fe20000000000 */
[----:B------:R1:W-:Y:S01]  /*13650*/  STSM.16.M88.4 [R97], R4 ;  /* 0x0000000461007844 */ /* 0x0003e20000000200 */
[----:B----4-:R-:W-:-:S02]  /*13660*/  SEL R71, R14, R15, P0 ;  /* 0x0000000f0e477207 */ /* 0x010fc40000000000 */
[----:B------:R-:W-:Y:S02]  /*13670*/  SEL R69, R15, R14, P0 ;  /* 0x0000000e0f457207 */ /* 0x000fe40000000000 */
[----:B------:R-:W-:Y:S02]  /*13680*/  SEL R66, R64, R65, P0 ;  /* 0x0000004140427207 */ /* 0x000fe40000000000 */
[----:B------:R-:W-:Y:S02]  /*13690*/  SEL R63, R61, R24, P0 ;  /* 0x000000183d3f7207 */ /* 0x000fe40000000000 */
[----:B------:R-:W-:Y:S02]  /*136a0*/  F2FP.BF16.F32.PACK_AB R8, R87, R86 ;  /* 0x000000565708723e */ /* 0x000fe400000010ff */
[----:B------:R-:W-:Y:S02]  /*136b0*/  F2FP.BF16.F32.PACK_AB R9, R37, R36 ;  /* 0x000000242509723e */ /* 0x000fe400000010ff */
[----:B------:R-:W-:-:S02]  /*136c0*/  F2FP.BF16.F32.PACK_AB R10, R85, R84 ;  /* 0x00000054550a723e */ /* 0x000fc400000010ff */
[----:B------:R-:W-:Y:S01]  /*136d0*/  F2FP.BF16.F32.PACK_AB R11, R39, R38 ;  /* 0x00000026270b723e */ /* 0x000fe200000010ff */
[----:B-1----:R-:W-:Y:S01]  /*136e0*/  IMAD.U32 R97, RZ, RZ, UR9 ;  /* 0x00000009ff617e24 */ /* 0x002fe2000f8e00ff */
[----:B------:R-:W-:Y:S02]  /*136f0*/  SEL R64, R65, R64, P0 ;  /* 0x0000004041407207 */ /* 0x000fe40000000000 */
[----:B------:R-:W-:Y:S01]  /*13700*/  SEL R61, R24, R61, P0 ;  /* 0x0000003d183d7207 */ /* 0x000fe20000000000 */
[----:B------:R1:W-:Y:S01]  /*13710*/  STSM.16.M88.4 [R98], R8 ;  /* 0x0000000862007844 */ /* 0x0003e20000000200 */
[----:B------:R-:W-:Y:S02]  /*13720*/  F2FP.BF16.F32.PACK_AB R12, R83, R82 ;  /* 0x00000052530c723e */ /* 0x000fe400000010ff */
[----:B------:R-:W-:Y:S02]  /*13730*/  F2FP.BF16.F32.PACK_AB R13, R41, R40 ;  /* 0x00000028290d723e */ /* 0x000fe400000010ff */
[----:B------:R-:W-:-:S02]  /*13740*/  F2FP.BF16.F32.PACK_AB R14, R81, R80 ;  /* 0x00000050510e723e */ /* 0x000fc400000010ff */
[----:B------:R-:W-:Y:S02]  /*13750*/  F2FP.BF16.F32.PACK_AB R15, R43, R42 ;  /* 0x0000002a2b0f723e */ /* 0x000fe400000010ff */
[----:B0-----:R-:W-:Y:S02]  /*13760*/  SEL R52, R101, R30, P0 ;  /* 0x0000001e65347207 */ /* 0x001fe40000000000 */
[----:B------:R-:W-:Y:S01]  /*13770*/  SEL R54, R30, R101, P0 ;  /* 0x000000651e367207 */ /* 0x000fe20000000000 */
[----:B------:R-:W-:Y:S01]  /*13780*/  STSM.16.M88.4 [R95], R12 ;  /* 0x0000000c5f007844 */ /* 0x000fe20000000200 */
[----:B------:R-:W-:Y:S02]  /*13790*/  SEL R53, R100, R103, P0 ;  /* 0x0000006764357207 */ /* 0x000fe40000000000 */
[----:B------:R-:W-:Y:S01]  /*137a0*/  SEL R55, R103, R100, P0 ;  /* 0x0000006467377207 */ /* 0x000fe20000000000 */
[----:B-1----:R-:W0:Y:S01]  /*137b0*/  LDC.64 R98, c[0x0][0xc08] ;  /* 0x00030200ff627b82 */ /* 0x002e220000000a00 */
[----:B------:R-:W-:-:S02]  /*137c0*/  SEL R67, R56, R57, P0 ;  /* 0x0000003938437207 */ /* 0x000fc40000000000 */
[----:B------:R-:W-:Y:S02]  /*137d0*/  SEL R65, R57, R56, P0 ;  /* 0x0000003839417207 */ /* 0x000fe40000000000 */
[----:B------:R-:W-:Y:S02]  /*137e0*/  F2FP.BF16.F32.PACK_AB R24, R79, R78 ;  /* 0x0000004e4f18723e */ /* 0x000fe400000010ff */
[----:B------:R-:W-:Y:S02]  /*137f0*/  F2FP.BF16.F32.PACK_AB R25, R45, R44 ;  /* 0x0000002c2d19723e */ /* 0x000fe400000010ff */
[----:B------:R-:W-:Y:S02]  /*13800*/  F2FP.BF16.F32.PACK_AB R26, R77, R76 ;  /* 0x0000004c4d1a723e */ /* 0x000fe400000010ff */
[----:B------:R-:W-:Y:S02]  /*13810*/  F2FP.BF16.F32.PACK_AB R27, R47, R46 ;  /* 0x0000002e2f1b723e */ /* 0x000fe400000010ff */
[----:B------:R-:W-:-:S02]  /*13820*/  SEL R56, R104, R107, P0 ;  /* 0x0000006b68387207 */ /* 0x000fc40000000000 */
[----:B------:R-:W-:Y:S01]  /*13830*/  SEL R58, R107, R104, P0 ;  /* 0x000000686b3a7207 */ /* 0x000fe20000000000 */
[----:B------:R1:W-:Y:S01]  /*13840*/  STSM.16.M88.4 [R96], R24 ;  /* 0x0000001860007844 */ /* 0x0003e20000000200 */
[----:B------:R-:W-:Y:S02]  /*13850*/  SEL R57, R102, R105, P0 ;  /* 0x0000006966397207 */ /* 0x000fe40000000000 */
[----:B------:R-:W-:Y:S02]  /*13860*/  SEL R59, R105, R102, P0 ;  /* 0x00000066693b7207 */ /* 0x000fe40000000000 */
[----:B------:R-:W-:Y:S02]  /*13870*/  SEL R28, R106, R109, P0 ;  /* 0x0000006d6a1c7207 */ /* 0x000fe40000000000 */
[----:B------:R-:W-:Y:S02]  /*13880*/  SEL R30, R109, R106, P0 ;  /* 0x0000006a6d1e7207 */ /* 0x000fe40000000000 */
[----:B------:R-:W-:-:S02]  /*13890*/  F2FP.BF16.F32.PACK_AB R4, R75, R74 ;  /* 0x0000004a4b04723e */ /* 0x000fc400000010ff */
[----:B------:R-:W-:Y:S02]  /*138a0*/  F2FP.BF16.F32.PACK_AB R5, R49, R48 ;  /* 0x000000303105723e */ /* 0x000fe400000010ff */
[----:B------:R-:W-:Y:S02]  /*138b0*/  F2FP.BF16.F32.PACK_AB R6, R73, R72 ;  /* 0x000000484906723e */ /* 0x000fe400000010ff */
[----:B------:R-:W-:Y:S01]  /*138c0*/  F2FP.BF16.F32.PACK_AB R7, R51, R50 ;  /* 0x000000323307723e */ /* 0x000fe200000010ff */
[----:B-1----:R-:W-:Y:S01]  /*138d0*/  IMAD.U32 R96, RZ, RZ, UR8 ;  /* 0x00000008ff607e24 */ /* 0x002fe2000f8e00ff */
[----:B------:R-:W-:Y:S02]  /*138e0*/  F2FP.BF16.F32.PACK_AB R8, R71, R70 ;  /* 0x000000464708723e */ /* 0x000fe400000010ff */
[----:B------:R-:W-:Y:S01]  /*138f0*/  F2FP.BF16.F32.PACK_AB R9, R53, R52 ;  /* 0x000000343509723e */ /* 0x000fe200000010ff */
[----:B------:R1:W-:Y:S01]  /*13900*/  STSM.16.M88.4 [R92], R4 ;  /* 0x000000045c007844 */ /* 0x0003e20000000200 */
[----:B------:R-:W-:-:S02]  /*13910*/  F2FP.BF16.F32.PACK_AB R10, R69, R68 ;  /* 0x00000044450a723e */ /* 0x000fc400000010ff */
[----:B------:R-:W-:Y:S02]  /*13920*/  F2FP.BF16.F32.PACK_AB R11, R55, R54 ;  /* 0x00000036370b723e */ /* 0x000fe400000010ff */
        /* <DEDUP_REMOVED lines=8> */
[----:B------:R-:W-:Y:S01]  /*139b0*/  F2FP.BF16.F32.PACK_AB R26, R61, R60 ;  /* 0x0000003c3d1a723e */ /* 0x000fe200000010ff */
[----:B-1----:R-:W1:Y:S01]  /*139c0*/  LDC R92, c[0x0][0xbe8] ;  /* 0x0002fa00ff5c7b82 */ /* 0x002e620000000800 */
[----:B------:R-:W-:Y:S02]  /*139d0*/  F2FP.BF16.F32.PACK_AB R27, R31, R30 ;  /* 0x0000001e1f1b723e */ /* 0x000fe400000010ff */
[----:B------:R-:W-:-:S03]  /*139e0*/  ISETP.NE.U32.AND P0, PT, RZ, UR10, PT ;  /* 0x0000000aff007c0c */ /* 0x000fc6000bf05070 */
[----:B------:R4:W-:Y:S02]  /*139f0*/  STSM.16.M88.4 [R94], R24 ;  /* 0x000000185e007844 */ /* 0x0009e40000000200 */
[----:B------:R-:W-:Y:S01]  /*13a00*/  BAR.SYNC.DEFER_BLOCKING 0x1, 0x100 ;  /* 0x0044000000007b1d */ /* 0x000fe20000010000 */
[----:B------:R-:W-:-:S13]  /*13a10*/  ISETP.NE.AND.EX P0, PT, RZ, UR11, PT, P0 ;  /* 0x0000000bff007c0c */ /* 0x000fda000bf05300 */
[----:B------:R-:W4:Y:S01]  /*13a20*/  @P0 LDG.E R95, desc[UR54][R96.64] ;  /* 0x00000036605f0981 */ /* 0x000f22000c1e1900 */
[----:B0-----:R-:W-:Y:S02]  /*13a30*/  ISETP.NE.U32.AND P1, PT, R98, RZ, PT ;  /* 0x000000ff6200720c */ /* 0x001fe40003f25070 */
[----:B------:R-:W-:-:S11]  /*13a40*/  R2UR UR4, R99 ;  /* 0x00000000630472ca */ /* 0x000fd600000e0000 */
[----:B------:R-:W-:Y:S01]  /*13a50*/  VOTEU.ANY UP0, P1 ;  /* 0x00000000003f7886 */ /* 0x000fe20000800100 */
[----:B-1----:R-:W-:Y:S01]  /*13a60*/  ISETP.NE.AND P1, PT, R92, 0x1, PT ;  /* 0x000000015c00780c */ /* 0x002fe20003f25270 */
[----:B------:R-:W-:Y:S02]  /*13a70*/  UISETP.NE.AND.EX UP0, UPT, UR4, URZ, UPT, UP0 ;  /* 0x0000003f0400728c */ /* 0x000fe4000bf05300 */
[----:B------:R-:W-:Y:S01]  /*13a80*/  UISETP.GT.AND UP1, UPT, UR46, 0x1, UPT ;  /* 0x000000012e00788c */ /* 0x000fe2000bf24270 */
[----:B------:R-:W-:Y:S01]  /*13a90*/  UMOV UR18, 0x9b8 ;  /* 0x000009b800127882 */ /* 0x000fe20000000000 */
[----:B------:R-:W-:Y:S02]  /*13aa0*/  ULDC UR4, c[0x0][0xa88] ;  /* 0x0002a20000047ab9 */ /* 0x000fe40000000800 */
[----:B------:R-:W-:Y:S01]  /*13ab0*/  USEL UR18, UR18, 0x978, UP1 ;  /* 0x0000097812127887 */ /* 0x000fe20008800000 */
[----:B------:R-:W-:Y:S01]  /*13ac0*/  PLOP3.LUT P4, PT, PT, PT, UP0, 0x80, 0x0 ;  /* 0x000000000000781c */ /* 0x000fe20003f8f008 */
[----:B--2---:R-:W-:-:S03]  /*13ad0*/  IMAD.U32 R9, RZ, RZ, UR4 ;  /* 0x00000004ff097e24 */ /* 0x004fc6000f8e00ff */
[----:B------:R-:W-:Y:S01]  /*13ae0*/  @UP0 ULDC.64 UR8, c[0x0][0xc08] ;  /* 0x0003020000080ab9 */ /* 0x000fe20000000a00 */
[----:B------:R-:W0:Y:S01]  /*13af0*/  @P1 LDC R6, c[0x0][0xbec] ;  /* 0x0002fb00ff061b82 */ /* 0x000e220000000800 */
[----:B------:R-:W-:-:S07]  /*13b00*/  @UP0 UIMAD.WIDE UR8, UR37, 0x4, UR8 ;  /* 0x00000004250808a5 */ /* 0x000fce000f8e0208 */
[----:B------:R-:W1:Y:S01]  /*13b10*/  @P1 LDC R11, c[0x0][0xbf0] ;  /* 0x0002fc00ff0b1b82 */ /* 0x000e620000000800 */
[----:B------:R-:W-:Y:S01]  /*13b20*/  UISETP.NE.U32.AND UP0, UPT, UR10, URZ, UPT ;  /* 0x0000003f0a00728c */ /* 0x000fe2000bf05070 */
[----:B------:R-:W-:Y:S01]  /*13b30*/  IMAD.U32 R4, RZ, RZ, UR8 ;  /* 0x00000008ff047e24 */ /* 0x000fe2000f8e00ff */
[----:B------:R-:W-:Y:S01]  /*13b40*/  ULDC.64 UR12, c[0x0][UR18+0x218] ;  /* 0x00008600120c7abb */ /* 0x000fe20008000a00 */
[----:B------:R-:W-:Y:S01]  /*13b50*/  IMAD.U32 R5, RZ, RZ, UR9 ;  /* 0x00000009ff057e24 */ /* 0x000fe2000f8e00ff */
[----:B------:R-:W-:Y:S02]  /*13b60*/  UISETP.NE.AND.EX UP0, UPT, UR11, URZ, UPT, UP0 ;  /* 0x0000003f0b00728c */ /* 0x000fe4000bf05300 */
[----:B------:R-:W-:Y:S01]  /*13b70*/  USEL UR16, UR40, URZ, UP1 ;  /* 0x0000003f28107287 */ /* 0x000fe20008800000 */
[----:B---3--:R-:W-:Y:S01]  /*13b80*/  VIADD R13, R22, UR38 ;  /* 0x00000026160d7c36 */ /* 0x008fe20008000000 */
[----:B------:R-:W-:Y:S01]  /*13b90*/  UMOV UR4, URZ ;  /* 0x0000003f00047c82 */ /* 0x000fe20008000000 */
[----:B------:R-:W-:Y:S01]  /*13ba0*/  UIMAD.WIDE.U32 UR8, UR12, UR36, URZ ;  /* 0x000000240c0872a5 */ /* 0x000fe2000f8e003f */
[----:B------:R0:W5:Y:S01]  /*13bb0*/  @P4 LDG.E R9, desc[UR54][R4.64] ;  /* 0x0000003604094981 */ /* 0x000162000c1e1900 */
[----:B------:R-:W-:Y:S01]  /*13bc0*/  ULDC.64 UR14, c[0x0][UR18+0x228] ;  /* 0x00008a00120e7abb */ /* 0x000fe20008000a00 */
[----:B------:R-:W-:Y:S01]  /*13bd0*/  UIMAD UR12, UR13, UR36, URZ ;  /* 0x000000240d0c72a4 */ /* 0x000fe2000f8e023f */
[----:B------:R-:W-:Y:S01]  /*13be0*/  IMAD.MOV.U32 R7, RZ, RZ, R13 ;  /* 0x000000ffff077224 */ /* 0x000fe200078e000d */
[----:B------:R-:W-:-:S02]  /*13bf0*/  USHF.R.S32.HI UR17, URZ, 0x1f, UR37 ;  /* 0x0000001f3f117899 */ /* 0x000fc40008011425 */
[----:B------:R-:W-:Y:S02]  /*13c00*/  USEL UR7, UR37, URZ, !UP0 ;  /* 0x0000003f25077287 */ /* 0x000fe4000c000000 */
[----:B------:R-:W-:Y:S01]  /*13c10*/  UIMAD.WIDE.U32 UR20, UR14, UR16, URZ ;  /* 0x000000100e1472a5 */ /* 0x000fe2000f8e003f */
[----:B------:R-:W-:Y:S01]  /*13c20*/  ULDC.64 UR10, c[0x0][UR18+0x220] ;  /* 0x00008800120a7abb */ /* 0x000fe20008000a00 */
[----:B------:R-:W-:Y:S01]  /*13c30*/  UIMAD UR14, UR15, UR16, URZ ;  /* 0x000000100f0e72a4 */ /* 0x000fe2000f8e023f */
[----:B0-----:R-:W-:Y:S01]  /*13c40*/  @P1 IMAD.HI.U32 R4, R13, R6, RZ ;  /* 0x000000060d041227 */ /* 0x001fe200078e00ff */
[----:B------:R-:W-:Y:S02]  /*13c50*/  UIADD3 UR15, UR9, UR12, URZ ;  /* 0x0000000c090f7290 */ /* 0x000fe4000fffe03f */
[----:B------:R-:W-:Y:S01]  /*13c60*/  USEL UR17, UR17, URZ, !UP0 ;  /* 0x0000003f11117287 */ /* 0x000fe2000c000000 */
[----:B------:R-:W-:Y:S01]  /*13c70*/  IMAD.U32 R5, RZ, RZ, UR21 ;  /* 0x00000015ff057e24 */ /* 0x000fe2000f8e00ff */
[----:B------:R-:W-:Y:S01]  /*13c80*/  UIMAD UR9, UR11, UR7, URZ ;  /* 0x000000070b0972a4 */ /* 0x000fe2000f8e023f */
[----:B-1----:R-:W-:Y:S01]  /*13c90*/  @P1 SHF.R.U32.HI R7, RZ, R11, R4 ;  /* 0x0000000bff071219 */ /* 0x002fe20000011604 */
[----:B------:R-:W-:Y:S01]  /*13ca0*/  UIMAD.WIDE.U32 UR12, UR10, UR7, URZ ;  /* 0x000000070a0c72a5 */ /* 0x000fe2000f8e003f */
[----:B------:R-:W-:Y:S01]  /*13cb0*/  IMAD.U32 R4, RZ, RZ, UR20 ;  /* 0x00000014ff047e24 */ /* 0x000fe2000f8e00ff */
[----:B------:R-:W-:Y:S01]  /*13cc0*/  UIMAD UR9, UR10, UR17, UR9 ;  /* 0x000000110a0972a4 */ /* 0x000fe2000f8e0209 */
[--C-:B------:R-:W-:Y:S01]  /*13cd0*/  SHF.R.S32.HI R5, RZ, 0x1f, R7.reuse ;  /* 0x0000001fff057819 */ /* 0x100fe20000011407 */
[----:B------:R-:W-:Y:S01]  /*13ce0*/  UIADD3 UR14, UR21, UR14, URZ ;  /* 0x0000000e150e7290 */ /* 0x000fe2000fffe03f */
[----:B------:R-:W-:Y:S01]  /*13cf0*/  IMAD.MOV R11, RZ, RZ, -R7 ;  /* 0x000000ffff0b7224 */ /* 0x000fe200078e0a07 */
[----:B------:R-:W-:-:S03]  /*13d00*/  UIADD3 UR9, UR13, UR9, URZ ;  /* 0x000000090d097290 */ /* 0x000fc6000fffe03f */
[----:B------:R-:W-:Y:S02]  /*13d10*/  IMAD R11, R92, R11, R13 ;  /* 0x0000000b5c0b7224 */ /* 0x000fe400078e020d */
[----:B------:R-:W-:-:S03]  /*13d20*/  IMAD.U32 R8, RZ, RZ, UR14 ;  /* 0x0000000eff087e24 */ /* 0x000fc6000f8e00ff */
[----:B------:R-:W-:Y:S02]  /*13d30*/  SHF.R.S32.HI R6, RZ, 0x1f, R11 ;  /* 0x0000001fff067819 */ /* 0x000fe4000001140b */
[----:B----4-:R-:W-:-:S13]  /*13d40*/  @P0 R2UR UR4, R95 ;  /* 0x000000005f0402ca */ /* 0x010fda00000e0000 */
        /* <DEDUP_REMOVED lines=15> */
[----:B------:R-:W-:Y:S08]  /*13e40*/  @P4 BRA `(.L_x_1527) ;  /* 0x0000000000104947 */ /* 0x000ff00003800000 */
[----:B------:R-:W-:Y:S05]  /*13e50*/  @!P0 BRA `(.L_x_1527) ;  /* 0x00000000000c8947 */ /* 0x000fea0003800000 */
[----:B------:R-:W2:Y:S04]  /*13e60*/  LDG.E R4, desc[UR54][R96.64] ;  /* 0x0000003660047981 */ /* 0x000ea8000c1e1900 */
[----:B-----5:R-:W2:Y:S02]  /*13e70*/  LDG.E R9, desc[UR54][R96.64+0x4] ;  /* 0x0000043660097981 */ /* 0x020ea4000c1e1900 */
[----:B--2---:R-:W-:-:S07]  /*13e80*/  IMAD.IADD R9, R9, 0x1, -R4 ;  /* 0x0000000109097824 */ /* 0x004fce00078e0a04 */
.L_x_1527:
[----:B------:R-:W-:Y:S01]  /*13e90*/  SHFL.IDX PT, R4, R8, RZ, 0x1c1f ;  /* 0x001c1fff08047589 */ /* 0x000fe200000e0000 */
[----:B------:R-:W-:Y:S01]  /*13ea0*/  VIADD R11, R213, UR38 ;  /* 0x00000026d50b7c36 */ /* 0x000fe20008000000 */
[----:B------:R-:W-:Y:S01]  /*13eb0*/  LOP3.LUT P0, RZ, R201, 0x3, RZ, 0xc0, !PT ;  /* 0x00000003c9ff7812 */ /* 0x000fe2000780c0ff */
[----:B-----5:R-:W-:Y:S01]  /*13ec0*/  IMAD R18, R9, R92, RZ ;  /* 0x0000005c09127224 */ /* 0x020fe200078e02ff */
[----:B------:R-:W0:Y:S01]  /*13ed0*/  SHFL.IDX PT, R5, R10, RZ, 0x1c1f ;  /* 0x001c1fff0a057589 */ /* 0x000e2200000e0000 */
[C---:B------:R-:W-:Y:S01]  /*13ee0*/  VIADD R9, R11.reuse, 0x8 ;  /* 0x000000080b097836 */ /* 0x040fe20000000000 */
[----:B------:R-:W-:Y:S02]  /*13ef0*/  PLOP3.LUT P3, PT, PT, PT, UP1, 0x80, 0x0 ;  /* 0x000000000000781c */ /* 0x000fe40003f6f018 */
[----:B------:R-:W-:Y:S01]  /*13f00*/  SHFL.IDX PT, R6, R8, 0x1, 0x1c1f ;  /* 0x003c1f0008067f89 */ /* 0x000fe200000e0000 */
[-C--:B------:R-:W-:Y:S02]  /*13f10*/  ISETP.GE.OR P2, PT, R11, R18.reuse, P0 ;  /* 0x000000120b00720c */ /* 0x080fe40000746670 */
[-C--:B------:R-:W-:Y:S01]  /*13f20*/  ISETP.GE.OR P0, PT, R9, R18.reuse, P0 ;  /* 0x000000120900720c */ /* 0x080fe20000706670 */
[----:B------:R-:W1:Y:S10]  /*13f30*/  SHFL.IDX PT, R7, R10, 0x1, 0x1c1f ;  /* 0x003c1f000a077f89 */ /* 0x000e7400000e0000 */
[----:B0-----:R0:W-:Y:S01]  /*13f40*/  @!P2 ST.E desc[UR54][R4.64], R3 ;  /* 0x000000030400a985 */ /* 0x0011e2000c101936 */
[----:B------:R-:W-:-:S03]  /*13f50*/  ISETP.GE.AND P2, PT, R11, R18, PT ;  /* 0x000000120b00720c */ /* 0x000fc60003f46270 */
[----:B-1----:R0:W-:Y:S01]  /*13f60*/  @!P0 ST.E desc[UR54][R6.64], R0 ;  /* 0x0000000006008985 */ /* 0x0021e2000c101936 */
[----:B------:R-:W-:Y:S01]  /*13f70*/  ISETP.GE.AND P0, PT, R9, R18, PT ;  /* 0x000000120900720c */ /* 0x000fe20003f06270 */
[----:B------:R-:W-:-:S12]  /*13f80*/  @P3 BRA `(.L_x_1528) ;  /* 0x0000000800883947 */ /* 0x000fd80003800000 */
[----:B0-----:R-:W-:Y:S01]  /*13f90*/  IMAD R3, R200, 0x40, R23 ;  /* 0x00000040c8037824 */ /* 0x001fe200078e0217 */
[----:B------:R-:W-:Y:S01]  /*13fa0*/  ULDC.64 UR12, c[0x0][0xaa0] ;  /* 0x0002a800000c7ab9 */ /* 0x000fe20000000a00 */
[----:B------:R-:W0:Y:S02]  /*13fb0*/  @P1 LDC R45, c[0x0][0xbf0] ;  /* 0x0002fc00ff2d1b82 */ /* 0x000e240000000800 */
[----:B------:R-:W-:-:S03]  /*13fc0*/  IMAD.WIDE R20, R3, 0x2, R20 ;  /* 0x0000000203147825 */ /* 0x000fc600078e0214 */
[C---:B------:R-:W-:Y:S02]  /*13fd0*/  IADD3 R9, P6, R20.reuse, 0x1000, RZ ;  /* 0x0000100014097810 */ /* 0x040fe40007fde0ff */
[C---:B------:R-:W-:Y:S02]  /*13fe0*/  IADD3 R13, P5, R20.reuse, 0x2000, RZ ;  /* 0x00002000140d7810 */ /* 0x040fe40007fbe0ff */
[----:B------:R-:W-:Y:S02]  /*13ff0*/  LOP3.LUT R8, R9, 0x380, RZ, 0xc0, !PT ;  /* 0x0000038009087812 */ /* 0x000fe400078ec0ff */
[C---:B------:R-:W-:Y:S02]  /*14000*/  IADD3 R25, P4, R20.reuse, 0x3000, RZ ;  /* 0x0000300014197810 */ /* 0x040fe40007f9e0ff */
[C---:B------:R-:W-:Y:S02]  /*14010*/  IADD3 R29, P3, R20.reuse, 0x4000, RZ ;  /* 0x00004000141d7810 */ /* 0x040fe40007f7e0ff */
[----:B------:R-:W-:-:S02]  /*14020*/  IADD3 R33, P2, R20, 0x5000, RZ ;  /* 0x0000500014217810 */ /* 0x000fc40007f5e0ff */
[C---:B------:R-:W-:Y:S02]  /*14030*/  IADD3 R37, P0, R20.reuse, 0x6000, RZ ;  /* 0x0000600014257810 */ /* 0x040fe40007f1e0ff */
[----:B------:R-:W-:Y:S02]  /*14040*/  LOP3.LUT R5, R20, 0x380, RZ, 0xc0, !PT ;  /* 0x0000038014057812 */ /* 0x000fe400078ec0ff */
[----:B------:R-:W-:Y:S02]  /*14050*/  SHF.R.U64 R8, R8, 0x3, RZ ;  /* 0x0000000308087819 */ /* 0x000fe400000012ff */
[----:B------:R-:W-:Y:S02]  /*14060*/  LOP3.LUT R12, R13, 0x380, RZ, 0xc0, !PT ;  /* 0x000003800d0c7812 */ /* 0x000fe400078ec0ff */
[----:B------:R-:W-:Y:S02]  /*14070*/  LOP3.LUT R24, R25, 0x380, RZ, 0xc0, !PT ;  /* 0x0000038019187812 */ /* 0x000fe400078ec0ff */
[----:B------:R-:W-:-:S02]  /*14080*/  LOP3.LUT R28, R29, 0x380, RZ, 0xc0, !PT ;  /* 0x000003801d1c7812 */ /* 0x000fc400078ec0ff */
[----:B------:R-:W-:Y:S02]  /*14090*/  LOP3.LUT R32, R33, 0x380, RZ, 0xc0, !PT ;  /* 0x0000038021207812 */ /* 0x000fe400078ec0ff */
[----:B------:R-:W-:Y:S02]  /*140a0*/  LOP3.LUT R36, R37, 0x380, RZ, 0xc0, !PT ;  /* 0x0000038025247812 */ /* 0x000fe400078ec0ff */
[----:B------:R-:W-:Y:S02]  /*140b0*/  SHF.R.U64 R5, R5, 0x3, RZ ;  /* 0x0000000305057819 */ /* 0x000fe400000012ff */
[----:B------:R-:W-:Y:S01]  /*140c0*/  LOP3.LUT R8, R8, R9, RZ, 0x3c, !PT ;  /* 0x0000000908087212 */ /* 0x000fe200078e3cff */
[----:B------:R-:W-:Y:S01]  /*140d0*/  IMAD.X R9, RZ, RZ, R21, P6 ;  /* 0x000000ffff097224 */ /* 0x000fe200030e0615 */
[----:B------:R-:W-:Y:S02]  /*140e0*/  IADD3 R3, P6, R20, 0x7000, RZ ;  /* 0x0000700014037810 */ /* 0x000fe40007fde0ff */
[----:B------:R-:W-:-:S02]  /*140f0*/  SHF.R.U64 R12, R12, 0x3, RZ ;  /* 0x000000030c0c7819 */ /* 0x000fc400000012ff */
[----:B------:R-:W-:Y:S01]  /*14100*/  SHF.R.U64 R24, R24, 0x3, RZ ;  /* 0x0000000318187819 */ /* 0x000fe200000012ff */
[--C-:B------:R-:W-:Y:S01]  /*14110*/  IMAD.X R41, RZ, RZ, R21.reuse, P6 ;  /* 0x000000ffff297224 */ /* 0x100fe200030e0615 */
[----:B------:R-:W-:Y:S01]  /*14120*/  SHF.R.U64 R28, R28, 0x3, RZ ;  /* 0x000000031c1c7819 */ /* 0x000fe200000012ff */
[----:B------:R-:W-:Y:S01]  /*14130*/  UIMAD UR10, UR11, UR12, URZ ;  /* 0x0000000c0b0a72a4 */ /* 0x000fe2000f8e023f */
[----:B------:R-:W-:Y:S01]  /*14140*/  SHF.R.U64 R32, R32, 0x3, RZ ;  /* 0x0000000320207819 */ /* 0x000fe200000012ff */
[----:B------:R-:W-:Y:S01]  /*14150*/  UIMAD.WIDE.U32 UR8, UR4, UR12, URZ ;  /* 0x0000000c040872a5 */ /* 0x000fe2000f8e003f */
[----:B------:R-:W-:Y:S01]  /*14160*/  SHF.R.U64 R36, R36, 0x3, RZ ;  /* 0x0000000324247819 */ /* 0x000fe200000012ff */
[----:B------:R-:W5:Y:S01]  /*14170*/  LD.E.128 R8, desc[UR54][R8.64] ;  /* 0x0000003608087980 */ /* 0x000f62000c101d00 */
[----:B------:R-:W-:Y:S02]  /*14180*/  LOP3.LUT R20, R5, R20, RZ, 0x3c, !PT ;  /* 0x0000001405147212 */ /* 0x000fe400078e3cff */
        /* <DEDUP_REMOVED lines=10> */
[----:B------:R1:W5:Y:S01]  /*14230*/  LD.E.128 R4, desc[UR54][R20.64] ;  /* 0x0000003614047980 */ /* 0x000362000c101d00 */
[----:B------:R-:W-:Y:S01]  /*14240*/  LOP3.LUT R0, R3, 0x380, RZ, 0xc0, !PT ;  /* 0x0000038003007812 */ /* 0x000fe200078ec0ff */
[----:B------:R-:W-:-:S02]  /*14250*/  UIMAD UR10, UR4, UR13, UR10 ;  /* 0x0000000d040a72a4 */ /* 0x000fc4000f8e020a */
[----:B------:R-:W5:Y:S01]  /*14260*/  LD.E.128 R12, desc[UR54][R12.64] ;  /* 0x000000360c0c7980 */ /* 0x000f62000c101d00 */
[----:B------:R-:W-:-:S03]  /*14270*/  SHF.R.U64 R0, R0, 0x3, RZ ;  /* 0x0000000300007819 */ /* 0x000fc600000012ff */
[----:B------:R-:W5:Y:S01]  /*14280*/  LD.E.128 R24, desc[UR54][R24.64] ;  /* 0x0000003618187980 */ /* 0x000f62000c101d00 */
[----:B------:R-:W-:Y:S01]  /*14290*/  LOP3.LUT R40, R0, R3, RZ, 0x3c, !PT ;  /* 0x0000000300287212 */ /* 0x000fe200078e3cff */
[----:B-1----:R-:W1:Y:S01]  /*142a0*/  @P1 LDC R21, c[0x0][0xbec] ;  /* 0x0002fb00ff151b82 */ /* 0x002e620000000800 */
[----:B------:R-:W-:Y:S01]  /*142b0*/  UIADD3 UR9, UR9, UR10, URZ ;  /* 0x0000000a09097290 */ /* 0x000fe2000fffe03f */
[----:B------:R-:W-:Y:S01]  /*142c0*/  IMAD R0, R189, 0x20, R200 ;  /* 0x00000020bd007824 */ /* 0x000fe200078e02c8 */
[----:B------:R-:W5:Y:S01]  /*142d0*/  LD.E.128 R28, desc[UR54][R28.64] ;  /* 0x000000361c1c7980 */ /* 0x000f62000c101d00 */
[----:B------:R-:W-:Y:S02]  /*142e0*/  ULDC.64 UR10, c[0x0][0xae8] ;  /* 0x0002ba00000a7ab9 */ /* 0x000fe40000000a00 */
[----:B------:R-:W-:Y:S01]  /*142f0*/  UIMAD.WIDE.U32 UR8, UR36, UR10, UR8 ;  /* 0x0000000a240872a5 */ /* 0x000fe2000f8e0008 */
[----:B------:R-:W-:Y:S01]  /*14300*/  VIADD R44, R0, UR38 ;  /* 0x00000026002c7c36 */ /* 0x000fe20008000000 */
[----:B------:R-:W-:Y:S01]  /*14310*/  USHF.R.S32.HI UR4, URZ, 0x1f, UR7 ;  /* 0x0000001f3f047899 */ /* 0x000fe20008011407 */
[----:B------:R-:W5:Y:S01]  /*14320*/  LD.E.128 R32, desc[UR54][R32.64] ;  /* 0x0000003620207980 */ /* 0x000f62000c101d00 */
[----:B------:R-:W-:-:S03]  /*14330*/  UIMAD UR9, UR36, UR11, UR9 ;  /* 0x0000000b240972a4 */ /* 0x000fc6000f8e0209 */
[----:B------:R-:W-:Y:S01]  /*14340*/  ULDC.64 UR10, c[0x0][0xaf0] ;  /* 0x0002bc00000a7ab9 */ /* 0x000fe20000000a00 */
[----:B------:R-:W5:Y:S01]  /*14350*/  LD.E.128 R36, desc[UR54][R36.64] ;  /* 0x0000003624247980 */ /* 0x000f62000c101d00 */
[----:B------:R-:W-:Y:S01]  /*14360*/  UIMAD UR4, UR4, UR10, URZ ;  /* 0x0000000a040472a4 */ /* 0x000fe2000f8e023f */
[----:B------:R-:W-:Y:S01]  /*14370*/  IMAD.MOV.U32 R3, RZ, RZ, R44 ;  /* 0x000000ffff037224 */ /* 0x000fe200078e002c */
[----:B------:R-:W-:Y:S01]  /*14380*/  UIMAD.WIDE.U32 UR8, UR7, UR10, UR8 ;  /* 0x0000000a070872a5 */ /* 0x000fe2000f8e0008 */
[----:B------:R-:W5:Y:S01]  /*14390*/  LD.E.128 R40, desc[UR54][R40.64] ;  /* 0x0000003628287980 */ /* 0x000f62000c101d00 */
[----:B-1----:R-:W-:Y:S01]  /*143a0*/  @P1 IMAD.HI.U32 R0, R44, R21, RZ ;  /* 0x000000152c001227 */ /* 0x002fe200078e00ff */
[----:B------:R-:W-:Y:S01]  /*143b0*/  UIMAD UR4, UR7, UR11, UR4 ;  /* 0x0000000b070472a4 */ /* 0x000fe2000f8e0204 */
[----:B------:R-:W-:Y:S01]  /*143c0*/  @!PT LDS RZ, [RZ] ;  /* 0x00000000fffff984 */ /* 0x000fe20000000800 */
[----:B------:R-:W-:Y:S01]  /*143d0*/  @!PT LDS RZ, [RZ] ;  /* 0x00000000fffff984 */ /* 0x000fe20000000800 */
[----:B------:R-:W-:Y:S01]  /*143e0*/  @!PT LDS RZ, [RZ] ;  /* 0x00000000fffff984 */ /* 0x000fe20000000800 */
[----:B------:R-:W-:Y:S01]  /*143f0*/  @!PT LDS RZ, [RZ] ;  /* 0x00000000fffff984 */ /* 0x000fe20000000800 */
[----:B------:R1:W-:Y:S06]  /*14400*/  MEMBAR.ALL.CTA ;  /* 0x0000000000007992 */ /* 0x0003ec0000008000 */
[----:B-1----:R-:W1:Y:S01]  /*14410*/  FENCE.VIEW.ASYNC.S ;  /* 0x00000000000073c6 */ /* 0x002e620000000000 */
[----:B------:R-:W-:Y:S01]  /*14420*/  ULDC.64 UR10, c[0x0][0xae0] ;  /* 0x0002b800000a7ab9 */ /* 0x000fe20000000a00 */
[----:B0-----:R-:W-:Y:S01]  /*14430*/  @P1 SHF.R.U32.HI R3, RZ, R45, R0 ;  /* 0x0000002dff031219 */ /* 0x001fe20000011600 */
[----:B------:R-:W-:-:S03]  /*14440*/  UIADD3 UR4, UR9, UR4, URZ ;  /* 0x0000000409047290 */ /* 0x000fc6000fffe03f */
[--C-:B------:R-:W-:Y:S01]  /*14450*/  SHF.R.S32.HI R0, RZ, 0x1f, R3.reuse ;  /* 0x0000001fff007819 */ /* 0x100fe20000011403 */
[----:B------:R-:W-:Y:S02]  /*14460*/  IMAD.MOV R45, RZ, RZ, -R3 ;  /* 0x000000ffff2d7224 */ /* 0x000fe400078e0a03 */
[----:B------:R-:W-:Y:S02]  /*14470*/  IMAD.U32 R21, RZ, RZ, UR9 ;  /* 0x00000009ff157e24 */ /* 0x000fe4000f8e00ff */
[----:B------:R-:W-:Y:S02]  /*14480*/  IMAD R0, R0, UR10, RZ ;  /* 0x0000000a00007c24 */ /* 0x000fe4000f8e02ff */
[----:B------:R-:W-:Y:S02]  /*14490*/  IMAD R45, R92, R45, R44 ;  /* 0x0000002d5c2d7224 */ /* 0x000fe400078e022c */
[----:B------:R-:W-:Y:S01]  /*144a0*/  IMAD.U32 R20, RZ, RZ, UR8 ;  /* 0x00000008ff147e24 */ /* 0x000fe2000f8e00ff */
[----:B------:R-:W-:Y:S01]  /*144b0*/  ULDC.64 UR8, c[0x0][0xad8] ;  /* 0x0002b60000087ab9 */ /* 0x000fe20000000a00 */
[----:B------:R-:W-:-:S02]  /*144c0*/  IMAD.U32 R21, RZ, RZ, UR4 ;  /* 0x00000004ff157e24 */ /* 0x000fc4000f8e00ff */
[C---:B------:R-:W-:Y:S01]  /*144d0*/  IMAD R47, R3.reuse, UR11, R0 ;  /* 0x0000000b032f7c24 */ /* 0x040fe2000f8e0200 */
[----:B------:R-:W-:Y:S01]  /*144e0*/  SHF.R.S32.HI R0, RZ, 0x1f, R45 ;  /* 0x0000001fff007819 */ /* 0x000fe2000001142d */
[----:B------:R-:W-:-:S04]  /*144f0*/  IMAD.WIDE.U32 R20, R3, UR10, R20 ;  /* 0x0000000a03147c25 */ /* 0x000fc8000f8e0014 */
[----:B------:R-:W-:Y:S02]  /*14500*/  IMAD.IADD R21, R21, 0x1, R47 ;  /* 0x0000000115157824 */ /* 0x000fe400078e022f */
[----:B------:R-:W-:Y:S02]  /*14510*/  IMAD R0, R0, UR8, RZ ;  /* 0x0000000800007c24 */ /* 0x000fe4000f8e02ff */
[----:B------:R-:W-:Y:S02]  /*14520*/  VIADD R49, R200, UR38 ;  /* 0x00000026c8317c36 */ /* 0x000fe40008000000 */
[C---:B------:R-:W-:Y:S02]  /*14530*/  IMAD R47, R45.reuse, UR9, R0 ;  /* 0x000000092d2f7c24 */ /* 0x040fe4000f8e0200 */
[----:B------:R-:W-:Y:S01]  /*14540*/  IMAD.WIDE.U32 R20, R45, UR8, R20 ;  /* 0x000000082d147c25 */ /* 0x000fe2000f8e0014 */
[----:B------:R-:W-:Y:S01]  /*14550*/  ISETP.GE.AND P2, PT, R49, R18, PT ;  /* 0x000000123100720c */ /* 0x000fe20003f46270 */
[----:B------:R-:W-:-:S02]  /*14560*/  ULDC.64 UR8, c[0x0][0xa80] ;  /* 0x0002a00000087ab9 */ /* 0x000fc40000000a00 */
[----:B------:R-:W-:Y:S01]  /*14570*/  VIADD R3, R49, 0x20 ;  /* 0x0000002031037836 */ /* 0x000fe20000000000 */
[C---:B------:R-:W-:Y:S01]  /*14580*/  LEA R0, P3, R20.reuse, UR8, 0x1 ;  /* 0x0000000814007c11 */ /* 0x040fe2000f8608ff */
[----:B------:R-:W-:Y:S02]  /*14590*/  IMAD.IADD R21, R21, 0x1, R47 ;  /* 0x0000000115157824 */ /* 0x000fe400078e022f */
[----:B------:R-:W-:Y:S01]  /*145a0*/  VIADD R17, R17, 0x22820 ;  /* 0x0002282011117836 */ /* 0x000fe20000000000 */
[-C--:B------:R-:W-:Y:S01]  /*145b0*/  ISETP.GE.AND P0, PT, R3, R18.reuse, PT ;  /* 0x000000120300720c */ /* 0x080fe20003f06270 */
[----:B------:R-:W-:Y:S01]  /*145c0*/  VIADD R3, R49, 0x40 ;  /* 0x0000004031037836 */ /* 0x000fe20000000000 */
[----:B------:R-:W-:Y:S02]  /*145d0*/  LEA.HI.X R46, R20, UR9, R21, 0x1, P3 ;  /* 0x00000009142e7c11 */ /* 0x000fe400098f0c15 */
[----:B------:R-:W-:Y:S01]  /*145e0*/  PRMT R17, RZ, 0x654, R17 ;  /* 0x00000654ff117816 */ /* 0x000fe20000000011 */
[----:B-1----:R0:W1:Y:S01]  /*145f0*/  SHFL.IDX PT, R44, R0, RZ, 0x181f ;  /* 0x00181fff002c7589 */ /* 0x00206200000e0000 */
[----:B------:R-:W-:Y:S01]  /*14600*/  ISETP.GE.AND P1, PT, R3, R18, PT ;  /* 0x000000120300720c */ /* 0x000fe20003f26270 */
[----:B------:R-:W-:Y:S01]  /*14610*/  BSSY B1, `(.L_x_1529) ;  /* 0x000000d000017945 */ /* 0x000fe20003800000 */
[----:B------:R0:W-:Y:S01]  /*14620*/  SYNCS.ARRIVE.TRANS64.RED.A1T0 RZ, [R17+URZ], RZ ;  /* 0x000000ff11ff79a7 */ /* 0x0001e2000810043f */
[----:B------:R0:W2:Y:S02]  /*14630*/  SHFL.IDX PT, R3, R46, RZ, 0x181f ;  /* 0x00181fff2e037589 */ /* 0x0000a400000e0000 */
[----:B------:R-:W-:Y:S08]  /*14640*/  @P2 BRA `(.L_x_1530) ;  /* 0x0000000000242947 */ /* 0x000ff00003800000 */
[----:B------:R-:W-:Y:S02]  /*14650*/  ULDC UR4, c[0x0][0xac8] ;  /* 0x0002b20000047ab9 */ /* 0x000fe40000000800 */
[----:B------:R-:W-:Y:S02]  /*14660*/  ISETP.GE.AND P2, PT, R23, UR4, PT ;  /* 0x0000000417007c0c */ /* 0x000fe4000bf46270 */
[----:B------:R-:W-:-:S11]  /*14670*/  ISETP.GE.AND P3, PT, R188, UR4, PT ;  /* 0x00000004bc007c0c */ /* 0x000fd6000bf66270 */
[CC--:B-1----:R-:W-:Y:S02]  /*14680*/  @!P2 LEA R20, P4, R23.reuse, R44.reuse, 0x1 ;  /* 0x0000002c1714a211 */ /* 0x0c2fe400078808ff */
[C---:B------:R-:W-:Y:S02]  /*14690*/  @!P3 LEA R44, P5, R188.reuse, R44, 0x1 ;  /* 0x0000002cbc2cb211 */ /* 0x040fe400078a08ff */
[-C--:B--2---:R-:W-:Y:S02]  /*146a0*/  @!P2 LEA.HI.X R21, R23, R3.reuse, R216, 0x1, P4 ;  /* 0x000000031715a211 */ /* 0x084fe400020f0cd8 */
[----:B------:R-:W-:-:S03]  /*146b0*/  @!P3 LEA.HI.X R45, R188, R3, R215, 0x1, P5 ;  /* 0x00000003bc2db211 */ /* 0x000fc600028f0cd7 */
[----:B-----5:R3:W-:Y:S04]  /*146c0*/  @!P2 ST.E.128 desc[UR54][R20.64], R4 ;  /* 0x000000041400a985 */ /* 0x0207e8000c101d36 */
[----:B------:R3:W-:Y:S02]  /*146d0*/  @!P3 ST.E.128 desc[UR54][R44.64], R28 ;  /* 0x0000001c2c00b985 */ /* 0x0007e4000c101d36 */
.L_x_1530:
[----:B------:R-:W-:Y:S05]  /*146e0*/  BSYNC B1 ;  /* 0x0000000000017941 */ /* 0x000fea0003800000 */
.L_x_1529:
[----:B--2---:R2:W4:Y:S01]  /*146f0*/  SHFL.IDX PT, R3, R46, 0x1, 0x181f ;  /* 0x00381f002e037f89 */ /* 0x00452200000e0000 */
[----:B------:R-:W-:Y:S03]  /*14700*/  BSSY B1, `(.L_x_1531) ;  /* 0x000000c000017945 */ /* 0x000fe60003800000 */
[----:B---3-5:R2:W3:Y:S01]  /*14710*/  SHFL.IDX PT, R6, R0, 0x1, 0x181f ;  /* 0x00381f0000067f89 */ /* 0x0284e200000e0000 */
[----:B------:R-:W-:Y:S05]  /*14720*/  @P0 BRA `(.L_x_1532) ;  /* 0x0000000000240947 */ /* 0x000fea0003800000 */
[----:B------:R-:W-:Y:S02]  /*14730*/  ULDC UR4, c[0x0][0xac8] ;  /* 0x0002b20000047ab9 */ /* 0x000fe40000000800 */
[----:B------:R-:W-:Y:S02]  /*14740*/  ISETP.GE.AND P3, PT, R23, UR4, PT ;  /* 0x0000000417007c0c */ /* 0x000fe4000bf66270 */
[----:B------:R-:W-:-:S11]  /*14750*/  ISETP.GE.AND P4, PT, R188, UR4, PT ;  /* 0x00000004bc007c0c */ /* 0x000fd6000bf86270 */
[CC--:B---3--:R-:W-:Y:S02]  /*14760*/  @!P3 LEA R4, P0, R23.reuse, R6.reuse, 0x1 ;  /* 0x000000061704b211 */ /* 0x0c8fe400078008ff */
[C---:B------:R-:W-:Y:S02]  /*14770*/  @!P4 LEA R6, P2, R188.reuse, R6, 0x1 ;  /* 0x00000006bc06c211 */ /* 0x040fe400078408ff */
[-C--:B----4-:R-:W-:Y:S02]  /*14780*/  @!P3 LEA.HI.X R5, R23, R3.reuse, R216, 0x1, P0 ;  /* 0x000000031705b211 */ /* 0x090fe400000f0cd8 */
[----:B------:R-:W-:-:S03]  /*14790*/  @!P4 LEA.HI.X R7, R188, R3, R215, 0x1, P2 ;  /* 0x00000003bc07c211 */ /* 0x000fc600010f0cd7 */
[----:B------:R3:W-:Y:S04]  /*147a0*/  @!P3 ST.E.128 desc[UR54][R4.64], R8 ;  /* 0x000000080400b985 */ /* 0x0007e8000c101d36 */
[----:B------:R3:W-:Y:S02]  /*147b0*/  @!P4 ST.E.128 desc[UR54][R6.64], R32 ;  /* 0x000000200600c985 */ /* 0x0007e4000c101d36 */
.L_x_1532:
[----:B------:R-:W-:Y:S05]  /*147c0*/  BSYNC B1 ;  /* 0x0000000000017941 */ /* 0x000fea0003800000 */
.L_x_1531:
[----:B----4-:R4:W0:Y:S01]  /*147d0*/  SHFL.IDX PT, R3, R46, 0x2, 0x181f ;  /* 0x00581f002e037f89 */ /* 0x01082200000e0000 */
[----:B------:R-:W-:Y:S03]  /*147e0*/  BSSY B1, `(.L_x_1533) ;  /* 0x000000c000017945 */ /* 0x000fe60003800000 */
[----:B---3--:R4:W3:Y:S01]  /*147f0*/  SHFL.IDX PT, R6, R0, 0x2, 0x181f ;  /* 0x00581f0000067f89 */ /* 0x0088e200000e0000 */
[----:B------:R-:W-:Y:S05]  /*14800*/  @P1 BRA `(.L_x_1534) ;  /* 0x0000000000241947 */ /* 0x000fea0003800000 */
[----:B------:R-:W-:Y:S02]  /*14810*/  ULDC UR4, c[0x0][0xac8] ;  /* 0x0002b20000047ab9 */ /* 0x000fe40000000800 */
[----:B------:R-:W-:Y:S02]  /*14820*/  ISETP.GE.AND P2, PT, R23, UR4, PT ;  /* 0x0000000417007c0c */ /* 0x000fe4000bf46270 */
[----:B------:R-:W-:-:S11]  /*14830*/  ISETP.GE.AND P3, PT, R188, UR4, PT ;  /* 0x00000004bc007c0c */ /* 0x000fd6000bf66270 */
[CC--:B---3--:R-:W-:Y:S02]  /*14840*/  @!P2 LEA R4, P0, R23.reuse, R6.reuse, 0x1 ;  /* 0x000000061704a211 */ /* 0x0c8fe400078008ff */
[C---:B------:R-:W-:Y:S02]  /*14850*/  @!P3 LEA R6, P1, R188.reuse, R6, 0x1 ;  /* 0x00000006bc06b211 */ /* 0x040fe400078208ff */
[-C--:B0-----:R-:W-:Y:S02]  /*14860*/  @!P2 LEA.HI.X R5, R23, R3.reuse, R216, 0x1, P0 ;  /* 0x000000031705a211 */ /* 0x081fe400000f0cd8 */
[----:B------:R-:W-:-:S03]  /*14870*/  @!P3 LEA.HI.X R7, R188, R3, R215, 0x1, P1 ;  /* 0x00000003bc07b211 */ /* 0x000fc600008f0cd7 */
[----:B------:R0:W-:Y:S04]  /*14880*/  @!P2 ST.E.128 desc[UR54][R4.64], R12 ;  /* 0x0000000c0400a985 */ /* 0x0001e8000c101d36 */
[----:B------:R0:W-:Y:S02]  /*14890*/  @!P3 ST.E.128 desc[UR54][R6.64], R36 ;  /* 0x000000240600b985 */ /* 0x0001e4000c101d36 */
.L_x_1534:
[----:B------:R-:W-:Y:S05]  /*148a0*/  BSYNC B1 ;  /* 0x0000000000017941 */ /* 0x000fea0003800000 */
.L_x_1533:
[----:B0-----:R-:W-:Y:S01]  /*148b0*/  VIADD R3, R49, 0x60 ;  /* 0x0000006031037836 */ /* 0x001fe20000000000 */
[----:B--2-4-:R-:W0:Y:S04]  /*148c0*/  SHFL.IDX PT, R46, R46, 0x3, 0x181f ;  /* 0x00781f002e2e7f89 */ /* 0x014e2800000e0000 */
[----:B------:R-:W-:Y:S01]  /*148d0*/  ISETP.GE.AND P0, PT, R3, R18, PT ;  /* 0x000000120300720c */ /* 0x000fe20003f06270 */
[----:B------:R-:W2:-:S12]  /*148e0*/  SHFL.IDX PT, R0, R0, 0x3, 0x181f ;  /* 0x00781f0000007f89 */ /* 0x000e9800000e0000 */
[----:B------:R-:W-:Y:S05]  /*148f0*/  @P0 BRA `(.L_x_1535) ;  /* 0x00000018005c0947 */ /* 0x000fea0003800000 */
[----:B------:R-:W-:Y:S02]  /*14900*/  ULDC UR4, c[0x0][0xac8] ;  /* 0x0002b20000047ab9 */ /* 0x000fe40000000800 */
[----:B------:R-:W-:-:S13]  /*14910*/  ISETP.GE.AND P1, PT, R23, UR4, PT ;  /* 0x0000000417007c0c */ /* 0x000fda000bf26270 */
[----:B--2---:R-:W-:-:S04]  /*14920*/  @!P1 LEA R4, P0, R23, R0, 0x1 ;  /* 0x0000000017049211 */ /* 0x004fc800078008ff */
[----:B0-----:R-:W-:Y:S02]  /*14930*/  @!P1 LEA.HI.X R5, R23, R46, R216, 0x1, P0 ;  /* 0x0000002e17059211 */ /* 0x001fe400000f0cd8 */
[----:B------:R-:W-:-:S03]  /*14940*/  ISETP.GE.AND P0, PT, R188, UR4, PT ;  /* 0x00000004bc007c0c */ /* 0x000fc6000bf06270 */
[----:B------:R4:W-:Y:S10]  /*14950*/  @!P1 ST.E.128 desc[UR54][R4.64], R24 ;  /* 0x0000001804009985 */ /* 0x0009f4000c101d36 */
[----:B------:R-:W-:Y:S05]  /*14960*/  @P0 BRA `(.L_x_1535) ;  /* 0x0000001800400947 */ /* 0x000fea0003800000 */
[----:B----4-:R-:W-:-:S04]  /*14970*/  LEA R4, P0, R188, R0, 0x1 ;  /* 0x00000000bc047211 */ /* 0x010fc800078008ff */
[----:B------:R-:W-:-:S05]  /*14980*/  LEA.HI.X R5, R188, R46, R215, 0x1, P0 ;  /* 0x0000002ebc057211 */ /* 0x000fca00000f0cd7 */
[----:B------:R0:W-:Y:S01]  /*14990*/  ST.E.128 desc[UR54][R4.64], R40 ;  /* 0x0000002804007985 */ /* 0x0001e2000c101d36 */
[----:B------:R-:W-:Y:S05]  /*149a0*/  BRA `(.L_x_1535) ;  /* 0x0000001800307947 */ /* 0x000fea0003800000 */
.L_x_1528:
[----:B------:R-:W-:Y:S01]  /*149b0*/  ULDC.64 UR12, c[0x0][0xb08] ;  /* 0x0002c200000c7ab9 */ /* 0x000fe20000000a00 */
[----:B0-----:R-:W0:Y:S01]  /*149c0*/  @P1 LDC R0, c[0x0][0xbec] ;  /* 0x0002fb00ff001b82 */ /* 0x001e220000000800 */
[----:B------:R-:W-:Y:S01]  /*149d0*/  UIMAD UR10, UR11, UR12, URZ ;  /* 0x0000000c0b0a72a4 */ /* 0x000fe2000f8e023f */
[----:B------:R-:W-:Y:S01]  /*149e0*/  IMAD.MOV.U32 R3, RZ, RZ, R13 ;  /* 0x000000ffff037224 */ /* 0x000fe200078e000d */
[----:B------:R-:W-:Y:S01]  /*149f0*/  UIMAD.WIDE.U32 UR8, UR4, UR12, URZ ;  /* 0x0000000c040872a5 */ /* 0x000fe2000f8e003f */
[----:B------:R-:W-:Y:S01]  /*14a00*/  VIADD R17, R17, 0x22820 ;  /* 0x0002282011117836 */ /* 0x000fe20000000000 */
[----:B------:R-:W-:Y:S01]  /*14a10*/  UIMAD UR10, UR4, UR13, UR10 ;  /* 0x0000000d040a72a4 */ /* 0x000fe2000f8e020a */
[C---:B------:R-:W-:Y:S01]  /*14a20*/  VIADD R21, R19.reuse, 0x10 ;  /* 0x0000001013157836 */ /* 0x040fe20000000000 */
[----:B------:R-:W-:Y:S01]  /*14a30*/  USHF.R.S32.HI UR4, URZ, 0x1f, UR7 ;  /* 0x0000001f3f047899 */ /* 0x000fe20008011407 */
[----:B------:R-:W1:Y:S01]  /*14a40*/  @P1 LDC R5, c[0x0][0xbf0] ;  /* 0x0002fc00ff051b82 */ /* 0x000e620000000800 */
[----:B------:R-:W-:Y:S01]  /*14a50*/  UIADD3 UR9, UR9, UR10, URZ ;  /* 0x0000000a09097290 */ /* 0x000fe2000fffe03f */
[----:B------:R-:W-:Y:S01]  /*14a60*/  PRMT R17, RZ, 0x654, R17 ;  /* 0x00000654ff117816 */ /* 0x000fe20000000011 */
[C---:B------:R-:W-:Y:S01]  /*14a70*/  VIADD R25, R19.reuse, 0x18 ;  /* 0x0000001813197836 */ /* 0x040fe20000000000 */
[----:B------:R-:W-:Y:S01]  /*14a80*/  ULDC.64 UR10, c[0x0][0xb38] ;  /* 0x0002ce00000a7ab9 */ /* 0x000fe20000000a00 */
[C---:B------:R-:W-:Y:S01]  /*14a90*/  VIADD R27, R19.reuse, 0x20 ;  /* 0x00000020131b7836 */ /* 0x040fe20000000000 */
[----:B------:R-:W-:Y:S01]  /*14aa0*/  UIMAD.WIDE.U32 UR8, UR36, UR10, UR8 ;  /* 0x0000000a240872a5 */ /* 0x000fe2000f8e0008 */
[----:B------:R-:W-:Y:S01]  /*14ab0*/  VIADD R93, R19, 0x28 ;  /* 0x00000028135d7836 */ /* 0x000fe20000000000 */
[----:B------:R2:W-:Y:S01]  /*14ac0*/  SYNCS.ARRIVE.TRANS64.RED.A1T0 RZ, [R17+URZ], RZ ;  /* 0x000000ff11ff79a7 */ /* 0x0005e2000810043f */
[----:B------:R-:W-:Y:S01]  /*14ad0*/  BSSY B1, `(.L_x_1536) ;  /* 0x0000069000017945 */ /* 0x000fe20003800000 */
[----:B------:R-:W-:Y:S01]  /*14ae0*/  UIMAD UR9, UR36, UR11, UR9 ;  /* 0x0000000b240972a4 */ /* 0x000fe2000f8e0209 */
[----:B------:R-:W-:-:S02]  /*14af0*/  SHF.R.S32.HI R20, RZ, 0x1f, R21 ;  /* 0x0000001fff147819 */ /* 0x000fc40000011415 */
[----:B------:R-:W-:Y:S01]  /*14b00*/  ULDC.64 UR10, c[0x0][0xb40] ;  /* 0x0002d000000a7ab9 */ /* 0x000fe20000000a00 */
[----:B------:R-:W-:Y:S01]  /*14b10*/  SHF.R.S32.HI R24, RZ, 0x1f, R25 ;  /* 0x0000001fff187819 */ /* 0x000fe20000011419 */
[----:B------:R-:W-:Y:S01]  /*14b20*/  UIMAD UR4, UR4, UR10, URZ ;  /* 0x0000000a040472a4 */ /* 0x000fe2000f8e023f */
[----:B0-----:R-:W-:Y:S01]  /*14b30*/  @P1 IMAD.HI.U32 R0, R13, R0, RZ ;  /* 0x000000000d001227 */ /* 0x001fe200078e00ff */
[----:B------:R-:W-:Y:S01]  /*14b40*/  UIMAD.WIDE.U32 UR8, UR7, UR10, UR8 ;  /* 0x0000000a070872a5 */ /* 0x000fe2000f8e0008 */
[----:B------:R-:W-:Y:S01]  /*14b50*/  SHF.R.S32.HI R26, RZ, 0x1f, R27 ;  /* 0x0000001fff1a7819 */ /* 0x000fe2000001141b */
[----:B------:R-:W-:Y:S01]  /*14b60*/  UIMAD UR4, UR7, UR11, UR4 ;  /* 0x0000000b070472a4 */ /* 0x000fe2000f8e0204 */
[----:B--2---:R-:W-:Y:S02]  /*14b70*/  VIADD R17, R19, 0x8 ;  /* 0x0000000813117836 */ /* 0x004fe40000000000 */
[----:B------:R-:W-:Y:S01]  /*14b80*/  ULDC.64 UR10, c[0x0][0xb48] ;  /* 0x0002d200000a7ab9 */ /* 0x000fe20000000a00 */
[----:B------:R-:W-:Y:S01]  /*14b90*/  UIADD3 UR9, UR9, UR4, URZ ;  /* 0x0000000409097290 */ /* 0x000fe2000fffe03f */
[----:B-1----:R-:W-:-:S02]  /*14ba0*/  @P1 SHF.R.U32.HI R3, RZ, R5, R0 ;  /* 0x00000005ff031219 */ /* 0x002fc40000011600 */
[----:B------:R-:W-:Y:S01]  /*14bb0*/  SHF.R.S32.HI R18, RZ, 0x1f, R17 ;  /* 0x0000001fff127819 */ /* 0x000fe20000011411 */
[----:B------:R-:W-:Y:S01]  /*14bc0*/  UIMAD.WIDE.U32 UR8, UR40, UR10, UR8 ;  /* 0x0000000a280872a5 */ /* 0x000fe2000f8e0008 */
[--C-:B------:R-:W-:Y:S01]  /*14bd0*/  SHF.R.S32.HI R0, RZ, 0x1f, R3.reuse ;  /* 0x0000001fff007819 */ /* 0x100fe20000011403 */
[----:B------:R-:W-:Y:S02]  /*14be0*/  IMAD.MOV R7, RZ, RZ, -R3 ;  /* 0x000000ffff077224 */ /* 0x000fe400078e0a03 */
[----:B------:R-:W-:Y:S02]  /*14bf0*/  UIMAD UR40, UR40, UR11, UR9 ;  /* 0x0000000b282872a4 */ /* 0x000fe4000f8e0209 */
[----:B------:R-:W-:Y:S01]  /*14c00*/  IMAD R7, R92, R7, R13 ;  /* 0x000000075c077224 */ /* 0x000fe200078e020d */
[----:B------:R-:W-:Y:S01]  /*14c10*/  ULDC.64 UR10, c[0x0][0xb30] ;  /* 0x0002cc00000a7ab9 */ /* 0x000fe20000000a00 */
[----:B------:R-:W-:Y:S01]  /*14c20*/  IMAD.U32 R5, RZ, RZ, UR9 ;  /* 0x00000009ff057e24 */ /* 0x000fe2000f8e00ff */
[----:B------:R-:W-:Y:S01]  /*14c30*/  SHF.R.S32.HI R92, RZ, 0x1f, R93 ;  /* 0x0000001fff5c7819 */ /* 0x000fe2000001145d */
        /* <DEDUP_REMOVED lines=15> */
[----:B------:R0:W1:Y:S04]  /*14d30*/  SHFL.IDX PT, R6, R0, RZ, 0x1c1f ;  /* 0x001c1fff00067589 */ /* 0x00006800000e0000 */
        /* <DEDUP_REMOVED lines=12> */
[-C--:B------:R-:W-:Y:S02]  /*14e00*/  @!P3 LEA R10, P5, R21, R6.reuse, 0x2 ;  /* 0x00000006150ab211 */ /* 0x080fe400078a10ff */
        /* <DEDUP_REMOVED lines=11> */
[-C--:B-1----:R-:W-:Y:S02]  /*14ec0*/  @!P4 LEA R4, P6, R93, R6.reuse, 0x2 ;  /* 0x000000065d04c211 */ /* 0x082fe400078c10ff */
        /* <DEDUP_REMOVED lines=41> */
.L_x_1537:
[----:B------:R-:W-:Y:S05]  /*15160*/  BSYNC B1 ;  /* 0x0000000000017941 */ /* 0x000fea0003800000 */
.L_x_1536:
        /* <DEDUP_REMOVED lines=9> */
[-C--:B-1----:R-:W-:Y:S02]  /*15200*/  @!P0 LEA R8, P4, R17, R6.reuse, 0x2 ;  /* 0x0000000611088211 */ /* 0x082fe400078810ff */
[-C--:B------:R-:W-:Y:S02]  /*15210*/  @!P1 LEA R10, P5, R21, R6.reuse, 0x2 ;  /* 0x00000006150a9211 */ /* 0x080fe400078a10ff */
[-C--:B---3--:R-:W-:Y:S02]  /*15220*/  @!P0 LEA.HI.X R9, R17, R7.reuse, R18, 0x2, P4 ;  /* 0x0000000711098211 */ /* 0x088fe400020f1412 */
[----:B------:R-:W-:Y:S01]  /*15230*/  ISETP.GE.AND P4, PT, R93, UR4, PT ;  /* 0x000000045d007c0c */ /* 0x000fe2000bf86270 */
[----:B------:R-:W-:Y:S01]  /*15240*/  @!P6 IMAD.WIDE R4, R19, 0x4, R6 ;  /* 0x000000041304e825 */ /* 0x000fe200078e0206 */
[----:B------:R-:W-:Y:S02]  /*15250*/  @!P1 LEA.HI.X R11, R21, R7, R20, 0x2, P5 ;  /* 0x00000007150b9211 */ /* 0x000fe400028f1414 */
[----:B------:R-:W-:-:S02]  /*15260*/  @!P2 LEA R12, P5, R25, R6, 0x2 ;  /* 0x00000006190ca211 */ /* 0x000fc400078a10ff */
[----:B------:R1:W-:Y:S02]  /*15270*/  @!P6 ST.E.64 desc[UR54][R4.64], R32 ;  /* 0x000000200400e985 */ /* 0x0003e4000c101b36 */
[-C--:B------:R-:W-:Y:S02]  /*15280*/  @!P2 LEA.HI.X R13, R25, R7.reuse, R24, 0x2, P5 ;  /* 0x00000007190da211 */ /* 0x080fe400028f1418 */
[-C--:B------:R-:W-:Y:S01]  /*15290*/  @!P3 LEA R14, P5, R27, R6.reuse, 0x2 ;  /* 0x000000061b0eb211 */ /* 0x080fe200078a10ff */
[----:B------:R3:W-:Y:S01]  /*152a0*/  @!P0 ST.E.64 desc[UR54][R8.64], R34 ;  /* 0x0000002208008985 */ /* 0x0007e2000c101b36 */
[----:B------:R-:W-:Y:S02]  /*152b0*/  ISETP.GE.AND P0, PT, R199, UR4, PT ;  /* 0x00000004c7007c0c */ /* 0x000fe4000bf06270 */
[----:B------:R-:W-:Y:S01]  /*152c0*/  @!P3 LEA.HI.X R15, R27, R7, R26, 0x2, P5 ;  /* 0x000000071b0fb211 */ /* 0x000fe200028f141a */
[----:B------:R4:W-:Y:S01]  /*152d0*/  @!P1 ST.E.64 desc[UR54][R10.64], R36 ;  /* 0x000000240a009985 */ /* 0x0009e2000c101b36 */
[----:B------:R-:W-:-:S02]  /*152e0*/  @!P4 LEA R20, P5, R93, R6, 0x2 ;  /* 0x000000065d14c211 */ /* 0x000fc400078a10ff */
[----:B------:R-:W-:Y:S01]  /*152f0*/  ISETP.GE.AND P1, PT, R198, UR4, PT ;  /* 0x00000004c6007c0c */ /* 0x000fe2000bf26270 */
[----:B------:R5:W-:Y:S01]  /*15300*/  @!P2 ST.E.64 desc[UR54][R12.64], R38 ;  /* 0x000000260c00a985 */ /* 0x000be2000c101b36 */
[----:B------:R-:W-:Y:S02]  /*15310*/  @!P4 LEA.HI.X R21, R93, R7, R92, 0x2, P5 ;  /* 0x000000075d15c211 */ /* 0x000fe400028f145c */
[----:B------:R-:W-:Y:S01]  /*15320*/  ISETP.GE.AND P2, PT, R197, UR4, PT ;  /* 0x00000004c5007c0c */ /* 0x000fe2000bf46270 */
[----:B------:R-:W-:Y:S02]  /*15330*/  @!P3 ST.E.64 desc[UR54][R14.64], R40 ;  /* 0x000000280e00b985 */ /* 0x000fe4000c101b36 */
[----:B------:R-:W-:Y:S02]  /*15340*/  @!P0 LEA R24, P3, R199, R6, 0x2 ;  /* 0x00000006c7188211 */ /* 0x000fe400078610ff */
[----:B------:R-:W-:Y:S01]  /*15350*/  @!P4 ST.E.64 desc[UR54][R20.64], R42 ;  /* 0x0000002a1400c985 */ /* 0x000fe2000c101b36 */
[----:B------:R-:W-:-:S02]  /*15360*/  ISETP.GE.AND P4, PT, R196, UR4, PT ;  /* 0x00000004c4007c0c */ /* 0x000fc4000bf86270 */
[-C--:B------:R-:W-:Y:S02]  /*15370*/  @!P0 LEA.HI.X R25, R199, R7.reuse, R211, 0x2, P3 ;  /* 0x00000007c7198211 */ /* 0x080fe400018f14d3 */
[CC--:B-1----:R-:W-:Y:S02]  /*15380*/  @!P1 LEA R4, P5, R198.reuse, R6.reuse, 0x2 ;  /* 0x00000006c6049211 */ /* 0x0c2fe400078a10ff */
[----:B------:R-:W-:Y:S01]  /*15390*/  ISETP.GE.AND P3, PT, R195, UR4, PT ;  /* 0x00000004c3007c0c */ /* 0x000fe2000bf66270 */
[----:B------:R-:W-:Y:S01]  /*153a0*/  @!P0 ST.E.64 desc[UR54][R24.64], R44 ;  /* 0x0000002c18008985 */ /* 0x000fe2000c101b36 */
[C---:B---3--:R-:W-:Y:S02]  /*153b0*/  @!P2 LEA R8, P6, R197.reuse, R6, 0x2 ;  /* 0x00000006c508a211 */ /* 0x048fe400078c10ff */
[-C--:B------:R-:W-:Y:S02]  /*153c0*/  @!P1 LEA.HI.X R5, R198, R7.reuse, R210, 0x2, P5 ;  /* 0x00000007c6059211 */ /* 0x080fe400028f14d2 */
[----:B------:R-:W-:-:S02]  /*153d0*/  @!P2 LEA.HI.X R9, R197, R7, R209, 0x2, P6 ;  /* 0x00000007c509a211 */ /* 0x000fc400030f14d1 */
[----:B------:R-:W-:Y:S01]  /*153e0*/  ISETP.GE.AND P0, PT, R194, UR4, PT ;  /* 0x00000004c2007c0c */ /* 0x000fe2000bf06270 */
[----:B------:R1:W-:Y:S01]  /*153f0*/  @!P1 ST.E.64 desc[UR54][R4.64], R46 ;  /* 0x0000002e04009985 */ /* 0x0003e2000c101b36 */
[CC--:B----4-:R-:W-:Y:S02]  /*15400*/  @!P4 LEA R10, P1, R196.reuse, R6.reuse, 0x2 ;  /* 0x00000006c40ac211 */ /* 0x0d0fe400078210ff */
[----:B------:R-:W-:Y:S01]  /*15410*/  ISETP.GE.AND P5, PT, R193, UR4, PT ;  /* 0x00000004c1007c0c */ /* 0x000fe2000bfa6270 */
[----:B------:R3:W-:Y:S01]  /*15420*/  @!P2 ST.E.64 desc[UR54][R8.64], R48 ;  /* 0x000000300800a985 */ /* 0x0007e2000c101b36 */
[----:B------:R-:W-:Y:S02]  /*15430*/  @!P4 LEA.HI.X R11, R196, R7, R208, 0x2, P1 ;  /* 0x00000007c40bc211 */ /* 0x000fe400008f14d0 */
[----:B------:R-:W-:Y:S02]  /*15440*/  ISETP.GE.AND P2, PT, R192, UR4, PT ;  /* 0x00000004c0007c0c */ /* 0x000fe4000bf46270 */
[----:B------:R-:W-:Y:S01]  /*15450*/  ISETP.GE.AND P1, PT, R191, UR4, PT ;  /* 0x00000004bf007c0c */ /* 0x000fe2000bf26270 */
[----:B------:R4:W-:Y:S01]  /*15460*/  @!P4 ST.E.64 desc[UR54][R10.64], R50 ;  /* 0x000000320a00c985 */ /* 0x0009e2000c101b36 */
[----:B-----5:R-:W-:-:S02]  /*15470*/  @!P3 LEA R12, P6, R195, R6, 0x2 ;  /* 0x00000006c30cb211 */ /* 0x020fc400078c10ff */
[C---:B-1----:R-:W-:Y:S02]  /*15480*/  @!P0 LEA R4, P4, R194.reuse, R6, 0x2 ;  /* 0x00000006c2048211 */ /* 0x042fe400078810ff */
[-C--:B------:R-:W-:Y:S02]  /*15490*/  @!P3 LEA.HI.X R13, R195, R7.reuse, R207, 0x2, P6 ;  /* 0x00000007c30db211 */ /* 0x080fe400030f14cf */
[----:B------:R-:W-:-:S03]  /*154a0*/  @!P0 LEA.HI.X R5, R194, R7, R206, 0x2, P4 ;  /* 0x00000007c2058211 */ /* 0x000fc600020f14ce */
[CC--:B---3--:R-:W-:Y:S01]  /*154b0*/  @!P2 LEA R8, P4, R192.reuse, R6.reuse, 0x2 ;  /* 0x00000006c008a211 */ /* 0x0c8fe200078810ff */
[----:B------:R4:W-:Y:S01]  /*154c0*/  @!P3 ST.E.64 desc[UR54][R12.64], R52 ;  /* 0x000000340c00b985 */ /* 0x0009e2000c101b36 */
[-C--:B------:R-:W-:Y:S02]  /*154d0*/  @!P5 LEA R14, P3, R193, R6.reuse, 0x2 ;  /* 0x00000006c10ed211 */ /* 0x080fe400078610ff */
[----:B------:R-:W-:Y:S01]  /*154e0*/  @!P1 LEA R20, P6, R191, R6, 0x2 ;  /* 0x00000006bf149211 */ /* 0x000fe200078c10ff */
[----:B------:R4:W-:Y:S01]  /*154f0*/  @!P0 ST.E.64 desc[UR54][R4.64], R54 ;  /* 0x0000003604008985 */ /* 0x0009e2000c101b36 */
        /* <DEDUP_REMOVED lines=8> */
[----:B----4-:R-:W-:-:S04]  /*15580*/  LEA R4, P0, R190, R6, 0x2 ;  /* 0x00000006be047211 */ /* 0x010fc800078010ff */
[----:B------:R-:W-:-:S05]  /*15590*/  LEA.HI.X R5, R190, R7, R202, 0x2, P0 ;  /* 0x00000007be057211 */ /* 0x000fca00000f14ca */
[----:B------:R1:W-:Y:S01]  /*155a0*/  ST.E.64 desc[UR54][R4.64], R30 ;  /* 0x0000001e04007985 */ /* 0x0003e2000c101b36 */
[----:B------:R-:W-:Y:S05]  /*155b0*/  BRA `(.L_x_1535) ;  /* 0x0000000c002c7947 */ /* 0x000fea0003800000 */
.L_x_1526:
[----:B------:R-:W0:Y:S01]  /*155c0*/  LDC.64 R4, c[0x0][0xc00] ;  /* 0x00030000ff047b82 */ /* 0x000e220000000a00 */
[----:B------:R-:W-:Y:S01]  /*155d0*/  ULDC.64 UR8, c[0x0][0xc00] ;  /* 0x0003000000087ab9 */ /* 0x000fe20000000a00 */
[----:B------:R-:W-:Y:S01]  /*155e0*/  IMAD.MOV.U32 R3, RZ, RZ, RZ ;  /* 0x000000ffff037224 */ /* 0x000fe200078e00ff */
[----:B------:R-:W-:-:S05]  /*155f0*/  UIMAD.WIDE UR8, UR37, 0x4, UR8 ;  /* 0x00000004250878a5 */ /* 0x000fca000f8e0208 */
[----:B------:R-:W1:Y:S01]  /*15600*/  LDC.64 R6, c[0x0][0xc08] ;  /* 0x00030200ff067b82 */ /* 0x000e620000000a00 */
[----:B0-----:R-:W-:Y:S01]  /*15610*/  ISETP.NE.U32.AND P0, PT, R4, RZ, PT ;  /* 0x000000ff0400720c */ /* 0x001fe20003f05070 */
[----:B------:R-:W-:Y:S01]  /*15620*/  IMAD.U32 R4, RZ, RZ, UR8 ;  /* 0x00000008ff047e24 */ /* 0x000fe2000f8e00ff */
[----:B------:R-:W-:Y:S01]  /*15630*/  R2UR UR4, R5 ;  /* 0x00000000050472ca */ /* 0x000fe200000e0000 */
[----:B------:R-:W-:Y:S01]  /*15640*/  IMAD.U32 R5, RZ, RZ, UR9 ;  /* 0x00000009ff057e24 */ /* 0x000fe2000f8e00ff */
[----:B-1----:R-:W-:-:S09]  /*15650*/  ISETP.NE.U32.AND P1, PT, R6, RZ, PT ;  /* 0x000000ff0600720c */ /* 0x002fd20003f25070 */
[----:B------:R-:W-:Y:S02]  /*15660*/  VOTEU.ANY UP0, P0 ;  /* 0x00000000003f7886 */ /* 0x000fe40000000100 */
[----:B------:R-:W-:Y:S01]  /*15670*/  UISETP.NE.AND.EX UP0, UPT, UR4, URZ, UPT, UP0 ;  /* 0x0000003f0400728c */ /* 0x000fe2000bf05300 */
[----:B------:R-:W-:Y:S01]  /*15680*/  R2UR UR4, R7 ;  /* 0x00000000070472ca */ /* 0x000fe200000e0000 */
[----:B------:R-:W-:-:S04]  /*15690*/  VOTEU.ANY UP1, P1 ;  /* 0x00000000003f7886 */ /* 0x000fc80000820100 */
[----:B------:R-:W-:-:S08]  /*156a0*/  PLOP3.LUT P0, PT, PT, PT, UP0, 0x80, 0x0 ;  /* 0x000000000000781c */ /* 0x000fd00003f0f008 */
[----:B------:R-:W-:-:S06]  /*156b0*/  UISETP.NE.AND.EX UP1, UPT, UR4, URZ, UPT, UP1 ;  /* 0x0000003f0400728c */ /* 0x000fcc000bf25310 */
[----:B------:R-:W-:Y:S01]  /*156c0*/  PLOP3.LUT P1, PT, PT, PT, UP1, 0x80, 0x0 ;  /* 0x000000000000781c */ /* 0x000fe20003f2f018 */
[----:B------:R0:W5:Y:S01]  /*156d0*/  @P0 LDG.E R3, desc[UR54][R4.64] ;  /* 0x0000003604030981 */ /* 0x000162000c1e1900 */
[----:B------:R-:W-:Y:S02]  /*156e0*/  ULDC UR4, c[0x0][0xa88] ;  /* 0x0002a20000047ab9 */ /* 0x000fe40000000800 */
[----:B------:R-:W-:Y:S01]  /*156f0*/  IMAD.U32 R0, RZ, RZ, UR4 ;  /* 0x00000004ff007e24 */ /* 0x000fe2000f8e00ff */
[----:B------:R-:W-:Y:S02]  /*15700*/  @UP1 ULDC.64 UR8, c[0x0][0xc08] ;  /* 0x0003020000081ab9 */ /* 0x000fe40000000a00 */
[----:B------:R-:W-:-:S06]  /*15710*/  @UP1 UIMAD.WIDE UR8, UR37, 0x4, UR8 ;  /* 0x00000004250818a5 */ /* 0x000fcc000f8e0208 */
[----:B------:R-:W-:Y:S02]  /*15720*/  IMAD.U32 R6, RZ, RZ, UR8 ;  /* 0x00000008ff067e24 */ /* 0x000fe4000f8e00ff */
[----:B------:R-:W-:-:S05]  /*15730*/  IMAD.U32 R7, RZ, RZ, UR9 ;  /* 0x00000009ff077e24 */ /* 0x000fca000f8e00ff */
[----:B------:R0:W5:Y:S01]  /*15740*/  @P1 LDG.E R0, desc[UR54][R6.64] ;  /* 0x0000003606001981 */ /* 0x000162000c1e1900 */
[----:B------:R-:W-:Y:S05]  /*15750*/  @P1 BRA `(.L_x_1538) ;  /* 0x0000000000101947 */ /* 0x000fea0003800000 */
[----:B------:R-:W-:Y:S05]  /*15760*/  @!P0 BRA `(.L_x_1538) ;  /* 0x00000000000c8947 */ /* 0x000fea0003800000 */
[----:B0-----:R-:W2:Y:S04]  /*15770*/  LDG.E R7, desc[UR54][R4.64] ;  /* 0x0000003604077981 */ /* 0x001ea8000c1e1900 */
[----:B-----5:R-:W2:Y:S02]  /*15780*/  LDG.E R0, desc[UR54][R4.64+0x4] ;  /* 0x0000043604007981 */ /* 0x020ea4000c1e1900 */
[----:B--2---:R-:W-:-:S07]  /*15790*/  IMAD.IADD R0, R0, 0x1, -R7 ;  /* 0x0000000100007824 */ /* 0x004fce00078e0a07 */
.L_x_1538:
[----:B-----5:R-:W-:Y:S01]  /*157a0*/  R2UR UR16, R3 ;  /* 0x00000000031072ca */ /* 0x020fe200000e0000 */
[----:B------:R-:W-:Y:S01]  /*157b0*/  USHF.R.S32.HI UR7, URZ, 0x1f, UR37 ;  /* 0x0000001f3f077899 */ /* 0x000fe20008011425 */
[----:B------:R-:W-:Y:S01]  /*157c0*/  ISETP.GT.AND P0, PT, R217, 0x7f, PT ;  /* 0x0000007fd900780c */ /* 0x000fe20003f04270 */
[----:B------:R-:W-:Y:S01]  /*157d0*/  USEL UR4, UR37, URZ, !UP0 ;  /* 0x0000003f25047287 */ /* 0x000fe2000c000000 */
[----:B------:R-:W-:Y:S01]  /*157e0*/  BSSY B1, `(.L_x_1539) ;  /* 0x000003a000017945 */ /* 0x000fe20003800000 */
[----:B------:R-:W-:-:S08]  /*157f0*/  USEL UR7, UR7, URZ, !UP0 ;  /* 0x0000003f07077287 */ /* 0x000fd0000c000000 */
[----:B------:R-:W-:Y:S02]  /*15800*/  USHF.R.S32.HI UR16, URZ, 0x1f, UR16 ;  /* 0x0000001f3f107899 */ /* 0x000fe40008011410 */
[----:B------:R-:W-:Y:S10]  /*15810*/  @P0 BRA `(.L_x_1540) ;  /* 0x0000000000d80947 */ /* 0x000ff40003800000 */
[----:B0-----:R-:W0:Y:S01]  /*15820*/  S2R R5, SR_TID.X ;  /* 0x0000000000057919 */ /* 0x001e220000002100 */
[----:B------:R-:W1:Y:S01]  /*15830*/  LDC R9, c[0x0][0xbe8] ;  /* 0x0002fa00ff097b82 */ /* 0x000e620000000800 */
[----:B------:R-:W-:Y:S02]  /*15840*/  IMAD.U32 R8, RZ, RZ, UR38 ;  /* 0x00000026ff087e24 */ /* 0x000fe4000f8e00ff */
[----:B-1----:R-:W-:-:S03]  /*15850*/  IMAD R4, R0, R9, RZ ;  /* 0x0000000900047224 */ /* 0x002fc600078e02ff */
[----:B0-----:R-:W-:-:S04]  /*15860*/  IADD3 R8, R8, -0x80, R5 ;  /* 0xffffff8008087810 */ /* 0x001fc80007ffe005 */
[----:B------:R-:W-:-:S13]  /*15870*/  ISETP.GE.AND P0, PT, R8, R4, PT ;  /* 0x000000040800720c */ /* 0x000fda0003f06270 */
[----:B------:R-:W-:Y:S05]  /*15880*/  @P0 BRA `(.L_x_1540) ;  /* 0x0000000000bc0947 */ /* 0x000fea0003800000 */
[----:B------:R-:W-:Y:S01]  /*15890*/  ISETP.NE.AND P0, PT, R9, 0x1, PT ;  /* 0x000000010900780c */ /* 0x000fe20003f05270 */
[----:B------:R-:W-:Y:S01]  /*158a0*/  UISETP.GT.AND UP0, UPT, UR46, 0x1, UPT ;  /* 0x000000012e00788c */ /* 0x000fe2000bf04270 */
[----:B------:R-:W-:Y:S01]  /*158b0*/  IMAD.MOV.U32 R6, RZ, RZ, R8 ;  /* 0x000000ffff067224 */ /* 0x000fe200078e0008 */
[----:B------:R-:W-:Y:S02]  /*158c0*/  UMOV UR8, 0x9b8 ;  /* 0x000009b800087882 */ /* 0x000fe40000000000 */
[----:B------:R-:W-:Y:S02]  /*158d0*/  USEL UR17, UR8, 0x978, UP0 ;  /* 0x0000097808117887 */ /* 0x000fe40008000000 */
[----:B------:R-:W-:-:S06]  /*158e0*/  USEL UR19, UR40, URZ, UP0 ;  /* 0x0000003f28137287 */ /* 0x000fcc0008000000 */
[----:B------:R-:W0:Y:S04]  /*158f0*/  @P0 LDC R7, c[0x0][0xbec] ;  /* 0x0002fb00ff070b82 */ /* 0x000e280000000800 */
[----:B------:R-:W-:Y:S01]  /*15900*/  ULDC.64 UR8, c[0x0][UR17+0x218] ;  /* 0x0000860011087abb */ /* 0x000fe20008000a00 */
[----:B------:R-:W-:Y:S01]  /*15910*/  ULDC.64 UR10, c[0x0][UR17+0x220] ;  /* 0x00008800110a7abb */ /* 0x000fe20008000a00 */
[----:B------:R-:W-:Y:S02]  /*15920*/  UIMAD.WIDE.U32 UR14, UR8, UR36, URZ ;  /* 0x00000024080e72a5 */ /* 0x000fe4000f8e003f */
[----:B------:R-:W1:Y:S01]  /*15930*/  @P0 LDC R10, c[0x0][0xbf0] ;  /* 0x0002fc00ff0a0b82 */ /* 0x000e620000000800 */
[----:B------:R-:W-:Y:S02]  /*15940*/  UIMAD UR18, UR9, UR36, URZ ;  /* 0x00000024091272a4 */ /* 0x000fe4000f8e023f */
[----:B------:R-:W-:Y:S01]  /*15950*/  UIMAD UR11, UR11, UR4, URZ ;  /* 0x000000040b0b72a4 */ /* 0x000fe2000f8e023f */
[----:B------:R-:W-:Y:S01]  /*15960*/  IMAD.U32 R4, RZ, RZ, UR14 ;  /* 0x0000000eff047e24 */ /* 0x000fe2000f8e00ff */
[----:B------:R-:W-:Y:S01]  /*15970*/  UIMAD.WIDE.U32 UR8, UR10, UR4, URZ ;  /* 0x000000040a0872a5 */ /* 0x000fe2000f8e003f */
[----:B------:R-:W-:Y:S01]  /*15980*/  IMAD.U32 R5, RZ, RZ, UR15 ;  /* 0x0000000fff057e24 */ /* 0x000fe2000f8e00ff */
[----:B------:R-:W-:-:S02]  /*15990*/  UIADD3 UR14, UR18, UR15, URZ ;  /* 0x0000000f120e7290 */ /* 0x000fc4000fffe03f */
[----:B------:R-:W-:Y:S01]  /*159a0*/  UIMAD UR11, UR10, UR7, UR11 ;  /* 0x000000070a0b72a4 */ /* 0x000fe2000f8e020b */
[----:B------:R-:W-:-:S03]  /*159b0*/  ULDC.64 UR12, c[0x0][UR17+0x228] ;  /* 0x00008a00110c7abb */ /* 0x000fc60008000a00 */
[----:B------:R-:W-:Y:S01]  /*159c0*/  UIADD3 UR11, UR9, UR11, URZ ;  /* 0x0000000b090b7290 */ /* 0x000fe2000fffe03f */
[----:B------:R-:W-:Y:S01]  /*159d0*/  IMAD.U32 R11, RZ, RZ, UR14 ;  /* 0x0000000eff0b7e24 */ /* 0x000fe2000f8e00ff */
[----:B------:R-:W-:Y:S01]  /*159e0*/  UIMAD.WIDE.U32 UR20, UR12, UR19, URZ ;  /* 0x000000130c1472a5 */ /* 0x000fe2000f8e003f */
[----:B0-----:R-:W-:Y:S01]  /*159f0*/  @P0 IMAD.HI.U32 R7, R8, R7, RZ ;  /* 0x0000000708070227 */ /* 0x001fe200078e00ff */
[----:B------:R-:W-:-:S04]  /*15a00*/  UIMAD UR10, UR13, UR19, URZ ;  /* 0x000000130d0a72a4 */ /* 0x000fc8000f8e023f */
[----:B------:R-:W-:Y:S01]  /*15a10*/  UIADD3 UR10, UR10, UR21, URZ ;  /* 0x000000150a0a7290 */ /* 0x000fe2000fffe03f */
[----:B-1----:R-:W-:Y:S02]  /*15a20*/  @P0 SHF.R.U32.HI R6, RZ, R10, R7 ;  /* 0x0000000aff060219 */ /* 0x002fe40000011607 */
[----:B------:R-:W-:Y:S01]  /*15a30*/  IADD3 R5, P0, P1, R4, UR8, R3 ;  /* 0x0000000804057c10 */ /* 0x000fe2000f91e003 */
[----:B------:R-:W-:Y:S01]  /*15a40*/  IMAD.U32 R4, RZ, RZ, UR16 ;  /* 0x00000010ff047e24 */ /* 0x000fe2000f8e00ff */
[----:B------:R-:W-:Y:S01]  /*15a50*/  ULDC.64 UR8, c[0x0][UR17+0x210] ;  /* 0x0000840011087abb */ /* 0x000fe20008000a00 */
[----:B------:R-:W-:-:S04]  /*15a60*/  IMAD.MOV R7, RZ, RZ, -R6 ;  /* 0x000000ffff077224 */ /* 0x000fc800078e0a06 */
[----:B------:R-:W-:Y:S01]  /*15a70*/  IMAD R7, R9, R7, R8 ;  /* 0x0000000709077224 */ /* 0x000fe200078e0208 */
[----:B------:R-:W-:Y:S02]  /*15a80*/  IADD3.X R8, R11, UR11, R4, P0, P1 ;  /* 0x0000000b0b087c10 */ /* 0x000fe400087e2404 */
[----:B------:R-:W-:Y:S01]  /*15a90*/  IADD3 R4, P0, P1, R6, UR20, R5 ;  /* 0x0000001406047c10 */ /* 0x000fe2000f91e005 */
[----:B------:R-:W-:Y:S01]  /*15aa0*/  IMAD R9, R7, UR9, RZ ;  /* 0x0000000907097c24 */ /* 0x000fe2000f8e02ff */
[----:B------:R-:W-:Y:S02]  /*15ab0*/  SHF.R.S32.HI R5, RZ, 0x1f, R6 ;  /* 0x0000001fff057819 */ /* 0x000fe40000011406 */
[----:B------:R-:W-:Y:S02]  /*15ac0*/  SHF.R.S32.HI R6, RZ, 0x1f, R7 ;  /* 0x0000001fff067819 */ /* 0x000fe40000011407 */
[----:B------:R-:W-:Y:S01]  /*15ad0*/  IADD3.X R5, R5, UR10, R8, P0, P1 ;  /* 0x0000000a05057c10 */ /* 0x000fe200087e2408 */
[----:B------:R-:W-:Y:S01]  /*15ae0*/  ULDC.64 UR10, c[0x0][0xba8] ;  /* 0x0002ea00000a7ab9 */ /* 0x000fe20000000a00 */
[----:B------:R-:W-:Y:S01]  /*15af0*/  @!UP0 ULDC UR10, c[0x0][0xb50] ;  /* 0x0002d400000a8ab9 */ /* 0x000fe20000000800 */
[----:B------:R-:W-:Y:S01]  /*15b00*/  IMAD R9, R6, UR8, R9 ;  /* 0x0000000806097c24 */ /* 0x000fe2000f8e0209 */
[----:B------:R-:W-:Y:S01]  /*15b10*/  @!UP0 ULDC UR11, c[0x0][0xb54] ;  /* 0x0002d500000b8ab9 */ /* 0x000fe20000000800 */
[----:B------:R-:W-:-:S04]  /*15b20*/  IMAD.WIDE.U32 R4, R7, UR8, R4 ;  /* 0x0000000807047c25 */ /* 0x000fc8000f8e0004 */
[----:B------:R-:W-:Y:S01]  /*15b30*/  IMAD.IADD R5, R5, 0x1, R9 ;  /* 0x0000000105057824 */ /* 0x000fe200078e0209 */
[----:B------:R-:W-:-:S04]  /*15b40*/  LEA R6, P0, R4, UR10, 0x2 ;  /* 0x0000000a04067c11 */ /* 0x000fc8000f8010ff */
[----:B------:R-:W-:Y:S01]  /*15b50*/  LEA.HI.X R7, R4, UR11, R5, 0x2, P0 ;  /* 0x0000000b04077c11 */ /* 0x000fe200080f1405 */
[----:B------:R-:W-:-:S05]  /*15b60*/  IMAD.MOV.U32 R5, RZ, RZ, -0x800000 ;  /* 0xff800000ff057424 */ /* 0x000fca00078e00ff */
[----:B------:R1:W-:Y:S03]  /*15b70*/  STG.E desc[UR54][R6.64], R5 ;  /* 0x0000000506007986 */ /* 0x0003e6000c101936 */
.L_x_1540:
[----:B------:R-:W-:Y:S05]  /*15b80*/  BSYNC B1 ;  /* 0x0000000000017941 */ /* 0x000fea0003800000 */
.L_x_1539:
[----:B------:R-:W-:-:S06]  /*15b90*/  UISETP.GT.AND UP0, UPT, UR46, 0x1, UPT ;  /* 0x000000012e00788c */ /* 0x000fcc000bf04270 */
[----:B------:R-:W-:-:S13]  /*15ba0*/  PLOP3.LUT P0, PT, PT, PT, UP0, 0x80, 0x0 ;  /* 0x000000000000781c */ /* 0x000fda0003f0f008 */
[----:B------:R-:W-:Y:S05]  /*15bb0*/  @P0 BRA `(.L_x_1535) ;  /* 0x0000000400ac0947 */ /* 0x000fea0003800000 */
[----:B------:R-:W2:Y:S01]  /*15bc0*/  LDC R11, c[0x0][0xbe8] ;  /* 0x0002fa00ff0b7b82 */ /* 0x000ea20000000800 */
[C---:B------:R-:W-:Y:S01]  /*15bd0*/  R2UR UR11, R3.reuse ;  /* 0x00000000030b72ca */ /* 0x040fe200000e0000 */
[----:B------:R-:W-:Y:S01]  /*15be0*/  ULDC.64 UR12, c[0x0][0xaa0] ;  /* 0x0002a800000c7ab9 */ /* 0x000fe20000000a00 */
[----:B------:R-:W-:Y:S01]  /*15bf0*/  R2UR UR8, R3 ;  /* 0x00000000030872ca */ /* 0x000fe200000e0000 */
[----:B------:R-:W-:Y:S01]  /*15c00*/  UIMAD UR10, UR16, UR12, URZ ;  /* 0x0000000c100a72a4 */ /* 0x000fe2000f8e023f */
[----:B------:R-:W-:Y:S01]  /*15c10*/  IMAD R3, R189, 0x20, R200 ;  /* 0x00000020bd037824 */ /* 0x000fe200078e02c8 */
[----:B------:R-:W-:Y:S03]  /*15c20*/  BSSY B1, `(.L_x_1541) ;  /* 0x000003a000017945 */ /* 0x000fe60003800000 */
[----:B------:R-:W-:-:S04]  /*15c30*/  VIADD R8, R3, UR38 ;  /* 0x0000002603087c36 */ /* 0x000fc80008000000 */
[----:B------:R-:W-:Y:S01]  /*15c40*/  IMAD.MOV.U32 R3, RZ, RZ, R8 ;  /* 0x000000ffff037224 */ /* 0x000fe200078e0008 */
[----:B------:R-:W-:Y:S02]  /*15c50*/  UIMAD UR10, UR11, UR13, UR10 ;  /* 0x0000000d0b0a72a4 */ /* 0x000fe4000f8e020a */
[----:B------:R-:W-:-:S04]  /*15c60*/  UIMAD.WIDE.U32 UR8, UR8, UR12, URZ ;  /* 0x0000000c080872a5 */ /* 0x000fc8000f8e003f */
[----:B------:R-:W-:-:S03]  /*15c70*/  UIADD3 UR9, UR9, UR10, URZ ;  /* 0x0000000a09097290 */ /* 0x000fc6000fffe03f */
[----:B------:R-:W-:Y:S01]  /*15c80*/  ULDC.64 UR10, c[0x0][0xae8] ;  /* 0x0002ba00000a7ab9 */ /* 0x000fe20000000a00 */
[----:B--2---:R-:W-:Y:S01]  /*15c90*/  ISETP.NE.AND P0, PT, R11, 0x1, PT ;  /* 0x000000010b00780c */ /* 0x004fe20003f05270 */
[----:B------:R-:W-:-:S04]  /*15ca0*/  UIMAD.WIDE.U32 UR8, UR36, UR10, UR8 ;  /* 0x0000000a240872a5 */ /* 0x000fc8000f8e0008 */
[----:B------:R-:W-:-:S03]  /*15cb0*/  UIMAD UR9, UR36, UR11, UR9 ;  /* 0x0000000b240972a4 */ /* 0x000fc6000f8e0209 */
[----:B------:R-:W-:Y:S02]  /*15cc0*/  ULDC.64 UR10, c[0x0][0xaf0] ;  /* 0x0002bc00000a7ab9 */ /* 0x000fe40000000a00 */
[----:B------:R-:W-:Y:S02]  /*15cd0*/  UIMAD UR7, UR7, UR10, URZ ;  /* 0x0000000a070772a4 */ /* 0x000fe4000f8e023f */
[----:B------:R-:W-:Y:S01]  /*15ce0*/  UIMAD.WIDE.U32 UR8, UR4, UR10, UR8 ;  /* 0x0000000a040872a5 */ /* 0x000fe2000f8e0008 */
[----:B01----:R-:W0:Y:S01]  /*15cf0*/  @P0 LDC R5, c[0x0][0xbec] ;  /* 0x0002fb00ff050b82 */ /* 0x003e220000000800 */
[----:B------:R-:W-:-:S03]  /*15d00*/  UIMAD UR7, UR4, UR11, UR7 ;  /* 0x0000000b040772a4 */ /* 0x000fc6000f8e0207 */
[----:B------:R-:W-:Y:S01]  /*15d10*/  ULDC.64 UR10, c[0x0][0xae0] ;  /* 0x0002b800000a7ab9 */ /* 0x000fe20000000a00 */
[----:B------:R-:W-:-:S03]  /*15d20*/  UIADD3 UR4, UR9, UR7, URZ ;  /* 0x0000000709047290 */ /* 0x000fc6000fffe03f */
        /* <DEDUP_REMOVED lines=16> */
[----:B------:R-:W-:Y:S02]  /*15e30*/  VIADD R8, R200, UR38 ;  /* 0x00000026c8087c36 */ /* 0x000fe40008000000 */
[----:B------:R-:W-:Y:S02]  /*15e40*/  IMAD R11, R0, R11, RZ ;  /* 0x0000000b000b7224 */ /* 0x000fe400078e02ff */
[C---:B------:R-:W-:Y:S02]  /*15e50*/  IMAD R3, R7.reuse, UR9, R6 ;  /* 0x0000000907037c24 */ /* 0x040fe4000f8e0206 */
[----:B------:R-:W-:Y:S01]  /*15e60*/  IMAD.WIDE.U32 R4, R7, UR8, R4 ;  /* 0x0000000807047c25 */ /* 0x000fe2000f8e0004 */
[----:B------:R-:W-:Y:S01]  /*15e70*/  ISETP.GE.AND P2, PT, R8, R11, PT ;  /* 0x0000000b0800720c */ /* 0x000fe20003f46270 */
[----:B------:R-:W-:-:S02]  /*15e80*/  ULDC.64 UR8, c[0x0][0xa80] ;  /* 0x0002a00000087ab9 */ /* 0x000fc40000000a00 */
[----:B------:R-:W-:Y:S01]  /*15e90*/  VIADD R0, R8, 0x20 ;  /* 0x0000002008007836 */ /* 0x000fe20000000000 */
[----:B------:R-:W-:Y:S01]  /*15ea0*/  LEA R6, P3, R4, UR8, 0x1 ;  /* 0x0000000804067c11 */ /* 0x000fe2000f8608ff */
[----:B------:R-:W-:-:S03]  /*15eb0*/  IMAD.IADD R3, R5, 0x1, R3 ;  /* 0x0000000105037824 */ /* 0x000fc600078e0203 */
[-C--:B------:R-:W-:Y:S01]  /*15ec0*/  ISETP.GE.AND P1, PT, R0, R11.reuse, PT ;  /* 0x0000000b0000720c */ /* 0x080fe20003f26270 */
[----:B------:R-:W-:Y:S01]  /*15ed0*/  VIADD R0, R8, 0x40 ;  /* 0x0000004008007836 */ /* 0x000fe20000000000 */
[----:B------:R-:W-:Y:S02]  /*15ee0*/  LEA.HI.X R3, R4, UR9, R3, 0x1, P3 ;  /* 0x0000000904037c11 */ /* 0x000fe400098f0c03 */
[----:B------:R0:W1:Y:S02]  /*15ef0*/  SHFL.IDX PT, R4, R6, RZ, 0x181f ;  /* 0x00181fff06047589 */ /* 0x00006400000e0000 */
[----:B------:R-:W-:Y:S02]  /*15f00*/  ISETP.GE.AND P0, PT, R0, R11, PT ;  /* 0x0000000b0000720c */ /* 0x000fe40003f06270 */
[----:B------:R0:W2:Y:S01]  /*15f10*/  SHFL.IDX PT, R0, R3, RZ, 0x181f ;  /* 0x00181fff03007589 */ /* 0x0000a200000e0000 */
[----:B------:R-:W-:Y:S10]  /*15f20*/  @P2 BRA `(.L_x_1542) ;  /* 0x0000000000242947 */ /* 0x000ff40003800000 */
[----:B------:R-:W-:Y:S02]  /*15f30*/  ULDC UR4, c[0x0][0xac8] ;  /* 0x0002b20000047ab9 */ /* 0x000fe40000000800 */
[----:B------:R-:W-:Y:S02]  /*15f40*/  ISETP.GE.AND P4, PT, R23, UR4, PT ;  /* 0x0000000417007c0c */ /* 0x000fe4000bf86270 */
[----:B------:R-:W-:-:S11]  /*15f50*/  ISETP.GE.AND P5, PT, R188, UR4, PT ;  /* 0x00000004bc007c0c */ /* 0x000fd6000bfa6270 */
[CC--:B-1----:R-:W-:Y:S02]  /*15f60*/  @!P4 LEA R12, P2, R23.reuse, R4.reuse, 0x1 ;  /* 0x00000004170cc211 */ /* 0x0c2fe400078408ff */
[C---:B------:R-:W-:Y:S02]  /*15f70*/  @!P5 LEA R4, P3, R188.reuse, R4, 0x1 ;  /* 0x00000004bc04d211 */ /* 0x040fe400078608ff */
[-C--:B--2---:R-:W-:Y:S02]  /*15f80*/  @!P4 LEA.HI.X R13, R23, R0.reuse, R216, 0x1, P2 ;  /* 0x00000000170dc211 */ /* 0x084fe400010f0cd8 */
[----:B------:R-:W-:-:S03]  /*15f90*/  @!P5 LEA.HI.X R5, R188, R0, R215, 0x1, P3 ;  /* 0x00000000bc05d211 */ /* 0x000fc600018f0cd7 */
[----:B------:R3:W-:Y:S04]  /*15fa0*/  @!P4 ST.E.128 desc[UR54][R12.64], RZ ;  /* 0x000000ff0c00c985 */ /* 0x0007e8000c101d36 */
[----:B------:R3:W-:Y:S02]  /*15fb0*/  @!P5 ST.E.128 desc[UR54][R4.64], RZ ;  /* 0x000000ff0400d985 */ /* 0x0007e4000c101d36 */
.L_x_1542:
[----:B------:R-:W-:Y:S05]  /*15fc0*/  BSYNC B1 ;  /* 0x0000000000017941 */ /* 0x000fea0003800000 */
.L_x_1541:
[----:B--2---:R2:W4:Y:S01]  /*15fd0*/  SHFL.IDX PT, R0, R3, 0x1, 0x181f ;  /* 0x00381f0003007f89 */ /* 0x00452200000e0000 */
[----:B------:R-:W-:Y:S03]  /*15fe0*/  BSSY B1, `(.L_x_1543) ;  /* 0x000000c000017945 */ /* 0x000fe60003800000 */
[----:B-1-3--:R2:W1:Y:S01]  /*15ff0*/  SHFL.IDX PT, R4, R6, 0x1, 0x181f ;  /* 0x00381f0006047f89 */ /* 0x00a46200000e0000 */
[----:B------:R-:W-:Y:S05]  /*16000*/  @P1 BRA `(.L_x_1544) ;  /* 0x0000000000241947 */ /* 0x000fea0003800000 */
[----:B------:R-:W-:Y:S02]  /*16010*/  ULDC UR4, c[0x0][0xac8] ;  /* 0x0002b20000047ab9 */ /* 0x000fe40000000800 */
[----:B------:R-:W-:Y:S02]  /*16020*/  ISETP.GE.AND P3, PT, R23, UR4, PT ;  /* 0x0000000417007c0c */ /* 0x000fe4000bf66270 */
[----:B------:R-:W-:-:S11]  /*16030*/  ISETP.GE.AND P4, PT, R188, UR4, PT ;  /* 0x00000004bc007c0c */ /* 0x000fd6000bf86270 */
[CC--:B-1----:R-:W-:Y:S02]  /*16040*/  @!P3 LEA R12, P1, R23.reuse, R4.reuse, 0x1 ;  /* 0x00000004170cb211 */ /* 0x0c2fe400078208ff */
[C---:B------:R-:W-:Y:S02]  /*16050*/  @!P4 LEA R4, P2, R188.reuse, R4, 0x1 ;  /* 0x00000004bc04c211 */ /* 0x040fe400078408ff */
[-C--:B----4-:R-:W-:Y:S02]  /*16060*/  @!P3 LEA.HI.X R13, R23, R0.reuse, R216, 0x1, P1 ;  /* 0x00000000170db211 */ /* 0x090fe400008f0cd8 */
[----:B------:R-:W-:-:S03]  /*16070*/  @!P4 LEA.HI.X R5, R188, R0, R215, 0x1, P2 ;  /* 0x00000000bc05c211 */ /* 0x000fc600010f0cd7 */
[----:B------:R3:W-:Y:S04]  /*16080*/  @!P3 ST.E.128 desc[UR54][R12.64], RZ ;  /* 0x000000ff0c00b985 */ /* 0x0007e8000c101d36 */
[----:B------:R3:W-:Y:S02]  /*16090*/  @!P4 ST.E.128 desc[UR54][R4.64], RZ ;  /* 0x000000ff0400c985 */ /* 0x0007e4000c101d36 */
.L_x_1544:
[----:B------:R-:W-:Y:S05]  /*160a0*/  BSYNC B1 ;  /* 0x0000000000017941 */ /* 0x000fea0003800000 */
.L_x_1543:
[----:B----4-:R4:W0:Y:S01]  /*160b0*/  SHFL.IDX PT, R0, R3, 0x2, 0x181f ;  /* 0x00581f0003007f89 */ /* 0x01082200000e0000 */
        /* <DEDUP_REMOVED lines=8> */
[-C--:B0-----:R-:W-:Y:S02]  /*16140*/  @!P2 LEA.HI.X R13, R23, R0.reuse, R216, 0x1, P0 ;  /* 0x00000000170da211 */ /* 0x081fe400000f0cd8 */
[----:B------:R-:W-:-:S03]  /*16150*/  @!P3 LEA.HI.X R5, R188, R0, R215, 0x1, P1 ;  /* 0x00000000bc05b211 */ /* 0x000fc600008f0cd7 */
[----:B------:R3:W-:Y:S04]  /*16160*/  @!P2 ST.E.128 desc[UR54][R12.64], RZ ;  /* 0x000000ff0c00a985 */ /* 0x0007e8000c101d36 */
[----:B------:R3:W-:Y:S02]  /*16170*/  @!P3 ST.E.128 desc[UR54][R4.64], RZ ;  /* 0x000000ff0400b985 */ /* 0x0007e4000c101d36 */
.L_x_1546:
[----:B------:R-:W-:Y:S05]  /*16180*/  BSYNC B1 ;  /* 0x0000000000017941 */ /* 0x000fea0003800000 */
.L_x_1545:
[----:B0-----:R-:W-:Y:S01]  /*16190*/  VIADD R0, R8, 0x60 ;  /* 0x0000006008007836 */ /* 0x001fe20000000000 */
[----:B--2-4-:R-:W0:Y:S04]  /*161a0*/  SHFL.IDX PT, R3, R3, 0x3, 0x181f ;  /* 0x00781f0003037f89 */ /* 0x014e2800000e0000 */
[----:B------:R-:W-:Y:S01]  /*161b0*/  ISETP.GE.AND P0, PT, R0, R11, PT ;  /* 0x0000000b0000720c */ /* 0x000fe20003f06270 */
[----:B-1-3--:R1:W2:-:S12]  /*161c0*/  SHFL.IDX PT, R4, R6, 0x3, 0x181f ;  /* 0x00781f0006047f89 */ /* 0x00a29800000e0000 */
[----:B-1----:R-:W-:Y:S05]  /*161d0*/  @P0 BRA `(.L_x_1535) ;  /* 0x0000000000240947 */ /* 0x002fea0003800000 */
[----:B------:R-:W-:Y:S02]  /*161e0*/  ULDC UR4, c[0x0][0xac8] ;  /* 0x0002b20000047ab9 */ /* 0x000fe40000000800 */
[----:B------:R-:W-:Y:S02]  /*161f0*/  ISETP.GE.AND P2, PT, R23, UR4, PT ;  /* 0x0000000417007c0c */ /* 0x000fe4000bf46270 */
[----:B------:R-:W-:-:S11]  /*16200*/  ISETP.GE.AND P3, PT, R188, UR4, PT ;  /* 0x00000004bc007c0c */ /* 0x000fd6000bf66270 */
[CC--:B--2---:R-:W-:Y:S02]  /*16210*/  @!P2 LEA R6, P0, R23.reuse, R4.reuse, 0x1 ;  /* 0x000000041706a211 */ /* 0x0c4fe400078008ff */
[C---:B------:R-:W-:Y:S02]  /*16220*/  @!P3 LEA R4, P1, R188.reuse, R4, 0x1 ;  /* 0x00000004bc04b211 */ /* 0x040fe400078208ff */
[-C--:B0-----:R-:W-:Y:S02]  /*16230*/  @!P2 LEA.HI.X R7, R23, R3.reuse, R216, 0x1, P0 ;  /* 0x000000031707a211 */ /* 0x081fe400000f0cd8 */
[----:B------:R-:W-:-:S03]  /*16240*/  @!P3 LEA.HI.X R5, R188, R3, R215, 0x1, P1 ;  /* 0x00000003bc05b211 */ /* 0x000fc600008f0cd7 */
[----:B------:R0:W-:Y:S04]  /*16250*/  @!P2 ST.E.128 desc[UR54][R6.64], RZ ;  /* 0x000000ff0600a985 */ /* 0x0001e8000c101d36 */
[----:B------:R0:W-:Y:S02]  /*16260*/  @!P3 ST.E.128 desc[UR54][R4.64], RZ ;  /* 0x000000ff0400b985 */ /* 0x0001e4000c101d36 */
.L_x_1535:
[----:B------:R-:W-:Y:S05]  /*16270*/  BSYNC B0 ;  /* 0x0000000000007941 */ /* 0x000fea0003800000 */
.L_x_1525:
[----:B------:R-:W-:Y:S02]  /*16280*/  ULDC UR4, c[0x0][0xc3c] ;  /* 0x00030f0000047ab9 */ /* 0x000fe40000000800 */
[----:B------:R-:W-:-:S06]  /*16290*/  UISETP.GE.AND UP0, UPT, UR51, UR4, UPT ;  /* 0x000000043300728c */ /* 0x000fcc000bf06270 */
[----:B------:R-:W-:-:S13]  /*162a0*/  PLOP3.LUT P0, PT, PT, PT, UP0, 0x80, 0x0 ;  /* 0x000000000000781c */ /* 0x000fda0003f0f008 */
[----:B------:R-:W-:Y:S05]  /*162b0*/  @!P0 BRA `(.L_x_1547) ;  /* 0xfffffea800f88947 */ /* 0x000fea000383ffff */
[----:B------:R-:W-:Y:S05]  /*162c0*/  EXIT ;  /* 0x000000000000794d */ /* 0x000fea0003800000 */
.L_x_1434:
        /* <DEDUP_REMOVED lines=19> */
[----:B------:R-:W-:Y:S02]  /*16400*/  IMAD.MOV.U32 R0, RZ, RZ, RZ ;  /* 0x000000ffff007224 */ /* 0x000fe400078e00ff */
[----:B------:R-:W-:Y:S01]  /*16410*/  IMAD.MOV.U32 R9, RZ, RZ, RZ ;  /* 0x000000ffff097224 */ /* 0x000fe200078e00ff */
[----:B0-----:R-:W-:-:S04]  /*16420*/  LOP3.LUT R7, R4, 0x1f, RZ, 0xc0, !PT ;  /* 0x0000001f04077812 */ /* 0x001fc800078ec0ff */
[----:B------:R-:W-:-:S04]  /*16430*/  ISETP.NE.AND P0, PT, R7, 0x1f, PT ;  /* 0x0000001f0700780c */ /* 0x000fc80003f05270 */
[----:B------:R-:W-:-:S13]  /*16440*/  ISETP.GE.OR P1, PT, R7, UR4, !P0 ;  /* 0x0000000407007c0c */ /* 0x000fda000c726670 */
[----:B------:R-:W0:Y:S08]  /*16450*/  @!P1 LDC.64 R4, c[0x0][0xc80] ;  /* 0x00032000ff049b82 */ /* 0x000e300000000a00 */
[----:B------:R-:W1:Y:S01]  /*16460*/  @!P1 LDC.64 R2, c[0x0][0xc78] ;  /* 0x00031e00ff029b82 */ /* 0x000e620000000a00 */
[----:B0-----:R-:W-:-:S05]  /*16470*/  @!P1 IMAD.WIDE.U32 R4, R7, 0x4, R4 ;  /* 0x0000000407049825 */ /* 0x001fca00078e0004 */
[----:B------:R-:W2:Y:S01]  /*16480*/  @!P1 LDG.E R0, desc[UR54][R4.64] ;  /* 0x0000003604009981 */ /* 0x000ea2000c1e1900 */
[----:B-1----:R-:W-:-:S05]  /*16490*/  @!P1 IMAD.WIDE.U32 R2, R7, 0x4, R2 ;  /* 0x0000000407029825 */ /* 0x002fca00078e0002 */
        /* <DEDUP_REMOVED lines=21> */
[----:B------:R-:W1:Y:S01]  /*165f0*/  S2R R6, SR_CTAID.X ;  /* 0x0000000000067919 */ /* 0x000e620000002500 */
[----:B0-----:R-:W-:Y:S02]  /*16600*/  SEL R5, R4, RZ, P5 ;  /* 0x000000ff04057207 */ /* 0x001fe40002800000 */
[----:B------:R-:W0:Y:S03]  /*16610*/  LDC R4, c[0x0][0xc38] ;  /* 0x00030e00ff047b82 */ /* 0x000e260000000800 */
[----:B------:R-:W-:-:S05]  /*16620*/  IMAD.IADD R5, R2, 0x1, R5 ;  /* 0x0000000102057824 */ /* 0x000fca00078e0205 */
[----:B------:R-:W0:Y:S02]  /*16630*/  SHFL.IDX PT, R11, R5, 0x1f, 0x1f ;  /* 0x03e01f00050b7f89 */ /* 0x000e2400000e0000 */
[----:B0-----:R-:W-:-:S05]  /*16640*/  IMAD R11, R11, R4, RZ ;  /* 0x000000040b0b7224 */ /* 0x001fca00078e02ff */
[----:B-1----:R-:W-:Y:S01]  /*16650*/  ISETP.GT.AND P6, PT, R11, R6, PT ;  /* 0x000000060b00720c */ /* 0x002fe20003fc4270 */
[----:B------:R-:W-:-:S12]  /*16660*/  IMAD.MOV.U32 R8, RZ, RZ, R11 ;  /* 0x000000ffff087224 */ /* 0x000fd800078e000b */
[----:B------:R-:W-:Y:S05]  /*16670*/  @P6 BRA `(.L_x_1549) ;  /* 0x00000000009c6947 */ /* 0x000fea0003800000 */
[----:B------:R-:W-:Y:S01]  /*16680*/  IMAD.MOV.U32 R11, RZ, RZ, R8 ;  /* 0x000000ffff0b7224 */ /* 0x000fe200078e0008 */
[----:B------:R-:W-:Y:S01]  /*16690*/  UMOV UR4, URZ ;  /* 0x0000003f00047c82 */ /* 0x000fe20008000000 */
[----:B------:R-:W-:-:S05]  /*166a0*/  ULDC UR5, c[0x0][0xc3c] ;  /* 0x00030f0000057ab9 */ /* 0x000fca0000000800 */
.L_x_1551:
[----:B------:R-:W-:-:S04]  /*166b0*/  UIADD3 UR4, UR4, 0x1f, URZ ;  /* 0x0000001f04047890 */ /* 0x000fc8000fffe03f */
[----:B------:R-:W-:-:S06]  /*166c0*/  UISETP.GE.AND UP0, UPT, UR4, UR5, UPT ;  /* 0x000000050400728c */ /* 0x000fcc000bf06270 */
[----:B------:R-:W-:-:S13]  /*166d0*/  PLOP3.LUT P6, PT, PT, PT, UP0, 0x40, 0x0 ;  /* 0x000000000000781c */ /* 0x000fda0003fce808 */
[----:B------:R-:W-:Y:S05]  /*166e0*/  @!P6 BRA `(.L_x_1550) ;  /* 0x0000000800d0e947 */ /* 0x000fea0003800000 */
[----:B------:R-:W-:Y:S02]  /*166f0*/  VIADD R9, R7, UR4 ;  /* 0x0000000407097c36 */ /* 0x000fe40008000000 */
[----:B------:R-:W-:-:S03]  /*16700*/  IMAD.MOV.U32 R0, RZ, RZ, RZ ;  /* 0x000000ffff007224 */ /* 0x000fc600078e00ff */
[----:B------:R-:W-:-:S13]  /*16710*/  ISETP.GE.OR P6, PT, R9, UR5, !P0 ;  /* 0x0000000509007c0c */ /* 0x000fda000c7c6670 */
[----:B------:R-:W0:Y:S08]  /*16720*/  @!P6 LDC.64 R4, c[0x0][0xc80] ;  /* 0x00032000ff04eb82 */ /* 0x000e300000000a00 */
[----:B------:R-:W1:Y:S01]  /*16730*/  @!P6 LDC.64 R2, c[0x0][0xc78] ;  /* 0x00031e00ff02eb82 */ /* 0x000e620000000a00 */
[----:B0-----:R-:W-:-:S05]  /*16740*/  @!P6 IMAD.WIDE R4, R9, 0x4, R4 ;  /* 0x000000040904e825 */ /* 0x001fca00078e0204 */
[----:B------:R0:W2:Y:S01]  /*16750*/  @!P6 LDG.E R0, desc[UR54][R4.64] ;  /* 0x000000360400e981 */ /* 0x0000a2000c1e1900 */
[----:B-1----:R-:W-:-:S04]  /*16760*/  @!P6 IMAD.WIDE R2, R9, 0x4, R2 ;  /* 0x000000040902e825 */ /* 0x002fc800078e0202 */
[----:B------:R-:W-:Y:S01]  /*16770*/  IMAD.MOV.U32 R9, RZ, RZ, RZ ;  /* 0x000000ffff097224 */ /* 0x000fe200078e00ff */
[----:B0-----:R-:W0:Y:S05]  /*16780*/  LDC R4, c[0x0][0xc38] ;  /* 0x00030e00ff047b82 */ /* 0x001e2a0000000800 */
[----:B------:R-:W2:Y:S02]  /*16790*/  @!P6 LDG.E R9, desc[UR54][R2.64] ;  /* 0x000000360209e981 */ /* 0x000ea4000c1e1900 */
[----:B--2---:R-:W-:-:S05]  /*167a0*/  IMAD R15, R0, R9, RZ ;  /* 0x00000009000f7224 */ /* 0x004fca00078e02ff */
        /* <DEDUP_REMOVED lines=20> */
.L_x_1549:
[----:B------:R-:W-:-:S04]  /*168f0*/  IMAD.IADD R8, R11, 0x1, -R8 ;  /* 0x000000010b087824 */ /* 0x000fc800078e0a08 */
[----:B------:R-:W-:-:S05]  /*16900*/  IMAD R3, R5, R4, R8 ;  /* 0x0000000405037224 */ /* 0x000fca00078e0208 */
[----:B------:R-:W-:Y:S01]  /*16910*/  ISETP.GT.AND P0, PT, R3, R6, PT ;  /* 0x000000060300720c */ /* 0x000fe20003f04270 */
[----:B------:R-:W-:-:S12]  /*16920*/  IMAD.MOV.U32 R3, RZ, RZ, RZ ;  /* 0x000000ffff037224 */ /* 0x000fd800078e00ff */
[----:B------:R-:W-:Y:S02]  /*16930*/  VOTEU.ANY UR6, UPT, !P0 ;  /* 0x0000000000067886 */ /* 0x000fe400040e0100 */
[----:B------:R-:W-:Y:S02]  /*16940*/  UPOPC UR5, UR6 ;  /* 0x00000006000572bf */ /* 0x000fe40008000000 */
[----:B------:R-:W-:Y:S02]  /*16950*/  ISETP.NE.AND P0, PT, RZ, UR6, PT ;  /* 0x00000006ff007c0c */ /* 0x000fe4000bf05270 */
[----:B------:R-:W-:Y:S02]  /*16960*/  UIADD3 UR40, UR5, UR4, URZ ;  /* 0x0000000405287290 */ /* 0x000fe4000fffe03f */
[----:B------:R-:W-:Y:S02]  /*16970*/  IMAD.U32 R2, RZ, RZ, UR5 ;  /* 0x00000005ff027e24 */ /* 0x000fe4000f8e00ff */
[----:B------:R-:W-:-:S03]  /*16980*/  IMAD.U32 R11, RZ, RZ, UR5 ;  /* 0x00000005ff0b7e24 */ /* 0x000fc6000f8e00ff */
[----:B------:R-:W0:Y:S04]  /*16990*/  SHFL.IDX PT, R9, R9, R2, 0x1f ;  /* 0x00001f0209097589 */ /* 0x000e2800000e0000 */
[----:B------:R1:W2:Y:S01]  /*169a0*/  SHFL.IDX PT, R0, R0, R11, 0x1f ;  /* 0x00001f0b00007589 */ /* 0x0002a200000e0000 */
[----:B0-----:R-:W-:Y:S01]  /*169b0*/  ISETP.NE.AND P1, PT, R9, 0x1, PT ;  /* 0x000000010900780c */ /* 0x001fe20003f25270 */
[----:B-1----:R-:W-:-:S12]  /*169c0*/  @!P0 BRA `(.L_x_1552) ;  /* 0x00000000000c8947 */ /* 0x002fd80003800000 */
[----:B------:R-:W-:-:S06]  /*169d0*/  UIADD3 UR4, UR5, -0x1, URZ ;  /* 0xffffffff05047890 */ /* 0x000fcc000fffe03f */
[----:B------:R-:W-:-:S05]  /*169e0*/  IMAD.U32 R2, RZ, RZ, UR4 ;  /* 0x00000004ff027e24 */ /* 0x000fca000f8e00ff */
[----:B------:R0:W1:Y:S02]  /*169f0*/  SHFL.IDX PT, R3, R5, R2, 0x1f ;  /* 0x00001f0205037589 */ /* 0x00006400000e0000 */
.L_x_1552:
[----:B01----:R-:W-:-:S04]  /*16a00*/  IMAD R2, R3, R4, R8 ;  /* 0x0000000403027224 */ /* 0x003fc800078e0208 */
[----:B------:R-:W-:Y:S01]  /*16a10*/  IMAD.IADD R5, R6, 0x1, -R2 ;  /* 0x0000000106057824 */ /* 0x000fe200078e0a02 */
[----:B------:R0:W-:Y:S01]  /*16a20*/  STL [R1], R2 ;  /* 0x0000000201007387 */ /* 0x0001e20000100800 */
[----:B------:R-:W-:Y:S05]  /*16a30*/  @!P1 BRA `(.L_x_1553) ;  /* 0x0000000000ec9947 */ /* 0x000fea0003800000 */
[-C--:B--2---:R-:W-:Y:S02]  /*16a40*/  IABS R12, R0.reuse ;  /* 0x00000000000c7213 */ /* 0x084fe40000000000 */
[----:B------:R-:W-:Y:S02]  /*16a50*/  IABS R4, R9 ;  /* 0x0000000900047213 */ /* 0x000fe40000000000 */
[----:B------:R-:W1:Y:S01]  /*16a60*/  I2F.RP R6, R12 ;  /* 0x0000000c00067306 */ /* 0x000e620000209400 */
[----:B------:R-:W-:-:S07]  /*16a70*/  IABS R10, R0 ;  /* 0x00000000000a7213 */ /* 0x000fce0000000000 */
[----:B------:R-:W2:Y:S08]  /*16a80*/  I2F.RP R8, R4 ;  /* 0x0000000400087306 */ /* 0x000eb00000209400 */
[----:B-1----:R-:W0:Y:S08]  /*16a90*/  MUFU.RCP R6, R6 ;  /* 0x0000000600067308 */ /* 0x002e300000001000 */
[----:B--2---:R-:W-:Y:S01]  /*16aa0*/  MUFU.RCP R8, R8 ;  /* 0x0000000800087308 */ /* 0x004fe20000001000 */
[----:B0-----:R-:W-:Y:S01]  /*16ab0*/  VIADD R2, R6, 0xffffffe ;  /* 0x0ffffffe06027836 */ /* 0x001fe20000000000 */
[----:B------:R-:W-:-:S06]  /*16ac0*/  IABS R6, R5 ;  /* 0x0000000500067213 */ /* 0x000fcc0000000000 */
[----:B------:R0:W1:Y:S02]  /*16ad0*/  F2I.FTZ.U32.TRUNC.NTZ R3, R2 ;  /* 0x0000000200037305 */ /* 0x000064000021f000 */
[----:B0-----:R-:W-:Y:S02]  /*16ae0*/  IMAD.MOV.U32 R2, RZ, RZ, RZ ;  /* 0x000000ffff027224 */ /* 0x001fe400078e00ff */
[----:B-1----:R-:W-:-:S04]  /*16af0*/  IMAD.MOV R11, RZ, RZ, -R3 ;  /* 0x000000ffff0b7224 */ /* 0x002fc800078e0a03 */
[----:B------:R-:W-:-:S04]  /*16b00*/  IMAD R11, R11, R12, RZ ;  /* 0x0000000c0b0b7224 */ /* 0x000fc800078e02ff */
[----:B------:R-:W-:-:S04]  /*16b10*/  IMAD.HI.U32 R3, R3, R11, R2 ;  /* 0x0000000b03037227 */ /* 0x000fc800078e0002 */
[----:B------:R-:W-:Y:S02]  /*16b20*/  IMAD.MOV R11, RZ, RZ, -R10 ;  /* 0x000000ffff0b7224 */ /* 0x000fe400078e0a0a */
[----:B------:R-:W-:-:S04]  /*16b30*/  IMAD.HI.U32 R2, R3, R6, RZ ;  /* 0x0000000603027227 */ /* 0x000fc800078e00ff */
[----:B------:R-:W-:Y:S01]  /*16b40*/  IMAD R3, R2, R11, R6 ;  /* 0x0000000b02037224 */ /* 0x000fe200078e0206 */
[----:B------:R-:W-:Y:S01]  /*16b50*/  LOP3.LUT R6, R5, R0, RZ, 0x3c, !PT ;  /* 0x0000000005067212 */ /* 0x000fe200078e3cff */
[----:B------:R-:W-:-:S03]  /*16b60*/  VIADD R10, R8, 0xffffffe ;  /* 0x0ffffffe080a7836 */ /* 0x000fc60000000000 */
[----:B------:R-:W-:Y:S02]  /*16b70*/  ISETP.GT.U32.AND P1, PT, R12, R3, PT ;  /* 0x000000030c00720c */ /* 0x000fe40003f24070 */
[----:B------:R-:W-:-:S11]  /*16b80*/  ISETP.GE.AND P2, PT, R6, RZ, PT ;  /* 0x000000ff0600720c */ /* 0x000fd60003f46270 */
[----:B------:R-:W-:Y:S02]  /*16b90*/  @!P1 IMAD.IADD R3, R3, 0x1, -R12 ;  /* 0x0000000103039824 */ /* 0x000fe400078e0a0c */
[----:B------:R-:W-:Y:S01]  /*16ba0*/  @!P1 VIADD R2, R2, 0x1 ;  /* 0x0000000102029836 */ /* 0x000fe20000000000 */
[----:B------:R-:W-:Y:S02]  /*16bb0*/  ISETP.NE.AND P1, PT, R0, RZ, PT ;  /* 0x000000ff0000720c */ /* 0x000fe40003f25270 */
[----:B------:R-:W-:Y:S02]  /*16bc0*/  ISETP.GE.U32.AND P0, PT, R3, R12, PT ;  /* 0x0000000c0300720c */ /* 0x000fe40003f06070 */
[----:B------:R-:W0:Y:S11]  /*16bd0*/  F2I.FTZ.U32.TRUNC.NTZ R3, R10 ;  /* 0x0000000a00037305 */ /* 0x000e36000021f000 */
        /* <DEDUP_REMOVED lines=14> */
[----:B------:R-:W-:Y:S02]  /*16cc0*/  IMAD R3, R2, R6, R3 ;  /* 0x0000000602037224 */ /* 0x000fe400078e0203 */
[----:B------:R-:W-:-:S03]  /*16cd0*/  IMAD.MOV R6, RZ, RZ, -R8 ;  /* 0x000000ffff067224 */ /* 0x000fc600078e0a08 */
        /* <DEDUP_REMOVED lines=13> */
[----:B------:R-:W-:Y:S02]  /*16db0*/  IMAD R2, R0, R6, R5 ;  /* 0x0000000600027224 */ /* 0x000fe400078e0205 */
[----:B------:R-:W-:-:S05]  /*16dc0*/  IMAD R3, R3, 0x10000, R4 ;  /* 0x0001000003037824 */ /* 0x000fca00078e0204 */
[----:B------:R0:W-:Y:S01]  /*16dd0*/  STL [R1+0x8], R3 ;  /* 0x0000080301007387 */ /* 0x0001e20000100800 */
[----:B------:R-:W-:Y:S05]  /*16de0*/  BRA `(.L_x_1554) ;  /* 0x0000000400007947 */ /* 0x000fea0003800000 */
.L_x_1553:
[----:B------:R-:W-:Y:S02]  /*16df0*/  ULDC.64 UR4, c[0x0][0xc90] ;  /* 0x0003240000047ab9 */ /* 0x000fe40000000a00 */
[----:B------:R-:W-:-:S06]  /*16e00*/  UIMAD.WIDE UR4, UR40, 0x4, UR4 ;  /* 0x00000004280478a5 */ /* 0x000fcc000f8e0204 */
[----:B0-----:R-:W-:Y:S02]  /*16e10*/  IMAD.U32 R2, RZ, RZ, UR4 ;  /* 0x00000004ff027e24 */ /* 0x001fe4000f8e00ff */
[----:B------:R-:W-:-:S05]  /*16e20*/  IMAD.U32 R3, RZ, RZ, UR5 ;  /* 0x00000005ff037e24 */ /* 0x000fca000f8e00ff */
[----:B------:R0:W2:Y:S01]  /*16e30*/  LDG.E R13, desc[UR54][R2.64] ;  /* 0x00000036020d7981 */ /* 0x0000a2000c1e1900 */
[----:B------:R-:W-:Y:S01]  /*16e40*/  IABS R15, R5 ;  /* 0x00000005000f7213 */ /* 0x000fe20000000000 */
[----:B0-----:R-:W-:Y:S02]  /*16e50*/  IMAD.MOV.U32 R2, RZ, RZ, RZ ;  /* 0x000000ffff027224 */ /* 0x001fe400078e00ff */
[----:B--2---:R-:W-:-:S05]  /*16e60*/  IMAD R6, R0, R13, RZ ;  /* 0x0000000d00067224 */ /* 0x004fca00078e02ff */
[-C--:B------:R-:W-:Y:S02]  /*16e70*/  IABS R10, R6.reuse ;  /* 0x00000006000a7213 */ /* 0x080fe40000000000 */
[----:B------:R-:W-:Y:S02]  /*16e80*/  IABS R12, R6 ;  /* 0x00000006000c7213 */ /* 0x000fe40000000000 */
[----:B------:R-:W0:Y:S08]  /*16e90*/  I2F.RP R8, R10 ;  /* 0x0000000a00087306 */ /* 0x000e300000209400 */
[----:B0-----:R-:W0:Y:S02]  /*16ea0*/  MUFU.RCP R8, R8 ;  /* 0x0000000800087308 */ /* 0x001e240000001000 */
[----:B0-----:R-:W-:-:S06]  /*16eb0*/  VIADD R9, R8, 0xffffffe ;  /* 0x0ffffffe08097836 */ /* 0x001fcc0000000000 */
[----:B------:R-:W0:Y:S02]  /*16ec0*/  F2I.FTZ.U32.TRUNC.NTZ R3, R9 ;  /* 0x0000000900037305 */ /* 0x000e24000021f000 */
[----:B0-----:R-:W-:-:S04]  /*16ed0*/  IMAD.MOV R11, RZ, RZ, -R3 ;  /* 0x000000ffff0b7224 */ /* 0x001fc800078e0a03 */
[----:B------:R-:W-:-:S04]  /*16ee0*/  IMAD R11, R11, R10, RZ ;  /* 0x0000000a0b0b7224 */ /* 0x000fc800078e02ff */
[----:B------:R-:W-:-:S04]  /*16ef0*/  IMAD.HI.U32 R2, R3, R11, R2 ;  /* 0x0000000b03027227 */ /* 0x000fc800078e0002 */
[----:B------:R-:W-:Y:S02]  /*16f00*/  IMAD.MOV R3, RZ, RZ, -R12 ;  /* 0x000000ffff037224 */ /* 0x000fe400078e0a0c */
        /* <DEDUP_REMOVED lines=12> */
[----:B------:R-:W-:Y:S02]  /*16fd0*/  IMAD R11, R13, R2, RZ ;  /* 0x000000020d0b7224 */ /* 0x000fe400078e02ff */
[----:B------:R-:W-:Y:S02]  /*16fe0*/  IMAD.MOV R2, RZ, RZ, -R2 ;  /* 0x000000ffff027224 */ /* 0x000fe400078e0a02 */
[----:B------:R-:W-:Y:S02]  /*16ff0*/  IMAD.MOV R3, RZ, RZ, -R11 ;  /* 0x000000ffff037224 */ /* 0x000fe400078e0a0b */
[----:B------:R-:W-:Y:S02]  /*17000*/  IMAD R6, R6, R2, R5 ;  /* 0x0000000206067224 */ /* 0x000fe400078e0205 */
[----:B------:R-:W-:Y:S01]  /*17010*/  IMAD.MOV.U32 R2, RZ, RZ, RZ ;  /* 0x000000ffff027224 */ /* 0x000fe200078e00ff */
[----:B------:R-:W-:-:S04]  /*17020*/  VIADDMNMX R13, R3, R4, R13, PT ;  /* 0x00000004030d7246 */ /* 0x000fc8000380010d */
[-C--:B------:R-:W-:Y:S02]  /*17030*/  IABS R8, R13.reuse ;  /* 0x0000000d00087213 */ /* 0x080fe40000000000 */
[----:B------:R-:W-:Y:S02]  /*17040*/  IABS R10, R13 ;  /* 0x0000000d000a7213 */ /* 0x000fe40000000000 */
[----:B------:R-:W0:Y:S08]  /*17050*/  I2F.RP R4, R8 ;  /* 0x0000000800047306 */ /* 0x000e300000209400 */
[----:B0-----:R-:W0:Y:S02]  /*17060*/  MUFU.RCP R4, R4 ;  /* 0x0000000400047308 */ /* 0x001e240000001000 */
[----:B0-----:R-:W-:-:S02]  /*17070*/  VIADD R3, R4, 0xffffffe ;  /* 0x0ffffffe04037836 */ /* 0x001fc40000000000 */
[----:B------:R-:W-:-:S04]  /*17080*/  IMAD.MOV R4, RZ, RZ, -R13 ;  /* 0x000000ffff047224 */ /* 0x000fc800078e0a0d */
[----:B------:R-:W0:Y:S02]  /*17090*/  F2I.FTZ.U32.TRUNC.NTZ R3, R3 ;  /* 0x0000000300037305 */ /* 0x000e24000021f000 */
[----:B0-----:R-:W-:-:S04]  /*170a0*/  IMAD.MOV R9, RZ, RZ, -R3 ;  /* 0x000000ffff097224 */ /* 0x001fc800078e0a03 */
[----:B------:R-:W-:Y:S01]  /*170b0*/  IMAD.MOV.U32 R5, RZ, RZ, R9 ;  /* 0x000000ffff057224 */ /* 0x000fe200078e0009 */
[----:B------:R-:W-:-:S03]  /*170c0*/  IABS R9, R6 ;  /* 0x0000000600097213 */ /* 0x000fc60000000000 */
        /* <DEDUP_REMOVED lines=11> */
[----:B------:R-:W-:Y:S02]  /*17180*/  ISETP.GE.AND P2, PT, R3, RZ, PT ;  /* 0x000000ff0300720c */ /* 0x000fe40003f46270 */
[----:B------:R-:W-:-:S05]  /*17190*/  IADD3 R3, R11, 0x1000000, R6 ;  /* 0x010000000b037810 */ /* 0x000fca0007ffe006 */
[----:B------:R-:W-:-:S06]  /*171a0*/  @P0 VIADD R2, R2, 0x1 ;  /* 0x0000000102020836 */ /* 0x000fcc0000000000 */
[----:B------:R-:W-:Y:S01]  /*171b0*/  @!P2 IMAD.MOV R2, RZ, RZ, -R2 ;  /* 0x000000ffff02a224 */ /* 0x000fe200078e0a02 */
[----:B------:R-:W-:-:S05]  /*171c0*/  @!P1 LOP3.LUT R2, RZ, R13, RZ, 0x33, !PT ;  /* 0x0000000dff029212 */ /* 0x000fca00078e33ff */
[----:B------:R-:W-:-:S05]  /*171d0*/  IMAD R3, R2, R4, R3 ;  /* 0x0000000402037224 */ /* 0x000fca00078e0203 */
[----:B------:R1:W-:Y:S02]  /*171e0*/  STL [R1+0x8], R3 ;  /* 0x0000080301007387 */ /* 0x0003e40000100800 */
.L_x_1554:
[----:B01----:R-:W-:-:S05]  /*171f0*/  LOP3.LUT R3, RZ, R2, RZ, 0x33, !PT ;  /* 0x00000002ff037212 */ /* 0x003fca00078e33ff */
[----:B------:R-:W-:-:S05]  /*17200*/  IMAD.IADD R0, R0, 0x1, R3 ;  /* 0x0000000100007824 */ /* 0x000fca00078e0203 */
[----:B------:R0:W-:Y:S01]  /*17210*/  STL [R1+0x4], R0 ;  /* 0x0000040001007387 */ /* 0x0001e20000100800 */
[----:B------:R-:W-:Y:S05]  /*17220*/  BRA `(.L_x_1555) ;  /* 0x0000000000107947 */ /* 0x000fea0003800000 */
.L_x_1550:
[----:B------:R1:W-:Y:S01]  /*17230*/  STL [R1], R6 ;  /* 0x0000000601007387 */ /* 0x0003e20000100800 */
[----:B------:R-:W-:-:S03]  /*17240*/  ULDC UR40, c[0x0][0xc3c] ;  /* 0x00030f0000287ab9 */ /* 0x000fc60000000800 */
[----:B------:R1:W-:Y:S04]  /*17250*/  STL [R1+0x4], RZ ;  /* 0x000004ff01007387 */ /* 0x0003e80000100800 */
[----:B------:R1:W-:Y:S02]  /*17260*/  STL [R1+0x8], RZ ;  /* 0x000008ff01007387 */ /* 0x0003e40000100800 */
.L_x_1555:
[----:B------:R-:W2:Y:S04]  /*17270*/  LDL R8, [R1] ;  /* 0x0000000001087983 */ /* 0x000ea80000100800 */
[----:B------:R-:W2:Y:S04]  /*17280*/  LDL R9, [R1+0x4] ;  /* 0x0000040001097983 */ /* 0x000ea80000100800 */
[----:B------:R-:W2:Y:S01]  /*17290*/  LDL R10, [R1+0x8] ;  /* 0x00000800010a7983 */ /* 0x000ea20000100800 */
[----:B------:R-:W-:Y:S01]  /*172a0*/  ISETP.NE.AND P0, PT, R7, RZ, PT ;  /* 0x000000ff0700720c */ /* 0x000fe20003f05270 */
[----:B------:R-:W-:-:S12]  /*172b0*/  IMAD.U32 R2, RZ, RZ, UR40 ;  /* 0x00000028ff027e24 */ /* 0x000fd8000f8e00ff */
[----:B------:R-:W3:Y:S01]  /*172c0*/  @!P0 S2R R3, SR_CgaCtaId ;  /* 0x0000000000038919 */ /* 0x000ee20000008800 */
[----:B0-----:R-:W-:Y:S01]  /*172d0*/  @!P0 MOV R0, 0x400 ;  /* 0x0000040000008802 */ /* 0x001fe20000000f00 */
[----:B------:R-:W-:-:S03]  /*172e0*/  @!P0 IMAD.MOV.U32 R11, RZ, RZ, R2 ;  /* 0x000000ffff0b8224 */ /* 0x000fc600078e0002 */
[----:B---3--:R-:W-:-:S05]  /*172f0*/  @!P0 LEA R0, R3, R0, 0x18 ;  /* 0x0000000003008211 */ /* 0x008fca00078ec0ff */
[----:B--2---:R2:W-:Y:S01]  /*17300*/  @!P0 STS.128 [R0+0x228d0], R8 ;  /* 0x0228d00800008388 */ /* 0x0045e20000000c00 */
[----:B------:R-:W-:Y:S06]  /*17310*/  BAR.ARV 0x5, 0x180 ;  /* 0x0146000000007b1d */ /* 0x000fec0000002000 */
.L_x_1548:
        /* <DEDUP_REMOVED lines=15> */
[----:B--2---:R-:W-:-:S05]  /*17410*/  IMAD.U32 R36, RZ, RZ, UR4 ;  /* 0x00000004ff247e24 */ /* 0x004fca000f8e00ff */
[----:B------:R-:W-:Y:S01]  /*17420*/  LEA R17, R36, R17, 0x18 ;  /* 0x0000001124117211 */ /* 0x000fe200078ec0ff */
[C---:B0-----:R-:W-:Y:S01]  /*17430*/  IMAD.SHL.U32 R5, R10.reuse, 0x20, RZ ;  /* 0x000000200a057824 */ /* 0x041fe200078e00ff */
[C---:B------:R-:W-:Y:S01]  /*17440*/  LOP3.LUT R8, R10.reuse, 0x7f, RZ, 0xc0, !PT ;  /* 0x0000007f0a087812 */ /* 0x040fe200078ec0ff */
[C---:B------:R-:W-:Y:S01]  /*17450*/  IMAD.SHL.U32 R2, R10.reuse, 0x80, RZ ;  /* 0x000000800a027824 */ /* 0x040fe200078e00ff */
[C---:B------:R-:W-:Y:S01]  /*17460*/  LOP3.LUT P0, RZ, R10.reuse, 0x4, RZ, 0xc0, !PT ;  /* 0x000000040aff7812 */ /* 0x040fe2000780c0ff */
[----:B------:R-:W-:Y:S01]  /*17470*/  IMAD.SHL.U32 R9, R10, 0x4, RZ ;  /* 0x000000040a097824 */ /* 0x000fe200078e00ff */
[----:B------:R-:W-:Y:S02]  /*17480*/  LOP3.LUT R4, R5, 0x80, RZ, 0xc0, !PT ;  /* 0x0000008005047812 */ /* 0x000fe400078ec0ff */
[----:B------:R-:W-:Y:S02]  /*17490*/  SHF.R.U32.HI R0, RZ, 0x5, R8 ;  /* 0x00000005ff007819 */ /* 0x000fe40000011608 */
[----:B------:R-:W-:-:S02]  /*174a0*/  LOP3.LUT R3, R2, 0x380, RZ, 0xc0, !PT ;  /* 0x0000038002037812 */ /* 0x000fc400078ec0ff */
        /* <DEDUP_REMOVED lines=14> */
[----:B------:R-:W-:Y:S02]  /*17590*/  LOP3.LUT R37, R9, 0x400, R4, 0xf8, !PT ;  /* 0x0000040009257812 */ /* 0x000fe400078ef804 */
[----:B------:R-:W-:Y:S01]  /*175a0*/  SHF.R.U32.HI R2, RZ, 0x3, R8 ;  /* 0x00000003ff027819 */ /* 0x000fe20000011608 */
[----:B------:R0:W-:Y:S01]  /*175b0*/  STL [R1+0x10], R0 ;  /* 0x0000100001007387 */ /* 0x0001e20000100800 */
[----:B------:R-:W-:-:S02]  /*175c0*/  LOP3.LUT R29, R4, 0x70, RZ, 0xc0, !PT ;  /* 0x00000070041d7812 */ /* 0x000fc400078ec0ff */
[----:B------:R-:W-:Y:S01]  /*175d0*/  LOP3.LUT R2, R2, 0x70, R4, 0xf8, !PT ;  /* 0x0000007002027812 */ /* 0x000fe200078ef804 */
[----:B------:R-:W-:Y:S03]  /*175e0*/  STL [R1+0x1c], RZ ;  /* 0x00001cff01007387 */ /* 0x000fe60000100800 */
[----:B------:R-:W-:Y:S01]  /*175f0*/  LOP3.LUT R2, R2, 0x80, RZ, 0xfc, !PT ;  /* 0x0000008002027812 */ /* 0x000fe200078efcff */
[----:B0-----:R-:W-:-:S05]  /*17600*/  IMAD.MOV.U32 R0, RZ, RZ, 0x40 ;  /* 0x00000040ff007424 */ /* 0x001fca00078e00ff */
[----:B------:R-:W-:-:S05]  /*17610*/  SEL R0, R0, 0xffffffc0, !P0 ;  /* 0xffffffc000007807 */ /* 0x000fca0004000000 */
[----:B------:R0:W-:Y:S02]  /*17620*/  STL [R1+0x14], R0 ;  /* 0x0000140001007387 */ /* 0x0001e40000100800 */
[----:B0-----:R-:W-:-:S05]  /*17630*/  IMAD.IADD R0, R17, 0x1, R37 ;  /* 0x0000000111007824 */ /* 0x001fca00078e0225 */
[----:B------:R0:W-:Y:S02]  /*17640*/  STL [R1+0x18], R0 ;  /* 0x0000180001007387 */ /* 0x0001e40000100800 */
.L_x_1636:
[----:B------:R-:W-:Y:S01]  /*17650*/  ULDC.64 UR4, c[0x0][0xa28] ;  /* 0x00028a0000047ab9 */ /* 0x000fe20000000a00 */
[----:B------:R-:W-:Y:S01]  /*17660*/  ULDC.64 UR6, c[0x0][0xa18] ;  /* 0x0002860000067ab9 */ /* 0x000fe20000000a00 */
[----:B------:R-:W-:Y:S02]  /*17670*/  UISETP.NE.U32.AND UP0, UPT, UR4, URZ, UPT ;  /* 0x0000003f0400728c */ /* 0x000fe4000bf05070 */
[----:B------:R-:W-:Y:S02]  /*17680*/  UISETP.NE.U32.AND UP2, UPT, UR6, URZ, UPT ;  /* 0x0000003f0600728c */ /* 0x000fe4000bf45070 */
[----:B------:R-:W-:Y:S02]  /*17690*/  UISETP.NE.AND.EX UP0, UPT, UR5, URZ, UPT, UP0 ;  /* 0x0000003f0500728c */ /* 0x000fe4000bf05300 */
[----:B------:R-:W-:Y:S01]  /*176a0*/  UISETP.NE.AND.EX UP2, UPT, UR7, URZ, UPT, UP2 ;  /* 0x0000003f0700728c */ /* 0x000fe2000bf45320 */
[----:B------:R-:W-:Y:S02]  /*176b0*/  ULDC.64 UR4, c[0x0][0xa00] ;  /* 0x0002800000047ab9 */ /* 0x000fe40000000a00 */
[----:B------:R-:W-:Y:S01]  /*176c0*/  ULDC.64 UR6, c[0x0][0xa00] ;  /* 0x0002800000067ab9 */ /* 0x000fe20000000a00 */
[----:B------:R-:W-:Y:S01]  /*176d0*/  UISETP.NE.U32.AND UP1, UPT, UR4, URZ, UPT ;  /* 0x0000003f0400728c */ /* 0x000fe2000bf25070 */
[----:B------:R-:W-:Y:S01]  /*176e0*/  PLOP3.LUT P0, PT, PT, PT, UP0, 0x80, 0x0 ;  /* 0x000000000000781c */ /* 0x000fe20003f0f008 */
[----:B------:R-:W-:-:S02]  /*176f0*/  UIMAD.WIDE UR6, UR40, 0x4, UR6 ;  /* 0x00000004280678a5 */ /* 0x000fc4000f8e0206 */
[----:B------:R-:W-:Y:S01]  /*17700*/  UISETP.NE.AND.EX UP3, UPT, UR5, URZ, UPT, UP1 ;  /* 0x0000003f0500728c */ /* 0x000fe2000bf65310 */
[----:B------:R-:W-:Y:S02]  /*17710*/  UMOV UR38, URZ ;  /* 0x0000003f00267c82 */ /* 0x000fe40008000000 */
[----:B------:R-:W-:Y:S01]  /*17720*/  @UP0 ULDC.64 UR4, c[0x0][0xa28] ;  /* 0x00028a0000040ab9 */ /* 0x000fe20000000a00 */
[----:B------:R-:W-:Y:S01]  /*17730*/  ULDC.64 UR8, c[0x0][0xa20] ;  /* 0x0002880000087ab9 */ /* 0x000fe20000000a00 */
[----:B------:R-:W-:Y:S01]  /*17740*/  @UP0 UIMAD.WIDE UR4, UR40, 0x4, UR4 ;  /* 0x00000004280408a5 */ /* 0x000fe2000f8e0204 */
[----:B------:R-:W-:Y:S01]  /*17750*/  PLOP3.LUT P1, PT, PT, PT, UP3, 0x80, 0x0 ;  /* 0x000000000000781c */ /* 0x000fe20003f2f038 */
[----:B------:R-:W-:Y:S01]  /*17760*/  ULDC UR36, c[0x0][0x2f0] ;  /* 0x0000bc0000247ab9 */ /* 0x000fe20000000800 */
[----:B------:R-:W-:Y:S01]  /*17770*/  PLOP3.LUT P2, PT, PT, PT, UP3, 0x80, 0x0 ;  /* 0x000000000000781c */ /* 0x000fe20003f4f038 */
[----:B------:R-:W-:Y:S01]  /*17780*/  UMOV UR39, URZ ;  /* 0x0000003f00277c82 */ /* 0x000fe20008000000 */
[----:B------:R-:W-:Y:S01]  /*17790*/  UP2UR UR47, UPR, URZ, 0x8 ;  /* 0x000000083f2f7883 */ /* 0x000fe20008000000 */
[----:B------:R-:W-:-:S02]  /*177a0*/  IMAD.U32 R2, RZ, RZ, UR4 ;  /* 0x00000004ff027e24 */ /* 0x000fc4000f8e00ff */
[----:B------:R-:W-:Y:S01]  /*177b0*/  IMAD.U32 R3, RZ, RZ, UR5 ;  /* 0x00000005ff037e24 */ /* 0x000fe2000f8e00ff */
[----:B------:R-:W-:-:S04]  /*177c0*/  @UP2 ULDC.64 UR4, c[0x0][0xa18] ;  /* 0x0002860000042ab9 */ /* 0x000fc80000000a00 */
[----:B0-----:R0:W2:Y:S01]  /*177d0*/  @P0 LDG.E R0, desc[UR54][R2.64] ;  /* 0x0000003602000981 */ /* 0x0010a2000c1e1900 */
[----:B------:R-:W-:Y:S01]  /*177e0*/  @UP2 UIMAD.WIDE UR4, UR40, 0x4, UR4 ;  /* 0x00000004280428a5 */ /* 0x000fe2000f8e0204 */
[----:B0-----:R-:W-:Y:S02]  /*177f0*/  IMAD.U32 R2, RZ, RZ, UR6 ;  /* 0x00000006ff027e24 */ /* 0x001fe4000f8e00ff */
[----:B------:R-:W-:-:S05]  /*17800*/  IMAD.U32 R3, RZ, RZ, UR7 ;  /* 0x00000007ff037e24 */ /* 0x000fca000f8e00ff */
[----:B---3--:R0:W3:Y:S01]  /*17810*/  @P1 LDG.E R4, desc[UR54][R2.64] ;  /* 0x0000003602041981 */ /* 0x0080e2000c1e1900 */
[----:B------:R-:W-:Y:S01]  /*17820*/  PLOP3.LUT P1, PT, PT, PT, UP2, 0x80, 0x0 ;  /* 0x000000000000781c */ /* 0x000fe20003f2f028 */
[----:B0-----:R-:W-:Y:S02]  /*17830*/  IMAD.U32 R2, RZ, RZ, UR4 ;  /* 0x00000004ff027e24 */ /* 0x001fe4000f8e00ff */
[----:B------:R-:W-:Y:S01]  /*17840*/  IMAD.U32 R3, RZ, RZ, UR5 ;  /* 0x00000005ff037e24 */ /* 0x000fe2000f8e00ff */
[----:B------:R-:W-:-:S09]  /*17850*/  ULDC.64 UR4, c[0x0][0x418] ;  /* 0x0001060000047ab9 */ /* 0x000fd20000000a00 */
[----:B------:R-:W4:Y:S01]  /*17860*/  @P1 LDG.E R5, desc[UR54][R2.64] ;  /* 0x0000003602051981 */ /* 0x000f22000c1e1900 */
[----:B------:R-:W-:-:S03]  /*17870*/  UISETP.NE.U32.AND UP0, UPT, UR4, URZ, UPT ;  /* 0x0000003f0400728c */ /* 0x000fc6000bf05070 */
[----:B------:R-:W-:Y:S01]  /*17880*/  ULDC UR4, c[0x0][0x424] ;  /* 0x0001090000047ab9 */ /* 0x000fe20000000800 */
[----:B------:R-:W-:-:S04]  /*17890*/  UISETP.NE.AND.EX UP0, UPT, UR5, URZ, UPT, UP0 ;  /* 0x0000003f0500728c */ /* 0x000fc8000bf05300 */
[----:B------:R-:W-:-:S04]  /*178a0*/  USEL UR4, UR4, 0x1, UP0 ;  /* 0x0000000104047887 */ /* 0x000fc80008000000 */
[----:B------:R-:W-:Y:S01]  /*178b0*/  UIMAD UR36, UR4, UR36, URZ ;  /* 0x00000024042472a4 */ /* 0x000fe2000f8e023f */
[----:B--2---:R-:W-:Y:S02]  /*178c0*/  @P0 R2UR UR38, R0 ;  /* 0x00000000002602ca */ /* 0x004fe400000e0000 */
[----:B------:R-:W-:-:S04]  /*178d0*/  ISETP.NE.U32.AND P0, PT, RZ, UR8, PT ;  /* 0x00000008ff007c0c */ /* 0x000fc8000bf05070 */
[----:B------:R-:W-:Y:S02]  /*178e0*/  ISETP.NE.AND.EX P0, PT, RZ, UR9, PT, P0 ;  /* 0x00000009ff007c0c */ /* 0x000fe4000bf05300 */
[----:B---3--:R-:W-:Y:S02]  /*178f0*/  @P2 R2UR UR39, R4 ;  /* 0x00000000042722ca */ /* 0x008fe400000e0000 */
[----:B----4-:R-:W-:Y:S01]  /*17900*/  @P1 R2UR UR41, R5 ;  /* 0x00000000052912ca */ /* 0x010fe200000e0000 */
[----:B-1----:R-:W-:-:S14]  /*17910*/  @P1 BRA `(.L_x_1557) ;  /* 0x00000000002c1947 */ /* 0x002fdc0003800000 */
[----:B------:R-:W-:Y:S01]  /*17920*/  UISETP.NE.AND UP0, UPT, UR47, URZ, UPT ;  /* 0x0000003f2f00728c */ /* 0x000fe2000bf05270 */
[----:B------:R-:W-:-:S05]  /*17930*/  ULDC UR41, c[0x0][0x288] ;  /* 0x0000a20000297ab9 */ /* 0x000fca0000000800 */
[----:B------:R-:W-:-:S13]  /*17940*/  PLOP3.LUT P1, PT, PT, PT, UP0, 0x40, 0x0 ;  /* 0x000000000000781c */ /* 0x000fda0003f2e808 */
[----:B------:R-:W-:Y:S05]  /*17950*/  @P1 BRA `(.L_x_1557) ;  /* 0x00000000001c1947 */ /* 0x000fea0003800000 */
[----:B------:R-:W-:Y:S02]  /*17960*/  IMAD.U32 R2, RZ, RZ, UR6 ;  /* 0x00000006ff027e24 */ /* 0x000fe4000f8e00ff */
[----:B------:R-:W-:-:S05]  /*17970*/  IMAD.U32 R3, RZ, RZ, UR7 ;  /* 0x00000007ff037e24 */ /* 0x000fca000f8e00ff */
[----:B------:R-:W2:Y:S04]  /*17980*/  LDG.E R0, desc[UR54][R2.64] ;  /* 0x0000003602007981 */ /* 0x000ea8000c1e1900 */
[----:B------:R-:W3:Y:S01]  /*17990*/  LDG.E R4, desc[UR54][R2.64+0x4] ;  /* 0x0000043602047981 */ /* 0x000ee2000c1e1900 */
[----:B--2---:R-:W-:Y:S02]  /*179a0*/  R2UR UR4, R0 ;  /* 0x00000000000472ca */ /* 0x004fe400000e0000 */
[----:B---3--:R-:W-:-:S13]  /*179b0*/  R2UR UR41, R4 ;  /* 0x00000000042972ca */ /* 0x008fda00000e0000 */
[----:B------:R-:W-:-:S12]  /*179c0*/  UIADD3 UR41, -UR4, UR41, URZ ;  /* 0x0000002904297290 */ /* 0x000fd8000fffe13f */
.L_x_1557:
[----:B------:R-:W-:Y:S05]  /*179d0*/  @!P0 BRA `(.L_x_1558) ;  /* 0x00000000001c8947 */ /* 0x000fea0003800000 */
[----:B------:R-:W-:Y:S02]  /*179e0*/  ULDC.64 UR4, c[0x0][0xa20] ;  /* 0x0002880000047ab9 */ /* 0x000fe40000000a00 */
[----:B------:R-:W-:-:S06]  /*179f0*/  UIMAD.WIDE UR4, UR40, 0x4, UR4 ;  /* 0x00000004280478a5 */ /* 0x000fcc000f8e0204 */
[----:B------:R-:W-:Y:S02]  /*17a00*/  IMAD.U32 R2, RZ, RZ, UR4 ;  /* 0x00000004ff027e24 */ /* 0x000fe4000f8e00ff */
[----:B------:R-:W-:-:S05]  /*17a10*/  IMAD.U32 R3, RZ, RZ, UR5 ;  /* 0x00000005ff037e24 */ /* 0x000fca000f8e00ff */
[----:B------:R-:W2:Y:S02]  /*17a20*/  LDG.E R2, desc[UR54][R2.64] ;  /* 0x0000003602027981 */ /* 0x000ea4000c1e1900 */
[----:B--2---:R-:W-:Y:S01]  /*17a30*/  R2UR UR36, R2 ;  /* 0x00000000022472ca */ /* 0x004fe200000e0000 */
[----:B------:R-:W-:-:S14]  /*17a40*/  BRA `(.L_x_1559) ;  /* 0x0000000000347947 */ /* 0x000fdc0003800000 */
.L_x_1558:
        /* <DEDUP_REMOVED lines=13> */
.L_x_1559:
[----:B------:R-:W2:Y:S01]  /*17b20*/  LDL.LU R0, [R1+0x4] ;  /* 0x0000040001007983 */ /* 0x000ea20000300800 */
[----:B------:R-:W-:Y:S01]  /*17b30*/  ULDC UR4, c[0x0][0x448] ;  /* 0x0001120000047ab9 */ /* 0x000fe20000000800 */
[----:B------:R-:W-:Y:S02]  /*17b40*/  UIADD3 UR36, -UR38, UR36, URZ ;  /* 0x0000002426247290 */ /* 0x000fe4000fffe13f */
[----:B------:R-:W-:Y:S02]  /*17b50*/  UISETP.NE.AND UP0, UPT, UR4, 0x1, UPT ;  /* 0x000000010400788c */ /* 0x000fe4000bf05270 */
[----:B------:R-:W-:Y:S02]  /*17b60*/  UIADD3 UR6, UR36, 0x1, -UR41 ;  /* 0x0000000124067890 */ /* 0x000fe4000fffe829 */
[----:B------:R-:W-:Y:S02]  /*17b70*/  UP2UR UR48, UPR, URZ, 0x1 ;  /* 0x000000013f307883 */ /* 0x000fe40008000000 */
[----:B------:R-:W-:-:S02]  /*17b80*/  PLOP3.LUT P0, PT, PT, PT, UP0, 0x80, 0x0 ;  /* 0x000000000000781c */ /* 0x000fc40003f0f008 */
[----:B------:R-:W-:-:S03]  /*17b90*/  PLOP3.LUT P1, PT, PT, PT, UP0, 0x80, 0x0 ;  /* 0x000000000000781c */ /* 0x000fc60003f2f008 */
[----:B------:R-:W-:Y:S01]  /*17ba0*/  @UP0 ULDC UR4, c[0x0][0x44c] ;  /* 0x0001130000040ab9 */ /* 0x000fe20000000800 */
[----:B--2---:R-:W-:-:S04]  /*17bb0*/  IMAD.SHL.U32 R19, R0, 0x80, RZ ;  /* 0x0000008000137824 */ /* 0x004fc800078e00ff */
[----:B------:R-:W-:-:S04]  /*17bc0*/  VIADD R0, R19, 0x7f ;  /* 0x0000007f13007836 */ /* 0x000fc80000000000 */
[----:B------:R-:W-:Y:S01]  /*17bd0*/  @P0 IMAD.HI.U32 R2, R0, UR4, RZ ;  /* 0x0000000400020c27 */ /* 0x000fe2000f8e00ff */
[----:B------:R-:W-:-:S04]  /*17be0*/  @UP0 ULDC UR4, c[0x0][0x450] ;  /* 0x0001140000040ab9 */ /* 0x000fc80000000800 */
[----:B------:R-:W-:Y:S01]  /*17bf0*/  @P1 SHF.R.U32.HI R0, RZ, UR4, R2 ;  /* 0x00000004ff001c19 */ /* 0x000fe20008011602 */
[----:B------:R-:W-:Y:S02]  /*17c00*/  ULDC.64 UR4, c[0x0][0x9e0] ;  /* 0x0002780000047ab9 */ /* 0x000fe40000000a00 */
[----:B------:R-:W-:Y:S01]  /*17c10*/  UISETP.GE.AND UP0, UPT, UR5, 0x1, UPT ;  /* 0x000000010500788c */ /* 0x000fe2000bf06270 */
[----:B------:R-:W-:-:S05]  /*17c20*/  R2UR UR7, R0 ;  /* 0x00000000000772ca */ /* 0x000fca00000e0000 */
[----:B------:R-:W-:-:S08]  /*17c30*/  PLOP3.LUT P1, PT, PT, PT, UP0, 0x80, 0x0 ;  /* 0x000000000000781c */ /* 0x000fd00003f2f008 */
[----:B------:R-:W-:-:S04]  /*17c40*/  UIADD3 UR6, UR6, UR7, URZ ;  /* 0x0000000706067290 */ /* 0x000fc8000fffe03f */
[----:B------:R-:W-:-:S06]  /*17c50*/  UIADD3 UR4, UR6, UR4, URZ ;  /* 0x0000000406047290 */ /* 0x000fcc000fffe03f */
[----:B------:R-:W-:Y:S01]  /*17c60*/  IMAD.U32 R0, RZ, RZ, UR4 ;  /* 0x00000004ff007e24 */ /* 0x000fe2000f8e00ff */
[----:B------:R-:W-:Y:S06]  /*17c70*/  @!P1 BRA `(.L_x_1560) ;  /* 0x0000000000409947 */ /* 0x000fec0003800000 */
        /* <DEDUP_REMOVED lines=10> */
.L_x_1561:
[----:B------:R-:W-:-:S11]  /*17d20*/  UISETP.NE.AND UP0, UPT, UR5, 0x1, UPT ;  /* 0x000000010500788c */ /* 0x000fd6000bf05270 */
[----:B------:R-:W-:Y:S02]  /*17d30*/  @UP0 ULDC.64 UR8, c[0x0][0x9e8] ;  /* 0x00027a0000080ab9 */ /* 0x000fe40000000a00 */
[----:B------:R-:W-:-:S04]  /*17d40*/  UIMAD.WIDE.U32 UR6, UR4, UR8, URZ ;  /* 0x00000008040672a5 */ /* 0x000fc8000f8e003f */
[----:B------:R-:W-:-:S12]  /*17d50*/  @UP0 USHF.R.U32.HI UR4, URZ, UR9, UR7 ;  /* 0x000000093f040299 */ /* 0x000fd80008011607 */
.L_x_1562:
[----:B------:R-:W-:-:S06]  /*17d60*/  UIMAD UR4, UR4, UR5, UR5 ;  /* 0x00000005040472a4 */ /* 0x000fcc000f8e0205 */
[----:B------:R-:W-:-:S07]  /*17d70*/  VIMNMX R0, R0, UR4, PT ;  /* 0x0000000400007c48 */ /* 0x000fce000bfe0100 */
.L_x_1560:
[----:B------:R-:W-:Y:S01]  /*17d80*/  UISETP.NE.AND UP0, UPT, UR48, URZ, UPT ;  /* 0x0000003f3000728c */ /* 0x000fe2000bf05270 */
[----:B------:R-:W-:Y:S01]  /*17d90*/  R2UR UR10, R19 ;  /* 0x00000000130a72ca */ /* 0x000fe200000e0000 */
[----:B------:R-:W-:Y:S01]  /*17da0*/  UIADD3 UR6, UR36, 0x9f, URZ ;  /* 0x0000009f24067890 */ /* 0x000fe2000fffe03f */
[----:B------:R-:W-:-:S03]  /*17db0*/  VIADD R0, R0, 0x9f ;  /* 0x0000009f00007836 */ /* 0x000fc60000000000 */
[----:B------:R-:W-:Y:S01]  /*17dc0*/  UIMAD.WIDE UR6, UR6, 0x66666667, URZ ;  /* 0x66666667060678a5 */ /* 0x000fe2000f8e023f */
[----:B------:R-:W-:-:S04]  /*17dd0*/  IMAD.HI R0, R0, 0x66666667, RZ ;  /* 0x6666666700007827 */ /* 0x000fc800078e02ff */
[----:B------:R-:W-:Y:S01]  /*17de0*/  @UP0 ULDC UR8, c[0x0][0x44c] ;  /* 0x0001130000080ab9 */ /* 0x000fe20000000800 */
[----:B------:R-:W-:Y:S01]  /*17df0*/  @UP0 ULDC UR4, c[0x0][0x450] ;  /* 0x0001140000040ab9 */ /* 0x000fe20000000800 */
[----:B------:R-:W-:Y:S01]  /*17e00*/  SHF.R.U32.HI R3, RZ, 0x1f, R0 ;  /* 0x0000001fff037819 */ /* 0x000fe20000011600 */
[----:B------:R-:W-:-:S03]  /*17e10*/  UIMAD.WIDE.U32 UR8, UR10, UR8, URZ ;  /* 0x000000080a0872a5 */ /* 0x000fc6000f8e003f */
[----:B------:R-:W-:Y:S01]  /*17e20*/  LEA.HI.SX32 R3, R0, R3, 0x1a ;  /* 0x0000000300037211 */ /* 0x000fe200078fd2ff */
[----:B------:R-:W-:Y:S02]  /*17e30*/  @UP0 USHF.R.U32.HI UR10, URZ, UR4, UR9 ;  /* 0x000000043f0a0299 */ /* 0x000fe40008011609 */
[----:B------:R-:W-:Y:S02]  /*17e40*/  USHF.R.U32.HI UR4, URZ, 0x1f, UR7 ;  /* 0x0000001f3f047899 */ /* 0x000fe40008011607 */
[----:B------:R-:W-:Y:S02]  /*17e50*/  UIADD3 UR10, UR10, UR36, -UR41 ;  /* 0x000000240a0a7290 */ /* 0x000fe4000fffe829 */
[----:B------:R-:W-:Y:S01]  /*17e60*/  ULEA.HI.SX32 UR4, UR7, UR4, 0x1a ;  /* 0x0000000407047291 */ /* 0x000fe2000f8fd23f */
[----:B------:R-:W-:Y:S02]  /*17e70*/  ULDC UR8, c[0x0][0x9dc] ;  /* 0x0002770000087ab9 */ /* 0x000fe40000000800 */
[----:B------:R-:W-:-:S03]  /*17e80*/  UIADD3 UR8, UR10, -UR8, URZ ;  /* 0x800000080a087290 */ /* 0x000fc6000fffe03f */
[----:B------:R-:W-:Y:S01]  /*17e90*/  VIMNMX R4, R3, UR4, PT ;  /* 0x0000000403047c48 */ /* 0x000fe2000bfe0100 */
[----:B------:R-:W-:Y:S08]  /*17ea0*/  @!P1 BRA `(.L_x_1563) ;  /* 0x0000000000449947 */ /* 0x000ff00003800000 */
        /* <DEDUP_REMOVED lines=10> */
.L_x_1564:
[----:B------:R-:W-:-:S11]  /*17f50*/  UISETP.NE.AND UP0, UPT, UR5, 0x1, UPT ;  /* 0x000000010500788c */ /* 0x000fd6000bf05270 */
[----:B------:R-:W-:Y:S02]  /*17f60*/  @UP0 ULDC.64 UR12, c[0x0][0x9e8] ;  /* 0x00027a00000c0ab9 */ /* 0x000fe40000000a00 */
[----:B------:R-:W-:-:S04]  /*17f70*/  UIMAD.WIDE.U32 UR6, UR10, UR12, URZ ;  /* 0x0000000c0a0672a5 */ /* 0x000fc8000f8e003f */
[----:B------:R-:W-:-:S12]  /*17f80*/  @UP0 USHF.R.U32.HI UR10, URZ, UR13, UR7 ;  /* 0x0000000d3f0a0299 */ /* 0x000fd80008011607 */
.L_x_1565:
[----:B------:R-:W-:-:S04]  /*17f90*/  UIMAD UR5, UR10, UR5, URZ ;  /* 0x000000050a0572a4 */ /* 0x000fc8000f8e023f */
[----:B------:R-:W-:-:S04]  /*17fa0*/  UISETP.LT.AND UP0, UPT, UR8, UR5, UPT ;  /* 0x000000050800728c */ /* 0x000fc8000bf01270 */
[----:B------:R-:W-:-:S12]  /*17fb0*/  USEL UR8, UR8, UR5, !UP0 ;  /* 0x0000000508087287 */ /* 0x000fd8000c000000 */
.L_x_1563:
[----:B------:R-:W2:Y:S01]  /*17fc0*/  LDL R18, [R1+0x8] ;  /* 0x0000080001127983 */ /* 0x000ea20000100800 */
[----:B------:R-:W-:-:S04]  /*17fd0*/  UIMAD.WIDE UR4, UR8, 0x66666667, URZ ;  /* 0x66666667080478a5 */ /* 0x000fc8000f8e023f */
[----:B------:R-:W-:-:S04]  /*17fe0*/  USHF.R.U32.HI UR4, URZ, 0x1f, UR5 ;  /* 0x0000001f3f047899 */ /* 0x000fc80008011605 */
[----:B------:R-:W-:-:S04]  /*17ff0*/  ULEA.HI.SX32 UR6, UR5, UR4, 0x1a ;  /* 0x0000000405067291 */ /* 0x000fc8000f8fd23f */
[----:B------:R-:W-:-:S04]  /*18000*/  UISETP.LT.AND UP0, UPT, URZ, UR6, UPT ;  /* 0x000000063f00728c */ /* 0x000fc8000bf01270 */
[----:B------:R-:W-:-:S06]  /*18010*/  USEL UR11, URZ, UR6, !UP0 ;  /* 0x000000063f0b7287 */ /* 0x000fcc000c000000 */
[----:B------:R-:W-:Y:S02]  /*18020*/  ISETP.GT.AND P0, PT, R4, UR11, PT ;  /* 0x0000000b04007c0c */ /* 0x000fe4000bf04270 */
[----:B--2---:R-:W-:-:S13]  /*18030*/  R2UR UR7, R18 ;  /* 0x00000000120772ca */ /* 0x004fda00000e0000 */
[----:B------:R-:W-:Y:S02]  /*18040*/  ULOP3.LUT UR5, UR7, 0xff000000, URZ, 0xc0, !UPT ;  /* 0xff00000007057892 */ /* 0x000fe4000f8ec03f */
[----:B------:R-:W-:Y:S02]  /*18050*/  ULOP3.LUT UR4, UR7, 0xff0000, URZ, 0xc0, !UPT ;  /* 0x00ff000007047892 */ /* 0x000fe4000f8ec03f */
[----:B------:R-:W-:-:S04]  /*18060*/  USHF.R.U32.HI UR5, URZ, 0x8, UR5 ;  /* 0x000000083f057899 */ /* 0x000fc80008011605 */
[----:B------:R-:W-:-:S03]  /*18070*/  ULEA.HI UR5, UR4, UR5, URZ, 0x10 ;  /* 0x0000000504057291 */ /* 0x000fc6000f8f803f */
[----:B------:R-:W-:Y:S01]  /*18080*/  UMOV UR4, URZ ;  /* 0x0000003f00047c82 */ /* 0x000fe20008000000 */
[----:B------:R-:W-:Y:S01]  /*18090*/  ULOP3.LUT UR42, UR5, 0xff, URZ, 0xc0, !UPT ;  /* 0x000000ff052a7892 */ /* 0x000fe2000f8ec03f */
[----:B------:R-:W-:Y:S11]  /*180a0*/  @!P0 BRA `(.L_x_1566) ;  /* 0x0000000000908947 */ /* 0x000ff60003800000 */
[----:B------:R-:W-:Y:S01]  /*180b0*/  USHF.R.U32.HI UR6, URZ, 0x10, UR5 ;  /* 0x000000103f067899 */ /* 0x000fe20008011605 */
[----:B------:R-:W-:-:S03]  /*180c0*/  UMOV UR4, URZ ;  /* 0x0000003f00047c82 */ /* 0x000fc60008000000 */
[----:B------:R-:W-:-:S11]  /*180d0*/  UISETP.NE.AND UP0, UPT, UR6, URZ, UPT ;  /* 0x0000003f0600728c */ /* 0x000fd6000bf05270 */
[----:B------:R-:W-:Y:S02]  /*180e0*/  @!UP0 ULDC UR6, c[0x0][0x9f0] ;  /* 0x00027c0000068ab9 */ /* 0x000fe40000000800 */
[----:B------:R-:W-:Y:S01]  /*180f0*/  IABS R0, UR6 ;  /* 0x0000000600007c13 */ /* 0x000fe20008000000 */
[----:B------:R-:W-:-:S03]  /*18100*/  IMAD.U32 R5, RZ, RZ, UR6 ;  /* 0x00000006ff057e24 */ /* 0x000fc6000f8e00ff */
[----:B------:R-:W-:Y:S02]  /*18110*/  R2UR UR12, R0 ;  /* 0x00000000000c72ca */ /* 0x000fe400000e0000 */
[----:B------:R-:W-:-:S04]  /*18120*/  IADD3 R0, R5, -0x1, R4 ;  /* 0xffffffff05007810 */ /* 0x000fc80007ffe004 */
[----:B------:R-:W-:Y:S02]  /*18130*/  R2UR UR7, R0 ;  /* 0x00000000000772ca */ /* 0x000fe400000e0000 */
[----:B------:R-:W-:-:S05]  /*18140*/  IABS R0, UR6 ;  /* 0x0000000600007c13 */ /* 0x000fca0008000000 */
[----:B------:R-:W0:Y:S06]  /*18150*/  I2F.RP R2, UR12 ;  /* 0x0000000c00027d06 */ /* 0x000e2c0008209400 */
[----:B------:R-:W-:Y:S02]  /*18160*/  UIADD3 UR7, -UR11, UR7, URZ ;  /* 0x000000070b077290 */ /* 0x000fe4000fffe13f */
[----:B0-----:R-:W0:Y:S02]  /*18170*/  MUFU.RCP R2, R2 ;  /* 0x0000000200027308 */ /* 0x001e240000001000 */
[----:B0-----:R-:W-:-:S02]  /*18180*/  VIADD R3, R2, 0xffffffe ;  /* 0x0ffffffe02037836 */ /* 0x001fc40000000000 */
[----:B------:R-:W-:Y:S01]  /*18190*/  IMAD.MOV R2, RZ, RZ, -R0 ;  /* 0x000000ffff027224 */ /* 0x000fe200078e0a00 */
[----:B------:R-:W-:Y:S01]  /*181a0*/  IABS R0, UR7 ;  /* 0x0000000700007c13 */ /* 0x000fe20008000000 */
[----:B------:R-:W-:Y:S02]  /*181b0*/  ULOP3.LUT UR7, UR7, UR6, URZ, 0x3c, !UPT ;  /* 0x0000000607077292 */ /* 0x000fe4000f8e3c3f */
[----:B------:R-:W0:Y:S01]  /*181c0*/  F2I.FTZ.U32.TRUNC.NTZ R3, R3 ;  /* 0x0000000300037305 */ /* 0x000e22000021f000 */
[----:B------:R-:W-:Y:S02]  /*181d0*/  R2UR UR9, R0 ;  /* 0x00000000000972ca */ /* 0x000fe400000e0000 */
[----:B------:R-:W-:Y:S02]  /*181e0*/  R2UR UR10, R2 ;  /* 0x00000000020a72ca */ /* 0x000fe400000e0000 */
[----:B0-----:R-:W-:-:S13]  /*181f0*/  R2UR UR5, R3 ;  /* 0x00000000030572ca */ /* 0x001fda00000e0000 */
[----:B------:R-:W-:-:S04]  /*18200*/  UIADD3 UR8, URZ, -UR5, URZ ;  /* 0x800000053f087290 */ /* 0x000fc8000fffe03f */
[----:B------:R-:W-:-:S04]  /*18210*/  UIMAD UR8, UR8, UR12, URZ ;  /* 0x0000000c080872a4 */ /* 0x000fc8000f8e023f */
[----:B------:R-:W-:-:S04]  /*18220*/  UIMAD.WIDE.U32 UR4, UR5, UR8, UR4 ;  /* 0x00000008050472a5 */ /* 0x000fc8000f8e0004 */
[----:B------:R-:W-:-:S04]  /*18230*/  UIMAD.WIDE.U32 UR4, UR5, UR9, URZ ;  /* 0x00000009050472a5 */ /* 0x000fc8000f8e003f */
        /* <DEDUP_REMOVED lines=11> */
.L_x_1566:
[----:B------:R-:W-:Y:S01]  /*182f0*/  UIMAD UR42, UR42, UR4, UR11 ;  /* 0x000000042a2a72a4 */ /* 0x000fe2000f8e020b */
[----:B------:R-:W-:Y:S05]  /*18300*/  BSSY B7, `(.L_x_1567) ;  /* 0x0000493000077945 */ /* 0x000fea0003800000 */
[----:B------:R-:W-:-:S05]  /*18310*/  IMAD.U32 R3, RZ, RZ, UR42 ;  /* 0x0000002aff037e24 */ /* 0x000fca000f8e00ff */
[----:B------:R-:W-:-:S04]  /*18320*/  VIADDMNMX R4, R3, UR4, R4, PT ;  /* 0x0000000403047c46 */ /* 0x000fc8000b800104 */
[----:B------:R-:W-:-:S13]  /*18330*/  R2UR UR49, R4 ;  /* 0x00000000043172ca */ /* 0x000fda00000e0000 */
[----:B------:R-:W-:-:S06]  /*18340*/  UISETP.GT.AND UP0, UPT, UR49, UR42, UPT ;  /* 0x0000002a3100728c */ /* 0x000fcc000bf04270 */
[----:B------:R-:W-:-:S13]  /*18350*/  PLOP3.LUT P0, PT, PT, PT, UP0, 0x80, 0x0 ;  /* 0x000000000000781c */ /* 0x000fda0003f0f008 */
        /* <DEDUP_REMOVED lines=19> */
.L_x_1568:
        /* <DEDUP_REMOVED lines=20> */
.L_x_1571:
[----:B------:R-:W-:Y:S05]  /*185d0*/  BSYNC B6 ;  /* 0x0000000000067941 */ /* 0x000fea0003800000 */
.L_x_1570:
        /* <DEDUP_REMOVED lines=22> */
.L_x_1573:
[----:B------:R-:W-:Y:S05]  /*18740*/  BSYNC B6 ;  /* 0x0000000000067941 */ /* 0x000fea0003800000 */
.L_x_1572:
        /* <DEDUP_REMOVED lines=20> */
.L_x_1575:
[----:B------:R-:W-:Y:S05]  /*18890*/  BSYNC B6 ;  /* 0x0000000000067941 */ /* 0x000fea0003800000 */
.L_x_1574:
        /* <DEDUP_REMOVED lines=19> */
.L_x_1577:
[----:B------:R-:W-:Y:S05]  /*189d0*/  BSYNC B6 ;  /* 0x0000000000067941 */ /* 0x000fea0003800000 */
.L_x_1576:
[----:B------:R-:W-:Y:S01]  /*189e0*/  ULDC.64 UR4, c[0x0][0x9f8] ;  /* 0x00027e0000047ab9 */ /* 0x000fe20000000a00 */
[----:B------:R-:W-:Y:S01]  /*189f0*/  IMAD.U32 R32, RZ, RZ, UR40 ;  /* 0x00000028ff207e24 */ /* 0x000fe2000f8e00ff */
[----:B------:R-:W-:Y:S01]  /*18a00*/  UISETP.NE.U32.AND UP0, UPT, UR4, URZ, UPT ;  /* 0x0000003f0400728c */ /* 0x000fe2000bf05070 */
[----:B------:R-:W0:Y:S03]  /*18a10*/  LDC R20, c[0x0][0x430] ;  /* 0x00010c00ff147b82 */ /* 0x000e260000000800 */
[----:B------:R-:W-:-:S06]  /*18a20*/  UISETP.NE.AND.EX UP0, UPT, UR5, URZ, UPT, UP0 ;  /* 0x0000003f0500728c */ /* 0x000fcc000bf05300 */
[----:B------:R-:W-:-:S05]  /*18a30*/  PLOP3.LUT P0, PT, PT, PT, UP0, 0x80, 0x0 ;  /* 0x000000000000781c */ /* 0x000fca0003f0f008 */
[----:B------:R-:W-:Y:S02]  /*18a40*/  @UP0 ULDC.64 UR4, c[0x0][0x9f8] ;  /* 0x00027e0000040ab9 */ /* 0x000fe40000000a00 */
[----:B------:R-:W-:-:S06]  /*18a50*/  @UP0 UIMAD.WIDE UR4, UR40, 0x4, UR4 ;  /* 0x00000004280408a5 */ /* 0x000fcc000f8e0204 */
[----:B------:R-:W-:Y:S02]  /*18a60*/  IMAD.U32 R2, RZ, RZ, UR4 ;  /* 0x00000004ff027e24 */ /* 0x000fe4000f8e00ff */
[----:B------:R-:W-:-:S05]  /*18a70*/  IMAD.U32 R3, RZ, RZ, UR5 ;  /* 0x00000005ff037e24 */ /* 0x000fca000f8e00ff */
[----:B------:R1:W5:Y:S01]  /*18a80*/  @P0 LDG.E R32, desc[UR54][R2.64] ;  /* 0x0000003602200981 */ /* 0x000362000c1e1900 */
[----:B------:R-:W-:-:S03]  /*18a90*/  UMOV UR4, 0xffffffff ;  /* 0xffffffff00047882 */ /* 0x000fc60000000000 */
[----:B------:R-:W-:Y:S05]  /*18aa0*/  BRA.DIV UR4, `(.L_x_1578) ;  /* 0x0000005a04707947 */ /* 0x000fea000b800000 */
.L_x_1656:
[----:B------:R-:W2:Y:S01]  /*18ab0*/  S2R R0, SR_TID.X ;  /* 0x0000000000007919 */ /* 0x000ea20000002100 */
[----:B------:R-:W-:Y:S01]  /*18ac0*/  UMOV UR4, 0xa0 ;  /* 0x000000a000047882 */ /* 0x000fe20000000000 */
[----:B0-----:R-:W-:Y:S01]  /*18ad0*/  ISETP.NE.AND P3, PT, R20, 0x1, PT ;  /* 0x000000011400780c */ /* 0x001fe20003f65270 */
[----:B------:R-:W-:Y:S01]  /*18ae0*/  UIMAD UR4, UR49, UR4, -0xa0 ;  /* 0xffffff60310474a4 */ /* 0x000fe2000f8e0204 */
[----:B------:R-:W0:Y:S01]  /*18af0*/  S2R R4, SR_TID.X ;  /* 0x0000000000047919 */ /* 0x000e220000002100 */
[----:B-----5:R-:W-:Y:S02]  /*18b00*/  SHF.R.S32.HI R35, RZ, 0x1f, R32 ;  /* 0x0000001fff237819 */ /* 0x020fe40000011420 */
[----:B------:R-:W-:Y:S01]  /*18b10*/  LOP3.LUT R16, R16, 0xfffffff7, RZ, 0xc0, !PT ;  /* 0xfffffff710107812 */ /* 0x000fe200078ec0ff */
[----:B------:R-:W3:Y:S07]  /*18b20*/  S2R R8, SR_TID.X ;  /* 0x0000000000087919 */ /* 0x000eee0000002100 */
[----:B-1----:R-:W1:Y:S01]  /*18b30*/  @P3 LDC R3, c[0x0][0x434] ;  /* 0x00010d00ff033b82 */ /* 0x002e620000000800 */
[----:B------:R-:W-:-:S07]  /*18b40*/  @P3 LOP3.LUT R16, R16, 0x8, RZ, 0xfc, !PT ;  /* 0x0000000810103812 */ /* 0x000fce00078efcff */
[----:B------:R-:W4:Y:S08]  /*18b50*/  @P3 LDC R5, c[0x0][0x438] ;  /* 0x00010e00ff053b82 */ /* 0x000f300000000800 */
[----:B------:R-:W4:Y:S01]  /*18b60*/  @P3 LDC R14, c[0x0][0x434] ;  /* 0x00010d00ff0e3b82 */ /* 0x000f220000000800 */
[C---:B--2---:R-:W-:Y:S01]  /*18b70*/  LOP3.LUT R2, R0.reuse, 0x7f, RZ, 0xc0, !PT ;  /* 0x0000007f00027812 */ /* 0x044fe200078ec0ff */
[----:B------:R-:W-:-:S03]  /*18b80*/  IMAD.SHL.U32 R0, R0, 0x10, RZ ;  /* 0x0000001000007824 */ /* 0x000fc600078e00ff */
[----:B------:R-:W-:Y:S02]  /*18b90*/  SHF.R.U32.HI R2, RZ, 0x3, R2 ;  /* 0x00000003ff027819 */ /* 0x000fe40000011602 */
[----:B0-----:R-:W-:Y:S02]  /*18ba0*/  LOP3.LUT R4, R4, 0x7f, RZ, 0xc0, !PT ;  /* 0x0000007f04047812 */ /* 0x001fe400078ec0ff */
[----:B------:R-:W-:Y:S01]  /*18bb0*/  LOP3.LUT R0, R2, 0x70, R0, 0xf8, !PT ;  /* 0x0000007002007812 */ /* 0x000fe200078ef800 */
[----:B---3--:R-:W-:Y:S01]  /*18bc0*/  IMAD.SHL.U32 R15, R8, 0x10, RZ ;  /* 0x00000010080f7824 */ /* 0x008fe200078e00ff */
[----:B------:R-:W-:-:S03]  /*18bd0*/  SHF.R.U32.HI R4, RZ, 0x3, R4 ;  /* 0x00000003ff047819 */ /* 0x000fc60000011604 */
[----:B------:R-:W-:Y:S01]  /*18be0*/  VIADD R0, R0, UR4 ;  /* 0x0000000400007c36 */ /* 0x000fe20008000000 */
[----:B------:R-:W-:-:S04]  /*18bf0*/  LOP3.LUT R15, R4, 0x70, R15, 0xf8, !PT ;  /* 0x00000070040f7812 */ /* 0x000fc800078ef80f */
[C---:B------:R-:W-:Y:S01]  /*18c00*/  ISETP.GE.AND P1, PT, R0.reuse, UR36, PT ;  /* 0x0000002400007c0c */ /* 0x040fe2000bf26270 */
[----:B------:R-:W-:Y:S01]  /*18c10*/  VIADD R0, R0, UR38 ;  /* 0x0000002600007c36 */ /* 0x000fe20008000000 */
[----:B------:R-:W-:-:S03]  /*18c20*/  LOP3.LUT R15, R15, 0x80, RZ, 0xfc, !PT ;  /* 0x000000800f0f7812 */ /* 0x000fc600078efcff */
[----:B-1----:R-:W-:-:S04]  /*18c30*/  @P3 IMAD.HI.U32 R2, R0, R3, RZ ;  /* 0x0000000300023227 */ /* 0x002fc800078e00ff */
[----:B------:R-:W-:Y:S02]  /*18c40*/  VIADD R11, R15, UR4 ;  /* 0x000000040f0b7c36 */ /* 0x000fe40008000000 */
[----:B------:R-:W-:Y:S01]  /*18c50*/  IMAD.MOV.U32 R10, RZ, RZ, R0 ;  /* 0x000000ffff0a7224 */ /* 0x000fe200078e0000 */
[----:B----4-:R-:W-:Y:S01]  /*18c60*/  @P3 SHF.R.U32.HI R10, RZ, R5, R2 ;  /* 0x00000005ff0a3219 */ /* 0x010fe20000011602 */
[----:B------:R-:W0:Y:S01]  /*18c70*/  @!P1 LDC.64 R6, c[0x0][0x428] ;  /* 0x00010a00ff069b82 */ /* 0x000e220000000a00 */
[C---:B------:R-:W-:Y:S01]  /*18c80*/  ISETP.GE.AND P0, PT, R11.reuse, UR36, PT ;  /* 0x000000240b007c0c */ /* 0x040fe2000bf06270 */
[----:B------:R-:W-:Y:S01]  /*18c90*/  VIADD R11, R11, UR38 ;  /* 0x000000260b0b7c36 */ /* 0x000fe20008000000 */
[----:B------:R-:W-:Y:S02]  /*18ca0*/  @!P1 SHF.R.S32.HI R3, RZ, 0x1f, R10 ;  /* 0x0000001fff039819 */ /* 0x000fe4000001140a */
[----:B------:R-:W-:-:S03]  /*18cb0*/  ISETP.GT.U32.OR P0, PT, R15, 0x9f, P0 ;  /* 0x0000009f0f00780c */ /* 0x000fc60000704470 */
[----:B------:R-:W1:Y:S10]  /*18cc0*/  @!P1 LDC.64 R4, c[0x0][0x418] ;  /* 0x00010600ff049b82 */ /* 0x000e740000000a00 */
[----:B------:R-:W2:Y:S01]  /*18cd0*/  @!P0 LDC.64 R8, c[0x0][0x428] ;  /* 0x00010a00ff088b82 */ /* 0x000ea20000000a00 */
[----:B0-----:R-:W-:-:S04]  /*18ce0*/  @!P1 IMAD R2, R35, R6, RZ ;  /* 0x0000000623029224 */ /* 0x001fc800078e02ff */
[----:B------:R-:W-:Y:S02]  /*18cf0*/  @!P1 IMAD R7, R32, R7, R2 ;  /* 0x0000000720079224 */ /* 0x000fe400078e0202 */
[----:B------:R-:W-:-:S04]  /*18d00*/  @!P1 IMAD.MOV.U32 R2, RZ, RZ, R10 ;  /* 0x000000ffff029224 */ /* 0x000fc800078e000a */
[----:B------:R-:W-:Y:S02]  /*18d10*/  @!P1 IMAD.WIDE.U32 R2, R32, R6, R2 ;  /* 0x0000000620029225 */ /* 0x000fe400078e0002 */
[----:B------:R-:W0:Y:S02]  /*18d20*/  @P3 LDC R6, c[0x0][0x438] ;  /* 0x00010e00ff063b82 */ /* 0x000e240000000800 */
[----:B------:R-:W-:Y:S01]  /*18d30*/  @!P1 IMAD.IADD R3, R3, 0x1, R7 ;  /* 0x0000000103039824 */ /* 0x000fe200078e0207 */
[----:B-1----:R-:W-:Y:S01]  /*18d40*/  @!P1 LEA R12, P2, R2, R4, 0x2 ;  /* 0x00000004020c9211 */ /* 0x002fe200078410ff */
[----:B------:R-:W-:-:S03]  /*18d50*/  IMAD.MOV.U32 R7, RZ, RZ, R11 ;  /* 0x000000ffff077224 */ /* 0x000fc600078e000b */
[----:B------:R-:W-:Y:S01]  /*18d60*/  @!P1 LEA.HI.X R13, R2, R5, R3, 0x2, P2 ;  /* 0x00000005020d9211 */ /* 0x000fe200010f1403 */
[----:B------:R-:W-:Y:S01]  /*18d70*/  @P3 IMAD.HI.U32 R3, R11, R14, RZ ;  /* 0x0000000e0b033227 */ /* 0x000fe200078e00ff */
[----:B------:R-:W1:Y:S03]  /*18d80*/  @!P0 LDC.64 R4, c[0x0][0x418] ;  /* 0x00010600ff048b82 */ /* 0x000e660000000a00 */
[----:B--2---:R-:W-:-:S04]  /*18d90*/  @!P0 IMAD R2, R35, R8, RZ ;  /* 0x0000000823028224 */ /* 0x004fc800078e02ff */
[----:B------:R-:W-:Y:S01]  /*18da0*/  @!P0 IMAD R9, R32, R9, R2 ;  /* 0x0000000920098224 */ /* 0x000fe200078e0202 */
[----:B0-----:R-:W-:Y:S01]  /*18db0*/  @P3 SHF.R.U32.HI R7, RZ, R6, R3 ;  /* 0x00000006ff073219 */ /* 0x001fe20000011603 */
[----:B------:R-:W-:-:S03]  /*18dc0*/  IMAD.MOV.U32 R6, RZ, RZ, RZ ;  /* 0x000000ffff067224 */ /* 0x000fc600078e00ff */
[--C-:B------:R-:W-:Y:S01]  /*18dd0*/  @!P0 SHF.R.S32.HI R3, RZ, 0x1f, R7.reuse ;  /* 0x0000001fff038819 */ /* 0x100fe20000011407 */
[----:B------:R-:W-:Y:S02]  /*18de0*/  @!P0 IMAD.MOV.U32 R2, RZ, RZ, R7 ;  /* 0x000000ffff028224 */ /* 0x000fe400078e0007 */
[----:B------:R-:W5:Y:S02]  /*18df0*/  @!P1 LDG.E R6, desc[UR54][R12.64] ;  /* 0x000000360c069981 */ /* 0x000f64000c1e1900 */
[----:B------:R-:W-:-:S04]  /*18e00*/  @!P0 IMAD.WIDE.U32 R2, R32, R8, R2 ;  /* 0x0000000820028225 */ /* 0x000fc800078e0002 */
[----:B------:R-:W-:Y:S01]  /*18e10*/  @!P0 IMAD.IADD R3, R9, 0x1, R3 ;  /* 0x0000000109038824 */ /* 0x000fe200078e0203 */
[----:B-1----:R-:W-:-:S04]  /*18e20*/  @!P0 LEA R8, P1, R2, R4, 0x2 ;  /* 0x0000000402088211 */ /* 0x002fc800078210ff */
[----:B------:R-:W-:Y:S01]  /*18e30*/  @!P0 LEA.HI.X R9, R2, R5, R3, 0x2, P1 ;  /* 0x0000000502098211 */ /* 0x000fe200008f1403 */
[----:B------:R-:W-:Y:S02]  /*18e40*/  IMAD.MOV.U32 R5, RZ, RZ, RZ ;  /* 0x000000ffff057224 */ /* 0x000fe400078e00ff */
[----:B------:R-:W-:Y:S02]  /*18e50*/  IMAD.MOV R3, RZ, RZ, -R10 ;  /* 0x000000ffff037224 */ /* 0x000fe400078e0a0a */
[----:B------:R-:W-:Y:S02]  /*18e60*/  IMAD.MOV R2, RZ, RZ, -R7 ;  /* 0x000000ffff027224 */ /* 0x000fe400078e0a07 */
[----:B------:R0:W5:Y:S01]  /*18e70*/  @!P0 LDG.E R5, desc[UR54][R8.64] ;  /* 0x0000003608058981 */ /* 0x000162000c1e1900 */
[----:B------:R-:W-:Y:S01]  /*18e80*/  IMAD R7, R20, R3, R0 ;  /* 0x0000000314077224 */ /* 0x000fe200078e0200 */
[----:B------:R-:W-:Y:S01]  /*18e90*/  ISETP.GT.U32.AND P0, PT, R15, 0x9f, PT ;  /* 0x0000009f0f00780c */ /* 0x000fe20003f04070 */
[----:B------:R-:W-:Y:S01]  /*18ea0*/  IMAD.U32 R0, RZ, RZ, UR43 ;  /* 0x0000002bff007e24 */ /* 0x000fe2000f8e00ff */
[----:B------:R-:W-:Y:S01]  /*18eb0*/  LOP3.LUT R16, R16, 0xfffffffd, RZ, 0xc0, !PT ;  /* 0xfffffffd10107812 */ /* 0x000fe200078ec0ff */
[----:B------:R-:W-:Y:S01]  /*18ec0*/  IMAD.U32 R4, RZ, RZ, UR49 ;  /* 0x00000031ff047e24 */ /* 0x000fe2000f8e00ff */
[----:B------:R-:W-:-:S02]  /*18ed0*/  LOP3.LUT R18, R18, 0xffff, RZ, 0xc0, !PT ;  /* 0x0000ffff12127812 */ /* 0x000fc400078ec0ff */
[----:B------:R-:W-:Y:S01]  /*18ee0*/  ISETP.NE.AND P2, PT, R0, 0x3, PT ;  /* 0x000000030000780c */ /* 0x000fe20003f45270 */
[----:B------:R-:W-:Y:S02]  /*18ef0*/  VIADD R4, R4, 0xffffffff ;  /* 0xffffffff04047836 */ /* 0x000fe40000000000 */
[----:B0-----:R-:W-:-:S04]  /*18f00*/  IMAD R9, R20, R2, R11 ;  /* 0x0000000214097224 */ /* 0x001fc800078e020b */
[----:B------:R-:W-:-:S04]  /*18f10*/  @P0 LOP3.LUT R16, R16, 0x2, RZ, 0xfc, !PT ;  /* 0x0000000210100812 */ /* 0x000fc800078efcff */
[----:B------:R-:W-:-:S04]  /*18f20*/  LOP3.LUT R16, R16, 0xfffffffb, RZ, 0xc0, !PT ;  /* 0xfffffffb10107812 */ /* 0x000fc800078ec0ff */
[----:B------:R-:W-:Y:S01]  /*18f30*/  @P2 LOP3.LUT R16, R16, 0x4, RZ, 0xfc, !PT ;  /* 0x0000000410102812 */ /* 0x000fe200078efcff */
[----:B------:R-:W-:Y:S06]  /*18f40*/  @!P2 BRA `(.L_x_1579) ;  /* 0x000000000004a947 */ /* 0x000fec0003800000 */
[----:B------:R-:W-:Y:S01]  /*18f50*/  BPT.TRAP 0x1 ;  /* 0x000000040000795c */ /* 0x000fe20000300000 */
.L_x_1579:
[----:B------:R-:W-:Y:S01]  /*18f60*/  IMAD R0, R30, 0x8, R17 ;  /* 0x000000081e007824 */ /* 0x000fe200078e0211 */
[----:B------:R-:W-:Y:S01]  /*18f70*/  SHF.L.U32 R25, R34, 0x1f, RZ ;  /* 0x0000001f22197819 */ /* 0x000fe200000006ff */
[----:B------:R-:W-:Y:S01]  /*18f80*/  BSSY B0, `(.L_x_1580) ;  /* 0x0000004000007945 */ /* 0x000fe20003800000 */
[----:B------:R-:W-:Y:S02]  /*18f90*/  SHF.R.S32.HI R23, RZ, 0x1f, R7 ;  /* 0x0000001fff177819 */ /* 0x000fe40000011407 */
[----:B------:R-:W0:Y:S02]  /*18fa0*/  SYNCS.PHASECHK.TRANS64.TRYWAIT P0, [R0+URZ+0x22880], R25 ;  /* 0x02288019000075a7 */ /* 0x000e24000800017f */
[----:B0-----:R-:W-:Y:S05]  /*18fb0*/  @!P0 BRA `(.L_x_1581) ;  /* 0x0000005400588947 */ /* 0x001fea0003800000 */
.L_x_1657:
[----:B------:R-:W-:Y:S05]  /*18fc0*/  BSYNC B0 ;  /* 0x0000000000007941 */ /* 0x000fea0003800000 */
.L_x_1580:
[----:B------:R-:W1:Y:S01]  /*18fd0*/  LDC R8, c[0x0][0x2f4] ;  /* 0x0000bd00ff087b82 */ /* 0x000e620000000800 */
[----:B------:R-:W-:Y:S01]  /*18fe0*/  ULDC.64 UR4, c[0x0][0x328] ;  /* 0x0000ca0000047ab9 */ /* 0x000fe20000000a00 */
[----:B-----5:R-:W-:Y:S01]  /*18ff0*/  SHF.R.S32.HI R24, RZ, 0x1f, R6 ;  /* 0x0000001fff187819 */ /* 0x020fe20000011406 */
[----:B------:R-:W-:Y:S01]  /*19000*/  IMAD R2, R23, UR4, RZ ;  /* 0x0000000417027c24 */ /* 0x000fe2000f8e02ff */
[----:B------:R-:W-:Y:S01]  /*19010*/  ULDC.64 UR6, c[0x0][0x338] ;  /* 0x0000ce0000067ab9 */ /* 0x000fe20000000a00 */
[----:B------:R-:W2:Y:S01]  /*19020*/  S2R R12, SR_TID.X ;  /* 0x00000000000c7919 */ /* 0x000ea20000002100 */
[----:B------:R-:W-:Y:S01]  /*19030*/  SHF.R.S32.HI R26, RZ, 0x1f, R9 ;  /* 0x0000001fff1a7819 */ /* 0x000fe20000011409 */
[C---:B------:R-:W-:Y:S01]  /*19040*/  IMAD R11, R7.reuse, UR5, R2 ;  /* 0x00000005070b7c24 */ /* 0x040fe2000f8e0202 */
[----:B------:R-:W-:Y:S01]  /*19050*/  SHF.R.S32.HI R27, RZ, 0x1f, R5 ;  /* 0x0000001fff1b7819 */ /* 0x000fe20000011405 */
[----:B------:R-:W-:Y:S01]  /*19060*/  IMAD.WIDE.U32 R2, R7, UR4, RZ ;  /* 0x0000000407027c25 */ /* 0x000fe2000f8e00ff */
[----:B------:R-:W-:-:S03]  /*19070*/  LOP3.LUT R16, R16, 0xfffffffe, RZ, 0xc0, !PT ;  /* 0xfffffffe10107812 */ /* 0x000fc600078ec0ff */
[----:B------:R-:W-:Y:S02]  /*19080*/  IMAD.IADD R3, R3, 0x1, R11 ;  /* 0x0000000103037824 */ /* 0x000fe400078e020b */
[----:B------:R-:W-:Y:S02]  /*19090*/  IMAD R10, R24, UR6, RZ ;  /* 0x00000006180a7c24 */ /* 0x000fe4000f8e02ff */
[----:B------:R-:W-:-:S04]  /*190a0*/  IMAD.WIDE.U32 R2, R6, UR6, R2 ;  /* 0x0000000606027c25 */ /* 0x000fc8000f8e0002 */
[----:B------:R-:W-:Y:S01]  /*190b0*/  IMAD R10, R6, UR7, R10 ;  /* 0x00000007060a7c24 */ /* 0x000fe2000f8e020a */
[----:B-1----:R-:W-:-:S03]  /*190c0*/  ISETP.GE.AND P1, PT, R29, R8, PT ;  /* 0x000000081d00720c */ /* 0x002fc60003f26270 */
[----:B------:R-:W-:Y:S01]  /*190d0*/  IMAD.IADD R11, R3, 0x1, R10 ;  /* 0x00000001030b7824 */ /* 0x000fe200078e020a */
[----:B------:R-:W-:Y:S01]  /*190e0*/  ISETP.GE.AND P0, PT, R29, R8, PT ;  /* 0x000000081d00720c */ /* 0x000fe20003f06270 */
[----:B------:R-:W-:Y:S02]  /*190f0*/  IMAD R8, R26, UR4, RZ ;  /* 0x000000041a087c24 */ /* 0x000fe4000f8e02ff */
[----:B------:R-:W-:Y:S02]  /*19100*/  IMAD.MOV.U32 R10, RZ, RZ, R2 ;  /* 0x000000ffff0a7224 */ /* 0x000fe400078e0002 */
[C---:B------:R-:W-:Y:S02]  /*19110*/  IMAD R8, R9.reuse, UR5, R8 ;  /* 0x0000000509087c24 */ /* 0x040fe4000f8e0208 */
[----:B------:R-:W-:Y:S01]  /*19120*/  IMAD.WIDE.U32 R2, R9, UR4, RZ ;  /* 0x0000000409027c25 */ /* 0x000fe2000f8e00ff */
[----:B------:R-:W-:-:S03]  /*19130*/  ULDC.64 UR4, c[0x0][0x330] ;  /* 0x0000cc0000047ab9 */ /* 0x000fc60000000a00 */
[----:B------:R-:W-:Y:S01]  /*19140*/  IMAD.IADD R3, R3, 0x1, R8 ;  /* 0x0000000103037824 */ /* 0x000fe200078e0208 */
[----:B------:R-:W-:Y:S01]  /*19150*/  @P1 LOP3.LUT R16, R16, 0x1, RZ, 0xfc, !PT ;  /* 0x0000000110101812 */ /* 0x000fe200078efcff */
[----:B------:R-:W-:Y:S01]  /*19160*/  IMAD R8, R27, UR6, RZ ;  /* 0x000000061b087c24 */ /* 0x000fe2000f8e02ff */
[----:B--2---:R-:W-:Y:S01]  /*19170*/  LOP3.LUT R12, R12, 0x7f, RZ, 0xc0, !PT ;  /* 0x0000007f0c0c7812 */ /* 0x004fe200078ec0ff */
[C---:B------:R-:W-:Y:S01]  /*19180*/  IMAD.WIDE.U32 R2, R5.reuse, UR6, R2 ;  /* 0x0000000605027c25 */ /* 0x040fe2000f8e0002 */
[----:B------:R-:W-:Y:S02]  /*19190*/  LOP3.LUT R16, R16, 0xffffff7f, RZ, 0xc0, !PT ;  /* 0xffffff7f10107812 */ /* 0x000fe400078ec0ff */
[----:B------:R-:W-:Y:S01]  /*191a0*/  SHF.R.U32.HI R12, RZ, 0x3, R12 ;  /* 0x00000003ff0c7819 */ /* 0x000fe2000001160c */
        /* <DEDUP_REMOVED lines=9> */
[----:B------:R-:W-:Y:S01]  /*19240*/  IADD3 R8, P1, R2, UR6, RZ ;  /* 0x0000000602087c10 */ /* 0x000fe2000ff3e0ff */
[----:B------:R-:W-:-:S03]  /*19250*/  IMAD.MOV.U32 R2, RZ, RZ, -0xa0 ;  /* 0xffffff60ff027424 */ /* 0x000fc600078e00ff */
[----:B------:R-:W-:Y:S01]  /*19260*/  IADD3.X R20, R20, UR7, R3, P1, !PT ;  /* 0x0000000714147c10 */ /* 0x000fe20008ffe403 */
[----:B------:R-:W-:-:S04]  /*19270*/  IMAD R4, R4, R2, UR36 ;  /* 0x0000002404047e24 */ /* 0x000fc8000f8e0202 */
[----:B------:R-:W-:Y:S02]  /*19280*/  IMAD.IADD R10, R4, 0x1, -R12 ;  /* 0x00000001040a7824 */ /* 0x000fe400078e0a0c */
[----:B------:R-:W-:-:S03]  /*19290*/  IMAD R4, R30, 0x5000, R37 ;  /* 0x000050001e047824 */ /* 0x000fc600078e0225 */
[----:B------:R-:W-:-:S13]  /*192a0*/  ISETP.GE.AND P1, PT, R10, 0x1, PT ;  /* 0x000000010a00780c */ /* 0x000fda0003f26270 */
[----:B------:R-:W-:Y:S01]  /*192b0*/  @P1 LOP3.LUT R16, R16, 0x80, RZ, 0xfc, !PT ;  /* 0x0000008010101812 */ /* 0x000fe200078efcff */
[----:B------:R-:W-:Y:S06]  /*192c0*/  BRA.DIV UR4, `(.L_x_1582) ;  /* 0x0000005204a87947 */ /* 0x000fec000b800000 */
[----:B------:R-:W1:Y:S01]  /*192d0*/  SHFL.IDX PT, R2, R21, RZ, 0x181f ;  /* 0x00181fff15027589 */ /* 0x000e6200000e0000 */
[----:B------:R-:W-:Y:S01]  /*192e0*/  IMAD.IADD R4, R17, 0x1, R4 ;  /* 0x0000000111047824 */ /* 0x000fe200078e0204 */
[----:B------:R-:W-:Y:S02]  /*192f0*/  ISETP.GE.AND P3, PT, R10, 0x41, PT ;  /* 0x000000410a00780c */ /* 0x000fe40003f66270 */
        /* <DEDUP_REMOVED lines=74> */
.L_x_1679:
        /* <DEDUP_REMOVED lines=9> */
.L_x_1583:
        /* <DEDUP_REMOVED lines=11> */
.L_x_1584:
[----:B------:R1:W-:Y:S01]  /*198e0*/  SYNCS.ARRIVE.TRANS64.A1T0 RZ, [R0+URZ+0x22870], RZ ;  /* 0x022870ff00ff79a7 */ /* 0x0003e2000810003f */
[----:B------:R-:W-:Y:S05]  /*198f0*/  @!P6 BRA `(.L_x_1585) ;  /* 0x000000000004e947 */ /* 0x000fea0003800000 */
[----:B------:R-:W-:Y:S01]  /*19900*/  BPT.TRAP 0x1 ;  /* 0x000000040000795c */ /* 0x000fe20000300000 */
.L_x_1585:
[----:B------:R-:W2:Y:S01]  /*19910*/  SYNCS.PHASECHK.TRANS64.TRYWAIT P0, [R0+URZ+0x22840], R25 ;  /* 0x02284019000075a7 */ /* 0x000ea2000800017f */
[----:B------:R-:W-:Y:S04]  /*19920*/  BSSY B0, `(.L_x_1586) ;  /* 0x0000002000007945 */ /* 0x000fe80003800000 */
[----:B--2---:R-:W-:Y:S05]  /*19930*/  @!P0 BRA `(.L_x_1587) ;  /* 0x0000005800308947 */ /* 0x004fea0003800000 */
.L_x_1680:
[----:B------:R-:W-:Y:S05]  /*19940*/  BSYNC B0 ;  /* 0x0000000000007941 */ /* 0x000fea0003800000 */
.L_x_1586:
        /* <DEDUP_REMOVED lines=16> */
[----:B------:R-:W-:Y:S01]  /*19a50*/  IADD3 R8, P0, R2, UR10, RZ ;  /* 0x0000000a02087c10 */ /* 0x000fe2000ff1e0ff */
[----:B------:R-:W-:Y:S01]  /*19a60*/  IMAD R6, R27, UR6, RZ ;  /* 0x000000061b067c24 */ /* 0x000fe2000f8e02ff */
[----:B---3--:R-:W-:Y:S01]  /*19a70*/  ISETP.GE.AND P2, PT, R29, R12, PT ;  /* 0x0000000c1d00720c */ /* 0x008fe20003f46270 */
[----:B------:R-:W-:Y:S01]  /*19a80*/  IMAD R11, R9, UR5, R26 ;  /* 0x00000005090b7c24 */ /* 0x000fe2000f8e021a */
[----:B------:R-:W-:Y:S01]  /*19a90*/  IADD3.X R7, R3, UR11, R10, P0, !PT ;  /* 0x0000000b03077c10 */ /* 0x000fe200087fe40a */
[----:B------:R-:W-:Y:S01]  /*19aa0*/  IMAD.WIDE.U32 R2, R9, UR4, RZ ;  /* 0x0000000409027c25 */ /* 0x000fe2000f8e00ff */
[----:B------:R-:W-:-:S03]  /*19ab0*/  UMOV UR4, 0xffffffff ;  /* 0xffffffff00047882 */ /* 0x000fc60000000000 */
[----:B------:R-:W-:Y:S02]  /*19ac0*/  IMAD.IADD R3, R3, 0x1, R11 ;  /* 0x0000000103037824 */ /* 0x000fe400078e020b */
[C---:B------:R-:W-:Y:S02]  /*19ad0*/  IMAD R9, R5.reuse, UR7, R6 ;  /* 0x0000000705097c24 */ /* 0x040fe4000f8e0206 */
[----:B------:R-:W-:-:S04]  /*19ae0*/  IMAD.WIDE.U32 R2, R5, UR6, R2 ;  /* 0x0000000605027c25 */ /* 0x000fc8000f8e0002 */
        /* <DEDUP_REMOVED lines=10> */
[----:B---3--:R-:W-:-:S05]  /*19b90*/  @P6 IADD3 R14, P0, R29, R14, RZ ;  /* 0x0000000e1d0e6210 */ /* 0x008fca0007f1e0ff */
[----:B----4-:R-:W-:Y:S02]  /*19ba0*/  @P6 IMAD.X R3, RZ, RZ, R2, P0 ;  /* 0x000000ffff036224 */ /* 0x010fe400000e0602 */
[----:B------:R-:W-:Y:S02]  /*19bb0*/  @P6 IMAD.MOV.U32 R2, RZ, RZ, R14 ;  /* 0x000000ffff026224 */ /* 0x000fe400078e000e */
[----:B------:R-:W3:Y:S04]  /*19bc0*/  SHFL.IDX PT, R14, R8, 0x1, 0x181f ;  /* 0x00381f00080e7f89 */ /* 0x000ee800000e0000 */
[----:B------:R4:W-:Y:S01]  /*19bd0*/  @P6 LDGSTS.E.BYPASS.LTC128B.128 [R4+0x18400], desc[UR54][R2.64], !P2 ;  /* 0x1840000002046fae */ /* 0x0009e2000d101d76 */
[----:B------:R-:W-:-:S03]  /*19be0*/  LOP3.LUT P6, RZ, R16, 0x100, RZ, 0xc0, !PT ;  /* 0x0000010010ff7812 */ /* 0x000fc600078cc0ff */
[----:B----4-:R-:W4:Y:S01]  /*19bf0*/  SHFL.IDX PT, R2, R7, 0x1, 0x181f ;  /* 0x00381f0007027f89 */ /* 0x010f2200000e0000 */
[----:B---3--:R-:W-:-:S05]  /*19c00*/  @P1 IADD3 R14, P0, R29, R14, RZ ;  /* 0x0000000e1d0e1210 */ /* 0x008fca0007f1e0ff */
[----:B----4-:R-:W-:Y:S02]  /*19c10*/  @P1 IMAD.X R3, RZ, RZ, R2, P0 ;  /* 0x000000ffff031224 */ /* 0x010fe400000e0602 */
[----:B------:R-:W-:Y:S02]  /*19c20*/  @P1 IMAD.MOV.U32 R2, RZ, RZ, R14 ;  /* 0x000000ffff021224 */ /* 0x000fe400078e000e */
[----:B------:R-:W3:Y:S04]  /*19c30*/  SHFL.IDX PT, R14, R8, 0x2, 0x181f ;  /* 0x00581f00080e7f89 */ /* 0x000ee800000e0000 */
[----:B------:R4:W-:Y:S01]  /*19c40*/  @P1 LDGSTS.E.BYPASS.LTC128B.128 [R4+0x18c00], desc[UR54][R2.64], !P2 ;  /* 0x18c0000002041fae */ /* 0x0009e2000d101d76 */
[----:B------:R-:W-:-:S03]  /*19c50*/  ISETP.NE.AND P1, PT, R9, RZ, PT ;  /* 0x000000ff0900720c */ /* 0x000fc60003f25270 */
        /* <DEDUP_REMOVED lines=34> */
[----:B------:R-:W3:Y:S01]  /*19e80*/  SHFL.IDX PT, R14, R8, 0x7, 0x181f ;  /* 0x00f81f00080e7f89 */ /* 0x000ee200000e0000 */
[----:B------:R-:W-:-:S03]  /*19e90*/  @P6 IMAD.MOV.U32 R3, RZ, RZ, R9 ;  /* 0x000000ffff036224 */ /* 0x000fc600078e0009 */
[----:B------:R-:W4:Y:S04]  /*19ea0*/  SHFL.IDX PT, R9, R7, 0x7, 0x181f ;  /* 0x00f81f0007097f89 */ /* 0x000f2800000e0000 */
[----:B------:R5:W-:Y:S04]  /*19eb0*/  @P6 LDGSTS.E.BYPASS.LTC128B.128 [R4+0x1b400], desc[UR54][R2.64], !P2 ;  /* 0x1b40000002046fae */ /* 0x000be8000d101d76 */
[----:B------:R-:W-:Y:S01]  /*19ec0*/  SHFL.IDX PT, R7, R5, 0x1, 0x181f ;  /* 0x00381f0005077f89 */ /* 0x000fe200000e0000 */
[----:B---3--:R-:W-:-:S05]  /*19ed0*/  @P3 IADD3 R14, P0, R29, R14, RZ ;  /* 0x0000000e1d0e3210 */ /* 0x008fca0007f1e0ff */
[----:B----4-:R-:W-:Y:S02]  /*19ee0*/  @P3 IMAD.X R9, RZ, RZ, R9, P0 ;  /* 0x000000ffff093224 */ /* 0x010fe400000e0609 */
[----:B-----5:R-:W-:Y:S02]  /*19ef0*/  @P3 IMAD.MOV.U32 R2, RZ, RZ, R14 ;  /* 0x000000ffff023224 */ /* 0x020fe400078e000e */
[----:B------:R-:W3:Y:S01]  /*19f00*/  SHFL.IDX PT, R14, R6, RZ, 0x181f ;  /* 0x00181fff060e7589 */ /* 0x000ee200000e0000 */
[----:B------:R-:W-:-:S03]  /*19f10*/  @P3 IMAD.MOV.U32 R3, RZ, RZ, R9 ;  /* 0x000000ffff033224 */ /* 0x000fc600078e0009 */
[----:B------:R-:W4:Y:S04]  /*19f20*/  SHFL.IDX PT, R9, R5, RZ, 0x181f ;  /* 0x00181fff05097589 */ /* 0x000f2800000e0000 */
[----:B------:R5:W-:Y:S01]  /*19f30*/  @P3 LDGSTS.E.BYPASS.LTC128B.128 [R4+0x1bc00], desc[UR54][R2.64], !P2 ;  /* 0x1bc0000002043fae */ /* 0x000be2000d101d76 */
[----:B---3--:R-:W-:-:S05]  /*19f40*/  @P1 IADD3 R14, P0, R29, R14, RZ ;  /* 0x0000000e1d0e1210 */ /* 0x008fca0007f1e0ff */
[----:B----4-:R-:W-:Y:S02]  /*19f50*/  @P1 IMAD.X R9, RZ, RZ, R9, P0 ;  /* 0x000000ffff091224 */ /* 0x010fe400000e0609 */
[----:B-----5:R-:W-:Y:S02]  /*19f60*/  @P1 IMAD.MOV.U32 R2, RZ, RZ, R14 ;  /* 0x000000ffff021224 */ /* 0x020fe400078e000e */
[----:B------:R-:W-:Y:S01]  /*19f70*/  @P1 IMAD.MOV.U32 R3, RZ, RZ, R9 ;  /* 0x000000ffff031224 */ /* 0x000fe200078e0009 */
[----:B------:R3:W4:Y:S04]  /*19f80*/  SHFL.IDX PT, R14, R6, 0x1, 0x181f ;  /* 0x00381f00060e7f89 */ /* 0x00072800000e0000 */
[----:B------:R3:W-:Y:S02]  /*19f90*/  @P1 LDGSTS.E.BYPASS.LTC128B.128 [R4+0x1c400], desc[UR54][R2.64], !P2 ;  /* 0x1c40000002041fae */ /* 0x0007e4000d101d76 */
.L_x_1702:
        /* <DEDUP_REMOVED lines=9> */
.L_x_1589:
        /* <DEDUP_REMOVED lines=11> */
.L_x_1590:
[----:B------:R3:W-:Y:S02]  /*1a0e0*/  SYNCS.ARRIVE.TRANS64.A1T0 RZ, [R0+URZ+0x22830], RZ ;  /* 0x022830ff00ff79a7 */ /* 0x0007e4000810003f */
[----:B------:R-:W-:Y:S05]  /*1a0f0*/  WARPSYNC.ALL ;  /* 0x0000000000007948 */ /* 0x000fea0003800000 */
[----:B0123--:R-:W-:Y:S01]  /*1a100*/  VIADD R0, R17, 0x14400 ;  /* 0x0001440011007836 */ /* 0x00ffe20000000000 */
[----:B------:R-:W-:Y:S01]  /*1a110*/  USHF.R.S32.HI UR4, URZ, 0x1f, UR39 ;  /* 0x0000001f3f047899 */ /* 0x000fe20008011427 */
[----:B------:R-:W-:Y:S03]  /*1a120*/  BAR.SYNC.DEFER_BLOCKING 0x8, 0x180 ;  /* 0x0206000000007b1d */ /* 0x000fe60000010000 */
[----:B------:R-:W-:-:S03]  /*1a130*/  LOP3.LUT P0, RZ, R0, 0x3ff, RZ, 0xc0, !PT ;  /* 0x000003ff00ff7812 */ /* 0x000fc6000780c0ff */
[----:B------:R-:W-:Y:S01]  /*1a140*/  ULDC.64 UR6, c[0x0][0x298] ;  /* 0x0000a60000067ab9 */ /* 0x000fe20000000a00 */
[----:B------:R-:W-:Y:S01]  /*1a150*/  BSSY B6, `(.L_x_1591) ;  /* 0x0000016000067945 */ /* 0x000fe20003800000 */
        /* <DEDUP_REMOVED lines=21> */
.L_x_1592:
[----:B------:R-:W-:Y:S05]  /*1a2b0*/  BSYNC B6 ;  /* 0x0000000000067941 */ /* 0x000fea0003800000 */
.L_x_1591:
[----:B------:R0:W5:Y:S01]  /*1a2c0*/  LDL R8, [R1+0x18] ;  /* 0x0000180001087983 */ /* 0x0001620000100800 */
[----:B------:R-:W-:Y:S01]  /*1a2d0*/  UISETP.NE.AND UP0, UPT, UR48, URZ, UPT ;  /* 0x0000003f3000728c */ /* 0x000fe2000bf05270 */
[C---:B------:R-:W-:Y:S01]  /*1a2e0*/  R2UR UR8, R18.reuse ;  /* 0x00000000120872ca */ /* 0x040fe200000e0000 */
[----:B------:R-:W-:Y:S01]  /*1a2f0*/  ULDC.64 UR6, c[0x0][0x2d8] ;  /* 0x0000b60000067ab9 */ /* 0x000fe20000000a00 */
[----:B------:R-:W1:Y:S01]  /*1a300*/  S2R R20, SR_TID.X ;  /* 0x0000000000147919 */ /* 0x000e620000002100 */
[----:B------:R-:W-:Y:S01]  /*1a310*/  R2UR UR9, R18 ;  /* 0x00000000120972ca */ /* 0x000fe200000e0000 */
[----:B------:R-:W-:Y:S01]  /*1a320*/  UMOV UR4, UR36 ;  /* 0x0000002400047c82 */ /* 0x000fe20008000000 */
[----:B------:R-:W-:Y:S01]  /*1a330*/  PLOP3.LUT P0, PT, PT, PT, UP0, 0x80, 0x0 ;  /* 0x000000000000781c */ /* 0x000fe20003f0f008 */
[----:B------:R-:W-:Y:S01]  /*1a340*/  UMOV UR5, UR39 ;  /* 0x0000002700057c82 */ /* 0x000fe20008000000 */
[----:B------:R-:W-:Y:S01]  /*1a350*/  PLOP3.LUT P1, PT, PT, PT, UP0, 0x80, 0x0 ;  /* 0x000000000000781c */ /* 0x000fe20003f2f008 */
[----:B------:R-:W-:Y:S01]  /*1a360*/  UISETP.NE.AND UP1, UPT, UR47, URZ, UPT ;  /* 0x0000003f2f00728c */ /* 0x000fe2000bf25270 */
[----:B------:R-:W2:Y:S01]  /*1a370*/  LDC R6, c[0x0][0x448] ;  /* 0x00011200ff067b82 */ /* 0x000ea20000000800 */
[----:B------:R-:W-:-:S03]  /*1a380*/  @UP0 ULDC UR10, c[0x0][0x44c] ;  /* 0x00011300000a0ab9 */ /* 0x000fc60000000800 */
[----:B------:R-:W-:Y:S02]  /*1a390*/  UIMAD.WIDE.U32 UR4, UR8, UR6, UR4 ;  /* 0x00000006080472a5 */ /* 0x000fe4000f8e0004 */
[----:B------:R-:W-:Y:S02]  /*1a3a0*/  USHF.R.S32.HI UR6, URZ, 0x1f, UR40 ;  /* 0x0000001f3f067899 */ /* 0x000fe40008011428 */
[----:B------:R-:W-:Y:S02]  /*1a3b0*/  UIMAD UR5, UR9, UR7, UR5 ;  /* 0x00000007090572a4 */ /* 0x000fe4000f8e0205 */
[----:B------:R-:W-:Y:S01]  /*1a3c0*/  USEL UR6, UR6, URZ, !UP1 ;  /* 0x0000003f06067287 */ /* 0x000fe2000c800000 */
[----:B------:R-:W-:Y:S01]  /*1a3d0*/  ULDC.64 UR8, c[0x0][0x2e0] ;  /* 0x0000b80000087ab9 */ /* 0x000fe20000000a00 */
[----:B------:R-:W-:Y:S01]  /*1a3e0*/  USEL UR7, UR40, URZ, !UP1 ;  /* 0x0000003f28077287 */ /* 0x000fe2000c800000 */
[C---:B-1----:R-:W-:Y:S01]  /*1a3f0*/  LOP3.LUT R21, R20.reuse, 0x7f, RZ, 0xc0, !PT ;  /* 0x0000007f14157812 */ /* 0x042fe200078ec0ff */
[----:B------:R-:W-:-:S03]  /*1a400*/  IMAD.SHL.U32 R20, R20, 0x10, RZ ;  /* 0x0000001014147824 */ /* 0x000fc600078e00ff */
[----:B------:R-:W-:-:S04]  /*1a410*/  SHF.R.U32.HI R21, RZ, 0x3, R21 ;  /* 0x00000003ff157819 */ /* 0x000fc80000011615 */
[----:B------:R-:W-:-:S05]  /*1a420*/  LOP3.LUT R20, R21, 0x70, R20, 0xf8, !PT ;  /* 0x0000007015147812 */ /* 0x000fca00078ef814 */
[----:B------:R-:W-:-:S04]  /*1a430*/  IMAD.IADD R9, R20, 0x1, R19 ;  /* 0x0000000114097824 */ /* 0x000fc800078e0213 */
[----:B------:R-:W-:Y:S01]  /*1a440*/  @P0 IMAD.HI.U32 R0, R9, UR10, RZ ;  /* 0x0000000a09000c27 */ /* 0x000fe2000f8e00ff */
[----:B------:R-:W-:-:S03]  /*1a450*/  @UP0 ULDC UR10, c[0x0][0x450] ;  /* 0x00011400000a0ab9 */ /* 0x000fc60000000800 */
[----:B------:R-:W-:Y:S01]  /*1a460*/  IMAD.MOV.U32 R7, RZ, RZ, R9 ;  /* 0x000000ffff077224 */ /* 0x000fe200078e0009 */
[----:B------:R-:W-:Y:S01]  /*1a470*/  @P1 SHF.R.U32.HI R7, RZ, UR10, R0 ;  /* 0x0000000aff071c19 */ /* 0x000fe20008011600 */
[----:B------:R-:W-:-:S03]  /*1a480*/  UIMAD UR6, UR6, UR8, URZ ;  /* 0x00000008060672a4 */ /* 0x000fc6000f8e023f */
[----:B------:R-:W-:Y:S01]  /*1a490*/  SHF.R.S32.HI R0, RZ, 0x1f, R7 ;  /* 0x0000001fff007819 */ /* 0x000fe20000011407 */
[----:B------:R-:W-:Y:S02]  /*1a4a0*/  UIMAD UR6, UR7, UR9, UR6 ;  /* 0x00000009070672a4 */ /* 0x000fe4000f8e0206 */
[----:B------:R-:W-:-:S03]  /*1a4b0*/  UIMAD.WIDE.U32 UR4, UR7, UR8, UR4 ;  /* 0x00000008070472a5 */ /* 0x000fc6000f8e0004 */
[----:B------:R-:W-:Y:S01]  /*1a4c0*/  ULDC.64 UR8, c[0x0][0x2d0] ;  /* 0x0000b40000087ab9 */ /* 0x000fe20000000a00 */
[----:B------:R-:W1:Y:S01]  /*1a4d0*/  S2R R20, SR_TID.X ;  /* 0x0000000000147919 */ /* 0x000e620000002100 */
[----:B------:R-:W-:Y:S01]  /*1a4e0*/  IMAD R0, R0, UR8, RZ ;  /* 0x0000000800007c24 */ /* 0x000fe2000f8e02ff */
[----:B------:R-:W-:Y:S02]  /*1a4f0*/  UIADD3 UR6, UR5, UR6, URZ ;  /* 0x0000000605067290 */ /* 0x000fe4000fffe03f */
[----:B------:R-:W-:Y:S02]  /*1a500*/  IMAD.U32 R5, RZ, RZ, UR5 ;  /* 0x00000005ff057e24 */ /* 0x000fe4000f8e00ff */
[----:B------:R-:W-:Y:S02]  /*1a510*/  IMAD R5, R7, UR9, R0 ;  /* 0x0000000907057c24 */ /* 0x000fe4000f8e0200 */
[----:B------:R-:W-:Y:S01]  /*1a520*/  IMAD.U32 R4, RZ, RZ, UR4 ;  /* 0x00000004ff047e24 */ /* 0x000fe2000f8e00ff */
[----:B------:R-:W-:Y:S01]  /*1a530*/  ULDC.64 UR4, c[0x0][0x2c8] ;  /* 0x0000b20000047ab9 */ /* 0x000fe20000000a00 */
[----:B------:R-:W-:-:S02]  /*1a540*/  IMAD.MOV R0, RZ, RZ, -R7 ;  /* 0x000000ffff007224 */ /* 0x000fc400078e0a07 */
[----:B------:R-:W-:Y:S02]  /*1a550*/  IMAD.U32 R3, RZ, RZ, UR6 ;  /* 0x00000006ff037e24 */ /* 0x000fe4000f8e00ff */
[----:B------:R-:W-:Y:S02]  /*1a560*/  IMAD.MOV.U32 R2, RZ, RZ, R4 ;  /* 0x000000ffff027224 */ /* 0x000fe400078e0004 */
[----:B--2---:R-:W-:Y:S02]  /*1a570*/  IMAD R9, R6, R0, R9 ;  /* 0x0000000006097224 */ /* 0x004fe400078e0209 */
[----:B------:R-:W-:-:S03]  /*1a580*/  IMAD.WIDE.U32 R2, R7, UR8, R2 ;  /* 0x0000000807027c25 */ /* 0x000fc6000f8e0002 */
[----:B------:R-:W-:Y:S01]  /*1a590*/  SHF.R.S32.HI R0, RZ, 0x1f, R9 ;  /* 0x0000001fff007819 */ /* 0x000fe20000011409 */
[----:B------:R-:W-:-:S04]  /*1a5a0*/  IMAD.IADD R3, R3, 0x1, R5 ;  /* 0x0000000103037824 */ /* 0x000fc800078e0205 */
        /* <DEDUP_REMOVED lines=9> */
[----:B-1----:R-:W-:-:S04]  /*1a640*/  LOP3.LUT R20, R20, 0x7f, RZ, 0xc0, !PT ;  /* 0x0000007f14147812 */ /* 0x002fc800078ec0ff */
[----:B------:R-:W-:Y:S01]  /*1a650*/  SHF.R.U32.HI R10, RZ, 0x3, R20 ;  /* 0x00000003ff0a7819 */ /* 0x000fe20000011614 */
[----:B0-----:R-:W-:Y:S06]  /*1a660*/  BRA.DIV UR4, `(.L_x_1593) ;  /* 0x0000005604d47947 */ /* 0x001fec000b800000 */
        /* <DEDUP_REMOVED lines=47> */
[----:B------:R-:W-:-:S13]  /*1a960*/  ISETP.GE.AND P2, PT, R7, R4, PT ;  /* 0x000000040700720c */ /* 0x000fda0003f46270 */
[----:B0-----:R-:W-:Y:S02]  /*1a970*/  @!P2 IADD3 R2, P1, R29, R14, RZ ;  /* 0x0000000e1d02a210 */ /* 0x001fe40007f3e0ff */
[----:B------:R0:W2:Y:S03]  /*1a980*/  SHFL.IDX PT, R14, R0, 0x7, 0x181f ;  /* 0x00f81f00000e7f89 */ /* 0x0000a600000e0000 */
[----:B-1----:R-:W-:Y:S02]  /*1a990*/  @!P2 IMAD.X R3, RZ, RZ, R6, P1 ;  /* 0x000000ffff03a224 */ /* 0x002fe400008e0606 */
[----:B------:R0:W1:Y:S04]  /*1a9a0*/  SHFL.IDX PT, R6, R5, 0x7, 0x181f ;  /* 0x00f81f0005067f89 */ /* 0x00006800000e0000 */
[----:B------:R0:W-:Y:S02]  /*1a9b0*/  @!P2 LDGSTS.E.BYPASS.LTC128B.128 [R8+0x17400], desc[UR54][R2.64], !P0 ;  /* 0x174000000208afae */ /* 0x0001e4000c101d76 */
.L_x_1719:
[----:B------:R-:W-:-:S05]  /*1a9c0*/  VIADD R19, R19, 0x70 ;  /* 0x0000007013137836 */ /* 0x000fca0000000000 */
[----:B------:R-:W-:-:S13]  /*1a9d0*/  ISETP.GE.AND P1, PT, R19, R4, PT ;  /* 0x000000041300720c */ /* 0x000fda0003f26270 */
[----:B0-2---:R-:W-:-:S05]  /*1a9e0*/  @!P1 IADD3 R2, P2, R29, R14, RZ ;  /* 0x0000000e1d029210 */ /* 0x005fca0007f5e0ff */
[----:B-1----:R-:W-:-:S05]  /*1a9f0*/  @!P1 IMAD.X R3, RZ, RZ, R6, P2 ;  /* 0x000000ffff039224 */ /* 0x002fca00010e0606 */
[----:B------:R-:W-:Y:S01]  /*1aa00*/  @!PT LDS RZ, [RZ] ;  /* 0x00000000fffff984 */ /* 0x000fe20000000800 */
[----:B------:R-:W-:Y:S01]  /*1aa10*/  @!PT LDS RZ, [RZ] ;  /* 0x00000000fffff984 */ /* 0x000fe20000000800 */
[----:B------:R-:W-:Y:S01]  /*1aa20*/  @!PT LDS RZ, [RZ] ;  /* 0x00000000fffff984 */ /* 0x000fe20000000800 */
[----:B------:R0:W-:Y:S01]  /*1aa30*/  @!P1 LDGSTS.E.BYPASS.LTC128B.128 [R8+0x17c00], desc[UR54][R2.64], !P0 ;  /* 0x17c0000002089fae */ /* 0x0001e2000c101d76 */
[----:B------:R-:W-:Y:S01]  /*1aa40*/  PLOP3.LUT P0, PT, PT, PT, PT, 0x80, 0x0 ;  /* 0x000000000000781c */ /* 0x000fe20003f0f070 */
[----:B------:R-:W-:-:S12]  /*1aa50*/  NOP ;  /* 0x0000000000007918 */ /* 0x000fd80000000000 */
.L_x_1594:
        /* <DEDUP_REMOVED lines=18> */
.L_x_1720:
[----:B------:R-:W-:Y:S05]  /*1ab80*/  BSYNC B0 ;  /* 0x0000000000007941 */ /* 0x000fea0003800000 */
.L_x_1595:
[----:B------:R-:W-:-:S04]  /*1ab90*/  UIADD3 UR4, UR49, -0x2, URZ ;  /* 0xfffffffe31047890 */ /* 0x000fc8000fffe03f */
[----:B------:R-:W-:-:S06]  /*1aba0*/  UISETP.GE.AND UP0, UPT, UR4, UR42, UPT ;  /* 0x0000002a0400728c */ /* 0x000fcc000bf06270 */
[----:B------:R-:W-:-:S13]  /*1abb0*/  PLOP3.LUT P0, PT, PT, PT, UP0, 0x80, 0x0 ;  /* 0x000000000000781c */ /* 0x000fda0003f0f008 */
[----:B------:R-:W-:Y:S05]  /*1abc0*/  @!P0 BRA `(.L_x_1597) ;  /* 0x0000001800188947 */ /* 0x000fea0003800000 */
[----:B------:R-:W-:Y:S02]  /*1abd0*/  IMAD.MOV.U32 R22, RZ, RZ, R30 ;  /* 0x000000ffff167224 */ /* 0x000fe400078e001e */
[----:B------:R-:W-:Y:S02]  /*1abe0*/  IMAD.MOV.U32 R23, RZ, RZ, R34 ;  /* 0x000000ffff177224 */ /* 0x000fe400078e0022 */
[----:B------:R-:W-:-:S07]  /*1abf0*/  IMAD.U32 R31, RZ, RZ, UR4 ;  /* 0x00000004ff1f7e24 */ /* 0x000fce000f8e00ff */
.L_x_1617:
[----:B0-----:R-:W0:Y:S01]  /*1ac00*/  S2R R0, SR_TID.X ;  /* 0x0000000000007919 */ /* 0x001e220000002100 */
[----:B-1----:R-:W1:Y:S01]  /*1ac10*/  LDC R2, c[0x0][0x430] ;  /* 0x00010c00ff027b82 */ /* 0x002e620000000800 */
[----:B------:R-:W-:Y:S05]  /*1ac20*/  YIELD ;  /* 0x0000000000007946 */ /* 0x000fea0003800000 */
[----:B------:R-:W2:Y:S01]  /*1ac30*/  S2R R7, SR_TID.X ;  /* 0x0000000000077919 */ /* 0x000ea20000002100 */
[----:B------:R-:W-:Y:S01]  /*1ac40*/  ULDC.64 UR4, c[0x0][0x428] ;  /* 0x00010a0000047ab9 */ /* 0x000fe20000000a00 */
[----:B-1----:R-:W-:Y:S02]  /*1ac50*/  ISETP.NE.AND P0, PT, R2, 0x1, PT ;  /* 0x000000010200780c */ /* 0x002fe40003f05270 */
[----:B0-----:R-:W-:Y:S01]  /*1ac60*/  LOP3.LUT R2, R0, 0x7f, RZ, 0xc0, !PT ;  /* 0x0000007f00027812 */ /* 0x001fe200078ec0ff */
[----:B------:R-:W-:-:S03]  /*1ac70*/  IMAD.MOV.U32 R0, RZ, RZ, 0xa0 ;  /* 0x000000a0ff007424 */ /* 0x000fc600078e00ff */
[----:B------:R-:W-:Y:S01]  /*1ac80*/  SHF.R.U32.HI R6, RZ, 0x3, R2 ;  /* 0x00000003ff067819 */ /* 0x000fe20000011602 */
[----:B------:R-:W-:-:S06]  /*1ac90*/  IMAD R9, R31, R0, UR38 ;  /* 0x000000261f097e24 */ /* 0x000fcc000f8e0200 */
[----:B------:R-:W0:Y:S01]  /*1aca0*/  @P0 LDC R3, c[0x0][0x434] ;  /* 0x00010d00ff030b82 */ /* 0x000e220000000800 */
[C---:B--2---:R-:W-:Y:S01]  /*1acb0*/  IMAD.SHL.U32 R8, R7.reuse, 0x10, RZ ;  /* 0x0000001007087824 */ /* 0x044fe200078e00ff */
[----:B------:R-:W-:-:S04]  /*1acc0*/  LOP3.LUT R2, R7, 0x7f, RZ, 0xc0, !PT ;  /* 0x0000007f07027812 */ /* 0x000fc800078ec0ff */
[----:B------:R-:W-:Y:S02]  /*1acd0*/  LOP3.LUT R8, R6, 0x70, R8, 0xf8, !PT ;  /* 0x0000007006087812 */ /* 0x000fe400078ef808 */
[----:B------:R-:W1:Y:S01]  /*1ace0*/  S2R R6, SR_TID.X ;  /* 0x0000000000067919 */ /* 0x000e620000002100 */
[----:B------:R-:W2:Y:S01]  /*1acf0*/  @P0 LDC R5, c[0x0][0x438] ;  /* 0x00010e00ff050b82 */ /* 0x000ea20000000800 */
[----:B------:R-:W-:Y:S01]  /*1ad00*/  SHF.R.U32.HI R2, RZ, 0x3, R2 ;  /* 0x00000003ff027819 */ /* 0x000fe20000011602 */
[----:B------:R-:W-:-:S04]  /*1ad10*/  IMAD.IADD R10, R8, 0x1, R9 ;  /* 0x00000001080a7824 */ /* 0x000fc800078e0209 */
[----:B------:R-:W-:Y:S02]  /*1ad20*/  IMAD.MOV.U32 R0, RZ, RZ, R10 ;  /* 0x000000ffff007224 */ /* 0x000fe400078e000a */
[----:B------:R-:W3:Y:S08]  /*1ad30*/  @P0 LDC R4, c[0x0][0x434] ;  /* 0x00010d00ff040b82 */ /* 0x000ef00000000800 */
[----:B------:R-:W4:Y:S01]  /*1ad40*/  @P0 LDC R7, c[0x0][0x438] ;  /* 0x00010e00ff070b82 */ /* 0x000f220000000800 */
[----:B-1----:R-:W-:-:S05]  /*1ad50*/  IMAD.SHL.U32 R6, R6, 0x10, RZ ;  /* 0x0000001006067824 */ /* 0x002fca00078e00ff */
[----:B------:R-:W-:Y:S01]  /*1ad60*/  LOP3.LUT R6, R2, 0x70, R6, 0xf8, !PT ;  /* 0x0000007002067812 */ /* 0x000fe200078ef806 */
[----:B0-----:R-:W-:-:S03]  /*1ad70*/  @P0 IMAD.HI.U32 R2, R10, R3, RZ ;  /* 0x000000030a020227 */ /* 0x001fc600078e00ff */
[----:B------:R-:W-:Y:S01]  /*1ad80*/  LOP3.LUT R6, R6, 0x80, RZ, 0xfc, !PT ;  /* 0x0000008006067812 */ /* 0x000fe200078efcff */
[----:B------:R-:W-:Y:S01]  /*1ad90*/  IMAD R3, R35, UR4, RZ ;  /* 0x0000000423037c24 */ /* 0x000fe2000f8e02ff */
[----:B--2---:R-:W-:Y:S02]  /*1ada0*/  @P0 SHF.R.U32.HI R0, RZ, R5, R2 ;  /* 0x00000005ff000219 */ /* 0x004fe40000011602 */
[C---:B------:R-:W-:Y:S01]  /*1adb0*/  ISETP.GT.U32.AND P1, PT, R6.reuse, 0x9f, PT ;  /* 0x0000009f0600780c */ /* 0x040fe20003f24070 */
[----:B------:R-:W-:Y:S01]  /*1adc0*/  IMAD.IADD R9, R6, 0x1, R9 ;  /* 0x0000000106097824 */ /* 0x000fe200078e0209 */
[----:B------:R-:W-:Y:S01]  /*1add0*/  SHF.R.S32.HI R5, RZ, 0x1f, R0 ;  /* 0x0000001fff057819 */ /* 0x000fe20000011400 */
[----:B------:R-:W-:Y:S02]  /*1ade0*/  IMAD R8, R32, UR5, R3 ;  /* 0x0000000520087c24 */ /* 0x000fe4000f8e0203 */
[----:B---3--:R-:W-:-:S04]  /*1adf0*/  @P0 IMAD.HI.U32 R2, R9, R4, RZ ;  /* 0x0000000409020227 */ /* 0x008fc800078e00ff */
[----:B------:R-:W-:Y:S01]  /*1ae00*/  IMAD.MOV.U32 R11, RZ, RZ, R9 ;  /* 0x000000ffff0b7224 */ /* 0x000fe200078e0009 */
[----:B----4-:R-:W-:Y:S01]  /*1ae10*/  @P0 SHF.R.U32.HI R11, RZ, R7, R2 ;  /* 0x00000007ff0b0219 */ /* 0x010fe20000011602 */
[----:B------:R-:W-:-:S03]  /*1ae20*/  IMAD.MOV.U32 R4, RZ, RZ, R0 ;  /* 0x000000ffff047224 */ /* 0x000fc600078e0000 */
[--C-:B------:R-:W-:Y:S01]  /*1ae30*/  @!P1 SHF.R.S32.HI R3, RZ, 0x1f, R11.reuse ;  /* 0x0000001fff039819 */ /* 0x100fe2000001140b */
[----:B------:R-:W-:Y:S02]  /*1ae40*/  @!P1 IMAD.MOV.U32 R2, RZ, RZ, R11 ;  /* 0x000000ffff029224 */ /* 0x000fe400078e000b */
[----:B------:R-:W-:-:S04]  /*1ae50*/  IMAD.WIDE.U32 R4, R32, UR4, R4 ;  /* 0x0000000420047c25 */ /* 0x000fc8000f8e0004 */
[----:B------:R-:W-:Y:S01]  /*1ae60*/  @!P1 IMAD.WIDE.U32 R2, R32, UR4, R2 ;  /* 0x0000000420029c25 */ /* 0x000fe2000f8e0002 */
[----:B------:R-:W-:Y:S02]  /*1ae70*/  ULDC.64 UR4, c[0x0][0x418] ;  /* 0x0001060000047ab9 */ /* 0x000fe40000000a00 */
[----:B------:R-:W-:Y:S01]  /*1ae80*/  LEA R6, P0, R4, UR4, 0x2 ;  /* 0x0000000404067c11 */ /* 0x000fe2000f8010ff */
[C---:B------:R-:W-:Y:S02]  /*1ae90*/  IMAD.IADD R5, R8.reuse, 0x1, R5 ;  /* 0x0000000108057824 */ /* 0x040fe400078e0205 */
[----:B------:R-:W-:-:S03]  /*1aea0*/  @!P1 IMAD.IADD R3, R8, 0x1, R3 ;  /* 0x0000000108039824 */ /* 0x000fc600078e0203 */
[----:B------:R-:W-:Y:S01]  /*1aeb0*/  LEA.HI.X R7, R4, UR5, R5, 0x2, P0 ;  /* 0x0000000504077c11 */ /* 0x000fe200080f1405 */
[----:B------:R-:W-:Y:S01]  /*1aec0*/  IMAD.U32 R12, RZ, RZ, UR43 ;  /* 0x0000002bff0c7e24 */ /* 0x000fe2000f8e00ff */
[----:B------:R-:W-:Y:S01]  /*1aed0*/  @!P1 LEA R4, P0, R2, UR4, 0x2 ;  /* 0x0000000402049c11 */ /* 0x000fe2000f8010ff */
[----:B------:R-:W-:Y:S01]  /*1aee0*/  VIADD R30, R22, 0x1 ;  /* 0x00000001161e7836 */ /* 0x000fe20000000000 */
[----:B------:R-:W-:Y:S01]  /*1aef0*/  ULDC UR4, c[0x0][0x430] ;  /* 0x00010c0000047ab9 */ /* 0x000fe20000000800 */
[----:B------:R0:W2:Y:S01]  /*1af00*/  LDG.E R8, desc[UR54][R6.64] ;  /* 0x0000003606087981 */ /* 0x0000a2000c1e1900 */
[----:B------:R-:W-:Y:S02]  /*1af10*/  ISETP.NE.AND P2, PT, R12, 0x3, PT ;  /* 0x000000030c00780c */ /* 0x000fe40003f45270 */
[----:B------:R-:W-:Y:S01]  /*1af20*/  @!P1 LEA.HI.X R5, R2, UR5, R3, 0x2, P0 ;  /* 0x0000000502059c11 */ /* 0x000fe200080f1403 */
[----:B------:R-:W-:Y:S01]  /*1af30*/  IMAD.MOV R3, RZ, RZ, -R0 ;  /* 0x000000ffff037224 */ /* 0x000fe200078e0a00 */
[----:B------:R-:W-:Y:S01]  /*1af40*/  ISETP.NE.AND P0, PT, R30, 0x2, PT ;  /* 0x000000021e00780c */ /* 0x000fe20003f05270 */
[----:B------:R-:W-:-:S02]  /*1af50*/  IMAD.MOV R0, RZ, RZ, -R11 ;  /* 0x000000ffff007224 */ /* 0x000fc400078e0a0b */
[----:B0-----:R-:W-:Y:S01]  /*1af60*/  IMAD.MOV.U32 R7, RZ, RZ, RZ ;  /* 0x000000ffff077224 */ /* 0x001fe200078e00ff */
[----:B------:R-:W-:Y:S01]  /*1af70*/  SEL R34, RZ, 0x1, P0 ;  /* 0x00000001ff227807 */ /* 0x000fe20000000000 */
[----:B------:R-:W-:Y:S02]  /*1af80*/  IMAD R10, R3, UR4, R10 ;  /* 0x00000004030a7c24 */ /* 0x000fe4000f8e020a */
[----:B------:R-:W-:Y:S02]  /*1af90*/  IMAD R9, R0, UR4, R9 ;  /* 0x0000000400097c24 */ /* 0x000fe4000f8e0209 */
[----:B------:R0:W5:Y:S01]  /*1afa0*/  @!P1 LDG.E R7, desc[UR54][R4.64] ;  /* 0x0000003604079981 */ /* 0x000162000c1e1900 */
[C---:B------:R-:W-:Y:S01]  /*1afb0*/  ISETP.GT.AND P1, PT, R31.reuse, UR42, PT ;  /* 0x0000002a1f007c0c */ /* 0x040fe2000bf24270 */
[----:B------:R-:W-:Y:S01]  /*1afc0*/  VIADD R31, R31, 0xffffffff ;  /* 0xffffffff1f1f7836 */ /* 0x000fe20000000000 */
[----:B------:R-:W-:Y:S02]  /*1afd0*/  SEL R30, R30, RZ, P0 ;  /* 0x000000ff1e1e7207 */ /* 0x000fe40000000000 */
[----:B------:R-:W-:-:S02]  /*1afe0*/  LOP3.LUT R34, R23, R34, RZ, 0x3c, !PT ;  /* 0x0000002217227212 */ /* 0x000fc400078e3cff */
[----:B--2---:R-:W-:Y:S01]  /*1aff0*/  SHF.R.S32.HI R27, RZ, 0x1f, R8 ;  /* 0x0000001fff1b7819 */ /* 0x004fe20000011408 */
[----:B0-----:R-:W-:Y:S06]  /*1b000*/  @!P2 BRA `(.L_x_1598) ;  /* 0x000000000004a947 */ /* 0x001fec0003800000 */
[----:B------:R-:W-:Y:S01]  /*1b010*/  BPT.TRAP 0x1 ;  /* 0x000000040000795c */ /* 0x000fe20000300000 */
.L_x_1598:
[----:B------:R-:W-:Y:S01]  /*1b020*/  IMAD R0, R30, 0x8, R17 ;  /* 0x000000081e007824 */ /* 0x000fe200078e0211 */
[----:B------:R-:W-:Y:S01]  /*1b030*/  SHF.L.U32 R28, R34, 0x1f, RZ ;  /* 0x0000001f221c7819 */ /* 0x000fe200000006ff */
[----:B------:R-:W-:Y:S01]  /*1b040*/  BSSY B0, `(.L_x_1599) ;  /* 0x0000004000007945 */ /* 0x000fe20003800000 */
[----:B------:R-:W-:Y:S02]  /*1b050*/  SHF.R.S32.HI R25, RZ, 0x1f, R10 ;  /* 0x0000001fff197819 */ /* 0x000fe4000001140a */
[----:B------:R-:W0:Y:S02]  /*1b060*/  SYNCS.PHASECHK.TRANS64.TRYWAIT P0, [R0+URZ+0x22880], R28 ;  /* 0x0228801c000075a7 */ /* 0x000e24000800017f */
[----:B0-----:R-:W-:Y:S05]  /*1b070*/  @!P0 BRA `(.L_x_1600) ;  /* 0x0000005400988947 */ /* 0x001fea0003800000 */
.L_x_1721:
[----:B------:R-:W-:Y:S05]  /*1b080*/  BSYNC B0 ;  /* 0x0000000000007941 */ /* 0x000fea0003800000 */
.L_x_1599:
[----:B------:R-:W-:Y:S01]  /*1b090*/  ULDC.64 UR4, c[0x0][0x328] ;  /* 0x0000ca0000047ab9 */ /* 0x000fe20000000a00 */
[----:B------:R-:W-:Y:S01]  /*1b0a0*/  ULDC.64 UR6, c[0x0][0x338] ;  /* 0x0000ce0000067ab9 */ /* 0x000fe20000000a00 */
[----:B------:R-:W-:Y:S01]  /*1b0b0*/  IMAD R3, R25, UR4, RZ ;  /* 0x0000000419037c24 */ /* 0x000fe2000f8e02ff */
[----:B------:R-:W-:Y:S01]  /*1b0c0*/  SHF.R.S32.HI R24, RZ, 0x1f, R9 ;  /* 0x0000001fff187819 */ /* 0x000fe20000011409 */
[----:B------:R-:W1:Y:S01]  /*1b0d0*/  LDC R11, c[0x0][0x2f4] ;  /* 0x0000bd00ff0b7b82 */ /* 0x000e620000000800 */
[----:B-----5:R-:W-:Y:S01]  /*1b0e0*/  SHF.R.S32.HI R26, RZ, 0x1f, R7 ;  /* 0x0000001fff1a7819 */ /* 0x020fe20000011407 */
[C---:B------:R-:W-:Y:S02]  /*1b0f0*/  IMAD R4, R10.reuse, UR5, R3 ;  /* 0x000000050a047c24 */ /* 0x040fe4000f8e0203 */
[----:B------:R-:W-:-:S04]  /*1b100*/  IMAD.WIDE.U32 R2, R10, UR4, RZ ;  /* 0x000000040a027c25 */ /* 0x000fc8000f8e00ff */
[----:B------:R-:W-:Y:S02]  /*1b110*/  IMAD.IADD R3, R3, 0x1, R4 ;  /* 0x0000000103037824 */ /* 0x000fe400078e0204 */
[----:B------:R-:W-:Y:S02]  /*1b120*/  IMAD R4, R27, UR6, RZ ;  /* 0x000000061b047c24 */ /* 0x000fe4000f8e02ff */
[----:B------:R-:W-:-:S04]  /*1b130*/  IMAD.WIDE.U32 R2, R8, UR6, R2 ;  /* 0x0000000608027c25 */ /* 0x000fc8000f8e0002 */
[----:B------:R-:W-:Y:S02]  /*1b140*/  IMAD R4, R8, UR7, R4 ;  /* 0x0000000708047c24 */ /* 0x000fe4000f8e0204 */
[----:B------:R-:W-:Y:S02]  /*1b150*/  IMAD R6, R24, UR4, RZ ;  /* 0x0000000418067c24 */ /* 0x000fe4000f8e02ff */
[----:B------:R-:W-:Y:S02]  /*1b160*/  IMAD.IADD R5, R3, 0x1, R4 ;  /* 0x0000000103057824 */ /* 0x000fe400078e0204 */
[----:B------:R-:W-:Y:S02]  /*1b170*/  IMAD.MOV.U32 R4, RZ, RZ, R2 ;  /* 0x000000ffff047224 */ /* 0x000fe400078e0002 */
[----:B------:R-:W-:Y:S01]  /*1b180*/  IMAD R6, R9, UR5, R6 ;  /* 0x0000000509067c24 */ /* 0x000fe2000f8e0206 */
[----:B-1----:R-:W-:Y:S01]  /*1b190*/  ISETP.GE.AND P2, PT, R29, R11, PT ;  /* 0x0000000b1d00720c */ /* 0x002fe20003f46270 */
        /* <DEDUP_REMOVED lines=13> */
[----:B------:R-:W-:Y:S01]  /*1b270*/  IADD3.X R4, R20, UR7, R5, P0, !PT ;  /* 0x0000000714047c10 */ /* 0x000fe200087fe405 */
[----:B------:R-:W-:Y:S01]  /*1b280*/  IMAD R6, R30, 0x5000, R37 ;  /* 0x000050001e067824 */ /* 0x000fe200078e0225 */
[----:B------:R-:W-:-:S04]  /*1b290*/  IADD3 R19, P0, R2, UR6, RZ ;  /* 0x0000000602137c10 */ /* 0x000fc8000ff1e0ff */
[----:B------:R-:W-:Y:S01]  /*1b2a0*/  IADD3.X R20, R20, UR7, R3, P0, !PT ;  /* 0x0000000714147c10 */ /* 0x000fe200087fe403 */
[----:B------:R-:W-:Y:S08]  /*1b2b0*/  BRA.DIV UR4, `(.L_x_1601) ;  /* 0x00000056041c7947 */ /* 0x000ff0000b800000 */
        /* <DEDUP_REMOVED lines=48> */
.L_x_1743:
        /* <DEDUP_REMOVED lines=8> */
.L_x_1602:
        /* <DEDUP_REMOVED lines=11> */
.L_x_1603:
[----:B------:R1:W-:Y:S01]  /*1b6f0*/  SYNCS.ARRIVE.TRANS64.A1T0 RZ, [R0+URZ+0x22870], RZ ;  /* 0x022870ff00ff79a7 */ /* 0x0003e2000810003f */
[----:B------:R-:W-:Y:S05]  /*1b700*/  @!P3 BRA `(.L_x_1604) ;  /* 0x000000000004b947 */ /* 0x000fea0003800000 */
[----:B------:R-:W-:Y:S01]  /*1b710*/  BPT.TRAP 0x1 ;  /* 0x000000040000795c */ /* 0x000fe20000300000 */
.L_x_1604:
[----:B------:R-:W2:Y:S01]  /*1b720*/  SYNCS.PHASECHK.TRANS64.TRYWAIT P0, [R0+URZ+0x22840], R28 ;  /* 0x0228401c000075a7 */ /* 0x000ea2000800017f */
[----:B------:R-:W-:Y:S04]  /*1b730*/  BSSY B0, `(.L_x_1605) ;  /* 0x0000002000007945 */ /* 0x000fe80003800000 */
[----:B--2---:R-:W-:Y:S05]  /*1b740*/  @!P0 BRA `(.L_x_1606) ;  /* 0x0000005800b08947 */ /* 0x004fea0003800000 */
.L_x_1744:
[----:B------:R-:W-:Y:S05]  /*1b750*/  BSYNC B0 ;  /* 0x0000000000007941 */ /* 0x000fea0003800000 */
.L_x_1605:
        /* <DEDUP_REMOVED lines=8> */
[----:B------:R-:W-:Y:S02]  /*1b7e0*/  IMAD R10, R27, UR6, RZ ;  /* 0x000000061b0a7c24 */ /* 0x000fe4000f8e02ff */
[----:B------:R-:W-:-:S04]  /*1b7f0*/  IMAD.WIDE.U32 R4, R8, UR6, R2 ;  /* 0x0000000608047c25 */ /* 0x000fc8000f8e0002 */
[C---:B------:R-:W-:Y:S02]  /*1b800*/  IMAD R24, R9.reuse, UR5, R24 ;  /* 0x0000000509187c24 */ /* 0x040fe4000f8e0218 */
[----:B------:R-:W-:Y:S01]  /*1b810*/  IMAD.WIDE.U32 R2, R9, UR4, RZ ;  /* 0x0000000409027c25 */ /* 0x000fe2000f8e00ff */
[----:B------:R-:W-:-:S03]  /*1b820*/  ULDC.64 UR4, c[0x0][0x308] ;  /* 0x0000c20000047ab9 */ /* 0x000fc60000000a00 */
[----:B------:R-:W-:Y:S01]  /*1b830*/  IMAD R10, R8, UR7, R10 ;  /* 0x00000007080a7c24 */ /* 0x000fe2000f8e020a */
[----:B---3--:R-:W-:Y:S01]  /*1b840*/  ISETP.GE.AND P2, PT, R29, R11, PT ;  /* 0x0000000b1d00720c */ /* 0x008fe20003f46270 */
[----:B------:R-:W-:Y:S02]  /*1b850*/  IMAD.IADD R3, R3, 0x1, R24 ;  /* 0x0000000103037824 */ /* 0x000fe400078e0218 */
[----:B------:R-:W-:Y:S02]  /*1b860*/  IMAD R8, R26, UR6, RZ ;  /* 0x000000061a087c24 */ /* 0x000fe4000f8e02ff */
[----:B------:R-:W-:Y:S02]  /*1b870*/  IMAD.IADD R5, R5, 0x1, R10 ;  /* 0x0000000105057824 */ /* 0x000fe400078e020a */
[C---:B------:R-:W-:Y:S02]  /*1b880*/  IMAD R8, R7.reuse, UR7, R8 ;  /* 0x0000000707087c24 */ /* 0x040fe4000f8e0208 */
[----:B------:R-:W-:Y:S01]  /*1b890*/  IMAD.WIDE.U32 R2, R7, UR6, R2 ;  /* 0x0000000607027c25 */ /* 0x000fe2000f8e0002 */
[----:B------:R-:W-:-:S03]  /*1b8a0*/  ULDC.64 UR6, c[0x0][0x2e8] ;  /* 0x0000ba0000067ab9 */ /* 0x000fc60000000a00 */
        /* <DEDUP_REMOVED lines=13> */
[----:B------:R-:W1:Y:S04]  /*1b980*/  SHFL.IDX PT, R10, R5, 0x1, 0x181f ;  /* 0x00381f00050a7f89 */ /* 0x000e6800000e0000 */
[----:B------:R-:W2:Y:S04]  /*1b990*/  SHFL.IDX PT, R12, R4, 0x2, 0x181f ;  /* 0x00581f00040c7f89 */ /* 0x000ea800000e0000 */
[----:B------:R-:W2:Y:S01]  /*1b9a0*/  SHFL.IDX PT, R9, R5, 0x2, 0x181f ;  /* 0x00581f0005097f89 */ /* 0x000ea200000e0000 */
[----:B---3--:R-:W-:-:S03]  /*1b9b0*/  IADD3 R2, P0, R29, R14, RZ ;  /* 0x0000000e1d027210 */ /* 0x008fc60007f1e0ff */
[----:B------:R-:W-:Y:S02]  /*1b9c0*/  SHFL.IDX PT, R13, R4, 0x4, 0x181f ;  /* 0x00981f00040d7f89 */ /* 0x000fe400000e0000 */
[----:B----4-:R-:W-:Y:S02]  /*1b9d0*/  IMAD.X R3, RZ, RZ, R3, P0 ;  /* 0x000000ffff037224 */ /* 0x010fe400000e0603 */
[----:B0-----:R-:W-:Y:S04]  /*1b9e0*/  SHFL.IDX PT, R19, R5, 0x5, 0x181f ;  /* 0x00b81f0005137f89 */ /* 0x001fe800000e0000 */
[----:B------:R5:W-:Y:S04]  /*1b9f0*/  LDGSTS.E.BYPASS.LTC128B.128 [R6+0x18400], desc[UR54][R2.64], !P2 ;  /* 0x1840000002067fae */ /* 0x000be8000d101d76 */
[----:B------:R-:W-:Y:S04]  /*1ba00*/  SHFL.IDX PT, R20, R4, 0x6, 0x181f ;  /* 0x00d81f0004147f89 */ /* 0x000fe800000e0000 */
[----:B------:R-:W-:Y:S01]  /*1ba10*/  SHFL.IDX PT, R14, R7, 0x1, 0x181f ;  /* 0x00381f00070e7f89 */ /* 0x000fe200000e0000 */
[----:B-----5:R-:W-:-:S03]  /*1ba20*/  IADD3 R2, P0, R29, R11, RZ ;  /* 0x0000000b1d027210 */ /* 0x020fc60007f1e0ff */
[----:B------:R-:W0:Y:S02]  /*1ba30*/  SHFL.IDX PT, R11, R4, 0x3, 0x181f ;  /* 0x00781f00040b7f89 */ /* 0x000e2400000e0000 */
[----:B-1----:R-:W-:Y:S02]  /*1ba40*/  IMAD.X R3, RZ, RZ, R10, P0 ;  /* 0x000000ffff037224 */ /* 0x002fe400000e060a */
[----:B------:R-:W1:Y:S04]  /*1ba50*/  SHFL.IDX PT, R10, R5, 0x3, 0x181f ;  /* 0x00781f00050a7f89 */ /* 0x000e6800000e0000 */
[----:B------:R2:W-:Y:S02]  /*1ba60*/  LDGSTS.E.BYPASS.LTC128B.128 [R6+0x18c00], desc[UR54][R2.64], !P2 ;  /* 0x18c0000002067fae */ /* 0x0005e4000d101d76 */
[----:B--2---:R-:W-:-:S02]  /*1ba70*/  IADD3 R2, P0, R29, R12, RZ ;  /* 0x0000000c1d027210 */ /* 0x004fc40007f1e0ff */
[----:B------:R-:W-:Y:S03]  /*1ba80*/  SHFL.IDX PT, R12, R4, 0x5, 0x181f ;  /* 0x00b81f00040c7f89 */ /* 0x000fe600000e0000 */
[----:B------:R-:W-:Y:S02]  /*1ba90*/  IMAD.X R3, RZ, RZ, R9, P0 ;  /* 0x000000ffff037224 */ /* 0x000fe400000e0609 */
[----:B------:R-:W2:Y:S04]  /*1baa0*/  SHFL.IDX PT, R9, R5, 0x4, 0x181f ;  /* 0x00981f0005097f89 */ /* 0x000ea800000e0000 */
[----:B------:R0:W-:Y:S02]  /*1bab0*/  LDGSTS.E.BYPASS.LTC128B.128 [R6+0x19400], desc[UR54][R2.64], !P2 ;  /* 0x1940000002067fae */ /* 0x0001e4000d101d76 */
[----:B0-----:R-:W-:-:S02]  /*1bac0*/  IADD3 R2, P0, R29, R11, RZ ;  /* 0x0000000b1d027210 */ /* 0x001fc40007f1e0ff */
[----:B------:R-:W-:Y:S03]  /*1bad0*/  SHFL.IDX PT, R11, R4, 0x7, 0x181f ;  /* 0x00f81f00040b7f89 */ /* 0x000fe600000e0000 */
[----:B-1----:R-:W-:Y:S01]  /*1bae0*/  IMAD.X R3, RZ, RZ, R10, P0 ;  /* 0x000000ffff037224 */ /* 0x002fe200000e060a */
[----:B------:R-:W-:Y:S04]  /*1baf0*/  SHFL.IDX PT, R4, R8, RZ, 0x181f ;  /* 0x00181fff08047589 */ /* 0x000fe800000e0000 */
[----:B------:R0:W-:Y:S04]  /*1bb00*/  LDGSTS.E.BYPASS.LTC128B.128 [R6+0x19c00], desc[UR54][R2.64], !P2 ;  /* 0x19c0000002067fae */ /* 0x0001e8000d101d76 */
[----:B------:R-:W1:Y:S04]  /*1bb10*/  SHFL.IDX PT, R10, R5, 0x6, 0x181f ;  /* 0x00d81f00050a7f89 */ /* 0x000e6800000e0000 */
[----:B------:R-:W-:Y:S01]  /*1bb20*/  SHFL.IDX PT, R8, R8, 0x1, 0x181f ;  /* 0x00381f0008087f89 */ /* 0x000fe200000e0000 */
[----:B0-----:R-:W-:-:S05]  /*1bb30*/  IADD3 R2, P0, R29, R13, RZ ;  /* 0x0000000d1d027210 */ /* 0x001fca0007f1e0ff */
[----:B--2---:R-:W-:Y:S02]  /*1bb40*/  IMAD.X R3, RZ, RZ, R9, P0 ;  /* 0x000000ffff037224 */ /* 0x004fe400000e0609 */
[----:B------:R-:W0:Y:S04]  /*1bb50*/  SHFL.IDX PT, R9, R5, 0x7, 0x181f ;  /* 0x00f81f0005097f89 */ /* 0x000e2800000e0000 */
[----:B------:R2:W-:Y:S04]  /*1bb60*/  LDGSTS.E.BYPASS.LTC128B.128 [R6+0x1a400], desc[UR54][R2.64], !P2 ;  /* 0x1a40000002067fae */ /* 0x0005e8000d101d76 */
[----:B------:R-:W3:Y:S01]  /*1bb70*/  SHFL.IDX PT, R5, R7, RZ, 0x181f ;  /* 0x00181fff07057589 */ /* 0x000ee200000e0000 */
[----:B--2---:R-:W-:-:S05]  /*1bb80*/  IADD3 R2, P0, R29, R12, RZ ;  /* 0x0000000c1d027210 */ /* 0x004fca0007f1e0ff */
[----:B------:R-:W-:-:S05]  /*1bb90*/  IMAD.X R3, RZ, RZ, R19, P0 ;  /* 0x000000ffff037224 */ /* 0x000fca00000e0613 */
[----:B------:R2:W-:Y:S02]  /*1bba0*/  LDGSTS.E.BYPASS.LTC128B.128 [R6+0x1ac00], desc[UR54][R2.64], !P2 ;  /* 0x1ac0000002067fae */ /* 0x0005e4000d101d76 */
[----:B--2---:R-:W-:-:S05]  /*1bbb0*/  IADD3 R2, P0, R29, R20, RZ ;  /* 0x000000141d027210 */ /* 0x004fca0007f1e0ff */
[----:B-1----:R-:W-:-:S05]  /*1bbc0*/  IMAD.X R3, RZ, RZ, R10, P0 ;  /* 0x000000ffff037224 */ /* 0x002fca00000e060a */
[----:B------:R1:W-:Y:S02]  /*1bbd0*/  LDGSTS.E.BYPASS.LTC128B.128 [R6+0x1b400], desc[UR54][R2.64], !P2 ;  /* 0x1b40000002067fae */ /* 0x0003e4000d101d76 */
[----:B-1----:R-:W-:-:S05]  /*1bbe0*/  IADD3 R2, P0, R29, R11, RZ ;  /* 0x0000000b1d027210 */ /* 0x002fca0007f1e0ff */
[----:B0-----:R-:W-:-:S05]  /*1bbf0*/  IMAD.X R3, RZ, RZ, R9, P0 ;  /* 0x000000ffff037224 */ /* 0x001fca00000e0609 */
[----:B------:R3:W-:Y:S02]  /*1bc00*/  LDGSTS.E.BYPASS.LTC128B.128 [R6+0x1bc00], desc[UR54][R2.64], !P2 ;  /* 0x1bc0000002067fae */ /* 0x0007e4000d101d76 */
[----:B---3--:R-:W-:-:S05]  /*1bc10*/  IADD3 R2, P0, R29, R5, RZ ;  /* 0x000000051d027210 */ /* 0x008fca0007f1e0ff */
[----:B------:R-:W-:-:S05]  /*1bc20*/  IMAD.X R3, RZ, RZ, R4, P0 ;  /* 0x000000ffff037224 */ /* 0x000fca00000e0604 */
[----:B------:R0:W-:Y:S03]  /*1bc30*/  LDGSTS.E.BYPASS.LTC128B.128 [R6+0x1c400], desc[UR54][R2.64], !P2 ;  /* 0x1c40000002067fae */ /* 0x0001e6000d101d76 */
.L_x_1766:
        /* <DEDUP_REMOVED lines=8> */
.L_x_1608:
        /* <DEDUP_REMOVED lines=11> */
.L_x_1609:
[----:B------:R0:W-:Y:S02]  /*1bd70*/  SYNCS.ARRIVE.TRANS64.A1T0 RZ, [R0+URZ+0x22830], RZ ;  /* 0x022830ff00ff79a7 */ /* 0x0001e4000810003f */
[----:B0-----:R-:W-:-:S05]  /*1bd80*/  IMAD.U32 R0, RZ, RZ, UR45 ;  /* 0x0000002dff007e24 */ /* 0x001fca000f8e00ff */
[----:B------:R-:W-:-:S13]  /*1bd90*/  ISETP.NE.AND P0, PT, R0, 0x3, PT ;  /* 0x000000030000780c */ /* 0x000fda0003f05270 */
[----:B------:R-:W-:Y:S05]  /*1bda0*/  @!P0 BRA `(.L_x_1610) ;  /* 0x0000000000048947 */ /* 0x000fea0003800000 */
[----:B------:R-:W-:Y:S01]  /*1bdb0*/  BPT.TRAP 0x1 ;  /* 0x000000040000795c */ /* 0x000fe20000300000 */
.L_x_1610:
[----:B------:R-:W-:Y:S01]  /*1bdc0*/  LOP3.LUT R0, R23, 0x1, RZ, 0x3c, !PT ;  /* 0x0000000117007812 */ /* 0x000fe200078e3cff */
[----:B------:R-:W-:Y:S01]  /*1bdd0*/  IMAD R19, R22, 0x8, R17 ;  /* 0x0000000816137824 */ /* 0x000fe200078e0211 */
[----:B------:R-:W-:Y:S02]  /*1bde0*/  BSSY B0, `(.L_x_1611) ;  /* 0x0000004000007945 */ /* 0x000fe40003800000 */
[----:B------:R-:W-:-:S04]  /*1bdf0*/  SHF.L.U32 R0, R0, 0x1f, RZ ;  /* 0x0000001f00007819 */ /* 0x000fc800000006ff */
[----:B------:R-:W0:Y:S02]  /*1be00*/  SYNCS.PHASECHK.TRANS64.TRYWAIT P2, [R19+URZ+0x22870], R0 ;  /* 0x02287000130075a7 */ /* 0x000e24000804017f */
[----:B0-----:R-:W-:Y:S05]  /*1be10*/  @!P2 BRA `(.L_x_1612) ;  /* 0x0000005c00c4a947 */ /* 0x001fea0003800000 */
.L_x_1767:
[----:B------:R-:W-:Y:S05]  /*1be20*/  BSYNC B0 ;  /* 0x0000000000007941 */ /* 0x000fea0003800000 */
.L_x_1611:
[----:B------:R-:W-:-:S05]  /*1be30*/  IMAD.U32 R2, RZ, RZ, UR43 ;  /* 0x0000002bff027e24 */ /* 0x000fca000f8e00ff */
[----:B------:R-:W-:-:S13]  /*1be40*/  ISETP.NE.AND P2, PT, R2, 0x3, PT ;  /* 0x000000030200780c */ /* 0x000fda0003f45270 */
[----:B------:R-:W-:Y:S05]  /*1be50*/  @!P2 BRA `(.L_x_1613) ;  /* 0x000000000004a947 */ /* 0x000fea0003800000 */
[----:B------:R-:W-:Y:S01]  /*1be60*/  BPT.TRAP 0x1 ;  /* 0x000000040000795c */ /* 0x000fe20000300000 */
.L_x_1613:
[----:B------:R-:W-:Y:S01]  /*1be70*/  SHF.L.U32 R2, R23, 0x1f, RZ ;  /* 0x0000001f17027819 */ /* 0x000fe200000006ff */
[----:B0-----:R-:W-:-:S03]  /*1be80*/  IMAD R0, R22, 0x5000, RZ ;  /* 0x0000500016007824 */ /* 0x001fc600078e02ff */
[----:B------:R-:W0:Y:S02]  /*1be90*/  SYNCS.PHASECHK.TRANS64.TRYWAIT P2, [R19+URZ+0x22860], R2 ;  /* 0x02286002130075a7 */ /* 0x000e24000804017f */
[----:B0-----:R-:W-:Y:S05]  /*1bea0*/  @!P2 BRA `(.L_x_1614) ;  /* 0x0000005c00b4a947 */ /* 0x001fea0003800000 */
.L_x_1768:
        /* <DEDUP_REMOVED lines=78> */
.L_x_1615:
[----:B-1----:R1:W-:Y:S01]  /*1c390*/  SYNCS.ARRIVE.TRANS64.A1T0 RZ, [R19+URZ+0x22850], RZ ;  /* 0x022850ff13ff79a7 */ /* 0x0023e2000810003f */
[----:B------:R-:W-:Y:S06]  /*1c3a0*/  BAR.SYNC.DEFER_BLOCKING 0x2, 0x80 ;  /* 0x0082000000007b1d */ /* 0x000fec0000010000 */
[----:B------:R-:W-:Y:S05]  /*1c3b0*/  @!P0 BRA `(.L_x_1616) ;  /* 0x0000000000048947 */ /* 0x000fea0003800000 */
[----:B------:R-:W-:Y:S01]  /*1c3c0*/  BPT.TRAP 0x1 ;  /* 0x000000040000795c */ /* 0x000fe20000300000 */
.L_x_1616:
[----:B-1----:R-:W-:Y:S02]  /*1c3d0*/  VIADD R19, R19, 0x22880 ;  /* 0x0002288013137836 */ /* 0x002fe40000000000 */
[----:B0-----:R-:W-:Y:S02]  /*1c3e0*/  IMAD.MOV.U32 R22, RZ, RZ, R30 ;  /* 0x000000ffff167224 */ /* 0x001fe400078e001e */
[----:B------:R-:W-:Y:S01]  /*1c3f0*/  IMAD.MOV.U32 R23, RZ, RZ, R34 ;  /* 0x000000ffff177224 */ /* 0x000fe200078e0022 */
[----:B------:R-:W-:-:S04]  /*1c400*/  PRMT R19, R36, 0x654, R19 ;  /* 0x0000065424137816 */ /* 0x000fc80000000013 */
[----:B------:R1:W-:Y:S01]  /*1c410*/  SYNCS.ARRIVE.TRANS64.RED.A1T0 RZ, [R19+URZ], RZ ;  /* 0x000000ff13ff79a7 */ /* 0x0003e2000810043f */
[----:B------:R-:W-:Y:S05]  /*1c420*/  @P1 BRA `(.L_x_1617) ;  /* 0xffffffe400f41947 */ /* 0x000fea000383ffff */
.L_x_1597:
        /* <DEDUP_REMOVED lines=20> */
.L_x_1619:
[----:B------:R-:W-:Y:S05]  /*1c570*/  BSYNC B0 ;  /* 0x0000000000007941 */ /* 0x000fea0003800000 */
.L_x_1618:
[----:B------:R-:W-:Y:S05]  /*1c580*/  @!P0 BRA `(.L_x_1620) ;  /* 0x0000000000048947 */ /* 0x000fea0003800000 */
[----:B------:R-:W-:Y:S01]  /*1c590*/  BPT.TRAP 0x1 ;  /* 0x000000040000795c */ /* 0x000fe20000300000 */
.L_x_1620:
[----:B------:R-:W-:Y:S01]  /*1c5a0*/  LOP3.LUT R3, R34, 0x1, RZ, 0x3c, !PT ;  /* 0x0000000122037812 */ /* 0x000fe200078e3cff */
[----:B------:R-:W-:Y:S01]  /*1c5b0*/  IMAD R18, R30, 0x8, R17 ;  /* 0x000000081e127824 */ /* 0x000fe200078e0211 */
[----:B------:R-:W-:Y:S02]  /*1c5c0*/  BSSY B0, `(.L_x_1621) ;  /* 0x0000004000007945 */ /* 0x000fe40003800000 */
[----:B------:R-:W-:-:S04]  /*1c5d0*/  SHF.L.U32 R3, R3, 0x1f, RZ ;  /* 0x0000001f03037819 */ /* 0x000fc800000006ff */
[----:B------:R-:W2:Y:S02]  /*1c5e0*/  SYNCS.PHASECHK.TRANS64.TRYWAIT P1, [R18+URZ+0x22870], R3 ;  /* 0x02287003120075a7 */ /* 0x000ea4000802017f */
[----:B--2---:R-:W-:Y:S05]  /*1c5f0*/  @!P1 BRA `(.L_x_1622) ;  /* 0x0000005400f49947 */ /* 0x004fea0003800000 */
.L_x_1769:
[----:B------:R-:W-:Y:S05]  /*1c600*/  BSYNC B0 ;  /* 0x0000000000007941 */ /* 0x000fea0003800000 */
.L_x_1621:
[----:B0-----:R-:W-:-:S05]  /*1c610*/  IMAD.U32 R0, RZ, RZ, UR43 ;  /* 0x0000002bff007e24 */ /* 0x001fca000f8e00ff */
[----:B------:R-:W-:-:S13]  /*1c620*/  ISETP.NE.AND P1, PT, R0, 0x3, PT ;  /* 0x000000030000780c */ /* 0x000fda0003f25270 */
[----:B------:R-:W-:Y:S05]  /*1c630*/  @!P1 BRA `(.L_x_1623) ;  /* 0x0000000000049947 */ /* 0x000fea0003800000 */
[----:B------:R-:W-:Y:S01]  /*1c640*/  BPT.TRAP 0x1 ;  /* 0x000000040000795c */ /* 0x000fe20000300000 */
.L_x_1623:
[----:B--2---:R-:W-:Y:S01]  /*1c650*/  SHF.L.U32 R3, R34, 0x1f, RZ ;  /* 0x0000001f22037819 */ /* 0x004fe200000006ff */
[----:B------:R-:W-:-:S03]  /*1c660*/  IMAD R0, R30, 0x5000, RZ ;  /* 0x000050001e007824 */ /* 0x000fc600078e02ff */
[----:B------:R-:W0:Y:S02]  /*1c670*/  SYNCS.PHASECHK.TRANS64.TRYWAIT P1, [R18+URZ+0x22860], R3 ;  /* 0x02286003120075a7 */ /* 0x000e24000802017f */
[----:B0-----:R-:W-:Y:S05]  /*1c680*/  @!P1 BRA `(.L_x_1624) ;  /* 0x0000005400e49947 */ /* 0x001fea0003800000 */
.L_x_1770:
[----:B------:R-:W2:Y:S04]  /*1c690*/  LDL R2, [R1+0x10] ;  /* 0x0000100001027983 */ /* 0x000ea80000100800 */
[----:B------:R-:W0:Y:S04]  /*1c6a0*/  LDL R4, [R1+0x14] ;  /* 0x0000140001047983 */ /* 0x000e280000100800 */
[----:B-1----:R-:W3:Y:S01]  /*1c6b0*/  LDL R19, [R1+0xc] ;  /* 0x00000c0001137983 */ /* 0x002ee20000100800 */
[----:B------:R-:W-:Y:S05]  /*1c6c0*/  WARPSYNC.ALL ;  /* 0x0000000000007948 */ /* 0x000fea0003800000 */
[----:B--2---:R-:W-:-:S05]  /*1c6d0*/  LOP3.LUT R2, R0, R2, RZ, 0xfc, !PT ;  /* 0x0000000200027212 */ /* 0x004fca00078efcff */
[C---:B------:R-:W-:Y:S01]  /*1c6e0*/  IMAD.IADD R2, R17.reuse, 0x1, R2 ;  /* 0x0000000111027824 */ /* 0x040fe200078e0202 */
[----:B---3--:R-:W-:-:S03]  /*1c6f0*/  IADD3 R0, R17, R0, R19 ;  /* 0x0000000011007210 */ /* 0x008fc60007ffe013 */
[----:B0-----:R-:W-:Y:S01]  /*1c700*/  IMAD.IADD R3, R4, 0x1, R2 ;  /* 0x0000000104037824 */ /* 0x001fe200078e0202 */
        /* <DEDUP_REMOVED lines=70> */
.L_x_1625:
[----:B-1----:R1:W-:Y:S01]  /*1cb70*/  SYNCS.ARRIVE.TRANS64.A1T0 RZ, [R18+URZ+0x22850], RZ ;  /* 0x022850ff12ff79a7 */ /* 0x0023e2000810003f */
[----:B------:R-:W-:Y:S06]  /*1cb80*/  BAR.SYNC.DEFER_BLOCKING 0x2, 0x80 ;  /* 0x0082000000007b1d */ /* 0x000fec0000010000 */
[----:B------:R-:W-:Y:S05]  /*1cb90*/  @!P0 BRA `(.L_x_1626) ;  /* 0x0000000000048947 */ /* 0x000fea0003800000 */
[----:B------:R-:W-:Y:S01]  /*1cba0*/  BPT.TRAP 0x1 ;  /* 0x000000040000795c */ /* 0x000fe20000300000 */
.L_x_1626:
[----:B------:R-:W-:Y:S02]  /*1cbb0*/  VIADD R3, R18, 0x22880 ;  /* 0x0002288012037836 */ /* 0x000fe40000000000 */
[----:B------:R-:W-:-:S03]  /*1cbc0*/  VIADD R30, R30, 0x1 ;  /* 0x000000011e1e7836 */ /* 0x000fc60000000000 */
[----:B------:R-:W-:Y:S02]  /*1cbd0*/  PRMT R3, R36, 0x654, R3 ;  /* 0x0000065424037816 */ /* 0x000fe40000000003 */
[C---:B------:R-:W-:Y:S02]  /*1cbe0*/  ISETP.NE.AND P0, PT, R30.reuse, 0x2, PT ;  /* 0x000000021e00780c */ /* 0x040fe40003f05270 */
[----:B------:R2:W-:Y:S02]  /*1cbf0*/  SYNCS.ARRIVE.TRANS64.RED.A1T0 RZ, [R3+URZ], RZ ;  /* 0x000000ff03ff79a7 */ /* 0x0005e4000810043f */
[----:B------:R-:W-:Y:S02]  /*1cc00*/  SEL R30, R30, RZ, P0 ;  /* 0x000000ff1e1e7207 */ /* 0x000fe40000000000 */
[----:B--2---:R-:W-:-:S04]  /*1cc10*/  SEL R3, RZ, 0x1, P0 ;  /* 0x00000001ff037807 */ /* 0x004fc80000000000 */
[----:B------:R-:W-:-:S07]  /*1cc20*/  LOP3.LUT R34, R34, R3, RZ, 0x3c, !PT ;  /* 0x0000000322227212 */ /* 0x000fce00078e3cff */
.L_x_1569:
[----:B------:R-:W-:Y:S05]  /*1cc30*/  BSYNC B7 ;  /* 0x0000000000077941 */ /* 0x000fea0003800000 */
.L_x_1567:
[----:B------:R-:W-:-:S13]  /*1cc40*/  LOP3.LUT P0, RZ, R16, 0x400, RZ, 0xc0, !PT ;  /* 0x0000040010ff7812 */ /* 0x000fda000780c0ff */
[----:B------:R-:W-:Y:S05]  /*1cc50*/  @!P0 BRA `(.L_x_1627) ;  /* 0x0000000000308947 */ /* 0x000fea0003800000 */
[----:B------:R-:W3:Y:S08]  /*1cc60*/  S2UR UR4, SR_CgaCtaId ;  /* 0x00000000000479c3 */ /* 0x000ef00000008800 */
[----:B------:R-:W-:Y:S01]  /*1cc70*/  BAR.SYNC.DEFER_BLOCKING 0x5, 0x180 ;  /* 0x0146000000007b1d */ /* 0x000fe20000010000 */
[----:B------:R-:W-:Y:S01]  /*1cc80*/  MOV R17, 0x400 ;  /* 0x0000040000117802 */ /* 0x000fe20000000f00 */
[----:B---3--:R-:W-:-:S05]  /*1cc90*/  IMAD.U32 R36, RZ, RZ, UR4 ;  /* 0x00000004ff247e24 */ /* 0x008fca000f8e00ff */
[----:B------:R-:W-:-:S05]  /*1cca0*/  LEA R17, R36, R17, 0x18 ;  /* 0x0000001124117211 */ /* 0x000fca00078ec0ff */
[----:B------:R-:W3:Y:S04]  /*1ccb0*/  LDS.128 R4, [R17+0x228d0] ;  /* 0x0228d00011047984 */ /* 0x000ee80000000c00 */
[----:B---3--:R3:W-:Y:S01]  /*1ccc0*/  STL.64 [R1], R4 ;  /* 0x0000000401007387 */ /* 0x0087e20000100a00 */
[----:B0-2---:R-:W-:-:S03]  /*1ccd0*/  IMAD.MOV.U32 R0, RZ, RZ, R7 ;  /* 0x000000ffff007224 */ /* 0x005fc600078e0007 */
[----:B------:R3:W-:Y:S02]  /*1cce0*/  STL [R1+0x8], R6 ;  /* 0x0000080601007387 */ /* 0x0007e40000100800 */
[----:B------:R-:W-:Y:S01]  /*1ccf0*/  R2UR UR40, R0 ;  /* 0x00000000002872ca */ /* 0x000fe200000e0000 */
[----:B------:R-:W-:Y:S06]  /*1cd00*/  BAR.ARV 0x4, 0x180 ;  /* 0x0106000000007b1d */ /* 0x000fec0000002000 */
[----:B------:R-:W-:Y:S08]  /*1cd10*/  BRA `(.L_x_1628) ;  /* 0x0000000c00e87947 */ /* 0x000ff00003800000 */
.L_x_1627:
[----:B0-2---:R-:W2:Y:S01]  /*1cd20*/  LDL.LU R0, [R1] ;  /* 0x0000000001007983 */ /* 0x005ea20000300800 */
[----:B------:R-:W-:Y:S01]  /*1cd30*/  ULDC UR4, c[0x0][0xc3c] ;  /* 0x00030f0000047ab9 */ /* 0x000fe20000000800 */
[----:B------:R-:W0:Y:S02]  /*1cd40*/  S2R R2, SR_TID.X ;  /* 0x0000000000027919 */ /* 0x000e240000002100 */
[----:B0-----:R-:W-:-:S04]  /*1cd50*/  LOP3.LUT R9, R2, 0x1f, RZ, 0xc0, !PT ;  /* 0x0000001f02097812 */ /* 0x001fc800078ec0ff */
[C---:B------:R-:W-:Y:S01]  /*1cd60*/  ISETP.NE.AND P0, PT, R9.reuse, 0x1f, PT ;  /* 0x0000001f0900780c */ /* 0x040fe20003f05270 */
[----:B------:R-:W-:-:S05]  /*1cd70*/  VIADD R7, R9, UR40 ;  /* 0x0000002809077c36 */ /* 0x000fca0008000000 */
[----:B------:R-:W-:Y:S01]  /*1cd80*/  ISETP.GE.OR P1, PT, R7, UR4, !P0 ;  /* 0x0000000407007c0c */ /* 0x000fe2000c726670 */
[----:B------:R-:W-:-:S12]  /*1cd90*/  ULDC UR4, c[0x0][0xc3c] ;  /* 0x00030f0000047ab9 */ /* 0x000fd80000000800 */
[----:B------:R-:W0:Y:S08]  /*1cda0*/  @!P1 LDC.64 R2, c[0x0][0xc80] ;  /* 0x00032000ff029b82 */ /* 0x000e300000000a00 */
[----:B------:R-:W3:Y:S01]  /*1cdb0*/  @!P1 LDC.64 R4, c[0x0][0xc78] ;  /* 0x00031e00ff049b82 */ /* 0x000ee20000000a00 */
[----:B0-----:R-:W-:-:S04]  /*1cdc0*/  @!P1 IMAD.WIDE R2, R7, 0x4, R2 ;  /* 0x0000000407029825 */ /* 0x001fc800078e0202 */
[----:B--2---:R-:W-:Y:S02]  /*1cdd0*/  IMAD.MOV.U32 R10, RZ, RZ, R0 ;  /* 0x000000ffff0a7224 */ /* 0x004fe400078e0000 */
[----:B------:R-:W-:-:S06]  /*1cde0*/  IMAD.MOV.U32 R0, RZ, RZ, RZ ;  /* 0x000000ffff007224 */ /* 0x000fcc00078e00ff */
[----:B------:R3:W2:Y:S02]  /*1cdf0*/  @!P1 LDG.E R0, desc[UR54][R2.64] ;  /* 0x0000003602009981 */ /* 0x0006a4000c1e1900 */
[----:B---3--:R-:W-:-:S04]  /*1ce00*/  @!P1 IMAD.WIDE R2, R7, 0x4, R4 ;  /* 0x0000000407029825 */ /* 0x008fc800078e0204 */
[----:B------:R-:W-:-:S06]  /*1ce10*/  IMAD.MOV.U32 R5, RZ, RZ, RZ ;  /* 0x000000ffff057224 */ /* 0x000fcc00078e00ff */
[----:B------:R-:W2:Y:S01]  /*1ce20*/  @!P1 LDG.E R5, desc[UR54][R2.64] ;  /* 0x0000003602059981 */ /* 0x000ea2000c1e1900 */
[C---:B------:R-:W-:Y:S02]  /*1ce30*/  ISETP.NE.AND P1, PT, R9.reuse, RZ, PT ;  /* 0x000000ff0900720c */ /* 0x040fe40003f25270 */
[C---:B------:R-:W-:Y:S02]  /*1ce40*/  ISETP.GE.U32.AND P2, PT, R9.reuse, 0x2, PT ;  /* 0x000000020900780c */ /* 0x040fe40003f46070 */
[C---:B------:R-:W-:Y:S02]  /*1ce50*/  ISETP.GE.U32.AND P3, PT, R9.reuse, 0x4, PT ;  /* 0x000000040900780c */ /* 0x040fe40003f66070 */
[C---:B------:R-:W-:Y:S02]  /*1ce60*/  ISETP.GE.U32.AND P4, PT, R9.reuse, 0x8, PT ;  /* 0x000000080900780c */ /* 0x040fe40003f86070 */
[----:B------:R-:W-:Y:S02]  /*1ce70*/  ISETP.GE.U32.AND P5, PT, R9, 0x10, PT ;  /* 0x000000100900780c */ /* 0x000fe40003fa6070 */
[----:B------:R-:W-:Y:S01]  /*1ce80*/  SHFL.IDX PT, R9, R10, 0x1, 0x1f ;  /* 0x00201f000a097f89 */ /* 0x000fe200000e0000 */
        /* <DEDUP_REMOVED lines=10> */
[----:B------:R-:W-:Y:S04]  /*1cf30*/  SHFL.IDX PT, R6, R10, RZ, 0x1f ;  /* 0x00001fff0a067589 */ /* 0x000fe800000e0000 */
[----:B------:R-:W0:Y:S02]  /*1cf40*/  SHFL.UP PT, R2, R3, 0x8, RZ ;  /* 0x0500000003027989 */ /* 0x000e2400000e00ff */
[----:B0-----:R-:W-:-:S05]  /*1cf50*/  SEL R2, R2, RZ, P4 ;  /* 0x000000ff02027207 */ /* 0x001fca0002000000 */
[----:B------:R-:W-:-:S05]  /*1cf60*/  IMAD.IADD R2, R3, 0x1, R2 ;  /* 0x0000000103027824 */ /* 0x000fca00078e0202 */
[----:B------:R-:W0:Y:S02]  /*1cf70*/  SHFL.UP PT, R4, R2, 0x10, RZ ;  /* 0x0600000002047989 */ /* 0x000e2400000e00ff */
[----:B0-----:R-:W-:Y:S02]  /*1cf80*/  SEL R7, R4, RZ, P5 ;  /* 0x000000ff04077207 */ /* 0x001fe40002800000 */
[----:B------:R-:W0:Y:S03]  /*1cf90*/  LDC R4, c[0x0][0xc38] ;  /* 0x00030e00ff047b82 */ /* 0x000e260000000800 */
[----:B------:R-:W-:-:S05]  /*1cfa0*/  IMAD.IADD R11, R2, 0x1, R7 ;  /* 0x00000001020b7824 */ /* 0x000fca00078e0207 */
[----:B------:R-:W0:Y:S02]  /*1cfb0*/  SHFL.IDX PT, R7, R11, 0x1f, 0x1f ;  /* 0x03e01f000b077f89 */ /* 0x000e2400000e0000 */
[----:B0-----:R-:W-:Y:S02]  /*1cfc0*/  IMAD R8, R7, R4, RZ ;  /* 0x0000000407087224 */ /* 0x001fe400078e02ff */
[----:B------:R-:W-:Y:S02]  /*1cfd0*/  IMAD.MOV.U32 R7, RZ, RZ, RZ ;  /* 0x000000ffff077224 */ /* 0x000fe400078e00ff */
[----:B------:R-:W-:-:S05]  /*1cfe0*/  IMAD.IADD R9, R9, 0x1, R8 ;  /* 0x0000000109097824 */ /* 0x000fca00078e0208 */
[----:B------:R-:W-:-:S13]  /*1cff0*/  ISETP.GT.AND P6, PT, R9, R6, PT ;  /* 0x000000060900720c */ /* 0x000fda0003fc4270 */
[----:B------:R-:W-:Y:S05]  /*1d000*/  @P6 BRA `(.L_x_1629) ;  /* 0x00000000009c6947 */ /* 0x000fea0003800000 */
.L_x_1631:
[----:B------:R-:W-:-:S04]  /*1d010*/  UIADD3 UR40, UR40, 0x1f, URZ ;  /* 0x0000001f28287890 */ /* 0x000fc8000fffe03f */
[----:B------:R-:W-:-:S06]  /*1d020*/  UISETP.GE.AND UP0, UPT, UR40, UR4, UPT ;  /* 0x000000042800728c */ /* 0x000fcc000bf06270 */
[----:B------:R-:W-:-:S13]  /*1d030*/  PLOP3.LUT P6, PT, PT, PT, UP0, 0x40, 0x0 ;  /* 0x000000000000781c */ /* 0x000fda0003fce808 */
[----:B------:R-:W-:Y:S05]  /*1d040*/  @!P6 BRA `(.L_x_1630) ;  /* 0x0000000800cce947 */ /* 0x000fea0003800000 */
[----:B------:R-:W0:Y:S02]  /*1d050*/  S2R R0, SR_TID.X ;  /* 0x0000000000007919 */ /* 0x000e240000002100 */
[----:B0-----:R-:W-:-:S05]  /*1d060*/  LOP3.LUT R0, R0, 0x1f, RZ, 0xc0, !PT ;  /* 0x0000001f00007812 */ /* 0x001fca00078ec0ff */
[----:B------:R-:W-:Y:S02]  /*1d070*/  VIADD R11, R0, UR40 ;  /* 0x00000028000b7c36 */ /* 0x000fe40008000000 */
[----:B------:R-:W-:-:S03]  /*1d080*/  IMAD.MOV.U32 R0, RZ, RZ, RZ ;  /* 0x000000ffff007224 */ /* 0x000fc600078e00ff */
        /* <DEDUP_REMOVED lines=14> */
[----:B------:R-:W-:Y:S02]  /*1d170*/  IMAD.IADD R11, R4, 0x1, R11 ;  /* 0x00000001040b7824 */ /* 0x000fe400078e020b */
[----:B------:R-:W0:Y:S03]  /*1d180*/  LDC R4, c[0x0][0xc38] ;  /* 0x00030e00ff047b82 */ /* 0x000e260000000800 */
[----:B------:R-:W2:Y:S02]  /*1d190*/  SHFL.UP PT, R8, R11, 0x4, RZ ;  /* 0x048000000b087989 */ /* 0x000ea400000e00ff */
[----:B--2---:R-:W-:-:S05]  /*1d1a0*/  SEL R8, R8, RZ, P3 ;  /* 0x000000ff08087207 */ /* 0x004fca0001800000 */
[----:B------:R-:W-:-:S05]  /*1d1b0*/  IMAD.IADD R8, R11, 0x1, R8 ;  /* 0x000000010b087824 */ /* 0x000fca00078e0208 */
[----:B------:R-:W2:Y:S02]  /*1d1c0*/  SHFL.UP PT, R2, R8, 0x8, RZ ;  /* 0x0500000008027989 */ /* 0x000ea400000e00ff */
[----:B--2---:R-:W-:-:S05]  /*1d1d0*/  SEL R3, R2, RZ, P4 ;  /* 0x000000ff02037207 */ /* 0x004fca0002000000 */
[----:B------:R-:W-:-:S05]  /*1d1e0*/  IMAD.IADD R3, R8, 0x1, R3 ;  /* 0x0000000108037824 */ /* 0x000fca00078e0203 */
[----:B------:R-:W2:Y:S02]  /*1d1f0*/  SHFL.UP PT, R2, R3, 0x10, RZ ;  /* 0x0600000003027989 */ /* 0x000ea400000e00ff */
[----:B--2---:R-:W-:-:S05]  /*1d200*/  SEL R2, R2, RZ, P5 ;  /* 0x000000ff02027207 */ /* 0x004fca0002800000 */
[----:B------:R-:W-:-:S05]  /*1d210*/  IMAD.IADD R2, R3, 0x1, R2 ;  /* 0x0000000103027824 */ /* 0x000fca00078e0202 */
[----:B------:R-:W0:Y:S02]  /*1d220*/  SHFL.IDX PT, R13, R2, 0x1f, 0x1f ;  /* 0x03e01f00020d7f89 */ /* 0x000e2400000e0000 */
[----:B0-----:R-:W-:-:S04]  /*1d230*/  IMAD R8, R13, R4, RZ ;  /* 0x000000040d087224 */ /* 0x001fc800078e02ff */
[----:B------:R-:W-:-:S05]  /*1d240*/  IMAD.IADD R9, R8, 0x1, R9 ;  /* 0x0000000108097824 */ /* 0x000fca00078e0209 */
[----:B------:R-:W-:-:S13]  /*1d250*/  ISETP.GT.AND P6, PT, R9, R6, PT ;  /* 0x000000060900720c */ /* 0x000fda0003fc4270 */
[----:B------:R-:W-:Y:S05]  /*1d260*/  @!P6 BRA `(.L_x_1631) ;  /* 0xfffffffc0068e947 */ /* 0x000fea000383ffff */
[----:B------:R-:W-:-:S07]  /*1d270*/  IMAD.MOV.U32 R11, RZ, RZ, R2 ;  /* 0x000000ffff0b7224 */ /* 0x000fce00078e0002 */
.L_x_1629:
[----:B------:R-:W-:-:S04]  /*1d280*/  IMAD.IADD R9, R9, 0x1, -R8 ;  /* 0x0000000109097824 */ /* 0x000fc800078e0a08 */
[----:B------:R-:W-:-:S05]  /*1d290*/  IMAD R3, R11, R4, R9 ;  /* 0x000000040b037224 */ /* 0x000fca00078e0209 */
[----:B------:R-:W-:-:S13]  /*1d2a0*/  ISETP.GT.AND P0, PT, R3, R6, PT ;  /* 0x000000060300720c */ /* 0x000fda0003f04270 */
[----:B------:R-:W-:Y:S02]  /*1d2b0*/  VOTEU.ANY UR5, UPT, !P0 ;  /* 0x0000000000057886 */ /* 0x000fe400040e0100 */
[----:B------:R-:W-:Y:S02]  /*1d2c0*/  UPOPC UR4, UR5 ;  /* 0x00000005000472bf */ /* 0x000fe40008000000 */
[----:B------:R-:W-:-:S04]  /*1d2d0*/  ISETP.NE.AND P0, PT, RZ, UR5, PT ;  /* 0x00000005ff007c0c */ /* 0x000fc8000bf05270 */
[----:B------:R-:W-:Y:S02]  /*1d2e0*/  IMAD.U32 R8, RZ, RZ, UR4 ;  /* 0x00000004ff087e24 */ /* 0x000fe4000f8e00ff */
[----:B------:R-:W-:-:S04]  /*1d2f0*/  IMAD.U32 R3, RZ, RZ, UR4 ;  /* 0x00000004ff037e24 */ /* 0x000fc8000f8e00ff */
[----:B------:R0:W2:Y:S04]  /*1d300*/  SHFL.IDX PT, R8, R5, R8, 0x1f ;  /* 0x00001f0805087589 */ /* 0x0000a800000e0000 */
[----:B------:R0:W3:Y:S01]  /*1d310*/  SHFL.IDX PT, R0, R0, R3, 0x1f ;  /* 0x00001f0300007589 */ /* 0x0000e200000e0000 */
[----:B------:R-:W-:Y:S05]  /*1d320*/  @!P0 BRA `(.L_x_1632) ;  /* 0x00000000000c8947 */ /* 0x000fea0003800000 */
[----:B------:R-:W-:-:S06]  /*1d330*/  UIADD3 UR5, UR4, -0x1, URZ ;  /* 0xffffffff04057890 */ /* 0x000fcc000fffe03f */
[----:B------:R-:W-:-:S05]  /*1d340*/  IMAD.U32 R2, RZ, RZ, UR5 ;  /* 0x00000005ff027e24 */ /* 0x000fca000f8e00ff */
[----:B------:R4:W0:Y:S02]  /*1d350*/  SHFL.IDX PT, R7, R11, R2, 0x1f ;  /* 0x00001f020b077589 */ /* 0x00082400000e0000 */
.L_x_1632:
[----:B0---4-:R-:W-:Y:S01]  /*1d360*/  IMAD R2, R7, R4, R9 ;  /* 0x0000000407027224 */ /* 0x011fe200078e0209 */
[----:B--2---:R-:W-:Y:S01]  /*1d370*/  ISETP.NE.AND P0, PT, R8, 0x1, PT ;  /* 0x000000010800780c */ /* 0x004fe20003f05270 */
[----:B------:R-:W-:Y:S02]  /*1d380*/  UIADD3 UR40, UR4, UR40, URZ ;  /* 0x0000002804287290 */ /* 0x000fe4000fffe03f */
[----:B------:R-:W-:Y:S01]  /*1d390*/  IMAD.IADD R5, R6, 0x1, -R2 ;  /* 0x0000000106057824 */ /* 0x000fe200078e0a02 */
[----:B------:R0:W-:Y:S09]  /*1d3a0*/  STL [R1], R2 ;  /* 0x0000000201007387 */ /* 0x0001f20000100800 */
[----:B------:R-:W-:Y:S05]  /*1d3b0*/  @!P0 BRA `(.L_x_1633) ;  /* 0x0000000000e48947 */ /* 0x000fea0003800000 */
[----:B---3--:R-:W-:Y:S02]  /*1d3c0*/  IABS R6, R0 ;  /* 0x0000000000067213 */ /* 0x008fe40000000000 */
[----:B------:R-:W-:Y:S02]  /*1d3d0*/  IABS R4, R8 ;  /* 0x0000000800047213 */ /* 0x000fe40000000000 */
[----:B------:R-:W2:Y:S08]  /*1d3e0*/  I2F.RP R7, R6 ;  /* 0x0000000600077306 */ /* 0x000eb00000209400 */
[----:B------:R-:W3:Y:S08]  /*1d3f0*/  I2F.RP R10, R4 ;  /* 0x00000004000a7306 */ /* 0x000ef00000209400 */
[----:B--2---:R-:W0:Y:S08]  /*1d400*/  MUFU.RCP R7, R7 ;  /* 0x0000000700077308 */ /* 0x004e300000001000 */
[----:B---3--:R-:W-:Y:S01]  /*1d410*/  MUFU.RCP R10, R10 ;  /* 0x0000000a000a7308 */ /* 0x008fe20000001000 */
[----:B0-----:R-:W-:Y:S01]  /*1d420*/  VIADD R2, R7, 0xffffffe ;  /* 0x0ffffffe07027836 */ /* 0x001fe20000000000 */
[----:B------:R-:W-:-:S06]  /*1d430*/  IABS R7, R0 ;  /* 0x0000000000077213 */ /* 0x000fcc0000000000 */
[----:B------:R0:W2:Y:S02]  /*1d440*/  F2I.FTZ.U32.TRUNC.NTZ R3, R2 ;  /* 0x0000000200037305 */ /* 0x0000a4000021f000 */
[----:B0-----:R-:W-:Y:S02]  /*1d450*/  IMAD.MOV.U32 R2, RZ, RZ, RZ ;  /* 0x000000ffff027224 */ /* 0x001fe400078e00ff */
[----:B--2---:R-:W-:-:S04]  /*1d460*/  IMAD.MOV R9, RZ, RZ, -R3 ;  /* 0x000000ffff097224 */ /* 0x004fc800078e0a03 */
[----:B------:R-:W-:-:S04]  /*1d470*/  IMAD R9, R9, R6, RZ ;  /* 0x0000000609097224 */ /* 0x000fc800078e02ff */
[----:B------:R-:W-:Y:S01]  /*1d480*/  IMAD.HI.U32 R3, R3, R9, R2 ;  /* 0x0000000903037227 */ /* 0x000fe200078e0002 */
[----:B------:R-:W-:-:S03]  /*1d490*/  IABS R2, R5 ;  /* 0x0000000500027213 */ /* 0x000fc60000000000 */
[----:B------:R-:W-:Y:S02]  /*1d4a0*/  IMAD.MOV R9, RZ, RZ, -R7 ;  /* 0x000000ffff097224 */ /* 0x000fe400078e0a07 */
[----:B------:R-:W-:-:S04]  /*1d4b0*/  IMAD.HI.U32 R7, R3, R2, RZ ;  /* 0x0000000203077227 */ /* 0x000fc800078e00ff */
[----:B------:R-:W-:Y:S02]  /*1d4c0*/  IMAD R9, R7, R9, R2 ;  /* 0x0000000907097224 */ /* 0x000fe400078e0202 */
[----:B------:R-:W-:Y:S02]  /*1d4d0*/  VIADD R3, R10, 0xffffffe ;  /* 0x0ffffffe0a037836 */ /* 0x000fe40000000000 */
[----:B------:R-:W-:Y:S01]  /*1d4e0*/  IMAD.MOV.U32 R2, RZ, RZ, RZ ;  /* 0x000000ffff027224 */ /* 0x000fe200078e00ff */
[----:B------:R-:W-:-:S03]  /*1d4f0*/  ISETP.GT.U32.AND P1, PT, R6, R9, PT ;  /* 0x000000090600720c */ /* 0x000fc60003f24070 */
[----:B------:R-:W0:Y:S10]  /*1d500*/  F2I.FTZ.U32.TRUNC.NTZ R3, R3 ;  /* 0x0000000300037305 */ /* 0x000e34000021f000 */
[----:B------:R-:W-:-:S02]  /*1d510*/  @!P1 IMAD.IADD R9, R9, 0x1, -R6 ;  /* 0x0000000109099824 */ /* 0x000fc400078e0a06 */
[----:B------:R-:W-:Y:S01]  /*1d520*/  @!P1 VIADD R7, R7, 0x1 ;  /* 0x0000000107079836 */ /* 0x000fe20000000000 */
[----:B------:R-:W-:Y:S02]  /*1d530*/  ISETP.NE.AND P1, PT, R0, RZ, PT ;  /* 0x000000ff0000720c */ /* 0x000fe40003f25270 */
[----:B------:R-:W-:Y:S01]  /*1d540*/  ISETP.GE.U32.AND P0, PT, R9, R6, PT ;  /* 0x000000060900720c */ /* 0x000fe20003f06070 */
[----:B0-----:R-:W-:-:S04]  /*1d550*/  IMAD.MOV R9, RZ, RZ, -R3 ;  /* 0x000000ffff097224 */ /* 0x001fc800078e0a03 */
[----:B------:R-:W-:-:S04]  /*1d560*/  IMAD R9, R9, R4, RZ ;  /* 0x0000000409097224 */ /* 0x000fc800078e02ff */
[----:B------:R-:W-:Y:S01]  /*1d570*/  IMAD.HI.U32 R6, R3, R9, R2 ;  /* 0x0000000903067227 */ /* 0x000fe200078e0002 */
[----:B------:R-:W-:-:S03]  /*1d580*/  LOP3.LUT R2, R5, R0, RZ, 0x3c, !PT ;  /* 0x0000000005027212 */ /* 0x000fc600078e3cff */
[----:B------:R-:W-:Y:S01]  /*1d590*/  @P0 VIADD R7, R7, 0x1 ;  /* 0x0000000107070836 */ /* 0x000fe20000000000 */
[----:B------:R-:W-:Y:S02]  /*1d5a0*/  ISETP.GE.AND P2, PT, R2, RZ, PT ;  /* 0x000000ff0200720c */ /* 0x000fe40003f46270 */
[----:B------:R-:W-:Y:S01]  /*1d5b0*/  IABS R2, R8 ;  /* 0x0000000800027213 */ /* 0x000fe20000000000 */
[----:B------:R-:W-:-:S04]  /*1d5c0*/  IMAD.MOV.U32 R9, RZ, RZ, R7 ;  /* 0x000000ffff097224 */ /* 0x000fc800078e0007 */
[----:B------:R-:W-:-:S06]  /*1d5d0*/  IMAD.MOV R2, RZ, RZ, -R2 ;  /* 0x000000ffff027224 */ /* 0x000fcc00078e0a02 */
[----:B------:R-:W-:Y:S01]  /*1d5e0*/  @!P2 IMAD.MOV R9, RZ, RZ, -R9 ;  /* 0x000000ffff09a224 */ /* 0x000fe200078e0a09 */
[----:B------:R-:W-:-:S04]  /*1d5f0*/  @!P1 LOP3.LUT R9, RZ, R0, RZ, 0x33, !PT ;  /* 0x00000000ff099212 */ /* 0x000fc800078e33ff */
[----:B------:R-:W-:-:S05]  /*1d600*/  IABS R3, R9 ;  /* 0x0000000900037213 */ /* 0x000fca0000000000 */
[----:B------:R-:W-:-:S04]  /*1d610*/  IMAD.HI.U32 R6, R6, R3, RZ ;  /* 0x0000000306067227 */ /* 0x000fc800078e00ff */
[----:B------:R-:W-:Y:S01]  /*1d620*/  IMAD R3, R6, R2, R3 ;  /* 0x0000000206037224 */ /* 0x000fe200078e0203 */
[----:B------:R-:W-:-:S04]  /*1d630*/  LOP3.LUT R2, R9, R8, RZ, 0x3c, !PT ;  /* 0x0000000809027212 */ /* 0x000fc800078e3cff */
[----:B------:R-:W-:Y:S02]  /*1d640*/  ISETP.GT.U32.AND P1, PT, R4, R3, PT ;  /* 0x000000030400720c */ /* 0x000fe40003f24070 */
[----:B------:R-:W-:Y:S01]  /*1d650*/  ISETP.GE.AND P2, PT, R2, RZ, PT ;  /* 0x000000ff0200720c */ /* 0x000fe20003f46270 */
[----:B------:R-:W-:-:S04]  /*1d660*/  IMAD.MOV R2, RZ, RZ, -R9 ;  /* 0x000000ffff027224 */ /* 0x000fc800078e0a09 */
[----:B------:R-:W-:-:S06]  /*1d670*/  IMAD R2, R0, R2, R5 ;  /* 0x0000000200027224 */ /* 0x000fcc00078e0205 */
[----:B------:R-:W-:Y:S02]  /*1d680*/  @!P1 IMAD.IADD R3, R3, 0x1, -R4 ;  /* 0x0000000103039824 */ /* 0x000fe400078e0a04 */
[----:B------:R-:W-:Y:S01]  /*1d690*/  @!P1 VIADD R6, R6, 0x1 ;  /* 0x0000000106069836 */ /* 0x000fe20000000000 */
[----:B------:R-:W-:Y:S02]  /*1d6a0*/  ISETP.NE.AND P1, PT, R8, RZ, PT ;  /* 0x000000ff0800720c */ /* 0x000fe40003f25270 */
[----:B------:R-:W-:-:S13]  /*1d6b0*/  ISETP.GE.U32.AND P0, PT, R3, R4, PT ;  /* 0x000000040300720c */ /* 0x000fda0003f06070 */
[----:B------:R-:W-:-:S04]  /*1d6c0*/  @P0 VIADD R6, R6, 0x1 ;  /* 0x0000000106060836 */ /* 0x000fc80000000000 */
[----:B------:R-:W-:Y:S01]  /*1d6d0*/  @!P2 IMAD.MOV R6, RZ, RZ, -R6 ;  /* 0x000000ffff06a224 */ /* 0x000fe200078e0a06 */
[----:B------:R-:W-:-:S05]  /*1d6e0*/  @!P1 LOP3.LUT R6, RZ, R8, RZ, 0x33, !PT ;  /* 0x00000008ff069212 */ /* 0x000fca00078e33ff */
[--C-:B------:R-:W-:Y:S02]  /*1d6f0*/  IMAD.MOV R7, RZ, RZ, -R6.reuse ;  /* 0x000000ffff077224 */ /* 0x100fe400078e0a06 */
[C---:B------:R-:W-:Y:S02]  /*1d700*/  IMAD R3, R8.reuse, 0x1000000, R6 ;  /* 0x0100000008037824 */ /* 0x040fe400078e0206 */
[----:B------:R-:W-:-:S04]  /*1d710*/  IMAD R8, R8, R7, R9 ;  /* 0x0000000708087224 */ /* 0x000fc800078e0209 */
[----:B------:R-:W-:-:S05]  /*1d720*/  IMAD R3, R8, 0x10000, R3 ;  /* 0x0001000008037824 */ /* 0x000fca00078e0203 */
[----:B------:R0:W-:Y:S01]  /*1d730*/  STL [R1+0x8], R3 ;  /* 0x0000080301007387 */ /* 0x0001e20000100800 */
[----:B------:R-:W-:Y:S05]  /*1d740*/  BRA `(.L_x_1634) ;  /* 0x0000000000fc7947 */ /* 0x000fea0003800000 */
.L_x_1633:
[----:B------:R-:W-:Y:S02]  /*1d750*/  ULDC.64 UR4, c[0x0][0xc90] ;  /* 0x0003240000047ab9 */ /* 0x000fe40000000a00 */
[----:B------:R-:W-:-:S06]  /*1d760*/  UIMAD.WIDE UR4, UR40, 0x4, UR4 ;  /* 0x00000004280478a5 */ /* 0x000fcc000f8e0204 */
[----:B0-----:R-:W-:Y:S02]  /*1d770*/  IMAD.U32 R2, RZ, RZ, UR4 ;  /* 0x00000004ff027e24 */ /* 0x001fe4000f8e00ff */
[----:B------:R-:W-:-:S05]  /*1d780*/  IMAD.U32 R3, RZ, RZ, UR5 ;  /* 0x00000005ff037e24 */ /* 0x000fca000f8e00ff */
[----:B------:R0:W3:Y:S02]  /*1d790*/  LDG.E R9, desc[UR54][R2.64] ;  /* 0x0000003602097981 */ /* 0x0000e4000c1e1900 */
[----:B0-----:R-:W-:Y:S02]  /*1d7a0*/  IMAD.MOV.U32 R2, RZ, RZ, RZ ;  /* 0x000000ffff027224 */ /* 0x001fe400078e00ff */
[----:B---3--:R-:W-:-:S05]  /*1d7b0*/  IMAD R6, R0, R9, RZ ;  /* 0x0000000900067224 */ /* 0x008fca00078e02ff */
[----:B------:R-:W-:-:S04]  /*1d7c0*/  IABS R7, R6 ;  /* 0x0000000600077213 */ /* 0x000fc80000000000 */
[----:B------:R-:W0:Y:S08]  /*1d7d0*/  I2F.RP R8, R7 ;  /* 0x0000000700087306 */ /* 0x000e300000209400 */
[----:B0-----:R-:W0:Y:S02]  /*1d7e0*/  MUFU.RCP R8, R8 ;  /* 0x0000000800087308 */ /* 0x001e240000001000 */
[----:B0-----:R-:W-:-:S06]  /*1d7f0*/  VIADD R10, R8, 0xffffffe ;  /* 0x0ffffffe080a7836 */ /* 0x001fcc0000000000 */
[----:B------:R-:W0:Y:S02]  /*1d800*/  F2I.FTZ.U32.TRUNC.NTZ R3, R10 ;  /* 0x0000000a00037305 */ /* 0x000e24000021f000 */
[----:B0-----:R-:W-:-:S04]  /*1d810*/  IMAD.MOV R12, RZ, RZ, -R3 ;  /* 0x000000ffff0c7224 */ /* 0x001fc800078e0a03 */
[----:B------:R-:W-:-:S04]  /*1d820*/  IMAD R11, R12, R7, RZ ;  /* 0x000000070c0b7224 */ /* 0x000fc800078e02ff */
[----:B------:R-:W-:Y:S01]  /*1d830*/  IMAD.HI.U32 R2, R3, R11, R2 ;  /* 0x0000000b03027227 */ /* 0x000fe200078e0002 */
[----:B------:R-:W-:Y:S02]  /*1d840*/  IABS R11, R5 ;  /* 0x00000005000b7213 */ /* 0x000fe40000000000 */
[----:B------:R-:W-:-:S03]  /*1d850*/  IABS R3, R6 ;  /* 0x0000000600037213 */ /* 0x000fc60000000000 */
[----:B------:R-:W-:-:S04]  /*1d860*/  IMAD.HI.U32 R2, R2, R11, RZ ;  /* 0x0000000b02027227 */ /* 0x000fc800078e00ff */
[----:B------:R-:W-:-:S04]  /*1d870*/  IMAD.MOV R3, RZ, RZ, -R3 ;  /* 0x000000ffff037224 */ /* 0x000fc800078e0a03 */
        /* <DEDUP_REMOVED lines=21> */
[----:B0-----:R-:W-:Y:S01]  /*1d9d0*/  VIADD R3, R9, 0xffffffe ;  /* 0x0ffffffe09037836 */ /* 0x001fe20000000000 */
[----:B------:R-:W-:-:S05]  /*1d9e0*/  IABS R9, R5 ;  /* 0x0000000500097213 */ /* 0x000fca0000000000 */
        /* <DEDUP_REMOVED lines=12> */
[----:B------:R-:W-:Y:S02]  /*1dab0*/  LOP3.LUT R3, R5, R4, RZ, 0x3c, !PT ;  /* 0x0000000405037212 */ /* 0x000fe400078e3cff */
[----:B------:R-:W-:Y:S02]  /*1dac0*/  IADD3 R5, R7, 0x1000000, R5 ;  /* 0x0100000007057810 */ /* 0x000fe40007ffe005 */
[----:B------:R-:W-:-:S07]  /*1dad0*/  ISETP.GE.AND P2, PT, R3, RZ, PT ;  /* 0x000000ff0300720c */ /* 0x000fce0003f46270 */
[----:B------:R-:W-:-:S06]  /*1dae0*/  @P0 VIADD R2, R2, 0x1 ;  /* 0x0000000102020836 */ /* 0x000fcc0000000000 */
[----:B------:R-:W-:Y:S01]  /*1daf0*/  @!P2 IMAD.MOV R2, RZ, RZ, -R2 ;  /* 0x000000ffff02a224 */ /* 0x000fe200078e0a02 */
[----:B------:R-:W-:Y:S01]  /*1db00*/  @!P1 LOP3.LUT R2, RZ, R4, RZ, 0x33, !PT ;  /* 0x00000004ff029212 */ /* 0x000fe200078e33ff */
[----:B------:R-:W-:-:S04]  /*1db10*/  IMAD.MOV R4, RZ, RZ, -R4 ;  /* 0x000000ffff047224 */ /* 0x000fc800078e0a04 */
[----:B------:R-:W-:-:S05]  /*1db20*/  IMAD R3, R2, R4, R5 ;  /* 0x0000000402037224 */ /* 0x000fca00078e0205 */
[----:B------:R2:W-:Y:S02]  /*1db30*/  STL [R1+0x8], R3 ;  /* 0x0000080301007387 */ /* 0x0005e40000100800 */
.L_x_1634:
[----:B0-2---:R-:W-:-:S05]  /*1db40*/  LOP3.LUT R3, RZ, R2, RZ, 0x33, !PT ;  /* 0x00000002ff037212 */ /* 0x005fca00078e33ff */
[----:B------:R-:W-:-:S05]  /*1db50*/  IMAD.IADD R0, R0, 0x1, R3 ;  /* 0x0000000100007824 */ /* 0x000fca00078e0203 */
[----:B------:R2:W-:Y:S01]  /*1db60*/  STL [R1+0x4], R0 ;  /* 0x0000040001007387 */ /* 0x0005e20000100800 */
[----:B------:R-:W-:Y:S05]  /*1db70*/  BRA `(.L_x_1635) ;  /* 0x0000000000107947 */ /* 0x000fea0003800000 */
.L_x_1630:
[----:B------:R0:W-:Y:S01]  /*1db80*/  STL [R1], R6 ;  /* 0x0000000601007387 */ /* 0x0001e20000100800 */
[----:B------:R-:W-:-:S03]  /*1db90*/  ULDC UR40, c[0x0][0xc3c] ;  /* 0x00030f0000287ab9 */ /* 0x000fc60000000800 */
[----:B------:R0:W-:Y:S04]  /*1dba0*/  STL [R1+0x4], RZ ;  /* 0x000004ff01007387 */ /* 0x0001e80000100800 */
[----:B------:R0:W-:Y:S02]  /*1dbb0*/  STL [R1+0x8], RZ ;  /* 0x000008ff01007387 */ /* 0x0001e40000100800 */
.L_x_1635:
[----:B------:R-:W3:Y:S04]  /*1dbc0*/  LDL R3, [R1+0x4] ;  /* 0x0000040001037983 */ /* 0x000ee80000100800 */
[----:B------:R-:W0:Y:S04]  /*1dbd0*/  LDL R2, [R1+0x8] ;  /* 0x0000080001027983 */ /* 0x000e280000100800 */
[----:B------:R-:W4:Y:S01]  /*1dbe0*/  LDL R4, [R1] ;  /* 0x0000000001047983 */ /* 0x000f220000100800 */
[----:B--2---:R-:W2:Y:S02]  /*1dbf0*/  S2R R0, SR_TID.X ;  /* 0x0000000000007919 */ /* 0x004ea40000002100 */
[----:B--2---:R-:W-:Y:S01]  /*1dc00*/  LOP3.LUT R0, R0, 0x1f, RZ, 0xc0, !PT ;  /* 0x0000001f00007812 */ /* 0x004fe200078ec0ff */
[----:B------:R-:W-:Y:S03]  /*1dc10*/  BAR.SYNC.DEFER_BLOCKING 0x4, 0x180 ;  /* 0x0106000000007b1d */ /* 0x000fe60000010000 */
[----:B------:R-:W-:-:S13]  /*1dc20*/  ISETP.NE.AND P0, PT, R0, RZ, PT ;  /* 0x000000ff0000720c */ /* 0x000fda0003f05270 */
[----:B------:R-:W2:Y:S01]  /*1dc30*/  @!P0 S2R R36, SR_CgaCtaId ;  /* 0x0000000000248919 */ /* 0x000ea20000008800 */
[----:B------:R-:W-:-:S04]  /*1dc40*/  IMAD.U32 R0, RZ, RZ, UR40 ;  /* 0x00000028ff007e24 */ /* 0x000fc8000f8e00ff */
[----:B------:R-:W-:Y:S02]  /*1dc50*/  @!P0 IMAD.MOV.U32 R7, RZ, RZ, R0 ;  /* 0x000000ffff078224 */ /* 0x000fe400078e0000 */
[----:B---3--:R-:W-:Y:S01]  /*1dc60*/  IMAD.MOV.U32 R5, RZ, RZ, R3 ;  /* 0x000000ffff057224 */ /* 0x008fe200078e0003 */
[----:B------:R-:W-:Y:S01]  /*1dc70*/  @!P0 MOV R3, 0x400 ;  /* 0x0000040000038802 */ /* 0x000fe20000000f00 */
[----:B0-----:R-:W-:-:S03]  /*1dc80*/  IMAD.MOV.U32 R6, RZ, RZ, R2 ;  /* 0x000000ffff067224 */ /* 0x001fc600078e0002 */
[----:B--2---:R-:W-:-:S05]  /*1dc90*/  @!P0 LEA R17, R36, R3, 0x18 ;  /* 0x0000000324118211 */ /* 0x004fca00078ec0ff */
[----:B----4-:R0:W-:Y:S01]  /*1dca0*/  @!P0 STS.128 [R17+0x228d0], R4 ;  /* 0x0228d00411008388 */ /* 0x0101e20000000c00 */
[----:B------:R-:W-:Y:S06]  /*1dcb0*/  BAR.ARV 0x5, 0x180 ;  /* 0x0146000000007b1d */ /* 0x000fec0000002000 */
.L_x_1628:
[----:B------:R-:W-:Y:S02]  /*1dcc0*/  ULDC UR4, c[0x0][0xc3c] ;  /* 0x00030f0000047ab9 */ /* 0x000fe40000000800 */
[----:B------:R-:W-:-:S06]  /*1dcd0*/  UISETP.GE.AND UP0, UPT, UR40, UR4, UPT ;  /* 0x000000042800728c */ /* 0x000fcc000bf06270 */
[----:B------:R-:W-:-:S13]  /*1dce0*/  PLOP3.LUT P0, PT, PT, PT, UP0, 0x80, 0x0 ;  /* 0x000000000000781c */ /* 0x000fda0003f0f008 */
[----:B------:R-:W-:Y:S05]  /*1dcf0*/  @!P0 BRA `(.L_x_1636) ;  /* 0xffffff9800548947 */ /* 0x000fea000383ffff */
.L_x_1556:
[----:B--2---:R-:W2:Y:S01]  /*1dd00*/  LDL.LU R0, [R1+0x1c] ;  /* 0x00001c0001007983 */ /* 0x004ea20000300800 */
[----:B------:R-:W-:Y:S01]  /*1dd10*/  BSSY B0, `(.L_x_1637) ;  /* 0x000000b000007945 */ /* 0x000fe20003800000 */
[----:B0--3--:R-:W0:Y:S01]  /*1dd20*/  S2R R5, SR_CgaCtaId ;  /* 0x0000000000057919 */ /* 0x009e220000008800 */
        /* <DEDUP_REMOVED lines=9> */
.L_x_1771:
[----:B------:R-:W-:Y:S05]  /*1ddc0*/  BSYNC B0 ;  /* 0x0000000000007941 */ /* 0x000fea0003800000 */
.L_x_1637:
[----:B------:R-:W-:-:S03]  /*1ddd0*/  UMOV UR4, 0xffffffff ;  /* 0xffffffff00047882 */ /* 0x000fc60000000000 */
[----:B------:R-:W-:Y:S05]  /*1dde0*/  BRA.DIV UR4, `(.L_x_1639) ;  /* 0x0000004204347947 */ /* 0x000fea000b800000 */
[----:B0-----:R-:W0:Y:S02]  /*1ddf0*/  S2R R0, SR_TID.X ;  /* 0x0000000000007919 */ /* 0x001e240000002100 */
[----:B0-----:R-:W-:-:S04]  /*1de00*/  SHF.R.U32.HI R0, RZ, 0x5, R0 ;  /* 0x00000005ff007819 */ /* 0x001fc80000011600 */
[----:B------:R-:W-:-:S05]  /*1de10*/  LOP3.LUT R0, R0, 0x3, RZ, 0xc0, !PT ;  /* 0x0000000300007812 */ /* 0x000fca00078ec0ff */
[----:B------:R0:W2:Y:S02]  /*1de20*/  SHFL.IDX PT, R14, R0, RZ, 0x1f ;  /* 0x00001fff000e7589 */ /* 0x0000a400000e0000 */
.L_x_1774:
[----:B--2---:R-:W-:Y:S01]  /*1de30*/  ISETP.NE.AND P0, PT, R14, RZ, PT ;  /* 0x000000ff0e00720c */ /* 0x004fe20003f05270 */
[----:B------:R-:W-:-:S12]  /*1de40*/  BSSY B0, `(.L_x_1640) ;  /* 0x000002c000007945 */ /* 0x000fd80003800000 */
[----:B------:R-:W-:Y:S05]  /*1de50*/  @P0 BRA `(.L_x_1641) ;  /* 0x0000000000a80947 */ /* 0x000fea0003800000 */
[----:B------:R-:W-:-:S03]  /*1de60*/  UMOV UR4, 0xffffffff ;  /* 0xffffffff00047882 */ /* 0x000fc60000000000 */
[----:B------:R-:W-:Y:S05]  /*1de70*/  BRA.DIV UR4, `(.L_x_1642) ;  /* 0x0000004204447947 */ /* 0x000fea000b800000 */
[----:B------:R-:W-:-:S13]  /*1de80*/  ELECT P6, URZ, PT ;  /* 0x00000000003f782f */ /* 0x000fda00038c0000 */
.L_x_1777:
[----:B------:R-:W-:Y:S05]  /*1de90*/  @!P6 BRA `(.L_x_1641) ;  /* 0x000000000098e947 */ /* 0x000fea0003800000 */
[----:B------:R-:W-:-:S06]  /*1dea0*/  ULOP3.LUT UR4, UR44, 0x2, URZ, 0xfc, !UPT ;  /* 0x000000022c047892 */ /* 0x000fcc000f8efc3f */
[----:B0-----:R-:W-:-:S05]  /*1deb0*/  IMAD.U32 R0, RZ, RZ, UR4 ;  /* 0x00000004ff007e24 */ /* 0x001fca000f8e00ff */
[----:B------:R-:W-:-:S13]  /*1dec0*/  ISETP.NE.AND P0, PT, R0, 0x3, PT ;  /* 0x000000030000780c */ /* 0x000fda0003f05270 */
[----:B------:R-:W-:Y:S05]  /*1ded0*/  @!P0 BRA `(.L_x_1643) ;  /* 0x0000000000048947 */ /* 0x000fea0003800000 */
[----:B------:R-:W-:Y:S01]  /*1dee0*/  BPT.TRAP 0x1 ;  /* 0x000000040000795c */ /* 0x000fe20000300000 */
.L_x_1643:
[----:B------:R-:W-:Y:S01]  /*1def0*/  IMAD R5, R30, 0x8, R7 ;  /* 0x000000081e057824 */ /* 0x000fe200078e0207 */
[----:B------:R-:W-:Y:S01]  /*1df00*/  SHF.L.U32 R0, R34, 0x1f, RZ ;  /* 0x0000001f22007819 */ /* 0x000fe200000006ff */
[----:B------:R-:W-:-:S03]  /*1df10*/  VIADD R30, R30, 0x1 ;  /* 0x000000011e1e7836 */ /* 0x000fc60000000000 */
[----:B------:R-:W0:Y:S02]  /*1df20*/  SYNCS.PHASECHK.TRANS64.TRYWAIT P1, [R5+URZ+0x22840], R0 ;  /* 0x02284000050075a7 */ /* 0x000e24000802017f */
[----:B------:R-:W-:-:S04]  /*1df30*/  ISETP.NE.AND P2, PT, R30, 0x2, PT ;  /* 0x000000021e00780c */ /* 0x000fc80003f45270 */
[----:B------:R-:W-:Y:S01]  /*1df40*/  SEL R3, RZ, 0x1, P2 ;  /* 0x00000001ff037807 */ /* 0x000fe20001000000 */
[----:B0-----:R-:W-:Y:S08]  /*1df50*/  @!P1 BRA `(.L_x_1644) ;  /* 0x00000040002c9947 */ /* 0x001ff00003800000 */
.L_x_1778:
[----:B------:R-:W-:Y:S02]  /*1df60*/  SEL R30, R30, RZ, P2 ;  /* 0x000000ff1e1e7207 */ /* 0x000fe40001000000 */
[----:B------:R-:W-:Y:S01]  /*1df70*/  LOP3.LUT R2, R34, R3, RZ, 0x3c, !PT ;  /* 0x0000000322027212 */ /* 0x000fe200078e3cff */
[----:B------:R-:W-:Y:S06]  /*1df80*/  @!P0 BRA `(.L_x_1645) ;  /* 0x0000000000048947 */ /* 0x000fec0003800000 */
[----:B------:R-:W-:Y:S01]  /*1df90*/  BPT.TRAP 0x1 ;  /* 0x000000040000795c */ /* 0x000fe20000300000 */
.L_x_1645:
[----:B------:R-:W-:Y:S01]  /*1dfa0*/  IMAD R3, R30, 0x8, R7 ;  /* 0x000000081e037824 */ /* 0x000fe200078e0207 */
[----:B------:R-:W-:-:S04]  /*1dfb0*/  SHF.L.U32 R2, R2, 0x1f, RZ ;  /* 0x0000001f02027819 */ /* 0x000fc800000006ff */
[----:B------:R-:W2:Y:S02]  /*1dfc0*/  SYNCS.PHASECHK.TRANS64.TRYWAIT P1, [R3+URZ+0x22840], R2 ;  /* 0x02284002030075a7 */ /* 0x000ea4000802017f */
[----:B--2---:R-:W-:Y:S05]  /*1dfd0*/  @!P1 BRA `(.L_x_1646) ;  /* 0x0000004000209947 */ /* 0x004fea0003800000 */
.L_x_1779:
[----:B------:R-:W-:Y:S05]  /*1dfe0*/  @!P0 BRA `(.L_x_1647) ;  /* 0x0000000000048947 */ /* 0x000fea0003800000 */
[----:B------:R-:W-:Y:S01]  /*1dff0*/  BPT.TRAP 0x1 ;  /* 0x000000040000795c */ /* 0x000fe20000300000 */
.L_x_1647:
[----:B------:R-:W3:Y:S02]  /*1e000*/  SYNCS.PHASECHK.TRANS64.TRYWAIT P1, [R5+URZ+0x22860], R0 ;  /* 0x02286000050075a7 */ /* 0x000ee4000802017f */
[----:B---3--:R-:W-:Y:S05]  /*1e010*/  @!P1 BRA `(.L_x_1648) ;  /* 0x0000004000249947 */ /* 0x008fea0003800000 */
.L_x_1780:
[----:B------:R-:W-:Y:S05]  /*1e020*/  @!P0 BRA `(.L_x_1649) ;  /* 0x0000000000048947 */ /* 0x000fea0003800000 */
[----:B------:R-:W-:Y:S01]  /*1e030*/  BPT.TRAP 0x1 ;  /* 0x000000040000795c */ /* 0x000fe20000300000 */
.L_x_1649:
[----:B------:R-:W4:Y:S02]  /*1e040*/  SYNCS.PHASECHK.TRANS64.TRYWAIT P1, [R3+URZ+0x22860], R2 ;  /* 0x02286002030075a7 */ /* 0x000f24000802017f */
[----:B----4-:R-:W-:Y:S05]  /*1e050*/  @!P1 BRA `(.L_x_1650) ;  /* 0x0000004000289947 */ /* 0x010fea0003800000 */
.L_x_1781:
[----:B------:R-:W-:Y:S05]  /*1e060*/  @!P0 BRA `(.L_x_1651) ;  /* 0x0000000000048947 */ /* 0x000fea0003800000 */
[----:B------:R-:W-:Y:S01]  /*1e070*/  BPT.TRAP 0x1 ;  /* 0x000000040000795c */ /* 0x000fe20000300000 */
.L_x_1651:
[----:B------:R-:W5:Y:S02]  /*1e080*/  SYNCS.PHASECHK.TRANS64.TRYWAIT P1, [R5+URZ+0x22880], R0 ;  /* 0x02288000050075a7 */ /* 0x000f64000802017f */
[----:B-----5:R-:W-:Y:S05]  /*1e090*/  @!P1 BRA `(.L_x_1652) ;  /* 0x00000040002c9947 */ /* 0x020fea0003800000 */
.L_x_1782:
[----:B------:R-:W-:Y:S05]  /*1e0a0*/  @!P0 BRA `(.L_x_1653) ;  /* 0x0000000000048947 */ /* 0x000fea0003800000 */
[----:B------:R-:W-:Y:S01]  /*1e0b0*/  BPT.TRAP 0x1 ;  /* 0x000000040000795c */ /* 0x000fe20000300000 */
.L_x_1653:
[----:B------:R0:W0:Y:S02]  /*1e0c0*/  SYNCS.PHASECHK.TRANS64.TRYWAIT P0, [R3+URZ+0x22880], R2 ;  /* 0x02288002030075a7 */ /* 0x000024000800017f */
[----:B0-----:R-:W-:Y:S05]  /*1e0d0*/  @!P0 NANOSLEEP.SYNCS 0x989680 ;  /* 0x009896800000895d */ /* 0x001fea0003900000 */
[----:B------:R-:W0:Y:S02]  /*1e0e0*/  @!P0 SYNCS.PHASECHK.TRANS64 P0, [R3+URZ+0x22880], R2 ;  /* 0x02288002030085a7 */ /* 0x000e24000800007f */
[----:B0-----:R-:W-:Y:S05]  /*1e0f0*/  @!P0 BRA `(.L_x_1653) ;  /* 0xfffffffc00f08947 */ /* 0x001fea000383ffff */
.L_x_1641:
[----:B------:R-:W-:Y:S05]  /*1e100*/  BSYNC B0 ;  /* 0x0000000000007941 */ /* 0x000fea0003800000 */
.L_x_1640:
[----:B------:R-:W-:Y:S05]  /*1e110*/  EXIT ;  /* 0x000000000000794d */ /* 0x000fea0003800000 */
.L_x_1448:
[----:B0-----:R-:W-:-:S04]  /*1e120*/  IMAD.U32 R3, RZ, RZ, UR43 ;  /* 0x0000002bff037e24 */ /* 0x001fc8000f8e00ff */
[----:B------:R0:W1:Y:S03]  /*1e130*/  SYNCS.PHASECHK.TRANS64.TRYWAIT P1, [R3+URZ+0x22800], R0 ;  /* 0x02280000030075a7 */ /* 0x000066000802017f */
[----:B-1----:R-:W-:Y:S05]  /*1e140*/  @!P1 NANOSLEEP.SYNCS 0x989680 ;  /* 0x009896800000995d */ /* 0x002fea0003900000 */
[----:B------:R-:W1:Y:S02]  /*1e150*/  @!P1 SYNCS.PHASECHK.TRANS64 P1, [R3+URZ+0x22800], R0 ;  /* 0x02280000030095a7 */ /* 0x000e64000802007f */
[----:B-1----:R-:W-:Y:S05]  /*1e160*/  @!P1 BRA `(.L_x_1448) ;  /* 0xfffffffc00ec9947 */ /* 0x002fea000383ffff */
[----:B------:R-:W-:Y:S05]  /*1e170*/  BRA `(.L_x_1654) ;  /* 0xfffffe4000107947 */ /* 0x000fea000383ffff */
.L_x_1452:
[----:B-1----:R1:W2:Y:S02]  /*1e180*/  SYNCS.PHASECHK.TRANS64.TRYWAIT P1, [R3+URZ+0x22830], R0 ;  /* 0x02283000030075a7 */ /* 0x0022a4000802017f */
[----:B--2---:R-:W-:Y:S05]  /*1e190*/  @!P1 NANOSLEEP.SYNCS 0x989680 ;  /* 0x009896800000995d */ /* 0x004fea0003900000 */
[----:B------:R-:W2:Y:S02]  /*1e1a0*/  @!P1 SYNCS.PHASECHK.TRANS64 P1, [R3+URZ+0x22830], R0 ;  /* 0x02283000030095a7 */ /* 0x000ea4000802007f */
[----:B--2---:R-:W-:Y:S05]  /*1e1b0*/  @!P1 BRA `(.L_x_1452) ;  /* 0xfffffffc00f09947 */ /* 0x004fea000383ffff */
[----:B------:R-:W-:Y:S05]  /*1e1c0*/  BRA `(.L_x_1451) ;  /* 0xfffffe40002c7947 */ /* 0x000fea000383ffff */
.L_x_1469:
[----:B-1----:R-:W-:-:S04]  /*1e1d0*/  IMAD.U32 R6, RZ, RZ, UR6 ;  /* 0x00000006ff067e24 */ /* 0x002fc8000f8e00ff */
[----:B------:R1:W2:Y:S03]  /*1e1e0*/  SYNCS.PHASECHK.TRANS64.TRYWAIT P1, [R6+URZ+0x22830], R5 ;  /* 0x02283005060075a7 */ /* 0x0002a6000802017f */
[----:B--2---:R-:W-:Y:S05]  /*1e1f0*/  @!P1 NANOSLEEP.SYNCS 0x989680 ;  /* 0x009896800000995d */ /* 0x004fea0003900000 */
[----:B------:R-:W2:Y:S02]  /*1e200*/  @!P1 SYNCS.PHASECHK.TRANS64 P1, [R6+URZ+0x22830], R5 ;  /* 0x02283005060095a7 */ /* 0x000ea4000802007f */
[----:B--2---:R-:W-:Y:S05]  /*1e210*/  @!P1 BRA `(.L_x_1469) ;  /* 0xfffffffc00ec9947 */ /* 0x004fea000383ffff */
[----:B------:R-:W-:Y:S05]  /*1e220*/  BRA `(.L_x_1466) ;  /* 0xfffffe8000c87947 */ /* 0x000fea000383ffff */
.L_x_1473:
[----:B-1----:R-:W-:-:S04]  /*1e230*/  IMAD.U32 R6, RZ, RZ, UR6 ;  /* 0x00000006ff067e24 */ /* 0x002fc8000f8e00ff */
[----:B------:R1:W2:Y:S03]  /*1e240*/  SYNCS.PHASECHK.TRANS64.TRYWAIT P1, [R6+URZ+0x22850], R5 ;  /* 0x02285005060075a7 */ /* 0x0002a6000802017f */
[----:B--2---:R-:W-:Y:S05]  /*1e250*/  @!P1 NANOSLEEP.SYNCS 0x989680 ;  /* 0x009896800000995d */ /* 0x004fea0003900000 */
[----:B------:R-:W2:Y:S02]  /*1e260*/  @!P1 SYNCS.PHASECHK.TRANS64 P1, [R6+URZ+0x22850], R5 ;  /* 0x02285005060095a7 */ /* 0x000ea4000802007f */
[----:B--2---:R-:W-:Y:S05]  /*1e270*/  @!P1 BRA `(.L_x_1473) ;  /* 0xfffffffc00ec9947 */ /* 0x004fea000383ffff */
[----:B------:R-:W-:Y:S05]  /*1e280*/  BRA `(.L_x_1470) ;  /* 0xfffffe8800e47947 */ /* 0x000fea000383ffff */
.L_x_1492:
[----:B-1----:R-:W-:-:S04]  /*1e290*/  IMAD.U32 R6, RZ, RZ, UR6 ;  /* 0x00000006ff067e24 */ /* 0x002fc8000f8e00ff */
[----:B------:R1:W2:Y:S03]  /*1e2a0*/  SYNCS.PHASECHK.TRANS64.TRYWAIT P1, [R6+URZ+0x22830], R5 ;  /* 0x02283005060075a7 */ /* 0x0002a6000802017f */
[----:B--2---:R-:W-:Y:S05]  /*1e2b0*/  @!P1 NANOSLEEP.SYNCS 0x989680 ;  /* 0x009896800000995d */ /* 0x004fea0003900000 */
[----:B------:R-:W2:Y:S02]  /*1e2c0*/  @!P1 SYNCS.PHASECHK.TRANS64 P1, [R6+URZ+0x22830], R5 ;  /* 0x02283005060095a7 */ /* 0x000ea4000802007f */
[----:B--2---:R-:W-:Y:S05]  /*1e2d0*/  @!P1 BRA `(.L_x_1492) ;  /* 0xfffffffc00ec9947 */ /* 0x004fea000383ffff */
[----:B------:R-:W-:Y:S05]  /*1e2e0*/  BRA `(.L_x_1489) ;  /* 0xfffffec800b47947 */ /* 0x000fea000383ffff */
.L_x_1496:
[----:B-1----:R-:W-:-:S04]  /*1e2f0*/  IMAD.U32 R6, RZ, RZ, UR6 ;  /* 0x00000006ff067e24 */ /* 0x002fc8000f8e00ff */
[----:B------:R1:W2:Y:S03]  /*1e300*/  SYNCS.PHASECHK.TRANS64.TRYWAIT P1, [R6+URZ+0x22850], R5 ;  /* 0x02285005060075a7 */ /* 0x0002a6000802017f */
[----:B--2---:R-:W-:Y:S05]  /*1e310*/  @!P1 NANOSLEEP.SYNCS 0x989680 ;  /* 0x009896800000995d */ /* 0x004fea0003900000 */
[----:B------:R-:W2:Y:S02]  /*1e320*/  @!P1 SYNCS.PHASECHK.TRANS64 P1, [R6+URZ+0x22850], R5 ;  /* 0x02285005060095a7 */ /* 0x000ea4000802007f */
[----:B--2---:R-:W-:Y:S05]  /*1e330*/  @!P1 BRA `(.L_x_1496) ;  /* 0xfffffffc00ec9947 */ /* 0x004fea000383ffff */
[----:B------:R-:W-:Y:S05]  /*1e340*/  BRA `(.L_x_1493) ;  /* 0xfffffed000d07947 */ /* 0x000fea000383ffff */
.L_x_1504:
[----:B-1----:R-:W-:-:S04]  /*1e350*/  IMAD.U32 R6, RZ, RZ, UR6 ;  /* 0x00000006ff067e24 */ /* 0x002fc8000f8e00ff */
[----:B------:R1:W2:Y:S03]  /*1e360*/  SYNCS.PHASECHK.TRANS64.TRYWAIT P1, [R6+URZ+0x22830], R5 ;  /* 0x02283005060075a7 */ /* 0x0002a6000802017f */
[----:B--2---:R-:W-:Y:S05]  /*1e370*/  @!P1 NANOSLEEP.SYNCS 0x989680 ;  /* 0x009896800000995d */ /* 0x004fea0003900000 */
[----:B------:R-:W2:Y:S02]  /*1e380*/  @!P1 SYNCS.PHASECHK.TRANS64 P1, [R6+URZ+0x22830], R5 ;  /* 0x02283005060095a7 */ /* 0x000ea4000802007f */
[----:B--2---:R-:W-:Y:S05]  /*1e390*/  @!P1 BRA `(.L_x_1504) ;  /* 0xfffffffc00ec9947 */ /* 0x004fea000383ffff */
[----:B------:R-:W-:Y:S05]  /*1e3a0*/  BRA `(.L_x_1501) ;  /* 0xfffffef000e47947 */ /* 0x000fea000383ffff */
.L_x_1508:
[----:B-1----:R-:W-:-:S04]  /*1e3b0*/  IMAD.U32 R6, RZ, RZ, UR6 ;  /* 0x00000006ff067e24 */ /* 0x002fc8000f8e00ff */
[----:B------:R1:W2:Y:S03]  /*1e3c0*/  SYNCS.PHASECHK.TRANS64.TRYWAIT P1, [R6+URZ+0x22850], R5 ;  /* 0x02285005060075a7 */ /* 0x0002a6000802017f */
[----:B--2---:R-:W-:Y:S05]  /*1e3d0*/  @!P1 NANOSLEEP.SYNCS 0x989680 ;  /* 0x009896800000995d */ /* 0x004fea0003900000 */
[----:B------:R-:W2:Y:S02]  /*1e3e0*/  @!P1 SYNCS.PHASECHK.TRANS64 P1, [R6+URZ+0x22850], R5 ;  /* 0x02285005060095a7 */ /* 0x000ea4000802007f */
[----:B--2---:R-:W-:Y:S05]  /*1e3f0*/  @!P1 BRA `(.L_x_1508) ;  /* 0xfffffffc00ec9947 */ /* 0x004fea000383ffff */
[----:B------:R-:W-:Y:S05]  /*1e400*/  BRA `(.L_x_1505) ;  /* 0xfffffefc00007947 */ /* 0x000fea000383ffff */
.L_x_1523:
[----:B-1----:R-:W-:-:S04]  /*1e410*/  IMAD.U32 R7, RZ, RZ, UR9 ;  /* 0x00000009ff077e24 */ /* 0x002fc8000f8e00ff */
[----:B------:R1:W2:Y:S03]  /*1e420*/  SYNCS.PHASECHK.TRANS64.TRYWAIT P1, [R7+URZ+0x22850], R4 ;  /* 0x02285004070075a7 */ /* 0x0002a6000802017f */
[----:B--2---:R-:W-:Y:S05]  /*1e430*/  @!P1 NANOSLEEP.SYNCS 0x989680 ;  /* 0x009896800000995d */ /* 0x004fea0003900000 */
[----:B------:R-:W2:Y:S02]  /*1e440*/  @!P1 SYNCS.PHASECHK.TRANS64 P1, [R7+URZ+0x22850], R4 ;  /* 0x02285004070095a7 */ /* 0x000ea4000802007f */
[----:B--2---:R-:W-:Y:S05]  /*1e450*/  @!P1 BRA `(.L_x_1523) ;  /* 0xfffffffc00ec9947 */ /* 0x004fea000383ffff */
[----:B------:R-:W-:Y:S05]  /*1e460*/  BRA `(.L_x_1522) ;  /* 0xffffff3800047947 */ /* 0x000fea000383ffff */
.L_x_1578:
[----:B------:R-:W2:Y:S01]  /*1e470*/  S2R R21, SR_TID.X ;  /* 0x0000000000157919 */ /* 0x000ea20000002100 */
[----:B------:R-:W-:Y:S02]  /*1e480*/  IMAD.MOV.U32 R12, RZ, RZ, RZ ;  /* 0x000000ffff0c7224 */ /* 0x000fe400078e00ff */
[----:B------:R-:W-:Y:S02]  /*1e490*/  IMAD.MOV.U32 R11, RZ, RZ, 0x1f ;  /* 0x0000001fff0b7424 */ /* 0x000fe400078e00ff */
[----:B------:R-:W-:Y:S01]  /*1e4a0*/  IMAD.MOV.U32 R15, RZ, RZ, -0x1 ;  /* 0xffffffffff0f7424 */ /* 0x000fe200078e00ff */
[----:B--2---:R-:W-:-:S04]  /*1e4b0*/  SHF.R.U32.HI R21, RZ, 0x5, R21 ;  /* 0x00000005ff157819 */ /* 0x004fc80000011615 */
[----:B------:R-:W-:-:S05]  /*1e4c0*/  LOP3.LUT R21, R21, 0x3, RZ, 0xc0, !PT ;  /* 0x0000000315157812 */ /* 0x000fca00078ec0ff */
[----:B------:R-:W-:-:S07]  /*1e4d0*/  IMAD.MOV.U32 R13, RZ, RZ, R21 ;  /* 0x000000ffff0d7224 */ /* 0x000fce00078e0015 */
[----:B01---5:R-:W-:Y:S05]  /*1e4e0*/  WARPSYNC.COLLECTIVE R15, `(.L_x_1655) ;  /* 0x000000000f087348 */ /* 0x023fea0003c00000 */
[----:B------:R2:W3:Y:S02]  /*1e4f0*/  SHFL.IDX P6, R14, R13, R12, R11 ;  /* 0x0000000c0d0e7389 */ /* 0x0004e400000c000b */
[----:B0123-5:R-:W-:Y:S01]  /*1e500*/  ENDCOLLECTIVE ;  /* 0x000000000000791b */ /* 0x02ffe20003800000 */
.L_x_1655:
[----:B------:R-:W-:Y:S05]  /*1e510*/  BRA `(.L_x_1656) ;  /* 0xffffffa400647947 */ /* 0x000fea000383ffff */
.L_x_1581:
[----:B0-----:R0:W1:Y:S02]  /*1e520*/  SYNCS.PHASECHK.TRANS64.TRYWAIT P0, [R0+URZ+0x22880], R25 ;  /* 0x02288019000075a7 */ /* 0x001064000800017f */
[----:B-1----:R-:W-:Y:S05]  /*1e530*/  @!P0 NANOSLEEP.SYNCS 0x989680 ;  /* 0x009896800000895d */ /* 0x002fea0003900000 */
[----:B------:R-:W1:Y:S02]  /*1e540*/  @!P0 SYNCS.PHASECHK.TRANS64 P0, [R0+URZ+0x22880], R25 ;  /* 0x02288019000085a7 */ /* 0x000e64000800007f */
[----:B-1----:R-:W-:Y:S05]  /*1e550*/  @!P0 BRA `(.L_x_1581) ;  /* 0xfffffffc00f08947 */ /* 0x002fea000383ffff */
[----:B------:R-:W-:Y:S05]  /*1e560*/  BRA `(.L_x_1657) ;  /* 0xffffffa800947947 */ /* 0x000fea000383ffff */
.L_x_1582:
        /* <DEDUP_REMOVED lines=8> */
.L_x_1659:
[----:B------:R-:W-:Y:S05]  /*1e5f0*/  BSYNC B0 ;  /* 0x0000000000007941 */ /* 0x000fea0003800000 */
.L_x_1658:
[----:B------:R-:W-:Y:S01]  /*1e600*/  IMAD.MOV.U32 R13, RZ, RZ, R21 ;  /* 0x000000ffff0d7224 */ /* 0x000fe200078e0015 */
[----:B------:R-:W-:Y:S01]  /*1e610*/  ISETP.GE.AND P3, PT, R10, 0x41, PT ;  /* 0x000000410a00780c */ /* 0x000fe20003f66270 */
        /* <DEDUP_REMOVED lines=12> */
.L_x_1660:
[----:B------:R-:W-:Y:S02]  /*1e6e0*/  IMAD.MOV.U32 R13, RZ, RZ, R22 ;  /* 0x000000ffff0d7224 */ /* 0x000fe400078e0016 */
[----:B------:R-:W-:Y:S02]  /*1e6f0*/  IMAD.MOV.U32 R12, RZ, RZ, 0x1 ;  /* 0x00000001ff0c7424 */ /* 0x000fe400078e00ff */
[----:B------:R-:W-:-:S07]  /*1e700*/  IMAD.MOV.U32 R2, RZ, RZ, R14 ;  /* 0x000000ffff027224 */ /* 0x000fce00078e000e */
[----:B------:R-:W-:Y:S05]  /*1e710*/  WARPSYNC.COLLECTIVE R15, `(.L_x_1661) ;  /* 0x000000000f087348 */ /* 0x000fea0003c00000 */
[----:B------:R0:W1:Y:S02]  /*1e720*/  SHFL.IDX P6, R14, R13, R12, R11 ;  /* 0x0000000c0d0e7389 */ /* 0x00006400000c000b */
[----:B01----:R-:W-:Y:S01]  /*1e730*/  ENDCOLLECTIVE ;  /* 0x000000000000791b */ /* 0x003fe20003800000 */
.L_x_1661:
        /* <DEDUP_REMOVED lines=12> */
.L_x_1662:
[----:B------:R-:W-:Y:S02]  /*1e800*/  IMAD.MOV.U32 R13, RZ, RZ, R22 ;  /* 0x000000ffff0d7224 */ /* 0x000fe400078e0016 */
[----:B------:R-:W-:Y:S02]  /*1e810*/  IMAD.MOV.U32 R12, RZ, RZ, 0x2 ;  /* 0x00000002ff0c7424 */ /* 0x000fe400078e00ff */
[----:B------:R-:W-:-:S07]  /*1e820*/  IMAD.MOV.U32 R2, RZ, RZ, R14 ;  /* 0x000000ffff027224 */ /* 0x000fce00078e000e */
[----:B------:R-:W-:Y:S05]  /*1e830*/  WARPSYNC.COLLECTIVE R15, `(.L_x_1663) ;  /* 0x000000000f087348 */ /* 0x000fea0003c00000 */
[----:B------:R0:W1:Y:S02]  /*1e840*/  SHFL.IDX P6, R14, R13, R12, R11 ;  /* 0x0000000c0d0e7389 */ /* 0x00006400000c000b */
[----:B01----:R-:W-:Y:S01]  /*1e850*/  ENDCOLLECTIVE ;  /* 0x000000000000791b */ /* 0x003fe20003800000 */
.L_x_1663:
        /* <DEDUP_REMOVED lines=12> */
.L_x_1664:
[----:B------:R-:W-:Y:S02]  /*1e920*/  IMAD.MOV.U32 R13, RZ, RZ, R22 ;  /* 0x000000ffff0d7224 */ /* 0x000fe400078e0016 */
[----:B------:R-:W-:Y:S02]  /*1e930*/  IMAD.MOV.U32 R12, RZ, RZ, 0x3 ;  /* 0x00000003ff0c7424 */ /* 0x000fe400078e00ff */
[----:B------:R-:W-:-:S07]  /*1e940*/  IMAD.MOV.U32 R2, RZ, RZ, R14 ;  /* 0x000000ffff027224 */ /* 0x000fce00078e000e */
[----:B------:R-:W-:Y:S05]  /*1e950*/  WARPSYNC.COLLECTIVE R15, `(.L_x_1665) ;  /* 0x000000000f087348 */ /* 0x000fea0003c00000 */
[----:B------:R0:W1:Y:S02]  /*1e960*/  SHFL.IDX P6, R14, R13, R12, R11 ;  /* 0x0000000c0d0e7389 */ /* 0x00006400000c000b */
[----:B01----:R-:W-:Y:S01]  /*1e970*/  ENDCOLLECTIVE ;  /* 0x000000000000791b */ /* 0x003fe20003800000 */
.L_x_1665:
        /* <DEDUP_REMOVED lines=12> */
.L_x_1666:
[----:B------:R-:W-:Y:S02]  /*1ea40*/  IMAD.MOV.U32 R13, RZ, RZ, R22 ;  /* 0x000000ffff0d7224 */ /* 0x000fe400078e0016 */
[----:B------:R-:W-:Y:S02]  /*1ea50*/  IMAD.MOV.U32 R12, RZ, RZ, 0x4 ;  /* 0x00000004ff0c7424 */ /* 0x000fe400078e00ff */
[----:B------:R-:W-:-:S07]  /*1ea60*/  IMAD.MOV.U32 R2, RZ, RZ, R14 ;  /* 0x000000ffff027224 */ /* 0x000fce00078e000e */
[----:B------:R-:W-:Y:S05]  /*1ea70*/  WARPSYNC.COLLECTIVE R15, `(.L_x_1667) ;  /* 0x000000000f087348 */ /* 0x000fea0003c00000 */
[----:B------:R0:W1:Y:S02]  /*1ea80*/  SHFL.IDX P6, R14, R13, R12, R11 ;  /* 0x0000000c0d0e7389 */ /* 0x00006400000c000b */
[----:B01----:R-:W-:Y:S01]  /*1ea90*/  ENDCOLLECTIVE ;  /* 0x000000000000791b */ /* 0x003fe20003800000 */
.L_x_1667:
        /* <DEDUP_REMOVED lines=12> */
.L_x_1668:
[----:B------:R-:W-:Y:S02]  /*1eb60*/  IMAD.MOV.U32 R13, RZ, RZ, R22 ;  /* 0x000000ffff0d7224 */ /* 0x000fe400078e0016 */
[----:B------:R-:W-:Y:S02]  /*1eb70*/  IMAD.MOV.U32 R12, RZ, RZ, 0x5 ;  /* 0x00000005ff0c7424 */ /* 0x000fe400078e00ff */
[----:B------:R-:W-:-:S07]  /*1eb80*/  IMAD.MOV.U32 R2, RZ, RZ, R14 ;  /* 0x000000ffff027224 */ /* 0x000fce00078e000e */
[----:B------:R-:W-:Y:S05]  /*1eb90*/  WARPSYNC.COLLECTIVE R15, `(.L_x_1669) ;  /* 0x000000000f087348 */ /* 0x000fea0003c00000 */
[----:B------:R0:W1:Y:S02]  /*1eba0*/  SHFL.IDX P6, R14, R13, R12, R11 ;  /* 0x0000000c0d0e7389 */ /* 0x00006400000c000b */
[----:B01----:R-:W-:Y:S01]  /*1ebb0*/  ENDCOLLECTIVE ;  /* 0x000000000000791b */ /* 0x003fe20003800000 */
.L_x_1669:
        /* <DEDUP_REMOVED lines=12> */
.L_x_1670:
[----:B------:R-:W-:Y:S02]  /*1ec80*/  IMAD.MOV.U32 R13, RZ, RZ, R22 ;  /* 0x000000ffff0d7224 */ /* 0x000fe400078e0016 */
[----:B------:R-:W-:Y:S02]  /*1ec90*/  IMAD.MOV.U32 R12, RZ, RZ, 0x6 ;  /* 0x00000006ff0c7424 */ /* 0x000fe400078e00ff */
[----:B------:R-:W-:-:S07]  /*1eca0*/  IMAD.MOV.U32 R2, RZ, RZ, R14 ;  /* 0x000000ffff027224 */ /* 0x000fce00078e000e */
[----:B------:R-:W-:Y:S05]  /*1ecb0*/  WARPSYNC.COLLECTIVE R15, `(.L_x_1671) ;  /* 0x000000000f087348 */ /* 0x000fea0003c00000 */
[----:B------:R0:W1:Y:S02]  /*1ecc0*/  SHFL.IDX P6, R14, R13, R12, R11 ;  /* 0x0000000c0d0e7389 */ /* 0x00006400000c000b */
[----:B01----:R-:W-:Y:S01]  /*1ecd0*/  ENDCOLLECTIVE ;  /* 0x000000000000791b */ /* 0x003fe20003800000 */
.L_x_1671:
        /* <DEDUP_REMOVED lines=12> */
.L_x_1672:
[----:B------:R-:W-:Y:S02]  /*1eda0*/  IMAD.MOV.U32 R13, RZ, RZ, R22 ;  /* 0x000000ffff0d7224 */ /* 0x000fe400078e0016 */
[----:B------:R-:W-:Y:S02]  /*1edb0*/  IMAD.MOV.U32 R12, RZ, RZ, 0x7 ;  /* 0x00000007ff0c7424 */ /* 0x000fe400078e00ff */
[----:B------:R-:W-:-:S07]  /*1edc0*/  IMAD.MOV.U32 R2, RZ, RZ, R14 ;  /* 0x000000ffff027224 */ /* 0x000fce00078e000e */
[----:B------:R-:W-:Y:S05]  /*1edd0*/  WARPSYNC.COLLECTIVE R15, `(.L_x_1673) ;  /* 0x000000000f087348 */ /* 0x000fea0003c00000 */
[----:B------:R0:W1:Y:S02]  /*1ede0*/  SHFL.IDX P6, R14, R13, R12, R11 ;  /* 0x0000000c0d0e7389 */ /* 0x00006400000c000b */
[----:B01----:R-:W-:Y:S01]  /*1edf0*/  ENDCOLLECTIVE ;  /* 0x000000000000791b */ /* 0x003fe20003800000 */
.L_x_1673:
        /* <DEDUP_REMOVED lines=12> */
.L_x_1674:
[----:B------:R-:W-:Y:S02]  /*1eec0*/  IMAD.MOV.U32 R13, RZ, RZ, R20 ;  /* 0x000000ffff0d7224 */ /* 0x000fe400078e0014 */
[----:B------:R-:W-:Y:S02]  /*1eed0*/  IMAD.MOV.U32 R12, RZ, RZ, RZ ;  /* 0x000000ffff0c7224 */ /* 0x000fe400078e00ff */
[----:B------:R-:W-:-:S07]  /*1eee0*/  IMAD.MOV.U32 R2, RZ, RZ, R14 ;  /* 0x000000ffff027224 */ /* 0x000fce00078e000e */
[----:B------:R-:W-:Y:S05]  /*1eef0*/  WARPSYNC.COLLECTIVE R15, `(.L_x_1675) ;  /* 0x000000000f087348 */ /* 0x000fea0003c00000 */
[----:B------:R0:W1:Y:S02]  /*1ef00*/  SHFL.IDX P6, R14, R13, R12, R11 ;  /* 0x0000000c0d0e7389 */ /* 0x00006400000c000b */
[----:B01----:R-:W-:Y:S01]  /*1ef10*/  ENDCOLLECTIVE ;  /* 0x000000000000791b */ /* 0x003fe20003800000 */
.L_x_1675:
        /* <DEDUP_REMOVED lines=12> */
.L_x_1676:
[----:B------:R-:W-:Y:S02]  /*1efe0*/  IMAD.MOV.U32 R13, RZ, RZ, R20 ;  /* 0x000000ffff0d7224 */ /* 0x000fe400078e0014 */
[----:B------:R-:W-:Y:S02]  /*1eff0*/  IMAD.MOV.U32 R12, RZ, RZ, 0x1 ;  /* 0x00000001ff0c7424 */ /* 0x000fe400078e00ff */
[----:B------:R-:W-:-:S07]  /*1f000*/  IMAD.MOV.U32 R2, RZ, RZ, R14 ;  /* 0x000000ffff027224 */ /* 0x000fce00078e000e */
[----:B------:R-:W-:Y:S05]  /*1f010*/  WARPSYNC.COLLECTIVE R15, `(.L_x_1677) ;  /* 0x000000000f087348 */ /* 0x000fea0003c00000 */
[----:B------:R0:W1:Y:S02]  /*1f020*/  SHFL.IDX P6, R14, R13, R12, R11 ;  /* 0x0000000c0d0e7389 */ /* 0x00006400000c000b */
[----:B01----:R-:W-:Y:S01]  /*1f030*/  ENDCOLLECTIVE ;  /* 0x000000000000791b */ /* 0x003fe20003800000 */
.L_x_1677:
        /* <DEDUP_REMOVED lines=13> */
.L_x_1678:
        /* <DEDUP_REMOVED lines=15> */
.L_x_1587:
[----:B--2---:R2:W3:Y:S02]  /*1f200*/  SYNCS.PHASECHK.TRANS64.TRYWAIT P0, [R0+URZ+0x22840], R25 ;  /* 0x02284019000075a7 */ /* 0x0044e4000800017f */
[----:B---3--:R-:W-:Y:S05]  /*1f210*/  @!P0 NANOSLEEP.SYNCS 0x989680 ;  /* 0x009896800000895d */ /* 0x008fea0003900000 */
[----:B------:R-:W3:Y:S02]  /*1f220*/  @!P0 SYNCS.PHASECHK.TRANS64 P0, [R0+URZ+0x22840], R25 ;  /* 0x02284019000085a7 */ /* 0x000ee4000800007f */
[----:B---3--:R-:W-:Y:S05]  /*1f230*/  @!P0 BRA `(.L_x_1587) ;  /* 0xfffffffc00f08947 */ /* 0x008fea000383ffff */
[----:B------:R-:W-:Y:S05]  /*1f240*/  BRA `(.L_x_1680) ;  /* 0xffffffa400bc7947 */ /* 0x000fea000383ffff */
.L_x_1588:
        /* <DEDUP_REMOVED lines=8> */
.L_x_1682:
[----:B------:R-:W-:Y:S05]  /*1f2d0*/  BSYNC B0 ;  /* 0x0000000000007941 */ /* 0x000fea0003800000 */
.L_x_1681:
        /* <DEDUP_REMOVED lines=8> */
.L_x_1683:
        /* <DEDUP_REMOVED lines=13> */
.L_x_1684:
[----:B------:R-:W-:Y:S02]  /*1f430*/  IMAD.MOV.U32 R13, RZ, RZ, R8 ;  /* 0x000000ffff0d7224 */ /* 0x000fe400078e0008 */
[----:B------:R-:W-:-:S07]  /*1f440*/  IMAD.MOV.U32 R2, RZ, RZ, R14 ;  /* 0x000000ffff027224 */ /* 0x000fce00078e000e */
[----:B------:R-:W-:Y:S05]  /*1f450*/  WARPSYNC.COLLECTIVE R15, `(.L_x_1685) ;  /* 0x000000000f087348 */ /* 0x000fea0003c00000 */
[----:B------:R0:W1:Y:S02]  /*1f460*/  SHFL.IDX P6, R14, R13, R12, R11 ;  /* 0x0000000c0d0e7389 */ /* 0x00006400000c000b */
[----:B01----:R-:W-:Y:S01]  /*1f470*/  ENDCOLLECTIVE ;  /* 0x000000000000791b */ /* 0x003fe20003800000 */
.L_x_1685:
        /* <DEDUP_REMOVED lines=13> */
.L_x_1686:
[----:B------:R-:W-:Y:S02]  /*1f550*/  IMAD.MOV.U32 R13, RZ, RZ, R8 ;  /* 0x000000ffff0d7224 */ /* 0x000fe400078e0008 */
[----:B------:R-:W-:-:S07]  /*1f560*/  IMAD.MOV.U32 R2, RZ, RZ, R14 ;  /* 0x000000ffff027224 */ /* 0x000fce00078e000e */
[----:B------:R-:W-:Y:S05]  /*1f570*/  WARPSYNC.COLLECTIVE R15, `(.L_x_1687) ;  /* 0x000000000f087348 */ /* 0x000fea0003c00000 */
[----:B------:R0:W1:Y:S02]  /*1f580*/  SHFL.IDX P6, R14, R13, R12, R11 ;  /* 0x0000000c0d0e7389 */ /* 0x00006400000c000b */
[----:B01----:R-:W-:Y:S01]  /*1f590*/  ENDCOLLECTIVE ;  /* 0x000000000000791b */ /* 0x003fe20003800000 */
.L_x_1687:
        /* <DEDUP_REMOVED lines=8> */
.L_x_1688:
        /* <DEDUP_REMOVED lines=11> */
.L_x_1689:
        /* <DEDUP_REMOVED lines=8> */
.L_x_1690:
        /* <DEDUP_REMOVED lines=11> */
.L_x_1691:
        /* <DEDUP_REMOVED lines=8> */
.L_x_1692:
        /* <DEDUP_REMOVED lines=11> */
.L_x_1693:
        /* <DEDUP_REMOVED lines=8> */
.L_x_1694:
        /* <DEDUP_REMOVED lines=10> */
.L_x_1695:
        /* <DEDUP_REMOVED lines=8> */
.L_x_1696:
        /* <DEDUP_REMOVED lines=10> */
.L_x_1697:
[----:B------:R-:W-:Y:S02]  /*1fb70*/  IMAD.MOV.U32 R13, RZ, RZ, R5 ;  /* 0x000000ffff0d7224 */ /* 0x000fe400078e0005 */
[----:B------:R-:W-:Y:S01]  /*1fb80*/  IMAD.MOV.U32 R12, RZ, RZ, RZ ;  /* 0x000000ffff0c7224 */ /* 0x000fe200078e00ff */
[----:B------:R-:W-:-:S05]  /*1fb90*/  @P3 IADD3 R14, P0, R29, R14, RZ ;  /* 0x0000000e1d0e3210 */ /* 0x000fca0007f1e0ff */
[----:B------:R-:W-:-:S08]  /*1fba0*/  @P3 IMAD.MOV.U32 R2, RZ, RZ, R14 ;  /* 0x000000ffff023224 */ /* 0x000fd000078e000e */
[----:B------:R-:W-:Y:S05]  /*1fbb0*/  WARPSYNC.COLLECTIVE R15, `(.L_x_1698) ;  /* 0x000000000f087348 */ /* 0x000fea0003c00000 */
[----:B------:R0:W1:Y:S02]  /*1fbc0*/  SHFL.IDX P6, R14, R13, R12, R11 ;  /* 0x0000000c0d0e7389 */ /* 0x00006400000c000b */
[----:B01----:R-:W-:Y:S01]  /*1fbd0*/  ENDCOLLECTIVE ;  /* 0x000000000000791b */ /* 0x003fe20003800000 */
.L_x_1698:
        /* <DEDUP_REMOVED lines=11> */
.L_x_1699:
[----:B------:R-:W-:Y:S02]  /*1fc90*/  IMAD.MOV.U32 R13, RZ, RZ, R5 ;  /* 0x000000ffff0d7224 */ /* 0x000fe400078e0005 */
[----:B------:R-:W-:Y:S01]  /*1fca0*/  IMAD.MOV.U32 R12, RZ, RZ, 0x1 ;  /* 0x00000001ff0c7424 */ /* 0x000fe200078e00ff */
[----:B------:R-:W-:-:S05]  /*1fcb0*/  @P1 IADD3 R14, P0, R29, R14, RZ ;  /* 0x0000000e1d0e1210 */ /* 0x000fca0007f1e0ff */
[----:B------:R-:W-:-:S08]  /*1fcc0*/  @P1 IMAD.MOV.U32 R2, RZ, RZ, R14 ;  /* 0x000000ffff021224 */ /* 0x000fd000078e000e */
[----:B------:R-:W-:Y:S05]  /*1fcd0*/  WARPSYNC.COLLECTIVE R15, `(.L_x_1700) ;  /* 0x000000000f087348 */ /* 0x000fea0003c00000 */
[----:B------:R0:W1:Y:S02]  /*1fce0*/  SHFL.IDX P6, R14, R13, R12, R11 ;  /* 0x0000000c0d0e7389 */ /* 0x00006400000c000b */
[----:B01----:R-:W-:Y:S01]  /*1fcf0*/  ENDCOLLECTIVE ;  /* 0x000000000000791b */ /* 0x003fe20003800000 */
.L_x_1700:
        /* <DEDUP_REMOVED lines=11> */
.L_x_1701:
[----:B------:R-:W-:Y:S05]  /*1fdb0*/  BRA `(.L_x_1702) ;  /* 0xffffffa000787947 */ /* 0x000fea000383ffff */
.L_x_1593:
        /* <DEDUP_REMOVED lines=9> */
.L_x_1703:
[C---:B------:R-:W-:Y:S01]  /*1fe50*/  VIADD R7, R19.reuse, 0x10 ;  /* 0x0000001013077836 */ /* 0x040fe20000000000 */
[----:B------:R-:W-:Y:S01]  /*1fe60*/  ISETP.GE.AND P2, PT, R19, R4, PT ;  /* 0x000000041300720c */ /* 0x000fe20003f46270 */
[----:B------:R-:W-:Y:S02]  /*1fe70*/  IMAD.MOV.U32 R13, RZ, RZ, R0 ;  /* 0x000000ffff0d7224 */ /* 0x000fe400078e0000 */
[----:B------:R-:W-:-:S10]  /*1fe80*/  IMAD.MOV.U32 R2, RZ, RZ, R14 ;  /* 0x000000ffff027224 */ /* 0x000fd400078e000e */
[----:B------:R-:W-:Y:S05]  /*1fe90*/  WARPSYNC.COLLECTIVE R15, `(.L_x_1704) ;  /* 0x000000000f087348 */ /* 0x000fea0003c00000 */
[----:B------:R0:W1:Y:S02]  /*1fea0*/  SHFL.IDX P6, R14, R13, R12, R11 ;  /* 0x0000000c0d0e7389 */ /* 0x00006400000c000b */
[----:B01----:R-:W-:Y:S01]  /*1feb0*/  ENDCOLLECTIVE ;  /* 0x000000000000791b */ /* 0x003fe20003800000 */
.L_x_1704:
        /* <DEDUP_REMOVED lines=8> */
.L_x_1705:
        /* <DEDUP_REMOVED lines=11> */
.L_x_1706:
[----:B------:R-:W-:Y:S02]  /*1fff0*/  IMAD.MOV.U32 R13, RZ, RZ, R5 ;  /* 0x000000ffff0d7224 */ /* 0x000fe400078e0005 */
[----:B------:R-:W-:Y:S01]  /*20000*/  IMAD.MOV.U32 R12, RZ, RZ, 0x2 ;  /* 0x00000002ff0c7424 */ /* 0x000fe200078e00ff */
[----:B------:R-:W-:-:S13]  /*20010*/  @!P2 IADD3 R2, P1, R29, R14, RZ ;  /* 0x0000000e1d02a210 */ /* 0x000fda0007f3e0ff */
[----:B------:R-:W-:Y:S05]  /*20020*/  WARPSYNC.COLLECTIVE R15, `(.L_x_1707) ;  /* 0x000000000f087348 */ /* 0x000fea0003c00000 */
[----:B------:R0:W1:Y:S02]  /*20030*/  SHFL.IDX P6, R14, R13, R12, R11 ;  /* 0x0000000c0d0e7389 */ /* 0x00006400000c000b */
[----:B01----:R-:W-:Y:S01]  /*20040*/  ENDCOLLECTIVE ;  /* 0x000000000000791b */ /* 0x003fe20003800000 */
.L_x_1707:
        /* <DEDUP_REMOVED lines=12> */
.L_x_1708:
[----:B------:R-:W-:Y:S02]  /*20110*/  IMAD.MOV.U32 R13, RZ, RZ, R5 ;  /* 0x000000ffff0d7224 */ /* 0x000fe400078e0005 */
[----:B------:R-:W-:Y:S01]  /*20120*/  IMAD.MOV.U32 R12, RZ, RZ, 0x3 ;  /* 0x00000003ff0c7424 */ /* 0x000fe200078e00ff */
[----:B------:R-:W-:-:S13]  /*20130*/  @!P2 IADD3 R2, P1, R29, R14, RZ ;  /* 0x0000000e1d02a210 */ /* 0x000fda0007f3e0ff */
[----:B------:R-:W-:Y:S05]  /*20140*/  WARPSYNC.COLLECTIVE R15, `(.L_x_1709) ;  /* 0x000000000f087348 */ /* 0x000fea0003c00000 */
[----:B------:R0:W1:Y:S02]  /*20150*/  SHFL.IDX P6, R14, R13, R12, R11 ;  /* 0x0000000c0d0e7389 */ /* 0x00006400000c000b */
[----:B01----:R-:W-:Y:S01]  /*20160*/  ENDCOLLECTIVE ;  /* 0x000000000000791b */ /* 0x003fe20003800000 */
.L_x_1709:
        /* <DEDUP_REMOVED lines=12> */
.L_x_1710:
[----:B------:R-:W-:Y:S02]  /*20230*/  IMAD.MOV.U32 R13, RZ, RZ, R5 ;  /* 0x000000ffff0d7224 */ /* 0x000fe400078e0005 */
[----:B------:R-:W-:Y:S01]  /*20240*/  IMAD.MOV.U32 R12, RZ, RZ, 0x4 ;  /* 0x00000004ff0c7424 */ /* 0x000fe200078e00ff */
[----:B------:R-:W-:-:S13]  /*20250*/  @!P2 IADD3 R2, P1, R29, R14, RZ ;  /* 0x0000000e1d02a210 */ /* 0x000fda0007f3e0ff */
[----:B------:R-:W-:Y:S05]  /*20260*/  WARPSYNC.COLLECTIVE R15, `(.L_x_1711) ;  /* 0x000000000f087348 */ /* 0x000fea0003c00000 */
[----:B------:R0:W1:Y:S02]  /*20270*/  SHFL.IDX P6, R14, R13, R12, R11 ;  /* 0x0000000c0d0e7389 */ /* 0x00006400000c000b */
[----:B01----:R-:W-:Y:S01]  /*20280*/  ENDCOLLECTIVE ;  /* 0x000000000000791b */ /* 0x003fe20003800000 */
.L_x_1711:
        /* <DEDUP_REMOVED lines=12> */
.L_x_1712:
[----:B------:R-:W-:Y:S02]  /*20350*/  IMAD.MOV.U32 R13, RZ, RZ, R5 ;  /* 0x000000ffff0d7224 */ /* 0x000fe400078e0005 */
[----:B------:R-:W-:Y:S01]  /*20360*/  IMAD.MOV.U32 R12, RZ, RZ, 0x5 ;  /* 0x00000005ff0c7424 */ /* 0x000fe200078e00ff */
[----:B------:R-:W-:-:S13]  /*20370*/  @!P2 IADD3 R2, P1, R29, R14, RZ ;  /* 0x0000000e1d02a210 */ /* 0x000fda0007f3e0ff */
[----:B------:R-:W-:Y:S05]  /*20380*/  WARPSYNC.COLLECTIVE R15, `(.L_x_1713) ;  /* 0x000000000f087348 */ /* 0x000fea0003c00000 */
[----:B------:R0:W1:Y:S02]  /*20390*/  SHFL.IDX P6, R14, R13, R12, R11 ;  /* 0x0000000c0d0e7389 */ /* 0x00006400000c000b */
[----:B01----:R-:W-:Y:S01]  /*203a0*/  ENDCOLLECTIVE ;  /* 0x000000000000791b */ /* 0x003fe20003800000 */
.L_x_1713:
        /* <DEDUP_REMOVED lines=11> */
.L_x_1714:
[----:B------:R-:W-:Y:S02]  /*20460*/  IMAD.MOV.U32 R13, RZ, RZ, R5 ;  /* 0x000000ffff0d7224 */ /* 0x000fe400078e0005 */
[----:B------:R-:W-:Y:S01]  /*20470*/  IMAD.MOV.U32 R12, RZ, RZ, 0x6 ;  /* 0x00000006ff0c7424 */ /* 0x000fe200078e00ff */
[----:B------:R-:W-:-:S13]  /*20480*/  @!P2 IADD3 R2, P1, R29, R14, RZ ;  /* 0x0000000e1d02a210 */ /* 0x000fda0007f3e0ff */
[----:B------:R-:W-:Y:S05]  /*20490*/  WARPSYNC.COLLECTIVE R15, `(.L_x_1715) ;  /* 0x000000000f087348 */ /* 0x000fea0003c00000 */
[----:B------:R0:W1:Y:S02]  /*204a0*/  SHFL.IDX P6, R14, R13, R12, R11 ;  /* 0x0000000c0d0e7389 */ /* 0x00006400000c000b */
[----:B01----:R-:W-:Y:S01]  /*204b0*/  ENDCOLLECTIVE ;  /* 0x000000000000791b */ /* 0x003fe20003800000 */
.L_x_1715:
        /* <DEDUP_REMOVED lines=12> */
.L_x_1716:
[----:B------:R-:W-:Y:S02]  /*20580*/  IMAD.MOV.U32 R13, RZ, RZ, R5 ;  /* 0x000000ffff0d7224 */ /* 0x000fe400078e0005 */
[----:B------:R-:W-:Y:S01]  /*20590*/  IMAD.MOV.U32 R12, RZ, RZ, 0x7 ;  /* 0x00000007ff0c7424 */ /* 0x000fe200078e00ff */
[----:B------:R-:W-:-:S13]  /*205a0*/  @!P2 IADD3 R2, P1, R29, R14, RZ ;  /* 0x0000000e1d02a210 */ /* 0x000fda0007f3e0ff */
[----:B------:R-:W-:Y:S05]  /*205b0*/  WARPSYNC.COLLECTIVE R15, `(.L_x_1717) ;  /* 0x000000000f087348 */ /* 0x000fea0003c00000 */
[----:B------:R0:W1:Y:S02]  /*205c0*/  SHFL.IDX P6, R14, R13, R12, R11 ;  /* 0x0000000c0d0e7389 */ /* 0x00006400000c000b */
[----:B01----:R-:W-:Y:S01]  /*205d0*/  ENDCOLLECTIVE ;  /* 0x000000000000791b */ /* 0x003fe20003800000 */
.L_x_1717:
        /* <DEDUP_REMOVED lines=10> */
.L_x_1718:
[----:B------:R-:W-:Y:S05]  /*20680*/  BRA `(.L_x_1719) ;  /* 0xffffffa000cc7947 */ /* 0x000fea000383ffff */
.L_x_1596:
[----:B0-----:R0:W1:Y:S02]  /*20690*/  SYNCS.PHASECHK.TRANS64.TRYWAIT P0, [R17+URZ+0x22820], R0 ;  /* 0x02282000110075a7 */ /* 0x001064000800017f */
[----:B-1----:R-:W-:Y:S05]  /*206a0*/  @!P0 NANOSLEEP.SYNCS 0x989680 ;  /* 0x009896800000895d */ /* 0x002fea0003900000 */
[----:B------:R-:W1:Y:S02]  /*206b0*/  @!P0 SYNCS.PHASECHK.TRANS64 P0, [R17+URZ+0x22820], R0 ;  /* 0x02282000110085a7 */ /* 0x000e64000800007f */
[----:B-1----:R-:W-:Y:S05]  /*206c0*/  @!P0 BRA `(.L_x_1596) ;  /* 0xfffffffc00f08947 */ /* 0x002fea000383ffff */
[----:B------:R-:W-:Y:S05]  /*206d0*/  BRA `(.L_x_1720) ;  /* 0xffffffa400287947 */ /* 0x000fea000383ffff */
.L_x_1600:
[----:B0-----:R0:W1:Y:S02]  /*206e0*/  SYNCS.PHASECHK.TRANS64.TRYWAIT P0, [R0+URZ+0x22880], R28 ;  /* 0x0228801c000075a7 */ /* 0x001064000800017f */
[----:B-1----:R-:W-:Y:S05]  /*206f0*/  @!P0 NANOSLEEP.SYNCS 0x989680 ;  /* 0x009896800000895d */ /* 0x002fea0003900000 */
[----:B------:R-:W1:Y:S02]  /*20700*/  @!P0 SYNCS.PHASECHK.TRANS64 P0, [R0+URZ+0x22880], R28 ;  /* 0x0228801c000085a7 */ /* 0x000e64000800007f */
[----:B-1----:R-:W-:Y:S05]  /*20710*/  @!P0 BRA `(.L_x_1600) ;  /* 0xfffffffc00f08947 */ /* 0x002fea000383ffff */
[----:B------:R-:W-:Y:S05]  /*20720*/  BRA `(.L_x_1721) ;  /* 0xffffffa800547947 */ /* 0x000fea000383ffff */
.L_x_1601:
        /* <DEDUP_REMOVED lines=8> */
.L_x_1723:
[----:B------:R-:W-:Y:S05]  /*207b0*/  BSYNC B0 ;  /* 0x0000000000007941 */ /* 0x000fea0003800000 */
.L_x_1722:
        /* <DEDUP_REMOVED lines=9> */
.L_x_1724:
[----:B------:R-:W-:Y:S02]  /*20850*/  IMAD.MOV.U32 R13, RZ, RZ, R4 ;  /* 0x000000ffff0d7224 */ /* 0x000fe400078e0004 */
[----:B------:R-:W-:Y:S02]  /*20860*/  IMAD.MOV.U32 R12, RZ, RZ, 0x1 ;  /* 0x00000001ff0c7424 */ /* 0x000fe400078e00ff */
[----:B------:R-:W-:-:S07]  /*20870*/  IMAD.MOV.U32 R2, RZ, RZ, R14 ;  /* 0x000000ffff027224 */ /* 0x000fce00078e000e */
[----:B------:R-:W-:Y:S05]  /*20880*/  WARPSYNC.COLLECTIVE R15, `(.L_x_1725) ;  /* 0x000000000f087348 */ /* 0x000fea0003c00000 */
[----:B------:R0:W1:Y:S02]  /*20890*/  SHFL.IDX P6, R14, R13, R12, R11 ;  /* 0x0000000c0d0e7389 */ /* 0x00006400000c000b */
[----:B01----:R-:W-:Y:S01]  /*208a0*/  ENDCOLLECTIVE ;  /* 0x000000000000791b */ /* 0x003fe20003800000 */
.L_x_1725:
        /* <DEDUP_REMOVED lines=11> */
.L_x_1726:
        /* <DEDUP_REMOVED lines=8> */
.L_x_1727:
        /* <DEDUP_REMOVED lines=9> */
.L_x_1728:
        /* <DEDUP_REMOVED lines=9> */
.L_x_1729:
        /* <DEDUP_REMOVED lines=9> */
.L_x_1730:
[----:B------:R-:W-:Y:S02]  /*20b90*/  IMAD.MOV.U32 R13, RZ, RZ, R4 ;  /* 0x000000ffff0d7224 */ /* 0x000fe400078e0004 */
[----:B------:R-:W-:Y:S02]  /*20ba0*/  IMAD.MOV.U32 R12, RZ, RZ, 0x4 ;  /* 0x00000004ff0c7424 */ /* 0x000fe400078e00ff */
[----:B------:R-:W-:-:S07]  /*20bb0*/  IMAD.MOV.U32 R2, RZ, RZ, R14 ;  /* 0x000000ffff027224 */ /* 0x000fce00078e000e */
[----:B------:R-:W-:Y:S05]  /*20bc0*/  WARPSYNC.COLLECTIVE R15, `(.L_x_1731) ;  /* 0x000000000f087348 */ /* 0x000fea0003c00000 */
[----:B------:R0:W1:Y:S02]  /*20bd0*/  SHFL.IDX P6, R14, R13, R12, R11 ;  /* 0x0000000c0d0e7389 */ /* 0x00006400000c000b */
[----:B01----:R-:W-:Y:S01]  /*20be0*/  ENDCOLLECTIVE ;  /* 0x000000000000791b */ /* 0x003fe20003800000 */
.L_x_1731:
        /* <DEDUP_REMOVED lines=11> */
.L_x_1732:
[----:B------:R-:W-:Y:S02]  /*20ca0*/  IMAD.MOV.U32 R13, RZ, RZ, R4 ;  /* 0x000000ffff0d7224 */ /* 0x000fe400078e0004 */
[----:B------:R-:W-:Y:S02]  /*20cb0*/  IMAD.MOV.U32 R12, RZ, RZ, 0x5 ;  /* 0x00000005ff0c7424 */ /* 0x000fe400078e00ff */
[----:B------:R-:W-:-:S07]  /*20cc0*/  IMAD.MOV.U32 R2, RZ, RZ, R14 ;  /* 0x000000ffff027224 */ /* 0x000fce00078e000e */
[----:B------:R-:W-:Y:S05]  /*20cd0*/  WARPSYNC.COLLECTIVE R15, `(.L_x_1733) ;  /* 0x000000000f087348 */ /* 0x000fea0003c00000 */
[----:B------:R0:W1:Y:S02]  /*20ce0*/  SHFL.IDX P6, R14, R13, R12, R11 ;  /* 0x0000000c0d0e7389 */ /* 0x00006400000c000b */
[----:B01----:R-:W-:Y:S01]  /*20cf0*/  ENDCOLLECTIVE ;  /* 0x000000000000791b */ /* 0x003fe20003800000 */
.L_x_1733:
        /* <DEDUP_REMOVED lines=11> */
.L_x_1734:
[----:B------:R-:W-:Y:S02]  /*20db0*/  IMAD.MOV.U32 R13, RZ, RZ, R4 ;  /* 0x000000ffff0d7224 */ /* 0x000fe400078e0004 */
[----:B------:R-:W-:Y:S02]  /*20dc0*/  IMAD.MOV.U32 R12, RZ, RZ, 0x6 ;  /* 0x00000006ff0c7424 */ /* 0x000fe400078e00ff */
[----:B------:R-:W-:-:S07]  /*20dd0*/  IMAD.MOV.U32 R2, RZ, RZ, R14 ;  /* 0x000000ffff027224 */ /* 0x000fce00078e000e */
[----:B------:R-:W-:Y:S05]  /*20de0*/  WARPSYNC.COLLECTIVE R15, `(.L_x_1735) ;  /* 0x000000000f087348 */ /* 0x000fea0003c00000 */
[----:B------:R0:W1:Y:S02]  /*20df0*/  SHFL.IDX P6, R14, R13, R12, R11 ;  /* 0x0000000c0d0e7389 */ /* 0x00006400000c000b */
[----:B01----:R-:W-:Y:S01]  /*20e00*/  ENDCOLLECTIVE ;  /* 0x000000000000791b */ /* 0x003fe20003800000 */
.L_x_1735:
        /* <DEDUP_REMOVED lines=11> */
.L_x_1736:
[----:B------:R-:W-:Y:S02]  /*20ec0*/  IMAD.MOV.U32 R13, RZ, RZ, R4 ;  /* 0x000000ffff0d7224 */ /* 0x000fe400078e0004 */
[----:B------:R-:W-:Y:S02]  /*20ed0*/  IMAD.MOV.U32 R12, RZ, RZ, 0x7 ;  /* 0x00000007ff0c7424 */ /* 0x000fe400078e00ff */
[----:B------:R-:W-:-:S07]  /*20ee0*/  IMAD.MOV.U32 R2, RZ, RZ, R14 ;  /* 0x000000ffff027224 */ /* 0x000fce00078e000e */
[----:B------:R-:W-:Y:S05]  /*20ef0*/  WARPSYNC.COLLECTIVE R15, `(.L_x_1737) ;  /* 0x000000000f087348 */ /* 0x000fea0003c00000 */
[----:B------:R0:W1:Y:S02]  /*20f00*/  SHFL.IDX P6, R14, R13, R12, R11 ;  /* 0x0000000c0d0e7389 */ /* 0x00006400000c000b */
[----:B01----:R-:W-:Y:S01]  /*20f10*/  ENDCOLLECTIVE ;  /* 0x000000000000791b */ /* 0x003fe20003800000 */
.L_x_1737:
        /* <DEDUP_REMOVED lines=11> */
.L_x_1738:
[----:B------:R-:W-:Y:S02]  /*20fd0*/  IMAD.MOV.U32 R13, RZ, RZ, R20 ;  /* 0x000000ffff0d7224 */ /* 0x000fe400078e0014 */
[----:B------:R-:W-:Y:S02]  /*20fe0*/  IMAD.MOV.U32 R12, RZ, RZ, RZ ;  /* 0x000000ffff0c7224 */ /* 0x000fe400078e00ff */
[----:B------:R-:W-:-:S07]  /*20ff0*/  IMAD.MOV.U32 R21, RZ, RZ, R14 ;  /* 0x000000ffff157224 */ /* 0x000fce00078e000e */
[----:B------:R-:W-:Y:S05]  /*21000*/  WARPSYNC.COLLECTIVE R15, `(.L_x_1739) ;  /* 0x000000000f087348 */ /* 0x000fea0003c00000 */
[----:B------:R0:W1:Y:S02]  /*21010*/  SHFL.IDX P6, R14, R13, R12, R11 ;  /* 0x0000000c0d0e7389 */ /* 0x00006400000c000b */
[----:B01----:R-:W-:Y:S01]  /*21020*/  ENDCOLLECTIVE ;  /* 0x000000000000791b */ /* 0x003fe20003800000 */
.L_x_1739:
        /* <DEDUP_REMOVED lines=11> */
.L_x_1740:
[----:B------:R-:W-:Y:S02]  /*210e0*/  IMAD.MOV.U32 R13, RZ, RZ, R20 ;  /* 0x000000ffff0d7224 */ /* 0x000fe400078e0014 */
[----:B------:R-:W-:Y:S02]  /*210f0*/  IMAD.MOV.U32 R12, RZ, RZ, 0x1 ;  /* 0x00000001ff0c7424 */ /* 0x000fe400078e00ff */
[----:B------:R-:W-:-:S07]  /*21100*/  IMAD.MOV.U32 R5, RZ, RZ, R14 ;  /* 0x000000ffff057224 */ /* 0x000fce00078e000e */
[----:B------:R-:W-:Y:S05]  /*21110*/  WARPSYNC.COLLECTIVE R15, `(.L_x_1741) ;  /* 0x000000000f087348 */ /* 0x000fea0003c00000 */
[----:B------:R0:W1:Y:S02]  /*21120*/  SHFL.IDX P6, R14, R13, R12, R11 ;  /* 0x0000000c0d0e7389 */ /* 0x00006400000c000b */
[----:B01----:R-:W-:Y:S01]  /*21130*/  ENDCOLLECTIVE ;  /* 0x000000000000791b */ /* 0x003fe20003800000 */
.L_x_1741:
        /* <DEDUP_REMOVED lines=11> */
.L_x_1742:
[----:B------:R-:W-:Y:S01]  /*211f0*/  IMAD.MOV.U32 R2, RZ, RZ, R14 ;  /* 0x000000ffff027224 */ /* 0x000fe200078e000e */
[----:B------:R-:W-:Y:S06]  /*21200*/  BRA `(.L_x_1743) ;  /* 0xffffffa000ec7947 */ /* 0x000fec000383ffff */
.L_x_1606:
[----:B--2---:R2:W3:Y:S02]  /*21210*/  SYNCS.PHASECHK.TRANS64.TRYWAIT P0, [R0+URZ+0x22840], R28 ;  /* 0x0228401c000075a7 */ /* 0x0044e4000800017f */
[----:B---3--:R-:W-:Y:S05]  /*21220*/  @!P0 NANOSLEEP.SYNCS 0x989680 ;  /* 0x009896800000895d */ /* 0x008fea0003900000 */
[----:B------:R-:W3:Y:S02]  /*21230*/  @!P0 SYNCS.PHASECHK.TRANS64 P0, [R0+URZ+0x22840], R28 ;  /* 0x0228401c000085a7 */ /* 0x000ee4000800007f */
[----:B---3--:R-:W-:Y:S05]  /*21240*/  @!P0 BRA `(.L_x_1606) ;  /* 0xfffffffc00f08947 */ /* 0x008fea000383ffff */
[----:B------:R-:W-:Y:S05]  /*21250*/  BRA `(.L_x_1744) ;  /* 0xffffffa4003c7947 */ /* 0x000fea000383ffff */
.L_x_1607:
        /* <DEDUP_REMOVED lines=8> */
.L_x_1746:
[----:B------:R-:W-:Y:S05]  /*212e0*/  BSYNC B0 ;  /* 0x0000000000007941 */ /* 0x000fea0003800000 */
.L_x_1745:
        /* <DEDUP_REMOVED lines=8> */
.L_x_1747:
[----:B------:R-:W-:Y:S02]  /*21370*/  IMAD.MOV.U32 R13, RZ, RZ, R5 ;  /* 0x000000ffff0d7224 */ /* 0x000fe400078e0005 */
[----:B------:R-:W-:Y:S01]  /*21380*/  IMAD.MOV.U32 R12, RZ, RZ, 0x1 ;  /* 0x00000001ff0c7424 */ /* 0x000fe200078e00ff */
[----:B------:R-:W-:-:S13]  /*21390*/  IADD3 R2, P0, R29, R14, RZ ;  /* 0x0000000e1d027210 */ /* 0x000fda0007f1e0ff */
[----:B------:R-:W-:Y:S05]  /*213a0*/  WARPSYNC.COLLECTIVE R15, `(.L_x_1748) ;  /* 0x000000000f087348 */ /* 0x000fea0003c00000 */
[----:B------:R0:W1:Y:S02]  /*213b0*/  SHFL.IDX P6, R14, R13, R12, R11 ;  /* 0x0000000c0d0e7389 */ /* 0x00006400000c000b */
[----:B01----:R-:W-:Y:S01]  /*213c0*/  ENDCOLLECTIVE ;  /* 0x000000000000791b */ /* 0x003fe20003800000 */
.L_x_1748:
        /* <DEDUP_REMOVED lines=10> */
.L_x_1749:
        /* <DEDUP_REMOVED lines=9> */
.L_x_1750:
        /* <DEDUP_REMOVED lines=9> */
.L_x_1751:
        /* <DEDUP_REMOVED lines=8> */
.L_x_1752:
        /* <DEDUP_REMOVED lines=9> */
.L_x_1753:
        /* <DEDUP_REMOVED lines=9> */
.L_x_1754:
        /* <DEDUP_REMOVED lines=9> */
.L_x_1755:
[----:B------:R-:W-:Y:S02]  /*217c0*/  IMAD.MOV.U32 R12, RZ, RZ, 0x5 ;  /* 0x00000005ff0c7424 */ /* 0x000fe400078e00ff */
[----:B------:R-:W-:-:S05]  /*217d0*/  IMAD.MOV.U32 R13, RZ, RZ, R14 ;  /* 0x000000ffff0d7224 */ /* 0x000fca00078e000e */
[----:B------:R-:W-:Y:S01]  /*217e0*/  IADD3 R2, P0, R29, R13, RZ ;  /* 0x0000000d1d027210 */ /* 0x000fe20007f1e0ff */
[----:B------:R-:W-:-:S04]  /*217f0*/  IMAD.MOV.U32 R13, RZ, RZ, R5 ;  /* 0x000000ffff0d7224 */ /* 0x000fc800078e0005 */
[----:B------:R-:W-:-:S08]  /*21800*/  IMAD.X R3, RZ, RZ, R9, P0 ;  /* 0x000000ffff037224 */ /* 0x000fd000000e0609 */
[----:B------:R-:W-:Y:S05]  /*21810*/  WARPSYNC.COLLECTIVE R15, `(.L_x_1756) ;  /* 0x000000000f087348 */ /* 0x000fea0003c00000 */
[----:B------:R0:W1:Y:S02]  /*21820*/  SHFL.IDX P6, R14, R13, R12, R11 ;  /* 0x0000000c0d0e7389 */ /* 0x00006400000c000b */
[----:B01----:R-:W-:Y:S01]  /*21830*/  ENDCOLLECTIVE ;  /* 0x000000000000791b */ /* 0x003fe20003800000 */
.L_x_1756:
        /* <DEDUP_REMOVED lines=9> */
.L_x_1757:
        /* <DEDUP_REMOVED lines=8> */
.L_x_1758:
        /* <DEDUP_REMOVED lines=9> */
.L_x_1759:
[----:B------:R-:W-:Y:S02]  /*219e0*/  IMAD.MOV.U32 R13, RZ, RZ, R5 ;  /* 0x000000ffff0d7224 */ /* 0x000fe400078e0005 */
[----:B------:R-:W-:Y:S02]  /*219f0*/  IMAD.MOV.U32 R12, RZ, RZ, 0x7 ;  /* 0x00000007ff0c7424 */ /* 0x000fe400078e00ff */
[----:B------:R-:W-:-:S07]  /*21a00*/  IMAD.MOV.U32 R20, RZ, RZ, R14 ;  /* 0x000000ffff147224 */ /* 0x000fce00078e000e */
[----:B------:R-:W-:Y:S05]  /*21a10*/  WARPSYNC.COLLECTIVE R15, `(.L_x_1760) ;  /* 0x000000000f087348 */ /* 0x000fea0003c00000 */
[----:B------:R0:W1:Y:S02]  /*21a20*/  SHFL.IDX P6, R14, R13, R12, R11 ;  /* 0x0000000c0d0e7389 */ /* 0x00006400000c000b */
[----:B01----:R-:W-:Y:S01]  /*21a30*/  ENDCOLLECTIVE ;  /* 0x000000000000791b */ /* 0x003fe20003800000 */
.L_x_1760:
        /* <DEDUP_REMOVED lines=11> */
.L_x_1761:
        /* <DEDUP_REMOVED lines=9> */
.L_x_1762:
        /* <DEDUP_REMOVED lines=9> */
.L_x_1763:
[----:B------:R-:W-:Y:S02]  /*21c10*/  IMAD.MOV.U32 R13, RZ, RZ, R8 ;  /* 0x000000ffff0d7224 */ /* 0x000fe400078e0008 */
[----:B------:R-:W-:Y:S02]  /*21c20*/  IMAD.MOV.U32 R12, RZ, RZ, 0x1 ;  /* 0x00000001ff0c7424 */ /* 0x000fe400078e00ff */
[----:B------:R-:W-:-:S07]  /*21c30*/  IMAD.MOV.U32 R5, RZ, RZ, R14 ;  /* 0x000000ffff057224 */ /* 0x000fce00078e000e */
[----:B------:R-:W-:Y:S05]  /*21c40*/  WARPSYNC.COLLECTIVE R15, `(.L_x_1764) ;  /* 0x000000000f087348 */ /* 0x000fea0003c00000 */
[----:B------:R0:W1:Y:S02]  /*21c50*/  SHFL.IDX P6, R14, R13, R12, R11 ;  /* 0x0000000c0d0e7389 */ /* 0x00006400000c000b */
[----:B01----:R-:W-:Y:S01]  /*21c60*/  ENDCOLLECTIVE ;  /* 0x000000000000791b */ /* 0x003fe20003800000 */
.L_x_1764:
        /* <DEDUP_REMOVED lines=11> */
.L_x_1765:
[----:B------:R-:W-:Y:S05]  /*21d20*/  BRA `(.L_x_1766) ;  /* 0xffffff9c00c47947 */ /* 0x000fea000383ffff */
.L_x_1612:
[----:B0-----:R0:W1:Y:S02]  /*21d30*/  SYNCS.PHASECHK.TRANS64.TRYWAIT P2, [R19+URZ+0x22870], R0 ;  /* 0x02287000130075a7 */ /* 0x001064000804017f */
[----:B-1----:R-:W-:Y:S05]  /*21d40*/  @!P2 NANOSLEEP.SYNCS 0x989680 ;  /* 0x009896800000a95d */ /* 0x002fea0003900000 */
[----:B------:R-:W1:Y:S02]  /*21d50*/  @!P2 SYNCS.PHASECHK.TRANS64 P2, [R19+URZ+0x22870], R0 ;  /* 0x022870001300a5a7 */ /* 0x000e64000804007f */
[----:B-1----:R-:W-:Y:S05]  /*21d60*/  @!P2 BRA `(.L_x_1612) ;  /* 0xfffffffc00f0a947 */ /* 0x002fea000383ffff */
[----:B------:R-:W-:Y:S05]  /*21d70*/  BRA `(.L_x_1767) ;  /* 0xffffffa000287947 */ /* 0x000fea000383ffff */
.L_x_1614:
[----:B0-----:R0:W1:Y:S02]  /*21d80*/  SYNCS.PHASECHK.TRANS64.TRYWAIT P2, [R19+URZ+0x22860], R2 ;  /* 0x02286002130075a7 */ /* 0x001064000804017f */
[----:B-1----:R-:W-:Y:S05]  /*21d90*/  @!P2 NANOSLEEP.SYNCS 0x989680 ;  /* 0x009896800000a95d */ /* 0x002fea0003900000 */
[----:B------:R-:W1:Y:S02]  /*21da0*/  @!P2 SYNCS.PHASECHK.TRANS64 P2, [R19+URZ+0x22860], R2 ;  /* 0x022860021300a5a7 */ /* 0x000e64000804007f */
[----:B-1----:R-:W-:Y:S05]  /*21db0*/  @!P2 BRA `(.L_x_1614) ;  /* 0xfffffffc00f0a947 */ /* 0x002fea000383ffff */
[----:B------:R-:W-:Y:S05]  /*21dc0*/  BRA `(.L_x_1768) ;  /* 0xffffffa000387947 */ /* 0x000fea000383ffff */
.L_x_1622:
[----:B--2---:R2:W3:Y:S02]  /*21dd0*/  SYNCS.PHASECHK.TRANS64.TRYWAIT P1, [R18+URZ+0x22870], R3 ;  /* 0x02287003120075a7 */ /* 0x0044e4000802017f */
[----:B---3--:R-:W-:Y:S05]  /*21de0*/  @!P1 NANOSLEEP.SYNCS 0x989680 ;  /* 0x009896800000995d */ /* 0x008fea0003900000 */
[----:B------:R-:W3:Y:S02]  /*21df0*/  @!P1 SYNCS.PHASECHK.TRANS64 P1, [R18+URZ+0x22870], R3 ;  /* 0x02287003120095a7 */ /* 0x000ee4000802007f */
[----:B---3--:R-:W-:Y:S05]  /*21e00*/  @!P1 BRA `(.L_x_1622) ;  /* 0xfffffffc00f09947 */ /* 0x008fea000383ffff */
[----:B------:R-:W-:Y:S05]  /*21e10*/  BRA `(.L_x_1769) ;  /* 0xffffffa400f87947 */ /* 0x000fea000383ffff */
.L_x_1624:
[----:B0-----:R0:W2:Y:S02]  /*21e20*/  SYNCS.PHASECHK.TRANS64.TRYWAIT P1, [R18+URZ+0x22860], R3 ;  /* 0x02286003120075a7 */ /* 0x0010a4000802017f */
[----:B--2---:R-:W-:Y:S05]  /*21e30*/  @!P1 NANOSLEEP.SYNCS 0x989680 ;  /* 0x009896800000995d */ /* 0x004fea0003900000 */
[----:B------:R-:W2:Y:S02]  /*21e40*/  @!P1 SYNCS.PHASECHK.TRANS64 P1, [R18+URZ+0x22860], R3 ;  /* 0x02286003120095a7 */ /* 0x000ea4000802007f */
[----:B--2---:R-:W-:Y:S05]  /*21e50*/  @!P1 BRA `(.L_x_1624) ;  /* 0xfffffffc00f09947 */ /* 0x004fea000383ffff */
[----:B------:R-:W-:Y:S05]  /*21e60*/  BRA `(.L_x_1770) ;  /* 0xffffffa800087947 */ /* 0x000fea000383ffff */
.L_x_1638:
[----:B0-----:R0:W2:Y:S02]  /*21e70*/  SYNCS.PHASECHK.TRANS64.TRYWAIT P0, [R7+URZ+0x22820], R0 ;  /* 0x02282000070075a7 */ /* 0x0010a4000800017f */
[----:B--2---:R-:W-:Y:S05]  /*21e80*/  @!P0 NANOSLEEP.SYNCS 0x989680 ;  /* 0x009896800000895d */ /* 0x004fea0003900000 */
[----:B------:R-:W2:Y:S02]  /*21e90*/  @!P0 SYNCS.PHASECHK.TRANS64 P0, [R7+URZ+0x22820], R0 ;  /* 0x02282000070085a7 */ /* 0x000ea4000800007f */
[----:B--2---:R-:W-:Y:S05]  /*21ea0*/  @!P0 BRA `(.L_x_1638) ;  /* 0xfffffffc00f08947 */ /* 0x004fea000383ffff */
[----:B------:R-:W-:Y:S05]  /*21eb0*/  BRA `(.L_x_1771) ;  /* 0xffffffbc00c07947 */ /* 0x000fea000383ffff */
.L_x_1639:
        /* <DEDUP_REMOVED lines=11> */
.L_x_1773:
[----:B------:R-:W-:Y:S05]  /*21f70*/  BSYNC B0 ;  /* 0x0000000000007941 */ /* 0x000fea0003800000 */
.L_x_1772:
[----:B------:R-:W-:Y:S05]  /*21f80*/  BRA `(.L_x_1774) ;  /* 0xffffffbc00a87947 */ /* 0x000fea000383ffff */
.L_x_1642:
[----:B------:R-:W-:Y:S01]  /*21f90*/  BSSY B1, `(.L_x_1775) ;  /* 0x0000006000017945 */ /* 0x000fe20003800000 */
[----:B------:R-:W-:-:S07]  /*21fa0*/  IMAD.MOV.U32 R15, RZ, RZ, -0x1 ;  /* 0xffffffffff0f7424 */ /* 0x000fce00078e00ff */
[----:B01----:R-:W-:Y:S05]  /*21fb0*/  WARPSYNC.COLLECTIVE R15, `(.L_x_1776) ;  /* 0x000000000f0c7348 */ /* 0x003fea0003c00000 */
[----:B------:R-:W-:Y:S02]  /*21fc0*/  ELECT P6, UR62, PT ;  /* 0x00000000003e782f */ /* 0x000fe400038c0000 */
[----:B------:R-:W-:Y:S01]  /*21fd0*/  MOV R14, UR62 ;  /* 0x0000003e000e7c02 */ /* 0x000fe20008000f00 */
[----:B01----:R-:W-:Y:S10]  /*21fe0*/  ENDCOLLECTIVE ;  /* 0x000000000000791b */ /* 0x003ff40003800000 */
.L_x_1776:
[----:B------:R-:W-:Y:S05]  /*21ff0*/  BSYNC B1 ;  /* 0x0000000000017941 */ /* 0x000fea0003800000 */
.L_x_1775:
[----:B------:R-:W-:Y:S05]  /*22000*/  BRA `(.L_x_1777) ;  /* 0xffffffbc00a07947 */ /* 0x000fea000383ffff */
.L_x_1644:
[----:B0-----:R0:W2:Y:S02]  /*22010*/  SYNCS.PHASECHK.TRANS64.TRYWAIT P1, [R5+URZ+0x22840], R0 ;  /* 0x02284000050075a7 */ /* 0x0010a4000802017f */
[----:B--2---:R-:W-:Y:S05]  /*22020*/  @!P1 NANOSLEEP.SYNCS 0x989680 ;  /* 0x009896800000995d */ /* 0x004fea0003900000 */
[----:B------:R-:W2:Y:S02]  /*22030*/  @!P1 SYNCS.PHASECHK.TRANS64 P1, [R5+URZ+0x22840], R0 ;  /* 0x02284000050095a7 */ /* 0x000ea4000802007f */
[----:B--2---:R-:W-:Y:S05]  /*22040*/  @!P1 BRA `(.L_x_1644) ;  /* 0xfffffffc00f09947 */ /* 0x004fea000383ffff */
[----:B------:R-:W-:Y:S05]  /*22050*/  BRA `(.L_x_1778) ;  /* 0xffffffbc00c07947 */ /* 0x000fea000383ffff */
.L_x_1646:
[----:B--2---:R2:W3:Y:S02]  /*22060*/  SYNCS.PHASECHK.TRANS64.TRYWAIT P1, [R3+URZ+0x22840], R2 ;  /* 0x02284002030075a7 */ /* 0x0044e4000802017f */
[----:B---3--:R-:W-:Y:S05]  /*22070*/  @!P1 NANOSLEEP.SYNCS 0x989680 ;  /* 0x009896800000995d */ /* 0x008fea0003900000 */
[----:B------:R-:W3:Y:S02]  /*22080*/  @!P1 SYNCS.PHASECHK.TRANS64 P1, [R3+URZ+0x22840], R2 ;  /* 0x02284002030095a7 */ /* 0x000ee4000802007f */
[----:B---3--:R-:W-:Y:S05]  /*22090*/  @!P1 BRA `(.L_x_1646) ;  /* 0xfffffffc00f09947 */ /* 0x008fea000383ffff */
[----:B------:R-:W-:Y:S05]  /*220a0*/  BRA `(.L_x_1779) ;  /* 0xffffffbc00cc7947 */ /* 0x000fea000383ffff */
.L_x_1648:
[----:B---3--:R3:W4:Y:S02]  /*220b0*/  SYNCS.PHASECHK.TRANS64.TRYWAIT P1, [R5+URZ+0x22860], R0 ;  /* 0x02286000050075a7 */ /* 0x008724000802017f */
[----:B----4-:R-:W-:Y:S05]  /*220c0*/  @!P1 NANOSLEEP.SYNCS 0x989680 ;  /* 0x009896800000995d */ /* 0x010fea0003900000 */
[----:B------:R-:W4:Y:S02]  /*220d0*/  @!P1 SYNCS.PHASECHK.TRANS64 P1, [R5+URZ+0x22860], R0 ;  /* 0x02286000050095a7 */ /* 0x000f24000802007f */
[----:B----4-:R-:W-:Y:S05]  /*220e0*/  @!P1 BRA `(.L_x_1648) ;  /* 0xfffffffc00f09947 */ /* 0x010fea000383ffff */
[----:B------:R-:W-:Y:S05]  /*220f0*/  BRA `(.L_x_1780) ;  /* 0xffffffbc00c87947 */ /* 0x000fea000383ffff */
.L_x_1650:
[----:B----4-:R4:W0:Y:S02]  /*22100*/  SYNCS.PHASECHK.TRANS64.TRYWAIT P1, [R3+URZ+0x22860], R2 ;  /* 0x02286002030075a7 */ /* 0x010824000802017f */
[----:B0-----:R-:W-:Y:S05]  /*22110*/  @!P1 NANOSLEEP.SYNCS 0x989680 ;  /* 0x009896800000995d */ /* 0x001fea0003900000 */
[----:B------:R-:W0:Y:S02]  /*22120*/  @!P1 SYNCS.PHASECHK.TRANS64 P1, [R3+URZ+0x22860], R2 ;  /* 0x02286002030095a7 */ /* 0x000e24000802007f */
[----:B0-----:R-:W-:Y:S05]  /*22130*/  @!P1 BRA `(.L_x_1650) ;  /* 0xfffffffc00f09947 */ /* 0x001fea000383ffff */
[----:B------:R-:W-:Y:S05]  /*22140*/  BRA `(.L_x_1781) ;  /* 0xffffffbc00c47947 */ /* 0x000fea000383ffff */
.L_x_1652:
[----:B------:R0:W0:Y:S02]  /*22150*/  SYNCS.PHASECHK.TRANS64.TRYWAIT P1, [R5+URZ+0x22880], R0 ;  /* 0x02288000050075a7 */ /* 0x000024000802017f */
[----:B0-----:R-:W-:Y:S05]  /*22160*/  @!P1 NANOSLEEP.SYNCS 0x989680 ;  /* 0x009896800000995d */ /* 0x001fea0003900000 */
[----:B------:R-:W0:Y:S02]  /*22170*/  @!P1 SYNCS.PHASECHK.TRANS64 P1, [R5+URZ+0x22880], R0 ;  /* 0x02288000050095a7 */ /* 0x000e24000802007f */
[----:B0-----:R-:W-:Y:S05]  /*22180*/  @!P1 BRA `(.L_x_1652) ;  /* 0xfffffffc00f09947 */ /* 0x001fea000383ffff */
[----:B------:R-:W-:Y:S05]  /*22190*/  BRA `(.L_x_1782) ;  /* 0xffffffbc00c07947 */ /* 0x000fea000383ffff */
.L_x_1783:
        /* <DEDUP_REMOVED lines=14> */
.L_x_3744:


//--------------------- .text._ZN7cutlass13device_kernelIN5flash11enable_sm90INS1_16FlashAttnFwdSm90INS1_25CollectiveMainloopFwdSm90ILi2EN4cute5tupleIJNS5_1CILi1EEES8_S8_EEENS6_IJNS7_ILi128EEENS7_ILi160EEESA_EEELi128ENS_12float_e4m3_tEfNS_4arch4Sm90ELb0ELb1ELb0ELb1ELb1ELb1ELb0ELb1ELb1ELb1ELb1ELb0EEENS1_21CollectiveEpilogueFwdINS6_IJSA_SA_SB_EEES9_NS_10bfloat16_tESF_Li256ELb1ELb1ELb1ELb1EEENS1_36VarlenDynamicPersistentTileSchedulerILi128ELi160ELi256ELi128ELb1ELb1ELb1ELb1ELb0ELb1EEEEEEEEEvNT_6ParamsE --------------------------
	.section	.text._ZN7cutlass13device_kernelIN5flash11enable_sm90INS1_16FlashAttnFwdSm90INS1_25CollectiveMainloopFwdSm90ILi2EN4cute5tupleIJNS5_1CILi1EEES8_S8_EEENS6_IJNS7_ILi128EEENS7_ILi160EEESA_EEELi128ENS_12float_e4m3_tEfNS_4arch4Sm90ELb0ELb1ELb0ELb1ELb1ELb1ELb0ELb1ELb1ELb1ELb1ELb0EEENS1_21CollectiveEpilogueFwdINS6_IJSA_SA_SB_EEES9_NS_10bfloat16_tESF_Li256ELb1ELb1ELb1ELb1EEENS1_36VarlenDynamicPersistentTileSchedulerILi128ELi160ELi256ELi128ELb1ELb1ELb1ELb1ELb0ELb1EEEEEEEEEvNT_6ParamsE,"ax",@progbits
	.align	128
.text._ZN7cutlass13device_kernelIN5flash11enable_sm90INS1_16FlashAttnFwdSm90INS1_25CollectiveMainloopFwdSm90ILi2EN4cute5tupleIJNS5_1CILi1EEES8_S8_EEENS6_IJNS7_ILi128EEENS7_ILi160EEESA_EEELi128ENS_12float_e4m3_tEfNS_4arch4Sm90ELb0ELb1ELb0ELb1ELb1ELb1ELb0ELb1ELb1ELb1ELb1ELb0EEENS1_21CollectiveEpilogueFwdINS6_IJSA_SA_SB_EEES9_NS_10bfloat16_tESF_Li256ELb1ELb1ELb1ELb1EEENS1_36VarlenDynamicPersistentTileSchedulerILi128ELi160ELi256ELi128ELb1ELb1ELb1ELb1ELb0ELb1EEEEEEEEEvNT_6ParamsE:
        .type           _ZN7cutlass13device_kernelIN5flash11enable_sm90INS1_16FlashAttnFwdSm90INS1_25CollectiveMainloopFwdSm90ILi2EN4cute5tupleIJNS5_1CILi1EEES8_S8_EEENS6_IJNS7_ILi128EEENS7_ILi160EEESA_EEELi128ENS_12float_e4m3_tEfNS_4arch4Sm90ELb0ELb1ELb0ELb1ELb1ELb1ELb0ELb1ELb1ELb1ELb1ELb0EEENS1_21CollectiveEpilogueFwdINS6_IJSA_SA_SB_EEES9_NS_10bfloat16_tESF_Li256ELb1ELb1ELb1ELb1EEENS1_36VarlenDynamicPersistentTileSchedulerILi128ELi160ELi256ELi128ELb1ELb1ELb1ELb1ELb0ELb1EEEEEEEEEvNT_6ParamsE,@function
        .size           _ZN7cutlass13device_kernelIN5flash11enable_sm90INS1_16FlashAttnFwdSm90INS1_25CollectiveMainloopFwdSm90ILi2EN4cute5tupleIJNS5_1CILi1EEES8_S8_EEENS6_IJNS7_ILi128EEENS7_ILi160EEESA_EEELi128ENS_12float_e4m3_tEfNS_4arch4Sm90ELb0ELb1ELb0ELb1ELb1ELb1ELb0ELb1ELb1ELb1ELb1ELb0EEENS1_21CollectiveEpilogueFwdINS6_IJSA_SA_SB_EEES9_NS_10bfloat16_tESF_Li256ELb1ELb1ELb1ELb1EEENS1_36VarlenDynamicPersistentTileSchedulerILi128ELi160ELi256ELi128ELb1ELb1ELb1ELb1ELb0ELb1EEEEEEEEEvNT_6ParamsE,(.L_x_3745 - _ZN7cutlass13device_kernelIN5flash11enable_sm90INS1_16FlashAttnFwdSm90INS1_25CollectiveMainloopFwdSm90ILi2EN4cute5tupleIJNS5_1CILi1EEES8_S8_EEENS6_IJNS7_ILi128EEENS7_ILi160EEESA_EEELi128ENS_12float_e4m3_tEfNS_4arch4Sm90ELb0ELb1ELb0ELb1ELb1ELb1ELb0ELb1ELb1ELb1ELb1ELb0EEENS1_21CollectiveEpilogueFwdINS6_IJSA_SA_SB_EEES9_NS_10bfloat16_tESF_Li256ELb1ELb1ELb1ELb1EEENS1_36VarlenDynamicPersistentTileSchedulerILi128ELi160ELi256ELi128ELb1ELb1ELb1ELb1ELb0ELb1EEEEEEEEEvNT_6ParamsE)
        .other          _ZN7cutlass13device_kernelIN5flash11enable_sm90INS1_16FlashAttnFwdSm90INS1_25CollectiveMainloopFwdSm90ILi2EN4cute5tupleIJNS5_1CILi1EEES8_S8_EEENS6_IJNS7_ILi128EEENS7_ILi160EEESA_EEELi128ENS_12float_e4m3_tEfNS_4arch4Sm90ELb0ELb1ELb0ELb1ELb1ELb1ELb0ELb1ELb1ELb1ELb1ELb0EEENS1_21CollectiveEpilogueFwdINS6_IJSA_SA_SB_EEES9_NS_10bfloat16_tESF_Li256ELb1ELb1ELb1ELb1EEENS1_36VarlenDynamicPersistentTileSchedulerILi128ELi160ELi256ELi128ELb1ELb1ELb1ELb1ELb0ELb1EEEEEEEEEvNT_6ParamsE,@"STO_CUDA_ENTRY STV_DEFAULT"
_ZN7cutlass13device_kernelIN5flash11enable_sm90INS1_16FlashAttnFwdSm90INS1_25CollectiveMainloopFwdSm90ILi2EN4cute5tupleIJNS5_1CILi1EEES8_S8_EEENS6_IJNS7_ILi128EEENS7_ILi160EEESA_EEELi128ENS_12float_e4m3_tEfNS_4arch4Sm90ELb0ELb1ELb0ELb1ELb1ELb1ELb0ELb1ELb1ELb1ELb1ELb0EEENS1_21CollectiveEpilogueFwdINS6_IJSA_SA_SB_EEES9_NS_10bfloat16_tESF_Li256ELb1ELb1ELb1ELb1EEENS1_36VarlenDynamicPersistentTileSchedulerILi128ELi160ELi256ELi128ELb1ELb1ELb1ELb1ELb0ELb1EEEEEEEEEvNT_6ParamsE:
        /* <DEDUP_REMOVED lines=18> */
.L_x_1785:
[----:B------:R-:W-:Y:S05]  /*0120*/  BSYNC B0 ;  /* 0x0000000000007941 */ /* 0x000fea0003800000 */
.L_x_1784:
        /* <DEDUP_REMOVED lines=41> */
.L_x_1786:
        /* <DEDUP_REMOVED lines=22> */
.L_x_1787:
        /* <DEDUP_REMOVED lines=18> */
.L_x_1788:
        /* <DEDUP_REMOVED lines=22> */
.L_x_1789:
        /* <DEDUP_REMOVED lines=23> */
.L_x_1790:
        /* <DEDUP_REMOVED lines=10> */
.L_x_1793:
[----:B------:R-:W-:-:S08]  /*09b0*/  NOP ;  /* 0x0000000000007918 */ /* 0x000fd00000000000 */
[----:B------:R-:W1:Y:S02]  /*09c0*/  USETMAXREG.TRY_ALLOC.CTAPOOL UP0, 0xe8 ;  /* 0x000000e8000079c8 */ /* 0x000e640008000600 */
[----:B-1----:R-:W-:-:S13]  /*09d0*/  PLOP3.LUT P0, PT, PT, PT, UP0, 0x80, 0x0 ;  /* 0x000000000000781c */ /* 0x002fda0003f0f008 */
[----:B------:R-:W-:Y:S05]  /*09e0*/  @!P0 BRA `(.L_x_1793) ;  /* 0xfffffffc00f08947 */ /* 0x000fea000383ffff */
[----:B------:R-:W1:Y:S01]  /*09f0*/  S2R R0, SR_TID.X ;  /* 0x0000000000007919 */ /* 0x000e620000002100 */
[----:B------:R-:W2:Y:S01]  /*0a00*/  S2UR UR5, SR_CgaCtaId ;  /* 0x00000000000579c3 */ /* 0x000ea20000008800 */
[----:B------:R-:W-:Y:S01]  /*0a10*/  UMOV UR4, 0x400 ;  /* 0x0000040000047882 */ /* 0x000fe20000000000 */
[----:B------:R-:W-:-:S06]  /*0a20*/  LOP3.LUT R22, R22, 0xffffffdf, RZ, 0xc0, !PT ;  /* 0xffffffdf16167812 */ /* 0x000fcc00078ec0ff */
[----:B------:R-:W-:Y:S06]  /*0a30*/  BAR.ARV 0x8, 0x180 ;  /* 0x0206000000007b1d */ /* 0x000fec0000002000 */
[----:B--2---:R-:W-:-:S06]  /*0a40*/  ULEA UR4, UR5, UR4, 0x18 ;  /* 0x0000000405047291 */ /* 0x004fcc000f8ec03f */
[----:B------:R-:W-:Y:S01]  /*0a50*/  IMAD.U32 R17, RZ, RZ, UR4 ;  /* 0x00000004ff117e24 */ /* 0x000fe2000f8e00ff */
[----:B-1----:R-:W-:Y:S01]  /*0a60*/  SHF.R.U32.HI R0, RZ, 0x7, R0 ;  /* 0x00000007ff007819 */ /* 0x002fe20000011600 */
[----:B------:R-:W-:-:S03]  /*0a70*/  ULDC UR4, c[0x0][0xc3c] ;  /* 0x00030f0000047ab9 */ /* 0x000fc60000000800 */
[----:B------:R-:W-:Y:S01]  /*0a80*/  ISETP.NE.AND P0, PT, R0, 0x1, PT ;  /* 0x000000010000780c */ /* 0x000fe20003f05270 */
[----:B------:R-:W-:-:S05]  /*0a90*/  IMAD.U32 R0, RZ, RZ, UR5 ;  /* 0x00000005ff007e24 */ /* 0x000fca000f8e00ff */
[----:B------:R-:W-:Y:S07]  /*0aa0*/  STL [R1], R0 ;  /* 0x0000000001007387 */ /* 0x000fee0000100800 */
[----:B------:R-:W-:Y:S01]  /*0ab0*/  @P0 LOP3.LUT R22, R22, 0x20, RZ, 0xfc, !PT ;  /* 0x0000002016160812 */ /* 0x000fe200078efcff */
[----:B------:R-:W-:Y:S08]  /*0ac0*/  @!P0 BAR.ARV 0x9, 0x100 ;  /* 0x0244000000008b1d */ /* 0x000ff00000002000 */
[----:B------:R-:W-:Y:S06]  /*0ad0*/  BAR.SYNC.DEFER_BLOCKING 0x5, 0x180 ;  /* 0x0146000000007b1d */ /* 0x000fec0000010000 */
[----:B------:R-:W1:Y:S02]  /*0ae0*/  LDS.128 R204, [R17+0x228d0] ;  /* 0x0228d00011cc7984 */ /* 0x000e640000000c00 */
[----:B------:R-:W-:Y:S06]  /*0af0*/  BAR.ARV 0x4, 0x180 ;  /* 0x0106000000007b1d */ /* 0x000fec0000002000 */
[----:B-1----:R-:W-:-:S13]  /*0b00*/  ISETP.GE.AND P0, PT, R207, UR4, PT ;  /* 0x00000004cf007c0c */ /* 0x002fda000bf06270 */
[----:B------:R-:W-:Y:S05]  /*0b10*/  @P0 BRA `(.L_x_1794) ;  /* 0x000002d400580947 */ /* 0x000fea0003800000 */
[----:B------:R-:W2:Y:S01]  /*0b20*/  LDL R2, [R1+0x34] ;  /* 0x0000340001027983 */ /* 0x000ea20000100800 */
[----:B------:R-:W-:Y:S01]  /*0b30*/  CS2R R190, SRZ ;  /* 0x0000000000be7805 */ /* 0x000fe2000001ff00 */
[----:B------:R-:W-:Y:S01]  /*0b40*/  IMAD.MOV.U32 R200, RZ, RZ, RZ ;  /* 0x000000ffffc87224 */ /* 0x000fe200078e00ff */
[----:B------:R-:W1:Y:S01]  /*0b50*/  S2R R0, SR_TID.X ;  /* 0x0000000000007919 */ /* 0x000e620000002100 */
[----:B------:R-:W-:Y:S02]  /*0b60*/  IMAD.MOV.U32 R192, RZ, RZ, RZ ;  /* 0x000000ffffc07224 */ /* 0x000fe400078e00ff */
[----:B-1----:R-:W-:-:S05]  /*0b70*/  VIADD R11, R0, 0xffffff80 ;  /* 0xffffff80000b7836 */ /* 0x002fca0000000000 */
[----:B------:R-:W-:Y:S02]  /*0b80*/  SHF.R.S32.HI R0, RZ, 0x1f, R11 ;  /* 0x0000001fff007819 */ /* 0x000fe4000001140b */
[----:B--2---:R-:W-:Y:S02]  /*0b90*/  R2UR UR4, R2 ;  /* 0x00000000020472ca */ /* 0x004fe400000e0000 */
[----:B------:R-:W-:-:S04]  /*0ba0*/  LEA.HI R2, R0, R11, RZ, 0x7 ;  /* 0x0000000b00027211 */ /* 0x000fc800078f38ff */
[----:B------:R-:W-:Y:S02]  /*0bb0*/  LOP3.LUT R229, R2, 0xffffff80, RZ, 0xc0, !PT ;  /* 0xffffff8002e57812 */ /* 0x000fe400078ec0ff */
[----:B------:R-:W-:-:S03]  /*0bc0*/  SHF.R.S32.HI R12, RZ, 0x7, R2 ;  /* 0x00000007ff0c7819 */ /* 0x000fc60000011402 */
[----:B------:R-:W-:Y:S01]  /*0bd0*/  IMAD.IADD R229, R11, 0x1, -R229 ;  /* 0x000000010be57824 */ /* 0x000fe200078e0ae5 */
[----:B------:R-:W-:Y:S01]  /*0be0*/  LEA.HI R2, R2, R12, RZ, 0x1 ;  /* 0x0000000c02027211 */ /* 0x000fe200078f08ff */
[----:B------:R-:W-:-:S03]  /*0bf0*/  ULOP3.LUT UR4, UR4, 0x1, URZ, 0xfc, !UPT ;  /* 0x0000000104047892 */ /* 0x000fc6000f8efc3f */
[----:B------:R-:W-:Y:S02]  /*0c00*/  SHF.R.S32.HI R6, RZ, 0x1f, R229 ;  /* 0x0000001fff067819 */ /* 0x000fe400000114e5 */
[----:B------:R-:W-:Y:S02]  /*0c10*/  LOP3.LUT R2, R2, 0x3fffffe, RZ, 0xc0, !PT ;  /* 0x03fffffe02027812 */ /* 0x000fe400078ec0ff */
[CC--:B------:R-:W-:Y:S02]  /*0c20*/  LEA.HI R8, R6.reuse, R229.reuse, RZ, 0x2 ;  /* 0x000000e506087211 */ /* 0x0c0fe400078f10ff */
[----:B------:R-:W-:Y:S01]  /*0c30*/  LEA.HI R6, R6, R229, RZ, 0x5 ;  /* 0x000000e506067211 */ /* 0x000fe200078f28ff */
[----:B------:R-:W-:Y:S01]  /*0c40*/  IMAD.IADD R2, R12, 0x1, -R2 ;  /* 0x000000010c027824 */ /* 0x000fe200078e0a02 */
[--C-:B------:R-:W-:Y:S02]  /*0c50*/  SHF.R.S32.HI R5, RZ, 0x2, R8.reuse ;  /* 0x00000002ff057819 */ /* 0x100fe40000011408 */
[----:B------:R-:W-:-:S02]  /*0c60*/  SHF.R.S32.HI R4, RZ, 0x1f, R8 ;  /* 0x0000001fff047819 */ /* 0x000fc40000011408 */
[----:B------:R-:W-:Y:S02]  /*0c70*/  SHF.R.S32.HI R6, RZ, 0x5, R6 ;  /* 0x00000005ff067819 */ /* 0x000fe40000011406 */
[----:B0-----:R-:W-:Y:S02]  /*0c80*/  LEA.HI R3, R4, R5, RZ, 0x3 ;  /* 0x0000000504037211 */ /* 0x001fe400078f18ff */
[CC--:B------:R-:W-:Y:S02]  /*0c90*/  LEA.HI R4, R0.reuse, R11.reuse, RZ, 0x4 ;  /* 0x0000000b00047211 */ /* 0x0c0fe400078f20ff */
[----:B------:R-:W-:Y:S02]  /*0ca0*/  LOP3.LUT R10, R3, 0xfffffff8, RZ, 0xc0, !PT ;  /* 0xfffffff8030a7812 */ /* 0x000fe400078ec0ff */
[----:B------:R-:W-:Y:S02]  /*0cb0*/  LEA.HI R3, R0, R11, RZ, 0x5 ;  /* 0x0000000b00037211 */ /* 0x000fe400078f28ff */
[----:B------:R-:W-:Y:S01]  /*0cc0*/  SHF.R.S32.HI R7, RZ, 0x4, R4 ;  /* 0x00000004ff077819 */ /* 0x000fe20000011404 */
[----:B------:R-:W-:Y:S01]  /*0cd0*/  IMAD.IADD R9, R5, 0x1, -R10 ;  /* 0x0000000105097824 */ /* 0x000fe200078e0a0a */
[C---:B------:R-:W-:Y:S01]  /*0ce0*/  LOP3.LUT R5, R4.reuse, 0x3fffff0, RZ, 0xc0, !PT ;  /* 0x03fffff004057812 */ /* 0x040fe200078ec0ff */
[----:B------:R-:W-:Y:S01]  /*0cf0*/  IMAD.SHL.U32 R3, R3, 0x20, RZ ;  /* 0x0000002003037824 */ /* 0x000fe200078e00ff */
[----:B------:R-:W-:Y:S01]  /*0d00*/  LEA.HI R4, R4, R7, RZ, 0x1 ;  /* 0x0000000704047211 */ /* 0x000fe200078f08ff */
[----:B------:R-:W-:Y:S01]  /*0d10*/  IMAD R9, R6, 0x10, R9 ;  /* 0x0000001006097824 */ /* 0x000fe200078e0209 */
[----:B------:R-:W-:Y:S01]  /*0d20*/  LOP3.LUT R8, R8, 0x7ffffffc, RZ, 0xc0, !PT ;  /* 0x7ffffffc08087812 */ /* 0x000fe200078ec0ff */
[----:B------:R-:W-:Y:S01]  /*0d30*/  IMAD.IADD R5, R11, 0x1, -R5 ;  /* 0x000000010b057824 */ /* 0x000fe200078e0a05 */
[----:B------:R-:W-:Y:S01]  /*0d40*/  LOP3.LUT R4, R4, 0x1ffffffe, RZ, 0xc0, !PT ;  /* 0x1ffffffe04047812 */ /* 0x000fe200078ec0ff */
[----:B------:R-:W-:Y:S01]  /*0d50*/  IMAD R6, R2, 0x40, R9 ;  /* 0x0000004002067824 */ /* 0x000fe200078e0209 */
[----:B------:R-:W-:Y:S01]  /*0d60*/  LOP3.LUT R212, R3, 0xfffffc00, RZ, 0xc0, !PT ;  /* 0xfffffc0003d47812 */ /* 0x000fe200078ec0ff */
[----:B------:R-:W-:Y:S01]  /*0d70*/  IMAD.IADD R8, R229, 0x1, -R8 ;  /* 0x00000001e5087824 */ /* 0x000fe200078e0a08 */
[CC--:B------:R-:W-:Y:S01]  /*0d80*/  LEA.HI R2, R0.reuse, R11.reuse, RZ, 0x2 ;  /* 0x0000000b00027211 */ /* 0x0c0fe200078f10ff */
[----:B------:R-:W-:Y:S01]  /*0d90*/  IMAD.IADD R4, R7, 0x1, -R4 ;  /* 0x0000000107047824 */ /* 0x000fe200078e0a04 */
[----:B------:R-:W-:Y:S01]  /*0da0*/  LEA.HI R0, R0, R11, RZ, 0x3 ;  /* 0x0000000b00007211 */ /* 0x000fe200078f18ff */
[----:B------:R-:W-:Y:S01]  /*0db0*/  IMAD R5, R5, 0x40, R212 ;  /* 0x0000004005057824 */ /* 0x000fe200078e02d4 */
[----:B------:R-:W-:Y:S01]  /*0dc0*/  SHF.R.S32.HI R194, RZ, 0x2, R2 ;  /* 0x00000002ffc27819 */ /* 0x000fe20000011402 */
[----:B------:R-:W-:Y:S01]  /*0dd0*/  IMAD.SHL.U32 R199, R8, 0x2, RZ ;  /* 0x0000000208c77824 */ /* 0x000fe200078e00ff */
[----:B------:R-:W-:Y:S01]  /*0de0*/  LOP3.LUT R228, R2, 0xfffffffc, RZ, 0xc0, !PT ;  /* 0xfffffffc02e47812 */ /* 0x000fe200078ec0ff */
[----:B------:R-:W-:Y:S01]  /*0df0*/  IMAD R3, R4, 0x8, R5 ;  /* 0x0000000804037824 */ /* 0x000fe200078e0205 */
[----:B------:R-:W-:Y:S01]  /*0e00*/  LOP3.LUT R223, R0, 0xfffffff8, RZ, 0xc0, !PT ;  /* 0xfffffff800df7812 */ /* 0x000fe200078ec0ff */
[C---:B------:R-:W-:Y:S01]  /*0e10*/  VIADD R7, R194.reuse, 0x40 ;  /* 0x00000040c2077836 */ /* 0x040fe20000000000 */
[----:B------:R-:W-:Y:S01]  /*0e20*/  SHF.R.S32.HI R227, RZ, 0x3, R0 ;  /* 0x00000003ffe37819 */ /* 0x000fe20000011400 */
[----:B------:R-:W-:Y:S01]  /*0e30*/  IMAD.IADD R228, R11, 0x1, -R228 ;  /* 0x000000010be47824 */ /* 0x000fe200078e0ae4 */
[----:B------:R0:W-:Y:S01]  /*0e40*/  STL [R1+0x28], R3 ;  /* 0x0000280301007387 */ /* 0x0001e20000100800 */
[----:B------:R-:W-:-:S02]  /*0e50*/  VIADD R5, R194, 0x80 ;  /* 0x00000080c2057836 */ /* 0x000fc40000000000 */
[----:B------:R-:W-:Y:S01]  /*0e60*/  IMAD.SHL.U32 R210, R7, 0x80, RZ ;  /* 0x0000008007d27824 */ /* 0x000fe200078e00ff */
[----:B------:R-:W-:Y:S01]  /*0e70*/  STL [R1+0x24], R6 ;  /* 0x0000240601007387 */ /* 0x000fe20000100800 */
[C---:B------:R-:W-:Y:S01]  /*0e80*/  LEA.HI R0, R228.reuse, R228, RZ, 0x1 ;  /* 0x000000e4e4007211 */ /* 0x040fe200078f08ff */
[----:B------:R-:W-:Y:S01]  /*0e90*/  IMAD.SHL.U32 R18, R228, 0x10, RZ ;  /* 0x00000010e4127824 */ /* 0x000fe200078e00ff */
[----:B------:R-:W-:Y:S01]  /*0ea0*/  SHF.R.S32.HI R4, RZ, 0x1f, R5 ;  /* 0x0000001fff047819 */ /* 0x000fe20000011405 */
[----:B------:R-:W-:Y:S01]  /*0eb0*/  IMAD.SHL.U32 R211, R5, 0x80, RZ ;  /* 0x0000008005d37824 */ /* 0x000fe200078e00ff */
[----:B------:R-:W-:Y:S01]  /*0ec0*/  LOP3.LUT R210, R210, 0x380, RZ, 0xc0, !PT ;  /* 0x00000380d2d27812 */ /* 0x000fe200078ec0ff */
[----:B0-----:R-:W-:Y:S01]  /*0ed0*/  IMAD.U32 R3, RZ, RZ, UR4 ;  /* 0x00000004ff037e24 */ /* 0x001fe2000f8e00ff */
[----:B------:R-:W-:Y:S01]  /*0ee0*/  LEA.HI R4, R4, R5, RZ, 0x3 ;  /* 0x0000000504047211 */ /* 0x000fe200078f18ff */
[----:B------:R-:W-:Y:S01]  /*0ef0*/  UMOV UR4, URZ ;  /* 0x0000003f00047c82 */ /* 0x000fe20008000000 */
[--C-:B------:R-:W-:Y:S01]  /*0f00*/  LOP3.LUT R5, R210, 0x70, R18.reuse, 0xf8, !PT ;  /* 0x00000070d2057812 */ /* 0x100fe200078ef812 */
[----:B------:R-:W-:Y:S01]  /*0f10*/  IMAD.IADD R223, R11, 0x1, -R223 ;  /* 0x000000010bdf7824 */ /* 0x000fe200078e0adf */
[----:B------:R0:W-:Y:S01]  /*0f20*/  STL [R1+0x4], R3 ;  /* 0x0000040301007387 */ /* 0x0001e20000100800 */
[----:B------:R-:W-:Y:S01]  /*0f30*/  VIADD R23, R18, 0x40 ;  /* 0x0000004012177836 */ /* 0x000fe20000000000 */
[----:B------:R-:W-:Y:S01]  /*0f40*/  LOP3.LUT R211, R211, 0x380, RZ, 0xc0, !PT ;  /* 0x00000380d3d37812 */ /* 0x000fe200078ec0ff */
[----:B------:R-:W-:Y:S01]  /*0f50*/  IMAD.SHL.U32 R4, R4, 0x80, RZ ;  /* 0x0000008004047824 */ /* 0x000fe200078e00ff */
[----:B------:R-:W-:Y:S01]  /*0f60*/  SHF.R.S32.HI R19, RZ, 0x1f, R18 ;  /* 0x0000001fff137819 */ /* 0x000fe20000011412 */
[----:B------:R-:W-:Y:S01]  /*0f70*/  IMAD.SHL.U32 R209, R223, 0x8, RZ ;  /* 0x00000008dfd17824 */ /* 0x000fe200078e00ff */
[----:B------:R-:W-:Y:S01]  /*0f80*/  SHF.R.S32.HI R193, RZ, 0x1f, R23 ;  /* 0x0000001fffc17819 */ /* 0x000fe20000011417 */
[----:B------:R-:W-:Y:S01]  /*0f90*/  IMAD.SHL.U32 R188, R228, 0x8, RZ ;  /* 0x00000008e4bc7824 */ /* 0x000fe200078e00ff */
[----:B------:R-:W-:Y:S01]  /*0fa0*/  LOP3.LUT R217, R4, 0xfffffc00, RZ, 0xc0, !PT ;  /* 0xfffffc0004d97812 */ /* 0x000fe200078ec0ff */
[----:B------:R-:W-:Y:S01]  /*0fb0*/  VIADD R218, R209, 0x40 ;  /* 0x00000040d1da7836 */ /* 0x000fe20000000000 */
[----:B0-----:R-:W-:Y:S01]  /*0fc0*/  SHF.R.S32.HI R3, RZ, 0x1f, R2 ;  /* 0x0000001fff037819 */ /* 0x001fe20000011402 */
[----:B------:R-:W-:Y:S01]  /*0fd0*/  VIADD R196, R188, 0x20 ;  /* 0x00000020bcc47836 */ /* 0x000fe20000000000 */
[----:B------:R-:W-:-:S02]  /*0fe0*/  SHF.R.S32.HI R2, RZ, 0x1f, R7 ;  /* 0x0000001fff027819 */ /* 0x000fc40000011407 */
[----:B------:R-:W-:Y:S02]  /*0ff0*/  LEA.HI R3, R3, R194, RZ, 0x3 ;  /* 0x000000c203037211 */ /* 0x000fe400078f18ff */
[----:B------:R-:W-:Y:S02]  /*1000*/  LEA.HI R2, R2, R7, RZ, 0x3 ;  /* 0x0000000702027211 */ /* 0x000fe400078f18ff */
[----:B------:R-:W-:-:S03]  /*1010*/  LOP3.LUT R3, R3, 0xfffffff8, RZ, 0xc0, !PT ;  /* 0xfffffff803037812 */ /* 0x000fc600078ec0ff */
[----:B------:R-:W-:Y:S02]  /*1020*/  IMAD.SHL.U32 R2, R2, 0x80, RZ ;  /* 0x0000008002027824 */ /* 0x000fe400078e00ff */
[----:B------:R-:W-:Y:S01]  /*1030*/  IMAD.IADD R213, R194, 0x1, -R3 ;  /* 0x00000001c2d57824 */ /* 0x000fe200078e0a03 */
[----:B------:R-:W-:Y:S02]  /*1040*/  LOP3.LUT R3, R0, 0x1ffffffe, RZ, 0xc0, !PT ;  /* 0x1ffffffe00037812 */ /* 0x000fe400078ec0ff */
[----:B------:R-:W-:Y:S02]  /*1050*/  SHF.R.U32.HI R0, RZ, 0x3, R210 ;  /* 0x00000003ff007819 */ /* 0x000fe400000116d2 */
[----:B------:R-:W-:Y:S01]  /*1060*/  LOP3.LUT R216, R2, 0xfffffc00, RZ, 0xc0, !PT ;  /* 0xfffffc0002d87812 */ /* 0x000fe200078ec0ff */
[----:B------:R-:W-:-:S03]  /*1070*/  IMAD.IADD R3, R228, 0x1, -R3 ;  /* 0x00000001e4037824 */ /* 0x000fc600078e0a03 */
[----:B------:R-:W-:Y:S01]  /*1080*/  LOP3.LUT R0, R216, R5, R0, 0xf6, !PT ;  /* 0x00000005d8007212 */ /* 0x000fe200078ef600 */
[----:B------:R-:W-:-:S04]  /*1090*/  IMAD R208, R3, 0x8, R6 ;  /* 0x0000000803d07824 */ /* 0x000fc800078e0206 */
[----:B------:R-:W-:-:S05]  /*10a0*/  IMAD.IADD R0, R17, 0x1, R0 ;  /* 0x0000000111007824 */ /* 0x000fca00078e0200 */
[----:B------:R0:W-:Y:S02]  /*10b0*/  STL [R1+0x10], R0 ;  /* 0x0000100001007387 */ /* 0x0001e40000100800 */
[----:B0-----:R-:W-:-:S05]  /*10c0*/  IMAD.U32 R0, RZ, RZ, UR4 ;  /* 0x00000004ff007e24 */ /* 0x001fca000f8e00ff */
[----:B------:R0:W-:Y:S02]  /*10d0*/  STL [R1+0xc], R0 ;  /* 0x00000c0001007387 */ /* 0x0001e40000100800 */
.L_x_2048:
[----:B------:R-:W-:Y:S05]  /*10e0*/  YIELD ;  /* 0x0000000000007946 */ /* 0x000fea0003800000 */
[----:B------:R-:W-:Y:S01]  /*10f0*/  ULDC.64 UR4, c[0x0][0xa28] ;  /* 0x00028a0000047ab9 */ /* 0x000fe20000000a00 */
[----:B01-3-5:R-:W1:Y:S01]  /*1100*/  LDC.64 R4, c[0x0][0xa08] ;  /* 0x00028200ff047b82 */ /* 0x02be620000000a00 */
[----:B------:R-:W-:Y:S01]  /*1110*/  ISETP.NE.U32.AND P1, PT, RZ, UR4, PT ;  /* 0x00000004ff007c0c */ /* 0x000fe2000bf25070 */
[----:B------:R-:W-:Y:S02]  /*1120*/  IMAD.MOV.U32 R29, RZ, RZ, RZ ;  /* 0x000000ffff1d7224 */ /* 0x000fe400078e00ff */
[----:B------:R-:W-:Y:S01]  /*1130*/  IMAD.MOV.U32 R11, RZ, RZ, RZ ;  /* 0x000000ffff0b7224 */ /* 0x000fe200078e00ff */
[----:B------:R-:W-:Y:S01]  /*1140*/  ISETP.NE.AND.EX P1, PT, RZ, UR5, PT, P1 ;  /* 0x00000005ff007c0c */ /* 0x000fe2000bf25310 */
[----:B------:R-:W-:-:S02]  /*1150*/  ULDC.64 UR4, c[0x0][0xa18] ;  /* 0x0002860000047ab9 */ /* 0x000fc40000000a00 */
[----:B------:R-:W-:-:S04]  /*1160*/  ISETP.NE.U32.AND P2, PT, RZ, UR4, PT ;  /* 0x00000004ff007c0c */ /* 0x000fc8000bf45070 */
[----:B------:R-:W-:Y:S01]  /*1170*/  ISETP.NE.AND.EX P2, PT, RZ, UR5, PT, P2 ;  /* 0x00000005ff007c0c */ /* 0x000fe2000bf45320 */
[----:B------:R-:W-:Y:S02]  /*1180*/  ULDC.64 UR4, c[0x0][0xa08] ;  /* 0x0002820000047ab9 */ /* 0x000fe40000000a00 */
[----:B------:R-:W-:-:S03]  /*1190*/  ISETP.NE.U32.AND P0, PT, RZ, UR4, PT ;  /* 0x00000004ff007c0c */ /* 0x000fc6000bf05070 */
[----:B----4-:R-:W2:Y:S01]  /*11a0*/  @P1 LDC.64 R2, c[0x0][0xa28] ;  /* 0x00028a00ff021b82 */ /* 0x010ea20000000a00 */
[----:B------:R-:W-:Y:S01]  /*11b0*/  ISETP.NE.AND.EX P0, PT, RZ, UR5, PT, P0 ;  /* 0x00000005ff007c0c */ /* 0x000fe2000bf05300 */
[----:B-1----:R-:W-:-:S06]  /*11c0*/  IMAD.WIDE R8, R207, 0x4, R4 ;  /* 0x00000004cf087825 */ /* 0x002fcc00078e0204 */
[----:B------:R-:W1:Y:S01]  /*11d0*/  @P2 LDC.64 R6, c[0x0][0xa18] ;  /* 0x00028600ff062b82 */ /* 0x000e620000000a00 */
[----:B------:R-:W-:Y:S02]  /*11e0*/  ULDC UR4, c[0x0][0x288] ;  /* 0x0000a20000047ab9 */ /* 0x000fe40000000800 */
[----:B------:R-:W-:Y:S01]  /*11f0*/  IMAD.U32 R197, RZ, RZ, UR4 ;  /* 0x00000004ffc57e24 */ /* 0x000fe2000f8e00ff */
[----:B------:R-:W-:Y:S02]  /*1200*/  ULDC.64 UR4, c[0x0][0x418] ;  /* 0x0001060000047ab9 */ /* 0x000fe40000000a00 */
[----:B------:R-:W5:Y:S01]  /*1210*/  @P0 LDG.E R29, desc[UR60][R8.64] ;  /* 0x0000003c081d0981 */ /* 0x000f62000c1e1900 */
[----:B--2---:R-:W-:-:S04]  /*1220*/  @P1 IMAD.WIDE R2, R207, 0x4, R2 ;  /* 0x00000004cf021825 */ /* 0x004fc800078e0202 */
[----:B-1----:R-:W-:Y:S01]  /*1230*/  @P2 IMAD.WIDE R4, R207, 0x4, R6 ;  /* 0x00000004cf042825 */ /* 0x002fe200078e0206 */
[----:B------:R-:W-:Y:S01]  /*1240*/  UISETP.NE.U32.AND UP0, UPT, UR4, URZ, UPT ;  /* 0x0000003f0400728c */ /* 0x000fe2000bf05070 */
[----:B------:R1:W5:Y:S02]  /*1250*/  @P1 LDG.E R11, desc[UR60][R2.64] ;  /* 0x0000003c020b1981 */ /* 0x000364000c1e1900 */
[----:B------:R-:W-:Y:S02]  /*1260*/  ULDC UR4, c[0x0][0x424] ;  /* 0x0001090000047ab9 */ /* 0x000fe40000000800 */
[----:B------:R2:W5:Y:S01]  /*1270*/  @P2 LDG.E R197, desc[UR60][R4.64] ;  /* 0x0000003c04c52981 */ /* 0x000562000c1e1900 */
[----:B------:R-:W-:-:S03]  /*1280*/  UISETP.NE.AND.EX UP0, UPT, UR5, URZ, UPT, UP0 ;  /* 0x0000003f0500728c */ /* 0x000fc6000bf05300 */
[----:B------:R-:W-:Y:S01]  /*1290*/  ULDC UR5, c[0x0][0x2f0] ;  /* 0x0000bc0000057ab9 */ /* 0x000fe20000000800 */
[----:B------:R-:W-:-:S04]  /*12a0*/  USEL UR4, UR4, 0x1, UP0 ;  /* 0x0000000104047887 */ /* 0x000fc80008000000 */
[----:B------:R-:W-:-:S03]  /*12b0*/  UIMAD UR4, UR4, UR5, URZ ;  /* 0x00000005040472a4 */ /* 0x000fc6000f8e023f */
[----:B------:R-:W-:Y:S02]  /*12c0*/  ULDC UR5, c[0x0][0x348] ;  /* 0x0000d20000057ab9 */ /* 0x000fe40000000800 */
[----:B-1----:R-:W-:Y:S02]  /*12d0*/  IMAD.U32 R2, RZ, RZ, UR5 ;  /* 0x00000005ff027e24 */ /* 0x002fe4000f8e00ff */
[----:B------:R-:W-:Y:S01]  /*12e0*/  IMAD.U32 R28, RZ, RZ, UR4 ;  /* 0x00000004ff1c7e24 */ /* 0x000fe2000f8e00ff */
[----:B--2---:R-:W-:Y:S06]  /*12f0*/  @P2 BRA `(.L_x_1795) ;  /* 0x0000000000242947 */ /* 0x004fec0003800000 */
[----:B------:R-:W-:Y:S02]  /*1300*/  ULDC.64 UR4, c[0x0][0xa00] ;  /* 0x0002800000047ab9 */ /* 0x000fe40000000a00 */
[----:B------:R-:W-:-:S04]  /*1310*/  ISETP.NE.U32.AND P1, PT, RZ, UR4, PT ;  /* 0x00000004ff007c0c */ /* 0x000fc8000bf25070 */
[----:B------:R-:W-:-:S13]  /*1320*/  ISETP.NE.AND.EX P1, PT, RZ, UR5, PT, P1 ;  /* 0x00000005ff007c0c */ /* 0x000fda000bf25310 */
[----:B------:R-:W-:Y:S05]  /*1330*/  @!P1 BRA `(.L_x_1795) ;  /* 0x0000000000149947 */ /* 0x000fea0003800000 */
[----:B------:R-:W1:Y:S02]  /*1340*/  LDC.64 R4, c[0x0][0xa00] ;  /* 0x00028000ff047b82 */ /* 0x000e640000000a00 */
[----:B-1----:R-:W-:-:S05]  /*1350*/  IMAD.WIDE R4, R207, 0x4, R4 ;  /* 0x00000004cf047825 */ /* 0x002fca00078e0204 */
[----:B-----5:R-:W2:Y:S04]  /*1360*/  LDG.E R197, desc[UR60][R4.64] ;  /* 0x0000003c04c57981 */ /* 0x020ea8000c1e1900 */
[----:B0-----:R-:W2:Y:S02]  /*1370*/  LDG.E R0, desc[UR60][R4.64+0x4] ;  /* 0x0000043c04007981 */ /* 0x001ea4000c1e1900 */
[----:B--2---:R-:W-:-:S07]  /*1380*/  IMAD.IADD R197, R0, 0x1, -R197 ;  /* 0x0000000100c57824 */ /* 0x004fce00078e0ac5 */
.L_x_1795:
[----:B------:R-:W-:Y:S01]  /*1390*/  ULDC.64 UR4, c[0x0][0xa20] ;  /* 0x0002880000047ab9 */ /* 0x000fe20000000a00 */
[C---:B------:R-:W-:Y:S01]  /*13a0*/  LOP3.LUT R3, R206.reuse, 0xff000000, RZ, 0xc0, !PT ;  /* 0xff000000ce037812 */ /* 0x040fe200078ec0ff */
[----:B------:R-:W-:Y:S01]  /*13b0*/  IMAD.MOV.U32 R225, RZ, RZ, R207 ;  /* 0x000000ffffe17224 */ /* 0x000fe200078e00cf */
[----:B------:R-:W-:Y:S02]  /*13c0*/  ISETP.NE.U32.AND P1, PT, RZ, UR4, PT ;  /* 0x00000004ff007c0c */ /* 0x000fe4000bf25070 */
[C---:B0-----:R-:W-:Y:S02]  /*13d0*/  LOP3.LUT R0, R206.reuse, 0xff0000, RZ, 0xc0, !PT ;  /* 0x00ff0000ce007812 */ /* 0x041fe400078ec0ff */
[----:B------:R-:W-:Y:S02]  /*13e0*/  ISETP.NE.AND.EX P1, PT, RZ, UR5, PT, P1 ;  /* 0x00000005ff007c0c */ /* 0x000fe4000bf25310 */
[----:B------:R-:W-:Y:S02]  /*13f0*/  SHF.R.U32.HI R3, RZ, 0x8, R3 ;  /* 0x00000008ff037819 */ /* 0x000fe40000011603 */
[----:B------:R-:W-:-:S02]  /*1400*/  LOP3.LUT R195, R206, 0xffff, RZ, 0xc0, !PT ;  /* 0x0000ffffcec37812 */ /* 0x000fc400078ec0ff */
[----:B------:R-:W-:-:S07]  /*1410*/  LEA.HI R224, R0, R3, RZ, 0x10 ;  /* 0x0000000300e07211 */ /* 0x000fce00078f80ff */
[----:B------:R-:W-:Y:S05]  /*1420*/  @!P1 BRA `(.L_x_1796) ;  /* 0x0000000000109947 */ /* 0x000fea0003800000 */
[----:B------:R-:W0:Y:S02]  /*1430*/  LDC.64 R4, c[0x0][0xa20] ;  /* 0x00028800ff047b82 */ /* 0x000e240000000a00 */
[----:B0-----:R-:W-:-:S05]  /*1440*/  IMAD.WIDE R4, R207, 0x4, R4 ;  /* 0x00000004cf047825 */ /* 0x001fca00078e0204 */
[----:B------:R0:W5:Y:S01]  /*1450*/  LDG.E R28, desc[UR60][R4.64] ;  /* 0x0000003c041c7981 */ /* 0x000162000c1e1900 */
[----:B------:R-:W-:Y:S05]  /*1460*/  BRA `(.L_x_1797) ;  /* 0x0000000000107947 */ /* 0x000fea0003800000 */
.L_x_1796:
[----:B------:R-:W-:Y:S05]  /*1470*/  @!P0 BRA `(.L_x_1797) ;  /* 0x00000000000c8947 */ /* 0x000fea0003800000 */
[----:B------:R-:W2:Y:S04]  /*1480*/  LDG.E R3, desc[UR60][R8.64] ;  /* 0x0000003c08037981 */ /* 0x000ea8000c1e1900 */
[----:B------:R-:W2:Y:S02]  /*1490*/  LDG.E R28, desc[UR60][R8.64+0x4] ;  /* 0x0000043c081c7981 */ /* 0x000ea4000c1e1900 */
[----:B--2---:R-:W-:-:S07]  /*14a0*/  IMAD.IADD R28, R28, 0x1, -R3 ;  /* 0x000000011c1c7824 */ /* 0x004fce00078e0a03 */
.L_x_1797:
[----:B------:R-:W-:Y:S01]  /*14b0*/  ULDC.64 UR4, c[0x0][0xa10] ;  /* 0x0002840000047ab9 */ /* 0x000fe20000000a00 */
[----:B------:R-:W1:Y:S01]  /*14c0*/  LDC R8, c[0x0][0x448] ;  /* 0x00011200ff087b82 */ /* 0x000e620000000800 */
[----:B------:R-:W-:-:S04]  /*14d0*/  ISETP.NE.U32.AND P0, PT, RZ, UR4, PT ;  /* 0x00000004ff007c0c */ /* 0x000fc8000bf05070 */
[----:B------:R-:W-:Y:S01]  /*14e0*/  ISETP.NE.AND.EX P0, PT, RZ, UR5, PT, P0 ;  /* 0x00000005ff007c0c */ /* 0x000fe2000bf05300 */
[----:B------:R-:W-:Y:S02]  /*14f0*/  ULDC.64 UR4, c[0x0][0xa30] ;  /* 0x00028c0000047ab9 */ /* 0x000fe40000000a00 */
[----:B------:R-:W-:Y:S01]  /*1500*/  ISETP.NE.U32.AND P1, PT, RZ, UR4, PT ;  /* 0x00000004ff007c0c */ /* 0x000fe2000bf25070 */
[----:B-----5:R-:W-:Y:S01]  /*1510*/  IMAD.MOV.U32 R24, RZ, RZ, R28 ;  /* 0x000000ffff187224 */ /* 0x020fe200078e001c */
[----:B------:R-:W2:Y:S02]  /*1520*/  LDC.64 R12, c[0x0][0x9e0] ;  /* 0x00027800ff0c7b82 */ /* 0x000ea40000000a00 */
[----:B------:R-:W-:-:S06]  /*1530*/  ISETP.NE.AND.EX P1, PT, RZ, UR5, PT, P1 ;  /* 0x00000005ff007c0c */ /* 0x000fcc000bf25310 */
[----:B0-----:R-:W0:Y:S08]  /*1540*/  @P0 LDC.64 R4, c[0x0][0xa10] ;  /* 0x00028400ff040b82 */ /* 0x001e300000000a00 */
[----:B------:R-:W3:Y:S01]  /*1550*/  @P1 LDC.64 R6, c[0x0][0xa30] ;  /* 0x00028c00ff061b82 */ /* 0x000ee20000000a00 */
[----:B0-----:R-:W-:-:S05]  /*1560*/  @P0 IMAD.WIDE R4, R207, 0x4, R4 ;  /* 0x00000004cf040825 */ /* 0x001fca00078e0204 */
[----:B------:R-:W4:Y:S04]  /*1570*/  @P0 LDG.E R0, desc[UR60][R4.64] ;  /* 0x0000003c04000981 */ /* 0x000f28000c1e1900 */
[----:B------:R-:W4:Y:S01]  /*1580*/  @P0 LDG.E R3, desc[UR60][R4.64+0x4] ;  /* 0x0000043c04030981 */ /* 0x000f22000c1e1900 */
[----:B---3--:R-:W-:-:S05]  /*1590*/  @P1 IMAD.WIDE R6, R207, 0x4, R6 ;  /* 0x00000004cf061825 */ /* 0x008fca00078e0206 */
[----:B------:R0:W5:Y:S01]  /*15a0*/  @P1 LDG.E R24, desc[UR60][R6.64] ;  /* 0x0000003c06181981 */ /* 0x000162000c1e1900 */
[----:B-1----:R-:W-:Y:S01]  /*15b0*/  ISETP.NE.AND P1, PT, R8, 0x1, PT ;  /* 0x000000010800780c */ /* 0x002fe20003f25270 */
[----:B------:R-:W-:Y:S01]  /*15c0*/  IMAD.SHL.U32 R201, R205, 0x80, RZ ;  /* 0x00000080cdc97824 */ /* 0x000fe200078e00ff */
[----:B--2---:R-:W-:Y:S01]  /*15d0*/  ISETP.GE.AND P2, PT, R13, 0x1, PT ;  /* 0x000000010d00780c */ /* 0x004fe20003f46270 */
[----:B------:R-:W-:-:S10]  /*15e0*/  IMAD.IADD R11, R28, 0x1, -R11 ;  /* 0x000000011c0b7824 */ /* 0x000fd400078e0a0b */
[----:B------:R-:W1:Y:S08]  /*15f0*/  @P1 LDC R8, c[0x0][0x44c] ;  /* 0x00011300ff081b82 */ /* 0x000e700000000800 */
[----:B------:R-:W2:Y:S01]  /*1600*/  @P1 LDC R9, c[0x0][0x450] ;  /* 0x00011400ff091b82 */ /* 0x000ea20000000800 */
[----:B----4-:R-:W-:Y:S02]  /*1610*/  @P0 IMAD.IADD R2, R3, 0x1, -R0 ;  /* 0x0000000103020824 */ /* 0x010fe400078e0a00 */
[----:B------:R-:W-:-:S02]  /*1620*/  VIADD R3, R201, 0x7f ;  /* 0x0000007fc9037836 */ /* 0x000fc40000000000 */
[----:B------:R-:W-:Y:S02]  /*1630*/  IMAD.IADD R198, R11, 0x1, R2 ;  /* 0x000000010bc67824 */ /* 0x000fe400078e0202 */
[----:B-1----:R-:W-:-:S04]  /*1640*/  @P1 IMAD.HI.U32 R4, R3, R8, RZ ;  /* 0x0000000803041227 */ /* 0x002fc800078e00ff */
[C---:B------:R-:W-:Y:S01]  /*1650*/  VIADD R0, R198.reuse, 0x9f ;  /* 0x0000009fc6007836 */ /* 0x040fe20000000000 */
[----:B--2---:R-:W-:Y:S02]  /*1660*/  @P1 SHF.R.U32.HI R3, RZ, R9, R4 ;  /* 0x00000009ff031219 */ /* 0x004fe40000011604 */
[----:B------:R-:W-:Y:S01]  /*1670*/  IADD3 R4, R198, 0x1, -R197 ;  /* 0x00000001c6047810 */ /* 0x000fe20007ffe8c5 */
[----:B------:R-:W-:-:S04]  /*1680*/  IMAD.HI R0, R0, 0x66666667, RZ ;  /* 0x6666666700007827 */ /* 0x000fc800078e02ff */
[----:B0-----:R-:W-:Y:S01]  /*1690*/  IMAD.IADD R7, R4, 0x1, R3 ;  /* 0x0000000104077824 */ /* 0x001fe200078e0203 */
[----:B------:R-:W-:-:S04]  /*16a0*/  SHF.R.U32.HI R25, RZ, 0x1f, R0 ;  /* 0x0000001fff197819 */ /* 0x000fc80000011600 */
[----:B------:R-:W-:Y:S01]  /*16b0*/  LEA.HI.SX32 R25, R0, R25, 0x1a ;  /* 0x0000001900197211 */ /* 0x000fe200078fd2ff */
[----:B------:R-:W-:Y:S01]  /*16c0*/  IMAD.IADD R0, R7, 0x1, R12 ;  /* 0x0000000107007824 */ /* 0x000fe200078e020c */
[----:B------:R-:W-:Y:S06]  /*16d0*/  @!P2 BRA `(.L_x_1798) ;  /* 0x000000000048a947 */ /* 0x000fec0003800000 */
[C---:B------:R-:W-:Y:S01]  /*16e0*/  ISETP.GT.AND P0, PT, R7.reuse, RZ, PT ;  /* 0x000000ff0700720c */ /* 0x040fe20003f04270 */
[----:B------:R-:W-:Y:S01]  /*16f0*/  BSSY B0, `(.L_x_1799) ;  /* 0x000000e000007945 */ /* 0x000fe20003800000 */
[----:B------:R-:W-:-:S11]  /*1700*/  VIADD R3, R7, 0xffffffff ;  /* 0xffffffff07037836 */ /* 0x000fd60000000000 */
[----:B------:R-:W-:Y:S05]  /*1710*/  @P0 BRA `(.L_x_1800) ;  /* 0x00000000001c0947 */ /* 0x000fea0003800000 */
[----:B------:R-:W-:Y:S01]  /*1720*/  ISETP.NE.AND P0, PT, R13, 0x1, PT ;  /* 0x000000010d00780c */ /* 0x000fe20003f05270 */
[----:B------:R-:W-:-:S12]  /*1730*/  IMAD.MOV R3, RZ, RZ, -R7 ;  /* 0x000000ffff037224 */ /* 0x000fd800078e0a07 */
[----:B------:R-:W0:Y:S02]  /*1740*/  @P0 LDC.64 R4, c[0x0][0x9e8] ;  /* 0x00027a00ff040b82 */ /* 0x000e240000000a00 */
[----:B0-----:R-:W-:-:S05]  /*1750*/  @P0 IMAD.HI.U32 R4, R3, R4, RZ ;  /* 0x0000000403040227 */ /* 0x001fca00078e00ff */
[----:B------:R-:W-:-:S04]  /*1760*/  @P0 SHF.R.U32.HI R3, RZ, R5, R4 ;  /* 0x00000005ff030219 */ /* 0x000fc80000011604 */
[----:B------:R-:W-:Y:S01]  /*1770*/  LOP3.LUT R3, RZ, R3, RZ, 0x33, !PT ;  /* 0x00000003ff037212 */ /* 0x000fe200078e33ff */
[----:B------:R-:W-:Y:S06]  /*1780*/  BRA `(.L_x_1801) ;  /* 0x0000000000107947 */ /* 0x000fec0003800000 */
.L_x_1800:
[----:B------:R-:W-:-:S13]  /*1790*/  ISETP.NE.AND P0, PT, R13, 0x1, PT ;  /* 0x000000010d00780c */ /* 0x000fda0003f05270 */
[----:B------:R-:W0:Y:S02]  /*17a0*/  @P0 LDC.64 R4, c[0x0][0x9e8] ;  /* 0x00027a00ff040b82 */ /* 0x000e240000000a00 */
[----:B0-----:R-:W-:-:S05]  /*17b0*/  @P0 IMAD.HI.U32 R4, R3, R4, RZ ;  /* 0x0000000403040227 */ /* 0x001fca00078e00ff */
[----:B------:R-:W-:-:S07]  /*17c0*/  @P0 SHF.R.U32.HI R3, RZ, R5, R4 ;  /* 0x00000005ff030219 */ /* 0x000fce0000011604 */
.L_x_1801:
[----:B------:R-:W-:Y:S05]  /*17d0*/  BSYNC B0 ;  /* 0x0000000000007941 */ /* 0x000fea0003800000 */
.L_x_1799:
[----:B------:R-:W-:-:S05]  /*17e0*/  IMAD R3, R3, R13, R13 ;  /* 0x0000000d03037224 */ /* 0x000fca00078e020d */
[----:B------:R-:W-:-:S07]  /*17f0*/  VIMNMX R0, R0, R3, PT ;  /* 0x0000000300007248 */ /* 0x000fce0003fe0100 */
.L_x_1798:
[----:B------:R-:W0:Y:S01]  /*1800*/  @P1 LDC R4, c[0x0][0x44c] ;  /* 0x00011300ff041b82 */ /* 0x000e220000000800 */
[----:B------:R-:W-:Y:S01]  /*1810*/  VIADD R0, R0, 0x9f ;  /* 0x0000009f00007836 */ /* 0x000fe20000000000 */
[----:B------:R-:W-:Y:S01]  /*1820*/  ULDC UR4, c[0x0][0x9dc] ;  /* 0x0002770000047ab9 */ /* 0x000fe20000000800 */
[----:B------:R-:W-:Y:S02]  /*1830*/  IMAD.MOV.U32 R5, RZ, RZ, R201 ;  /* 0x000000ffff057224 */ /* 0x000fe400078e00c9 */
[----:B------:R-:W-:-:S03]  /*1840*/  IMAD.HI R0, R0, 0x66666667, RZ ;  /* 0x6666666700007827 */ /* 0x000fc600078e02ff */
[----:B------:R-:W1:Y:S01]  /*1850*/  @P1 LDC R7, c[0x0][0x450] ;  /* 0x00011400ff071b82 */ /* 0x000e620000000800 */
[----:B------:R-:W-:Y:S01]  /*1860*/  IMAD.IADD R104, R198, 0x1, -R197 ;  /* 0x00000001c6687824 */ /* 0x000fe200078e0ac5 */
[----:B------:R-:W-:-:S04]  /*1870*/  SHF.R.U32.HI R3, RZ, 0x1f, R0 ;  /* 0x0000001fff037819 */ /* 0x000fc80000011600 */
[----:B------:R-:W-:-:S04]  /*1880*/  LEA.HI.SX32 R0, R0, R3, 0x1a ;  /* 0x0000000300007211 */ /* 0x000fc800078fd2ff */
[----:B------:R-:W-:Y:S01]  /*1890*/  VIMNMX R8, R25, R0, PT ;  /* 0x0000000019087248 */ /* 0x000fe20003fe0100 */
[----:B0-----:R-:W-:-:S05]  /*18a0*/  @P1 IMAD.HI.U32 R4, R201, R4, RZ ;  /* 0x00000004c9041227 */ /* 0x001fca00078e00ff */
[----:B-1----:R-:W-:-:S05]  /*18b0*/  @P1 SHF.R.U32.HI R5, RZ, R7, R4 ;  /* 0x00000007ff051219 */ /* 0x002fca0000011604 */
[----:B------:R-:W-:-:S04]  /*18c0*/  IMAD.IADD R3, R104, 0x1, R5 ;  /* 0x0000000168037824 */ /* 0x000fc800078e0205 */
[----:B------:R-:W-:Y:S01]  /*18d0*/  VIADD R0, R3, -UR4 ;  /* 0x8000000403007c36 */ /* 0x000fe20008000000 */
[----:B------:R-:W-:Y:S06]  /*18e0*/  @!P2 BRA `(.L_x_1802) ;  /* 0x000000000044a947 */ /* 0x000fec0003800000 */
[----:B------:R-:W-:Y:S01]  /*18f0*/  ISETP.GT.AND P0, PT, R3, -0x1, PT ;  /* 0xffffffff0300780c */ /* 0x000fe20003f04270 */
[----:B------:R-:W-:-:S12]  /*1900*/  BSSY B0, `(.L_x_1803) ;  /* 0x000000d000007945 */ /* 0x000fd80003800000 */
[----:B------:R-:W-:Y:S05]  /*1910*/  @P0 BRA `(.L_x_1804) ;  /* 0x00000000001c0947 */ /* 0x000fea0003800000 */
[----:B------:R-:W-:Y:S02]  /*1920*/  ISETP.NE.AND P0, PT, R13, 0x1, PT ;  /* 0x000000010d00780c */ /* 0x000fe40003f05270 */
[----:B------:R-:W-:-:S11]  /*1930*/  LOP3.LUT R3, RZ, R3, RZ, 0x33, !PT ;  /* 0x00000003ff037212 */ /* 0x000fd600078e33ff */
[----:B------:R-:W0:Y:S02]  /*1940*/  @P0 LDC.64 R4, c[0x0][0x9e8] ;  /* 0x00027a00ff040b82 */ /* 0x000e240000000a00 */
[----:B0-----:R-:W-:-:S05]  /*1950*/  @P0 IMAD.HI.U32 R4, R3, R4, RZ ;  /* 0x0000000403040227 */ /* 0x001fca00078e00ff */
[----:B------:R-:W-:-:S04]  /*1960*/  @P0 SHF.R.U32.HI R3, RZ, R5, R4 ;  /* 0x00000005ff030219 */ /* 0x000fc80000011604 */
[----:B------:R-:W-:Y:S01]  /*1970*/  LOP3.LUT R3, RZ, R3, RZ, 0x33, !PT ;  /* 0x00000003ff037212 */ /* 0x000fe200078e33ff */
[----:B------:R-:W-:Y:S06]  /*1980*/  BRA `(.L_x_1805) ;  /* 0x0000000000107947 */ /* 0x000fec0003800000 */
.L_x_1804:
[----:B------:R-:W-:-:S13]  /*1990*/  ISETP.NE.AND P0, PT, R13, 0x1, PT ;  /* 0x000000010d00780c */ /* 0x000fda0003f05270 */
[----:B------:R-:W0:Y:S02]  /*19a0*/  @P0 LDC.64 R4, c[0x0][0x9e8] ;  /* 0x00027a00ff040b82 */ /* 0x000e240000000a00 */
[----:B0-----:R-:W-:-:S05]  /*19b0*/  @P0 IMAD.HI.U32 R4, R3, R4, RZ ;  /* 0x0000000403040227 */ /* 0x001fca00078e00ff */
[----:B------:R-:W-:-:S07]  /*19c0*/  @P0 SHF.R.U32.HI R3, RZ, R5, R4 ;  /* 0x00000005ff030219 */ /* 0x000fce0000011604 */
.L_x_1805:
[----:B------:R-:W-:Y:S05]  /*19d0*/  BSYNC B0 ;  /* 0x0000000000007941 */ /* 0x000fea0003800000 */
.L_x_1803:
[----:B------:R-:W-:-:S05]  /*19e0*/  IMAD R3, R3, R13, RZ ;  /* 0x0000000d03037224 */ /* 0x000fca00078e02ff */
[----:B------:R-:W-:-:S07]  /*19f0*/  VIMNMX R0, R0, R3, !PT ;  /* 0x0000000300007248 */ /* 0x000fce0007fe0100 */
.L_x_1802:
[----:B------:R-:W-:Y:S01]  /*1a00*/  IMAD.HI R0, R0, 0x66666667, RZ ;  /* 0x6666666700007827 */ /* 0x000fe200078e02ff */
[----:B------:R-:W-:Y:S01]  /*1a10*/  BSSY B0, `(.L_x_1806) ;  /* 0x0000028000007945 */ /* 0x000fe20003800000 */
[----:B------:R-:W-:Y:S02]  /*1a20*/  LOP3.LUT R226, R224, 0xff, RZ, 0xc0, !PT ;  /* 0x000000ffe0e27812 */ /* 0x000fe400078ec0ff */
[----:B------:R-:W-:Y:S02]  /*1a30*/  SHF.R.U32.HI R224, RZ, 0x10, R224 ;  /* 0x00000010ffe07819 */ /* 0x000fe400000116e0 */
[----:B------:R-:W-:-:S04]  /*1a40*/  SHF.R.U32.HI R3, RZ, 0x1f, R0 ;  /* 0x0000001fff037819 */ /* 0x000fc80000011600 */
[----:B------:R-:W-:-:S04]  /*1a50*/  LEA.HI.SX32 R3, R0, R3, 0x1a ;  /* 0x0000000300037211 */ /* 0x000fc800078fd2ff */
[----:B------:R-:W-:Y:S01]  /*1a60*/  VIMNMX R9, RZ, R3, !PT ;  /* 0x00000003ff097248 */ /* 0x000fe20007fe0100 */
[----:B------:R-:W-:-:S03]  /*1a70*/  IMAD.MOV.U32 R3, RZ, RZ, RZ ;  /* 0x000000ffff037224 */ /* 0x000fc600078e00ff */
[----:B------:R-:W-:-:S13]  /*1a80*/  ISETP.GT.AND P0, PT, R8, R9, PT ;  /* 0x000000090800720c */ /* 0x000fda0003f04270 */
[----:B------:R-:W-:Y:S05]  /*1a90*/  @!P0 BRA `(.L_x_1807) ;  /* 0x00000000007c8947 */ /* 0x000fea0003800000 */
[----:B------:R-:W-:Y:S01]  /*1aa0*/  ISETP.NE.AND P0, PT, R224, RZ, PT ;  /* 0x000000ffe000720c */ /* 0x000fe20003f05270 */
[----:B------:R-:W-:-:S03]  /*1ab0*/  ULDC UR4, c[0x0][0x9f0] ;  /* 0x00027c0000047ab9 */ /* 0x000fc60000000800 */
[----:B------:R-:W-:-:S04]  /*1ac0*/  SEL R13, R224, UR4, P0 ;  /* 0x00000004e00d7c07 */ /* 0x000fc80008000000 */
[-C--:B------:R-:W-:Y:S02]  /*1ad0*/  IABS R6, R13.reuse ;  /* 0x0000000d00067213 */ /* 0x080fe40000000000 */
[----:B------:R-:W-:Y:S02]  /*1ae0*/  IADD3 R0, R13, -0x1, R8 ;  /* 0xffffffff0d007810 */ /* 0x000fe40007ffe008 */
[----:B------:R-:W0:Y:S01]  /*1af0*/  I2F.RP R3, R6 ;  /* 0x0000000600037306 */ /* 0x000e220000209400 */
[----:B------:R-:W-:Y:S02]  /*1b00*/  IABS R12, R13 ;  /* 0x0000000d000c7213 */ /* 0x000fe40000000000 */
[----:B------:R-:W-:-:S05]  /*1b10*/  IMAD.IADD R0, R0, 0x1, -R9 ;  /* 0x0000000100007824 */ /* 0x000fca00078e0a09 */
        /* <DEDUP_REMOVED lines=10> */
[----:B------:R-:W-:-:S04]  /*1bc0*/  IMAD.HI.U32 R5, R5, R7, R4 ;  /* 0x0000000705057227 */ /* 0x000fc800078e0004 */
[----:B------:R-:W-:-:S04]  /*1bd0*/  IMAD.MOV.U32 R4, RZ, RZ, R10 ;  /* 0x000000ffff047224 */ /* 0x000fc800078e000a */
        /* <DEDUP_REMOVED lines=11> */
.L_x_1807:
[----:B------:R-:W-:Y:S05]  /*1c90*/  BSYNC B0 ;  /* 0x0000000000007941 */ /* 0x000fea0003800000 */
.L_x_1806:
[----:B------:R-:W-:-:S05]  /*1ca0*/  IMAD R0, R226, R3, R9 ;  /* 0x00000003e2007224 */ /* 0x000fca00078e0209 */
        /* <DEDUP_REMOVED lines=36> */
.L_x_1810:
[----:B------:R-:W-:Y:S05]  /*1ef0*/  BSYNC B6 ;  /* 0x0000000000067941 */ /* 0x000fea0003800000 */
.L_x_1809:
        /* <DEDUP_REMOVED lines=20> */
.L_x_1812:
[----:B------:R-:W-:Y:S05]  /*2040*/  BSYNC B6 ;  /* 0x0000000000067941 */ /* 0x000fea0003800000 */
.L_x_1811:
[----:B------:R-:W-:Y:S01]  /*2050*/  ULDC.64 UR4, c[0x0][0x9f8] ;  /* 0x00027e0000047ab9 */ /* 0x000fe20000000a00 */
[----:B------:R-:W-:Y:S01]  /*2060*/  IMAD.MOV.U32 R85, RZ, RZ, R207 ;  /* 0x000000ffff557224 */ /* 0x000fe200078e00cf */
[----:B------:R-:W-:Y:S01]  /*2070*/  ISETP.NE.U32.AND P0, PT, RZ, UR4, PT ;  /* 0x00000004ff007c0c */ /* 0x000fe2000bf05070 */
[----:B------:R-:W0:Y:S03]  /*2080*/  LDC.64 R50, c[0x0][0x3f8] ;  /* 0x0000fe00ff327b82 */ /* 0x000e260000000a00 */
[----:B------:R-:W-:-:S05]  /*2090*/  ISETP.NE.AND.EX P0, PT, RZ, UR5, PT, P0 ;  /* 0x00000005ff007c0c */ /* 0x000fca000bf05300 */
[----:B------:R-:W1:Y:S08]  /*20a0*/  LDC.64 R56, c[0x0][0x408] ;  /* 0x00010200ff387b82 */ /* 0x000e700000000a00 */
[----:B------:R-:W2:Y:S08]  /*20b0*/  @P0 LDC.64 R4, c[0x0][0x9f8] ;  /* 0x00027e00ff040b82 */ /* 0x000eb00000000a00 */
[----:B------:R-:W3:Y:S01]  /*20c0*/  LDC R31, c[0x0][0x3f4] ;  /* 0x0000fd00ff1f7b82 */ /* 0x000ee20000000800 */
[----:B--2---:R-:W-:-:S05]  /*20d0*/  @P0 IMAD.WIDE R4, R207, 0x4, R4 ;  /* 0x00000004cf040825 */ /* 0x004fca00078e0204 */
[----:B------:R2:W4:Y:S01]  /*20e0*/  @P0 LDG.E R85, desc[UR60][R4.64] ;  /* 0x0000003c04550981 */ /* 0x000522000c1e1900 */
[----:B------:R-:W-:Y:S01]  /*20f0*/  SHF.R.S32.HI R3, RZ, 0x1f, R194 ;  /* 0x0000001fff037819 */ /* 0x000fe200000114c2 */
[-C--:B0-----:R-:W-:Y:S01]  /*2100*/  IMAD.WIDE.U32 R8, R194, R50.reuse, R18 ;  /* 0x00000032c2087225 */ /* 0x081fe200078e0012 */
[----:B------:R-:W-:Y:S01]  /*2110*/  SHF.R.S32.HI R189, RZ, 0x1f, R188 ;  /* 0x0000001fffbd7819 */ /* 0x000fe200000114bc */
[----:B------:R-:W0:Y:S01]  /*2120*/  S2R R30, SR_TID.X ;  /* 0x00000000001e7919 */ /* 0x000e220000002100 */
[----:B---3--:R-:W-:Y:S01]  /*2130*/  ISETP.GE.AND P0, PT, R18, R31, PT ;  /* 0x0000001f1200720c */ /* 0x008fe20003f06270 */
[C---:B------:R-:W-:Y:S01]  /*2140*/  IMAD R0, R3.reuse, R50, RZ ;  /* 0x0000003203007224 */ /* 0x040fe200078e02ff */
[C-C-:B-1----:R-:W-:Y:S01]  /*2150*/  SHF.L.U64.HI R79, R56.reuse, 0x6, R57.reuse ;  /* 0x00000006384f7819 */ /* 0x142fe20000010239 */
[----:B------:R-:W-:Y:S01]  /*2160*/  IMAD R3, R3, R56, RZ ;  /* 0x0000003803037224 */ /* 0x000fe200078e02ff */
[----:B------:R-:W-:Y:S01]  /*2170*/  SHF.L.U64.HI R78, R56, 0x7, R57 ;  /* 0x00000007384e7819 */ /* 0x000fe20000010239 */
[C---:B------:R-:W-:Y:S01]  /*2180*/  IMAD R13, R194.reuse, R51, R0 ;  /* 0x00000033c20d7224 */ /* 0x040fe200078e0200 */
[----:B------:R-:W-:Y:S01]  /*2190*/  SHF.R.U32.HI R74, RZ, 0x3, R211 ;  /* 0x00000003ff4a7819 */ /* 0x000fe200000116d3 */
[----:B------:R-:W-:Y:S01]  /*21a0*/  IMAD.WIDE.U32 R6, R194, R50, R188 ;  /* 0x00000032c2067225 */ /* 0x000fe200078e00bc */
[----:B------:R-:W-:-:S02]  /*21b0*/  SHF.L.U64.HI R83, R50, 0x6, R51 ;  /* 0x0000000632537819 */ /* 0x000fc40000010233 */
[----:B------:R-:W-:Y:S01]  /*21c0*/  SHF.L.U64.HI R82, R50, 0x7, R51 ;  /* 0x0000000732527819 */ /* 0x000fe20000010233 */
[C---:B------:R-:W-:Y:S01]  /*21d0*/  IMAD R15, R194.reuse, R57, R3 ;  /* 0x00000039c20f7224 */ /* 0x040fe200078e0203 */
[----:B------:R-:W-:Y:S01]  /*21e0*/  SEL R3, R31, RZ, P0 ;  /* 0x000000ff1f037207 */ /* 0x000fe20000000000 */
[----:B------:R-:W-:Y:S01]  /*21f0*/  IMAD.IADD R7, R7, 0x1, R13 ;  /* 0x0000000107077824 */ /* 0x000fe200078e020d */
[----:B------:R-:W-:Y:S01]  /*2200*/  LOP3.LUT P1, RZ, R213, 0x4, RZ, 0xc0, !PT ;  /* 0x00000004d5ff7812 */ /* 0x000fe2000782c0ff */
[----:B------:R-:W-:Y:S01]  /*2210*/  IMAD.IADD R9, R13, 0x1, R9 ;  /* 0x000000010d097824 */ /* 0x000fe200078e0209 */
[----:B-----5:R-:W-:Y:S01]  /*2220*/  SHF.R.S32.HI R13, RZ, 0x1f, R24 ;  /* 0x0000001fff0d7819 */ /* 0x020fe20000011418 */
[----:B--2---:R-:W-:-:S04]  /*2230*/  IMAD.WIDE.U32 R4, R194, R56, R188 ;  /* 0x00000038c2047225 */ /* 0x004fc800078e00bc */
[----:B------:R-:W-:Y:S02]  /*2240*/  IMAD.SHL.U32 R75, R213, 0x80, RZ ;  /* 0x00000080d54b7824 */ /* 0x000fe400078e00ff */
[----:B------:R-:W-:-:S03]  /*2250*/  IMAD.WIDE.U32 R10, R194, R56, R18 ;  /* 0x00000038c20a7225 */ /* 0x000fc600078e0012 */
[----:B------:R-:W-:Y:S01]  /*2260*/  LOP3.LUT R75, R75, 0x380, RZ, 0xc0, !PT ;  /* 0x000003804b4b7812 */ /* 0x000fe200078ec0ff */
[----:B------:R-:W-:Y:S02]  /*2270*/  IMAD.IADD R3, R18, 0x1, R3 ;  /* 0x0000000112037824 */ /* 0x000fe400078e0203 */
[----:B------:R-:W-:Y:S01]  /*2280*/  IMAD.IADD R5, R5, 0x1, R15 ;  /* 0x0000000105057824 */ /* 0x000fe200078e020f */
[----:B------:R-:W-:Y:S01]  /*2290*/  SHF.R.U32.HI R71, RZ, 0x3, R75 ;  /* 0x00000003ff477819 */ /* 0x000fe2000001164b */
[----:B------:R-:W-:Y:S01]  /*22a0*/  IMAD R12, R13, R50, RZ ;  /* 0x000000320d0c7224 */ /* 0x000fe200078e02ff */
[----:B0-----:R-:W-:Y:S01]  /*22b0*/  SHF.R.U32.HI R30, RZ, 0x7, R30 ;  /* 0x00000007ff1e7819 */ /* 0x001fe2000001161e */
[----:B------:R-:W-:Y:S01]  /*22c0*/  IMAD.IADD R11, R15, 0x1, R11 ;  /* 0x000000010f0b7824 */ /* 0x000fe200078e020b */
[----:B------:R-:W-:Y:S01]  /*22d0*/  SHF.R.S32.HI R0, RZ, 0x1f, R3 ;  /* 0x0000001fff007819 */ /* 0x000fe20000011403 */
[----:B------:R-:W-:Y:S01]  /*22e0*/  IMAD R13, R13, R56, RZ ;  /* 0x000000380d0d7224 */ /* 0x000fe200078e02ff */
[----:B------:R-:W-:Y:S01]  /*22f0*/  ISETP.NE.AND P6, PT, R30, 0x1, PT ;  /* 0x000000011e00780c */ /* 0x000fe20003fc5270 */
[----:B------:R-:W-:Y:S01]  /*2300*/  IMAD.WIDE.U32 R20, R24, R50, R6 ;  /* 0x0000003218147225 */ /* 0x000fe200078e0006 */
[----:B------:R-:W-:-:S03]  /*2310*/  LEA.HI R0, R0, R3, RZ, 0x4 ;  /* 0x0000000300007211 */ /* 0x000fc600078f20ff */
[-C--:B------:R-:W-:Y:S01]  /*2320*/  IMAD.WIDE.U32 R52, R24, R56.reuse, R4 ;  /* 0x0000003818347225 */ /* 0x080fe200078e0004 */
[----:B------:R-:W-:Y:S02]  /*2330*/  LOP3.LUT R4, R75, 0x30, R18, 0xf8, !PT ;  /* 0x000000304b047812 */ /* 0x000fe400078ef812 */
[--C-:B------:R-:W-:Y:S01]  /*2340*/  LOP3.LUT R5, R210, 0x70, R0.reuse, 0xf8, !PT ;  /* 0x00000070d2057812 */ /* 0x100fe200078ef800 */
[----:B------:R-:W-:Y:S01]  /*2350*/  IMAD R13, R24, R57, R13 ;  /* 0x00000039180d7224 */ /* 0x000fe200078e020d */
[----:B------:R-:W-:Y:S01]  /*2360*/  LOP3.LUT R67, R4, R71, RZ, 0x3c, !PT ;  /* 0x0000004704437212 */ /* 0x000fe200078e3cff */
[----:B------:R-:W-:Y:S01]  /*2370*/  IMAD R7, R57, 0xa0, RZ ;  /* 0x000000a039077824 */ /* 0x000fe200078e02ff */
[--C-:B------:R-:W-:Y:S01]  /*2380*/  LOP3.LUT R4, R75, 0x70, R0.reuse, 0xf8, !PT ;  /* 0x000000704b047812 */ /* 0x100fe200078ef800 */
[----:B------:R-:W-:Y:S05]  /*2390*/  @!P6 WARPSYNC.ALL ;  /* 0x000000000000e948 */ /* 0x000fea0003800000 */
[C---:B------:R-:W-:Y:S01]  /*23a0*/  IMAD.SHL.U32 R77, R56.reuse, 0x40, RZ ;  /* 0x00000040384d7824 */ /* 0x040fe200078e00ff */
[----:B------:R-:W-:Y:S01]  /*23b0*/  ULDC UR4, c[0x0][0x2f4] ;  /* 0x0000bd0000047ab9 */ /* 0x000fe20000000800 */
[----:B------:R-:W-:Y:S01]  /*23c0*/  IMAD.SHL.U32 R76, R56, 0x80, RZ ;  /* 0x00000080384c7824 */ /* 0x000fe200078e00ff */
[----:B------:R-:W-:Y:S01]  /*23d0*/  SHF.R.S32.HI R61, RZ, 0x4, R0 ;  /* 0x00000004ff3d7819 */ /* 0x000fe20000011400 */
[----:B------:R-:W-:Y:S01]  /*23e0*/  IMAD.WIDE.U32 R54, R24, R56, R10 ;  /* 0x0000003818367225 */ /* 0x000fe200078e000a */
[----:B------:R-:W-:-:S02]  /*23f0*/  LOP3.LUT R60, R0, 0xfffffff0, RZ, 0xc0, !PT ;  /* 0xfffffff0003c7812 */ /* 0x000fc400078ec0ff */
[----:B------:R-:W-:Y:S01]  /*2400*/  ISETP.GE.AND P2, PT, R23, UR4, PT ;  /* 0x0000000417007c0c */ /* 0x000fe2000bf46270 */
[----:B------:R-:W-:Y:S01]  /*2410*/  IMAD.WIDE.U32 R56, R56, 0xa0, RZ ;  /* 0x000000a038387825 */ /* 0x000fe200078e00ff */
[----:B------:R-:W-:Y:S02]  /*2420*/  ISETP.GE.AND P1, PT, R18, UR4, PT ;  /* 0x0000000412007c0c */ /* 0x000fe4000bf26270 */
[----:B------:R-:W-:Y:S01]  /*2430*/  P2R R87, PR, RZ, 0x4 ;  /* 0x00000004ff577803 */ /* 0x000fe20000000000 */
[C---:B------:R-:W-:Y:S01]  /*2440*/  IMAD R3, R24.reuse, R51, R12 ;  /* 0x0000003318037224 */ /* 0x040fe200078e020c */
[----:B------:R-:W-:Y:S01]  /*2450*/  SHF.R.S32.HI R59, RZ, 0x1f, R60 ;  /* 0x0000001fff3b7819 */ /* 0x000fe2000001143c */
[----:B------:R-:W-:-:S04]  /*2460*/  IMAD.WIDE.U32 R48, R24, R50, R8 ;  /* 0x0000003218307225 */ /* 0x000fc800078e0008 */
[----:B------:R-:W-:Y:S01]  /*2470*/  VIADD R73, R30, 0x8 ;  /* 0x000000081e497836 */ /* 0x000fe20000000000 */
[----:B------:R-:W-:Y:S01]  /*2480*/  SHF.R.U32.HI R30, RZ, 0x3, R210 ;  /* 0x00000003ff1e7819 */ /* 0x000fe200000116d2 */
[----:B------:R-:W-:Y:S01]  /*2490*/  IMAD.IADD R68, R57, 0x1, R7 ;  /* 0x0000000139447824 */ /* 0x000fe200078e0207 */
[----:B------:R-:W-:Y:S01]  /*24a0*/  LOP3.LUT R7, R211, 0x70, R0, 0xf8, !PT ;  /* 0x00000070d3077812 */ /* 0x000fe200078ef800 */
[----:B------:R-:W-:Y:S01]  /*24b0*/  IMAD.IADD R65, R21, 0x1, R3 ;  /* 0x0000000115417824 */ /* 0x000fe200078e0203 */
[----:B------:R-:W-:Y:S01]  /*24c0*/  LOP3.LUT R5, R5, R30, RZ, 0x3c, !PT ;  /* 0x0000001e05057212 */ /* 0x000fe200078e3cff */
[----:B------:R-:W-:Y:S01]  /*24d0*/  IMAD.IADD R64, R3, 0x1, R49 ;  /* 0x0000000103407824 */ /* 0x000fe200078e0231 */
[----:B------:R-:W-:Y:S01]  /*24e0*/  LOP3.LUT R3, R4, R71, RZ, 0x3c, !PT ;  /* 0x0000004704037212 */ /* 0x000fe200078e3cff */
[----:B------:R-:W-:Y:S01]  /*24f0*/  IMAD R69, R51, 0xa0, RZ ;  /* 0x000000a033457824 */ /* 0x000fe200078e02ff */
[----:B------:R-:W-:Y:S01]  /*2500*/  LOP3.LUT R0, R7, R74, RZ, 0x3c, !PT ;  /* 0x0000004a07007212 */ /* 0x000fe200078e3cff */
[----:B------:R-:W-:-:S02]  /*2510*/  IMAD.SHL.U32 R81, R50, 0x40, RZ ;  /* 0x0000004032517824 */ /* 0x000fc400078e00ff */
[C---:B------:R-:W-:Y:S02]  /*2520*/  IMAD.SHL.U32 R80, R50.reuse, 0x80, RZ ;  /* 0x0000008032507824 */ /* 0x040fe400078e00ff */
[----:B------:R-:W-:-:S04]  /*2530*/  IMAD.WIDE.U32 R50, R50, 0xa0, RZ ;  /* 0x000000a032327825 */ /* 0x000fc800078e00ff */
[----:B------:R-:W-:Y:S02]  /*2540*/  IMAD.IADD R58, R212, 0x1, R3 ;  /* 0x00000001d43a7824 */ /* 0x000fe400078e0203 */
[----:B------:R-:W-:Y:S02]  /*2550*/  IMAD.IADD R84, R29, 0x1, R28 ;  /* 0x000000011d547824 */ /* 0x000fe400078e021c */
[----:B------:R-:W-:Y:S02]  /*2560*/  IMAD R72, R228, 0x40, R194 ;  /* 0x00000040e4487824 */ /* 0x000fe400078e02c2 */
[----:B------:R-:W-:Y:S02]  /*2570*/  IMAD.SHL.U32 R70, R31, 0x2, RZ ;  /* 0x000000021f467824 */ /* 0x000fe400078e00ff */
[----:B------:R-:W-:Y:S02]  /*2580*/  IMAD.IADD R69, R51, 0x1, R69 ;  /* 0x0000000133457824 */ /* 0x000fe400078e0245 */
[----:B------:R-:W-:-:S02]  /*2590*/  IMAD.IADD R67, R212, 0x1, R67 ;  /* 0x00000001d4437824 */ /* 0x000fc400078e0243 */
[----:B------:R-:W-:Y:S02]  /*25a0*/  IMAD.IADD R63, R53, 0x1, R13 ;  /* 0x00000001353f7824 */ /* 0x000fe400078e020d */
[----:B------:R-:W-:Y:S02]  /*25b0*/  IMAD.IADD R62, R13, 0x1, R55 ;  /* 0x000000010d3e7824 */ /* 0x000fe400078e0237 */
[----:B------:R-:W-:Y:S02]  /*25c0*/  IMAD.IADD R3, R216, 0x1, R5 ;  /* 0x00000001d8037824 */ /* 0x000fe400078e0205 */
[----:B------:R-:W-:Y:S01]  /*25d0*/  IMAD.IADD R0, R217, 0x1, R0 ;  /* 0x00000001d9007824 */ /* 0x000fe200078e0200 */
[----:B----4-:R-:W-:Y:S01]  /*25e0*/  SHF.R.S32.HI R66, RZ, 0x1f, R85 ;  /* 0x0000001fff427819 */ /* 0x010fe20000011455 */
[----:B------:R-:W-:Y:S06]  /*25f0*/  @!P6 BAR.SYNC.DEFER_BLOCKING 0x9, 0x100 ;  /* 0x024400000000eb1d */ /* 0x000fec0000010000 */
.L_x_1887:
[----:B0-----:R-:W0:Y:S01]  /*2600*/  LDC R92, c[0x0][0x430] ;  /* 0x00010c00ff5c7b82 */ /* 0x001e220000000800 */
[----:B------:R-:W-:Y:S02]  /*2610*/  VIADD R26, R26, 0xffffffff ;  /* 0xffffffff1a1a7836 */ /* 0x000fe40000000000 */
[----:B------:R-:W-:Y:S02]  /*2620*/  IMAD.MOV.U32 R91, RZ, RZ, RZ ;  /* 0x000000ffff5b7224 */ /* 0x000fe400078e00ff */
[----:B--23--:R-:W-:-:S03]  /*2630*/  IMAD R9, R26, 0xa0, R72 ;  /* 0x000000a01a097824 */ /* 0x00cfc600078e0248 */
[----:B------:R-:W1:Y:S01]  /*2640*/  LDC R103, c[0x0][0x3f4] ;  /* 0x0000fd00ff677b82 */ /* 0x000e620000000800 */
[----:B------:R-:W-:Y:S01]  /*2650*/  IMAD.IADD R11, R84, 0x1, R9 ;  /* 0x00000001540b7824 */ /* 0x000fe200078e0209 */
[----:B------:R-:W-:-:S03]  /*2660*/  ISETP.GE.AND P2, PT, R9, R2, PT ;  /* 0x000000020900720c */ /* 0x000fc60003f46270 */
[----:B------:R-:W-:Y:S01]  /*2670*/  IMAD.MOV.U32 R9, RZ, RZ, R11 ;  /* 0x000000ffff097224 */ /* 0x000fe200078e000b */
[----:B------:R-:W-:Y:S02]  /*2680*/  ISETP.GT.OR P2, PT, R72, 0x9f, P2 ;  /* 0x0000009f4800780c */ /* 0x000fe40001744670 */
[----:B0-----:R-:W-:-:S11]  /*2690*/  ISETP.NE.AND P3, PT, R92, 0x1, PT ;  /* 0x000000015c00780c */ /* 0x001fd60003f65270 */
[----:B------:R-:W0:Y:S08]  /*26a0*/  @!P2 LDC.64 R6, c[0x0][0x428] ;  /* 0x00010a00ff06ab82 */ /* 0x000e300000000a00 */
[----:B------:R-:W2:Y:S08]  /*26b0*/  @!P2 LDC.64 R12, c[0x0][0x418] ;  /* 0x00010600ff0cab82 */ /* 0x000eb00000000a00 */
[----:B------:R-:W3:Y:S08]  /*26c0*/  @P3 LDC R4, c[0x0][0x434] ;  /* 0x00010d00ff043b82 */ /* 0x000ef00000000800 */
[----:B------:R-:W4:Y:S01]  /*26d0*/  @P3 LDC R5, c[0x0][0x438] ;  /* 0x00010e00ff053b82 */ /* 0x000f220000000800 */
[----:B---3--:R-:W-:-:S05]  /*26e0*/  @P3 IMAD.HI.U32 R4, R11, R4, RZ ;  /* 0x000000040b043227 */ /* 0x008fca00078e00ff */
[----:B----4-:R-:W-:Y:S01]  /*26f0*/  @P3 SHF.R.U32.HI R9, RZ, R5, R4 ;  /* 0x00000005ff093219 */ /* 0x010fe20000011604 */
[----:B0-----:R-:W-:-:S03]  /*2700*/  @!P2 IMAD R4, R66, R6, RZ ;  /* 0x000000064204a224 */ /* 0x001fc600078e02ff */
[--C-:B------:R-:W-:Y:S01]  /*2710*/  @!P2 SHF.R.S32.HI R5, RZ, 0x1f, R9.reuse ;  /* 0x0000001fff05a819 */ /* 0x100fe20000011409 */
[----:B------:R-:W-:Y:S02]  /*2720*/  @!P2 IMAD R7, R85, R7, R4 ;  /* 0x000000075507a224 */ /* 0x000fe400078e0204 */
[----:B------:R-:W-:-:S04]  /*2730*/  @!P2 IMAD.MOV.U32 R4, RZ, RZ, R9 ;  /* 0x000000ffff04a224 */ /* 0x000fc800078e0009 */
        /* <DEDUP_REMOVED lines=18> */
[----:B0-----:R-:W-:Y:S06]  /*2860*/  @!P2 BRA `(.L_x_1814) ;  /* 0x0000006400d4a947 */ /* 0x001fec0003800000 */
[----:B------:R-:W-:Y:S01]  /*2870*/  SHF.R.S32.HI R93, RZ, 0x1f, R92 ;  /* 0x0000001fff5d7819 */ /* 0x000fe2000001145c */
[----:B------:R-:W-:Y:S01]  /*2880*/  ULDC.64 UR4, c[0x0][0x300] ;  /* 0x0000c00000047ab9 */ /* 0x000fe20000000a00 */
[----:B-----5:R-:W-:Y:S01]  /*2890*/  SHF.R.S32.HI R94, RZ, 0x1f, R91 ;  /* 0x0000001fff5e7819 */ /* 0x020fe2000001145b */
[----:B------:R-:W-:-:S04]  /*28a0*/  IMAD.WIDE.U32 R4, R92, UR4, RZ ;  /* 0x000000045c047c25 */ /* 0x000fc8000f8e00ff */
[----:B------:R-:W-:Y:S02]  /*28b0*/  IMAD R7, R93, UR4, RZ ;  /* 0x000000045d077c24 */ /* 0x000fe4000f8e02ff */
[----:B------:R-:W-:Y:S02]  /*28c0*/  IMAD R95, R26, -0xa0, R2 ;  /* 0xffffff601a5f7824 */ /* 0x000fe400078e0202 */
[----:B------:R-:W-:Y:S01]  /*28d0*/  IMAD R7, R92, UR5, R7 ;  /* 0x000000055c077c24 */ /* 0x000fe2000f8e0207 */
[----:B------:R-:W-:Y:S02]  /*28e0*/  ULDC.64 UR4, c[0x0][0x310] ;  /* 0x0000c40000047ab9 */ /* 0x000fe40000000a00 */
[----:B------:R-:W-:Y:S01]  /*28f0*/  IMAD R6, R94, UR4, RZ ;  /* 0x000000045e067c24 */ /* 0x000fe2000f8e02ff */
[----:B------:R-:W-:Y:S01]  /*2900*/  VIMNMX R95, R95, 0xa0, PT ;  /* 0x000000a05f5f7848 */ /* 0x000fe20003fe0100 */
[----:B------:R-:W-:Y:S02]  /*2910*/  IMAD.IADD R5, R5, 0x1, R7 ;  /* 0x0000000105057824 */ /* 0x000fe400078e0207 */
[----:B------:R-:W-:-:S02]  /*2920*/  IMAD R7, R91, UR5, R6 ;  /* 0x000000055b077c24 */ /* 0x000fc4000f8e0206 */
[----:B------:R-:W-:Y:S01]  /*2930*/  IMAD.WIDE.U32 R4, R91, UR4, R4 ;  /* 0x000000045b047c25 */ /* 0x000fe2000f8e0004 */
[----:B------:R-:W-:-:S03]  /*2940*/  ULDC.64 UR4, c[0x0][0x308] ;  /* 0x0000c20000047ab9 */ /* 0x000fc60000000a00 */
[----:B------:R-:W-:Y:S02]  /*2950*/  IMAD.IADD R5, R5, 0x1, R7 ;  /* 0x0000000105057824 */ /* 0x000fe400078e0207 */
[----:B------:R-:W-:Y:S02]  /*2960*/  IMAD R6, R68, R26, RZ ;  /* 0x0000001a44067224 */ /* 0x000fe400078e02ff */
[----:B------:R-:W-:Y:S01]  /*2970*/  IMAD.WIDE.U32 R100, R195, UR4, R4 ;  /* 0x00000004c3647c25 */ /* 0x000fe2000f8e0004 */
[----:B------:R-:W-:-:S03]  /*2980*/  SHF.R.S32.HI R5, RZ, 0x1f, R26 ;  /* 0x0000001fff057819 */ /* 0x000fc6000001141a */
[----:B------:R-:W-:Y:S01]  /*2990*/  IMAD R99, R195, UR5, R101 ;  /* 0x00000005c3637c24 */ /* 0x000fe2000f8e0265 */
[----:B------:R-:W-:Y:S01]  /*29a0*/  ULDC.64 UR4, c[0x0][0x2e8] ;  /* 0x0000ba0000047ab9 */ /* 0x000fe20000000a00 */
[----:B------:R-:W-:Y:S01]  /*29b0*/  IMAD R4, R69, R26, RZ ;  /* 0x0000001a45047224 */ /* 0x000fe200078e02ff */
[----:B------:R-:W-:Y:S01]  /*29c0*/  IADD3 R100, P2, R100, UR4, RZ ;  /* 0x0000000464647c10 */ /* 0x000fe2000ff5e0ff */
[----:B------:R-:W-:Y:S01]  /*29d0*/  ULDC.U8 UR4, c[0x0][0x410] ;  /* 0x0001040000047ab9 */ /* 0x000fe20000000000 */
[----:B------:R-:W-:Y:S02]  /*29e0*/  IMAD R11, R5, R56, R6 ;  /* 0x00000038050b7224 */ /* 0x000fe400078e0206 */
[----:B------:R-:W-:Y:S01]  /*29f0*/  IADD3.X R99, R99, UR5, RZ, P2, !PT ;  /* 0x0000000563637c10 */ /* 0x000fe200097fe4ff */
[----:B------:R-:W-:Y:S01]  /*2a00*/  IMAD R9, R5, R50, R4 ;  /* 0x0000003205097224 */ /* 0x000fe200078e0204 */
[----:B------:R-:W-:Y:S01]  /*2a10*/  ISETP.NE.AND P2, PT, RZ, UR4, PT ;  /* 0x00000004ff007c0c */ /* 0x000fe2000bf45270 */
[----:B------:R-:W-:-:S04]  /*2a20*/  IMAD.WIDE.U32 R4, R50, R26, RZ ;  /* 0x0000001a32047225 */ /* 0x000fc800078e00ff */
[----:B------:R-:W-:-:S04]  /*2a30*/  IMAD.WIDE.U32 R6, R56, R26, RZ ;  /* 0x0000001a38067225 */ /* 0x000fc800078e00ff */
[----:B------:R-:W-:Y:S02]  /*2a40*/  IMAD.IADD R86, R5, 0x1, R9 ;  /* 0x0000000105567824 */ /* 0x000fe400078e0209 */
[----:B------:R-:W-:Y:S02]  /*2a50*/  IMAD.IADD R98, R7, 0x1, R11 ;  /* 0x0000000107627824 */ /* 0x000fe400078e020b */
[----:B------:R-:W-:Y:S05]  /*2a60*/  @!P2 BRA `(.L_x_1815) ;  /* 0x0000003000b4a947 */ /* 0x000fea0003800000 */
        /* <DEDUP_REMOVED lines=31> */
.L_x_1817:
[----:B------:R-:W-:Y:S05]  /*2c60*/  BSYNC B1 ;  /* 0x0000000000017941 */ /* 0x000fea0003800000 */
.L_x_1816:
[----:B0-----:R-:W-:Y:S01]  /*2c70*/  VIADD R10, R194, 0x40 ;  /* 0x00000040c20a7836 */ /* 0x001fe20000000000 */
[----:B------:R-:W-:Y:S01]  /*2c80*/  BSSY B1, `(.L_x_1818) ;  /* 0x0000019000017945 */ /* 0x000fe20003800000 */
[----:B-----5:R-:W-:Y:S02]  /*2c90*/  IMAD.MOV.U32 R110, RZ, RZ, R44 ;  /* 0x000000ffff6e7224 */ /* 0x020fe400078e002c */
[----:B------:R-:W-:Y:S01]  /*2ca0*/  IMAD.MOV.U32 R122, RZ, RZ, R96 ;  /* 0x000000ffff7a7224 */ /* 0x000fe200078e0060 */
        /* <DEDUP_REMOVED lines=22> */
.L_x_1819:
[----:B------:R-:W-:Y:S05]  /*2e10*/  BSYNC B1 ;  /* 0x0000000000017941 */ /* 0x000fea0003800000 */
.L_x_1818:
        /* <DEDUP_REMOVED lines=22> */
.L_x_1821:
[----:B------:R-:W-:Y:S05]  /*2f80*/  BSYNC B1 ;  /* 0x0000000000017941 */ /* 0x000fea0003800000 */
.L_x_1820:
[----:B0-----:R-:W2:Y:S01]  /*2f90*/  LDL R4, [R1+0x4] ;  /* 0x0000040001047983 */ /* 0x001ea20000100800 */
[----:B------:R-:W-:Y:S02]  /*2fa0*/  IMAD.MOV.U32 R113, RZ, RZ, R42 ;  /* 0x000000ffff717224 */ /* 0x000fe400078e002a */
[----:B------:R-:W-:Y:S02]  /*2fb0*/  IMAD.MOV.U32 R119, RZ, RZ, R46 ;  /* 0x000000ffff777224 */ /* 0x000fe400078e002e */
[----:B-----5:R-:W-:Y:S02]  /*2fc0*/  IMAD.MOV.U32 R108, RZ, RZ, R34 ;  /* 0x000000ffff6c7224 */ /* 0x020fe400078e0022 */
[----:B------:R-:W-:Y:S02]  /*2fd0*/  IMAD.MOV.U32 R111, RZ, RZ, R38 ;  /* 0x000000ffff6f7224 */ /* 0x000fe400078e0026 */
[----:B------:R-:W-:Y:S02]  /*2fe0*/  IMAD.MOV.U32 R109, RZ, RZ, R36 ;  /* 0x000000ffff6d7224 */ /* 0x000fe400078e0024 */
[----:B------:R-:W-:-:S02]  /*2ff0*/  IMAD.MOV.U32 R112, RZ, RZ, R40 ;  /* 0x000000ffff707224 */ /* 0x000fc400078e0028 */
[----:B------:R-:W-:Y:S02]  /*3000*/  IMAD.MOV.U32 R102, RZ, RZ, R8 ;  /* 0x000000ffff667224 */ /* 0x000fe400078e0008 */
[----:B------:R-:W-:Y:S02]  /*3010*/  IMAD.MOV.U32 R106, RZ, RZ, R30 ;  /* 0x000000ffff6a7224 */ /* 0x000fe400078e001e */
[----:B------:R-:W-:Y:S02]  /*3020*/  IMAD.MOV.U32 R105, RZ, RZ, R28 ;  /* 0x000000ffff697224 */ /* 0x000fe400078e001c */
[----:B------:R-:W-:Y:S01]  /*3030*/  IMAD.MOV.U32 R107, RZ, RZ, R32 ;  /* 0x000000ffff6b7224 */ /* 0x000fe200078e0020 */
[----:B--2---:R-:W-:-:S13]  /*3040*/  R2UR UR4, R4 ;  /* 0x00000000040472ca */ /* 0x004fda00000e0000 */
[----:B------:R-:W-:-:S06]  /*3050*/  UISETP.NE.AND UP0, UPT, UR4, 0x3, UPT ;  /* 0x000000030400788c */ /* 0x000fcc000bf05270 */
[----:B------:R-:W-:-:S13]  /*3060*/  PLOP3.LUT P5, PT, PT, PT, UP0, 0x80, 0x0 ;  /* 0x000000000000781c */ /* 0x000fda0003faf008 */
[----:B------:R-:W-:Y:S05]  /*3070*/  @!P5 BRA `(.L_x_1822) ;  /* 0x000000000004d947 */ /* 0x000fea0003800000 */
[----:B------:R-:W-:Y:S01]  /*3080*/  BPT.TRAP 0x1 ;  /* 0x000000040000795c */ /* 0x000fe20000300000 */
.L_x_1822:
[----:B------:R-:W-:Y:S01]  /*3090*/  IMAD R86, R191, 0x8, R17 ;  /* 0x00000008bf567824 */ /* 0x000fe200078e0211 */
[----:B------:R-:W-:Y:S01]  /*30a0*/  SHF.L.U32 R98, R200, 0x1f, RZ ;  /* 0x0000001fc8627819 */ /* 0x000fe200000006ff */
[----:B------:R-:W-:Y:S03]  /*30b0*/  BSSY B1, `(.L_x_1823) ;  /* 0x0000003000017945 */ /* 0x000fe60003800000 */
[----:B------:R-:W0:Y:S02]  /*30c0*/  SYNCS.PHASECHK.TRANS64.TRYWAIT P6, [R86+URZ+0x22890], R98 ;  /* 0x02289062560075a7 */ /* 0x000e2400080c017f */
[----:B0-----:R-:W-:Y:S05]  /*30d0*/  @!P6 BRA `(.L_x_1824) ;  /* 0x000002ac00f0e947 */ /* 0x001fea0003800000 */
.L_x_2201:
[----:B------:R-:W-:Y:S05]  /*30e0*/  BSYNC B1 ;  /* 0x0000000000017941 */ /* 0x000fea0003800000 */
.L_x_1823:
[----:B------:R-:W-:-:S03]  /*30f0*/  UMOV UR4, 0xffffffff ;  /* 0xffffffff00047882 */ /* 0x000fc60000000000 */
[----:B------:R-:W-:Y:S05]  /*3100*/  BRA.DIV UR4, `(.L_x_1825) ;  /* 0x000002ae04f87947 */ /* 0x000fea000b800000 */
[----:B------:R1:W2:Y:S04]  /*3110*/  SHFL.IDX PT, R101, R99, RZ, 0x1c1f ;  /* 0x001c1fff63657589 */ /* 0x0002a800000e0000 */
[----:B------:R1:W3:Y:S02]  /*3120*/  SHFL.IDX PT, R14, R100, RZ, 0x1c1f ;  /* 0x001c1fff640e7589 */ /* 0x0002e400000e0000 */
.L_x_2205:
[----:B------:R-:W-:Y:S04]  /*3130*/  BSSY B1, `(.L_x_1826) ;  /* 0x00000e7000017945 */ /* 0x000fe80003800000 */
[----:B------:R-:W-:Y:S05]  /*3140*/  @P2 BRA `(.L_x_1827) ;  /* 0x0000000c00942947 */ /* 0x000fea0003800000 */
[----:B------:R-:W-:Y:S04]  /*3150*/  BSSY B2, `(.L_x_1828) ;  /* 0x0000071000027945 */ /* 0x000fe80003800000 */
[----:B------:R-:W-:Y:S05]  /*3160*/  @P1 BRA `(.L_x_1829) ;  /* 0x0000000400bc1947 */ /* 0x000fea0003800000 */
[----:B------:R4:W0:Y:S01]  /*3170*/  LDS.128 R4, [R90+0x18400] ;  /* 0x018400005a047984 */ /* 0x0008220000000c00 */
[----:B---3--:R-:W-:Y:S01]  /*3180*/  IADD3 R10, P2, R18, R14, RZ ;  /* 0x0000000e120a7210 */ /* 0x008fe20007f5e0ff */
[----:B------:R-:W-:Y:S04]  /*3190*/  BSSY B3, `(.L_x_1830) ;  /* 0x000006b000037945 */ /* 0x000fe80003800000 */
[----:B--2---:R-:W-:Y:S01]  /*31a0*/  IMAD.X R11, R101, 0x1, R19, P2 ;  /* 0x00000001650b7824 */ /* 0x004fe200010e0613 */
[----:B------:R-:W-:-:S13]  /*31b0*/  ISETP.GE.AND P2, PT, R188, R103, PT ;  /* 0x00000067bc00720c */ /* 0x000fda0003f46270 */
[----:B----4-:R-:W-:Y:S05]  /*31c0*/  @P2 BRA `(.L_x_1831) ;  /* 0x00000004009c2947 */ /* 0x010fea0003800000 */
[----:B------:R-:W-:Y:S01]  /*31d0*/  SHF.R.U32.HI R13, RZ, 0x8, R97 ;  /* 0x00000008ff0d7819 */ /* 0x000fe20000011661 */
[----:B0-----:R-:W-:Y:S01]  /*31e0*/  IMAD.MOV.U32 R12, RZ, RZ, R4 ;  /* 0x000000ffff0c7224 */ /* 0x001fe200078e0004 */
[----:B------:R-:W-:Y:S02]  /*31f0*/  SHF.R.U32.HI R15, RZ, 0x8, R47 ;  /* 0x00000008ff0f7819 */ /* 0x000fe4000001162f */
[----:B------:R-:W-:Y:S01]  /*3200*/  SHF.R.U32.HI R114, RZ, 0x10, R97 ;  /* 0x00000010ff727819 */ /* 0x000fe20000011661 */
[----:B------:R-:W-:Y:S01]  /*3210*/  IMAD.SHL.U32 R13, R13, 0x100, RZ ;  /* 0x000001000d0d7824 */ /* 0x000fe200078e00ff */
[----:B------:R-:W-:Y:S01]  /*3220*/  LOP3.LUT R46, R97, 0xff0000ff, RZ, 0xc0, !PT ;  /* 0xff0000ff612e7812 */ /* 0x000fe200078ec0ff */
[----:B------:R-:W-:Y:S01]  /*3230*/  IMAD.SHL.U32 R15, R15, 0x100, RZ ;  /* 0x000001000f0f7824 */ /* 0x000fe200078e00ff */
[----:B------:R-:W-:Y:S02]  /*3240*/  SHF.R.U32.HI R97, RZ, 0x10, R47 ;  /* 0x00000010ff617819 */ /* 0x000fe4000001162f */
[----:B------:R-:W-:-:S02]  /*3250*/  LOP3.LUT R96, R47, 0xff0000ff, RZ, 0xc0, !PT ;  /* 0xff0000ff2f607812 */ /* 0x000fc400078ec0ff */
[----:B------:R-:W-:Y:S01]  /*3260*/  LOP3.LUT R46, R46, 0xff00, R13, 0xf8, !PT ;  /* 0x0000ff002e2e7812 */ /* 0x000fe200078ef80d */
[----:B------:R-:W-:Y:S01]  /*3270*/  IMAD.U32 R13, R114, 0x10000, RZ ;  /* 0x00010000720d7824 */ /* 0x000fe200078e00ff */
[----:B------:R-:W-:Y:S01]  /*3280*/  LOP3.LUT R96, R96, 0xff00, R15, 0xf8, !PT ;  /* 0x0000ff0060607812 */ /* 0x000fe200078ef80f */
[----:B------:R-:W-:Y:S01]  /*3290*/  IMAD.U32 R47, R97, 0x10000, RZ ;  /* 0x00010000612f7824 */ /* 0x000fe200078e00ff */
[----:B------:R-:W-:Y:S02]  /*32a0*/  F2FP.F16.E4M3.UNPACK_B R15, R119.H1 ;  /* 0x00000077ff0f723e */ /* 0x000fe400030006ff */
[-C--:B------:R-:W-:Y:S02]  /*32b0*/  F2FP.F16.E4M3.UNPACK_B R4, R5.reuse ;  /* 0x00000005ff04723e */ /* 0x080fe400020006ff */
[----:B------:R-:W-:Y:S01]  /*32c0*/  F2FP.F16.E4M3.UNPACK_B R5, R5.H1 ;  /* 0x00000005ff05723e */ /* 0x000fe200030006ff */
[--C-:B------:R-:W-:Y:S01]  /*32d0*/  HADD2.F32 R114, -RZ, R15.reuse.H1_H1 ;  /* 0x3000000fff727230 */ /* 0x100fe20000004100 */
[----:B------:R-:W-:Y:S01]  /*32e0*/  LOP3.LUT R97, R46, 0xff0000, R13, 0xf8, !PT ;  /* 0x00ff00002e617812 */ /* 0x000fe200078ef80d */
[----:B------:R-:W-:Y:S01]  /*32f0*/  HADD2.F32 R13, -RZ, R4.H1_H1 ;  /* 0x30000004ff0d7230 */ /* 0x000fe20000004100 */
[----:B------:R-:W-:Y:S01]  /*3300*/  LOP3.LUT R115, R96, 0xff0000, R47, 0xf8, !PT ;  /* 0x00ff000060737812 */ /* 0x000fe200078ef82f */
[----:B------:R-:W-:Y:S01]  /*3310*/  HADD2.F32 R96, -RZ, R15.H0_H0 ;  /* 0x2000000fff607230 */ /* 0x000fe20000004100 */
[----:B------:R-:W-:Y:S01]  /*3320*/  F2FP.F16.E4M3.UNPACK_B R46, R122.H1 ;  /* 0x0000007aff2e723e */ /* 0x000fe200030006ff */
[----:B------:R-:W-:-:S02]  /*3330*/  HADD2.F32 R15, -RZ, R5.H1_H1 ;  /* 0x30000005ff0f7230 */ /* 0x000fc40000004100 */
[----:B------:R-:W-:Y:S02]  /*3340*/  HADD2.F32 R5, -RZ, R5.H0_H0 ;  /* 0x20000005ff057230 */ /* 0x000fe40000004100 */
[----:B------:R-:W-:Y:S01]  /*3350*/  FMUL.FTZ R117, R13, R96 ;  /* 0x000000600d757220 */ /* 0x000fe20000410000 */
[--C-:B------:R-:W-:Y:S02]  /*3360*/  HADD2.F32 R47, -RZ, R46.reuse.H0_H0 ;  /* 0x2000002eff2f7230 */ /* 0x100fe40000004100 */
[-C--:B------:R-:W-:Y:S01]  /*3370*/  FMUL.FTZ R118, R15, R114.reuse ;  /* 0x000000720f767220 */ /* 0x080fe20000410000 */
[----:B------:R-:W-:Y:S02]  /*3380*/  HADD2.F32 R46, -RZ, R46.H1_H1 ;  /* 0x3000002eff2e7230 */ /* 0x000fe40000004100 */
[C---:B------:R-:W-:Y:S01]  /*3390*/  FMUL.FTZ R114, R5.reuse, R114 ;  /* 0x0000007205727220 */ /* 0x040fe20000410000 */
[----:B------:R-:W-:Y:S02]  /*33a0*/  HADD2.F32 R4, -RZ, R4.H0_H0 ;  /* 0x20000004ff047230 */ /* 0x000fe40000004100 */
[----:B------:R-:W-:Y:S01]  /*33b0*/  FFMA.FTZ R120, R5, R46, -R118 ;  /* 0x0000002e05787223 */ /* 0x000fe20000010876 */
[----:B------:R-:W-:-:S02]  /*33c0*/  F2FP.F16.E4M3.UNPACK_B R5, R12.H1 ;  /* 0x0000000cff05723e */ /* 0x000fc400030006ff */
[C---:B------:R-:W-:Y:S01]  /*33d0*/  FMUL.FTZ R116, R4.reuse, R96 ;  /* 0x0000006004747220 */ /* 0x040fe20000410000 */
[----:B------:R-:W-:Y:S01]  /*33e0*/  F2FP.F16.E4M3.UNPACK_B R96, R119 ;  /* 0x00000077ff60723e */ /* 0x000fe200020006ff */
[----:B------:R-:W-:Y:S01]  /*33f0*/  FFMA.FTZ R121, R15, R46, R114 ;  /* 0x0000002e0f797223 */ /* 0x000fe20000010072 */
[----:B------:R-:W-:Y:S01]  /*3400*/  F2FP.F16.E4M3.UNPACK_B R12, R12 ;  /* 0x0000000cff0c723e */ /* 0x000fe200020006ff */
[-C--:B------:R-:W-:Y:S01]  /*3410*/  FFMA.FTZ R119, R13, R47.reuse, R116 ;  /* 0x0000002f0d777223 */ /* 0x080fe20000010074 */
[--C-:B------:R-:W-:Y:S02]  /*3420*/  HADD2.F32 R13, -RZ, R5.reuse.H0_H0 ;  /* 0x20000005ff0d7230 */ /* 0x100fe40000004100 */
[----:B------:R-:W-:Y:S01]  /*3430*/  FFMA.FTZ R4, R4, R47, -R117 ;  /* 0x0000002f04047223 */ /* 0x000fe20000010875 */
[----:B------:R-:W-:Y:S01]  /*3440*/  HADD2.F32 R15, -RZ, R5.H1_H1 ;  /* 0x30000005ff0f7230 */ /* 0x000fe20000004100 */
[----:B------:R-:W-:Y:S01]  /*3450*/  F2FP.F16.E4M3.UNPACK_B R46, R122 ;  /* 0x0000007aff2e723e */ /* 0x000fe200020006ff */
[----:B------:R-:W-:Y:S01]  /*3460*/  HADD2.F32 R114, -RZ, R96.H1_H1 ;  /* 0x30000060ff727230 */ /* 0x000fe20000004100 */
[----:B------:R-:W-:Y:S01]  /*3470*/  F2FP.SATFINITE.E4M3.F32.PACK_AB_MERGE_C R124, R121, R120, RZ ;  /* 0x00000078797c723e */ /* 0x000fe200048070ff */
[----:B------:R-:W-:-:S02]  /*3480*/  HADD2.F32 R5, -RZ, R12.H0_H0 ;  /* 0x2000000cff057230 */ /* 0x000fc40000004100 */
[----:B------:R-:W-:Y:S02]  /*3490*/  HADD2.F32 R47, -RZ, R96.H0_H0 ;  /* 0x20000060ff2f7230 */ /* 0x000fe40000004100 */
[-C--:B------:R-:W-:Y:S01]  /*34a0*/  FMUL.FTZ R116, R15, R114.reuse ;  /* 0x000000720f747220 */ /* 0x080fe20000410000 */
[----:B------:R-:W-:Y:S02]  /*34b0*/  HADD2.F32 R12, -RZ, R12.H1_H1 ;  /* 0x3000000cff0c7230 */ /* 0x000fe40000004100 */
[----:B------:R-:W-:Y:S01]  /*34c0*/  FMUL.FTZ R118, R13, R114 ;  /* 0x000000720d767220 */ /* 0x000fe20000410000 */
[--C-:B------:R-:W-:Y:S02]  /*34d0*/  HADD2.F32 R96, -RZ, R46.reuse.H1_H1 ;  /* 0x3000002eff607230 */ /* 0x100fe40000004100 */
[----:B------:R-:W-:Y:S02]  /*34e0*/  HADD2.F32 R46, -RZ, R46.H0_H0 ;  /* 0x2000002eff2e7230 */ /* 0x000fe40000004100 */
[CC--:B------:R-:W-:Y:S01]  /*34f0*/  FMUL.FTZ R114, R12.reuse, R47.reuse ;  /* 0x0000002f0c727220 */ /* 0x0c0fe20000410000 */
[----:B------:R-:W-:Y:S01]  /*3500*/  FMUL.FTZ R47, R5, R47 ;  /* 0x0000002f052f7220 */ /* 0x000fe20000410000 */
[-C--:B------:R-:W-:Y:S01]  /*3510*/  FFMA.FTZ R15, R15, R96.reuse, R118 ;  /* 0x000000600f0f7223 */ /* 0x080fe20000010076 */
[----:B------:R-:W-:Y:S01]  /*3520*/  FFMA.FTZ R116, R13, R96, -R116 ;  /* 0x000000600d747223 */ /* 0x000fe20000010874 */
[-C--:B------:R-:W-:Y:S01]  /*3530*/  FFMA.FTZ R117, R5, R46.reuse, -R114 ;  /* 0x0000002e05757223 */ /* 0x080fe20000010872 */
[----:B------:R-:W-:Y:S01]  /*3540*/  FFMA.FTZ R118, R12, R46, R47 ;  /* 0x0000002e0c767223 */ /* 0x000fe2000001002f */
[----:B------:R-:W-:-:S02]  /*3550*/  F2FP.F16.E4M3.UNPACK_B R12, R7.H1 ;  /* 0x00000007ff0c723e */ /* 0x000fc400030006ff */
        /* <DEDUP_REMOVED lines=18> */
[-C--:B------:R-:W-:Y:S01]  /*3680*/  FMUL.FTZ R116, R12, R114.reuse ;  /* 0x000000720c747220 */ /* 0x080fe20000410000 */
[----:B------:R-:W-:Y:S01]  /*3690*/  F2FP.F16.E4M3.UNPACK_B R7, R7 ;  /* 0x00000007ff07723e */ /* 0x000fe200020006ff */
[----:B------:R-:W-:Y:S01]  /*36a0*/  FMUL.FTZ R121, R5, R114 ;  /* 0x0000007205797220 */ /* 0x000fe20000410000 */
[----:B------:R-:W-:-:S02]  /*36b0*/  HADD2.F32 R115, -RZ, R115.H0_H0 ;  /* 0x20000073ff737230 */ /* 0x000fc40000004100 */
[-C--:B------:R-:W-:Y:S01]  /*36c0*/  FFMA.FTZ R116, R5, R13.reuse, -R116 ;  /* 0x0000000d05747223 */ /* 0x080fe20000010874 */
[--C-:B------:R-:W-:Y:S02]  /*36d0*/  HADD2.F32 R5, -RZ, R6.reuse.H0_H0 ;  /* 0x20000006ff057230 */ /* 0x100fe40000004100 */
[----:B------:R-:W-:Y:S01]  /*36e0*/  FFMA.FTZ R121, R12, R13, R121 ;  /* 0x0000000d0c797223 */ /* 0x000fe20000010079 */
[--C-:B------:R-:W-:Y:S02]  /*36f0*/  HADD2.F32 R12, -RZ, R7.reuse.H0_H0 ;  /* 0x20000007ff0c7230 */ /* 0x100fe40000004100 */
[----:B------:R-:W-:Y:S01]  /*3700*/  FFMA.FTZ R15, R15, R96, R122 ;  /* 0x000000600f0f7223 */ /* 0x000fe2000001007a */
[----:B------:R-:W-:Y:S02]  /*3710*/  HADD2.F32 R6, -RZ, R6.H1_H1 ;  /* 0x30000006ff067230 */ /* 0x000fe40000004100 */
[----:B------:R-:W-:Y:S01]  /*3720*/  HADD2.F32 R7, -RZ, R7.H1_H1 ;  /* 0x30000007ff077230 */ /* 0x000fe20000004100 */
[----:B------:R-:W-:Y:S01]  /*3730*/  F2FP.SATFINITE.E4M3.F32.PACK_AB_MERGE_C R116, R121, R116, RZ ;  /* 0x000000747974723e */ /* 0x000fe200048070ff */
[----:B------:R-:W-:-:S02]  /*3740*/  HADD2.F32 R47, -RZ, R47.H0_H0 ;  /* 0x2000002fff2f7230 */ /* 0x000fc40000004100 */
[-C--:B------:R-:W-:Y:S01]  /*3750*/  FMUL.FTZ R96, R6, R115.reuse ;  /* 0x0000007306607220 */ /* 0x080fe20000410000 */
[----:B------:R-:W-:Y:S02]  /*3760*/  HADD2.F32 R46, -RZ, R46.H0_H0 ;  /* 0x2000002eff2e7230 */ /* 0x000fe40000004100 */
[----:B------:R-:W-:Y:S01]  /*3770*/  FMUL.FTZ R115, R5, R115 ;  /* 0x0000007305737220 */ /* 0x000fe20000410000 */
[----:B------:R-:W-:Y:S02]  /*3780*/  HADD2.F32 R97, -RZ, R97.H0_H0 ;  /* 0x20000061ff617230 */ /* 0x000fe40000004100 */
[-C--:B------:R-:W-:Y:S01]  /*3790*/  FMUL.FTZ R13, R7, R47.reuse ;  /* 0x0000002f070d7220 */ /* 0x080fe20000410000 */
[C---:B------:R-:W-:Y:S01]  /*37a0*/  FMUL.FTZ R114, R12.reuse, R47 ;  /* 0x0000002f0c727220 */ /* 0x040fe20000410000 */
[----:B------:R-:W-:Y:S02]  /*37b0*/  F2FP.SATFINITE.E4M3.F32.PACK_AB_MERGE_C R15, R15, R120, RZ ;  /* 0x000000780f0f723e */ /* 0x000fe400048070ff */
[-C--:B------:R-:W-:Y:S01]  /*37c0*/  FFMA.FTZ R13, R12, R46.reuse, -R13 ;  /* 0x0000002e0c0d7223 */ /* 0x080fe2000001080d */
[----:B------:R-:W-:Y:S01]  /*37d0*/  FFMA.FTZ R114, R7, R46, R114 ;  /* 0x0000002e07727223 */ /* 0x000fe20000010072 */
[-C--:B------:R-:W-:Y:S01]  /*37e0*/  FFMA.FTZ R96, R5, R97.reuse, -R96 ;  /* 0x0000006105607223 */ /* 0x080fe20000010860 */
[----:B------:R-:W-:Y:S01]  /*37f0*/  FFMA.FTZ R115, R6, R97, R115 ;  /* 0x0000006106737223 */ /* 0x000fe20000010073 */
[----:B------:R-:W-:-:S02]  /*3800*/  F2FP.SATFINITE.E4M3.F32.PACK_AB_MERGE_C R5, R119, R4, R124 ;  /* 0x000000047705723e */ /* 0x000fc4000480707c */
[----:B------:R-:W-:Y:S02]  /*3810*/  F2FP.SATFINITE.E4M3.F32.PACK_AB_MERGE_C R4, R118, R117, R123 ;  /* 0x000000757604723e */ /* 0x000fe4000480707b */
[----:B------:R-:W-:Y:S02]  /*3820*/  F2FP.SATFINITE.E4M3.F32.PACK_AB_MERGE_C R6, R115, R96, R116 ;  /* 0x000000607306723e */ /* 0x000fe40004807074 */
[----:B------:R-:W-:-:S07]  /*3830*/  F2FP.SATFINITE.E4M3.F32.PACK_AB_MERGE_C R7, R114, R13, R15 ;  /* 0x0000000d7207723e */ /* 0x000fce000480700f */
.L_x_1831:
[----:B------:R-:W-:Y:S05]  /*3840*/  BSYNC B3 ;  /* 0x0000000000037941 */ /* 0x000fea0003800000 */
.L_x_1830:
[----:B0-----:R4:W-:Y:S02]  /*3850*/  ST.E.128 desc[UR60][R10.64], R4 ;  /* 0x000000040a007985 */ /* 0x0019e4000c101d3c */
.L_x_1829:
[----:B------:R-:W-:Y:S05]  /*3860*/  BSYNC B2 ;  /* 0x0000000000027941 */ /* 0x000fea0003800000 */
.L_x_1828:
[----:B------:R-:W-:-:S13]  /*3870*/  ISETP.NE.AND P2, PT, R87, RZ, PT ;  /* 0x000000ff5700720c */ /* 0x000fda0003f45270 */
[----:B------:R-:W-:Y:S05]  /*3880*/  @P2 BRA `(.L_x_1827) ;  /* 0x0000000400c42947 */ /* 0x000fea0003800000 */
[----:B----4-:R4:W0:Y:S01]  /*3890*/  LDS.128 R4, [R89+0x18400] ;  /* 0x0184000059047984 */ /* 0x0108220000000c00 */
[----:B---3--:R-:W-:Y:S01]  /*38a0*/  IADD3 R10, P2, R23, R14, RZ ;  /* 0x0000000e170a7210 */ /* 0x008fe20007f5e0ff */
[----:B------:R-:W-:Y:S04]  /*38b0*/  BSSY B2, `(.L_x_1832) ;  /* 0x000006d000027945 */ /* 0x000fe80003800000 */
[----:B--2---:R-:W-:Y:S01]  /*38c0*/  IMAD.X R11, R101, 0x1, R193, P2 ;  /* 0x00000001650b7824 */ /* 0x004fe200010e06c1 */
[----:B------:R-:W-:-:S13]  /*38d0*/  ISETP.GE.AND P2, PT, R196, R103, PT ;  /* 0x00000067c400720c */ /* 0x000fda0003f46270 */
[----:B----4-:R-:W-:Y:S05]  /*38e0*/  @P2 BRA `(.L_x_1833) ;  /* 0x0000000400a42947 */ /* 0x010fea0003800000 */
[----:B------:R-:W-:Y:S01]  /*38f0*/  SHF.R.U32.HI R46, RZ, 0x8, R45 ;  /* 0x00000008ff2e7819 */ /* 0x000fe2000001162d */
[----:B0-----:R-:W-:Y:S01]  /*3900*/  IMAD.MOV.U32 R14, RZ, RZ, R7 ;  /* 0x000000ffff0e7224 */ /* 0x001fe200078e0007 */
[--C-:B------:R-:W-:Y:S01]  /*3910*/  SHF.R.U32.HI R42, RZ, 0x8, R43.reuse ;  /* 0x00000008ff2a7819 */ /* 0x100fe2000001162b */
[----:B------:R-:W-:Y:S01]  /*3920*/  IMAD.MOV.U32 R13, RZ, RZ, R6 ;  /* 0x000000ffff0d7224 */ /* 0x000fe200078e0006 */
[----:B------:R-:W-:Y:S01]  /*3930*/  LOP3.LUT R12, R45, 0xff0000ff, RZ, 0xc0, !PT ;  /* 0xff0000ff2d0c7812 */ /* 0x000fe200078ec0ff */
[----:B------:R-:W-:Y:S01]  /*3940*/  IMAD.SHL.U32 R7, R46, 0x100, RZ ;  /* 0x000001002e077824 */ /* 0x000fe200078e00ff */
[----:B------:R-:W-:Y:S01]  /*3950*/  SHF.R.U32.HI R44, RZ, 0x10, R43 ;  /* 0x00000010ff2c7819 */ /* 0x000fe2000001162b */
[----:B------:R-:W-:Y:S01]  /*3960*/  IMAD.SHL.U32 R6, R42, 0x100, RZ ;  /* 0x000001002a067824 */ /* 0x000fe200078e00ff */
[----:B------:R-:W-:Y:S02]  /*3970*/  SHF.R.U32.HI R45, RZ, 0x10, R45 ;  /* 0x00000010ff2d7819 */ /* 0x000fe4000001162d */
[----:B------:R-:W-:Y:S01]  /*3980*/  LOP3.LUT R15, R43, 0xff0000ff, RZ, 0xc0, !PT ;  /* 0xff0000ff2b0f7812 */ /* 0x000fe200078ec0ff */
[----:B------:R-:W-:Y:S01]  /*3990*/  IMAD.U32 R44, R44, 0x10000, RZ ;  /* 0x000100002c2c7824 */ /* 0x000fe200078e00ff */
[----:B------:R-:W-:Y:S01]  /*39a0*/  LOP3.LUT R7, R12, 0xff00, R7, 0xf8, !PT ;  /* 0x0000ff000c077812 */ /* 0x000fe200078ef807 */
[----:B------:R-:W-:Y:S01]  /*39b0*/  IMAD.U32 R12, R45, 0x10000, RZ ;  /* 0x000100002d0c7824 */ /* 0x000fe200078e00ff */
[----:B------:R-:W-:-:S02]  /*39c0*/  LOP3.LUT R15, R15, 0xff00, R6, 0xf8, !PT ;  /* 0x0000ff000f0f7812 */ /* 0x000fc400078ef806 */
[----:B------:R-:W-:Y:S02]  /*39d0*/  F2FP.F16.E4M3.UNPACK_B R42, R113.H1 ;  /* 0x00000071ff2a723e */ /* 0x000fe400030006ff */
[-C--:B------:R-:W-:Y:S02]  /*39e0*/  F2FP.F16.E4M3.UNPACK_B R6, R5.reuse ;  /* 0x00000005ff06723e */ /* 0x080fe400020006ff */
        /* <DEDUP_REMOVED lines=8> */
[CC--:B------:R-:W-:Y:S01]  /*3a70*/  FMUL.FTZ R47, R7.reuse, R44.reuse ;  /* 0x0000002c072f7220 */ /* 0x0c0fe20000410000 */
        /* <DEDUP_REMOVED lines=19> */
[--C-:B------:R-:W-:Y:S02]  /*3bb0*/  HADD2.F32 R5, -RZ, R4.reuse.H0_H0 ;  /* 0x20000004ff057230 */ /* 0x100fe40000004100 */
[-C--:B------:R-:W-:Y:S01]  /*3bc0*/  FMUL.FTZ R44, R6, R15.reuse ;  /* 0x0000000f062c7220 */ /* 0x080fe20000410000 */
[----:B------:R-:W-:Y:S02]  /*3bd0*/  HADD2.F32 R113, -RZ, R113.H0_H0 ;  /* 0x20000071ff717230 */ /* 0x000fe40000004100 */
[----:B------:R-:W-:Y:S01]  /*3be0*/  FMUL.FTZ R45, R7, R15 ;  /* 0x0000000f072d7220 */ /* 0x000fe20000410000 */
[----:B------:R-:W-:-:S02]  /*3bf0*/  HADD2.F32 R4, -RZ, R4.H1_H1 ;  /* 0x30000004ff047230 */ /* 0x000fc40000004100 */
[--C-:B------:R-:W-:Y:S02]  /*3c00*/  HADD2.F32 R12, -RZ, R110.reuse.H1_H1 ;  /* 0x3000006eff0c7230 */ /* 0x100fe40000004100 */
[----:B------:R-:W-:Y:S02]  /*3c10*/  HADD2.F32 R110, -RZ, R110.H0_H0 ;  /* 0x2000006eff6e7230 */ /* 0x000fe40000004100 */
[-C--:B------:R-:W-:Y:S01]  /*3c20*/  FMUL.FTZ R42, R4, R113.reuse ;  /* 0x00000071042a7220 */ /* 0x080fe20000410000 */
[----:B------:R-:W-:Y:S01]  /*3c30*/  FMUL.FTZ R113, R5, R113 ;  /* 0x0000007105717220 */ /* 0x000fe20000410000 */
[-C--:B------:R-:W-:Y:S01]  /*3c40*/  FFMA.FTZ R45, R6, R12.reuse, -R45 ;  /* 0x0000000c062d7223 */ /* 0x080fe2000001082d */
[----:B------:R-:W-:Y:S01]  /*3c50*/  FFMA.FTZ R44, R7, R12, R44 ;  /* 0x0000000c072c7223 */ /* 0x000fe2000001002c */
[----:B------:R-:W-:Y:S01]  /*3c60*/  FFMA.FTZ R47, R5, R110, -R42 ;  /* 0x0000006e052f7223 */ /* 0x000fe2000001082a */
        /* <DEDUP_REMOVED lines=49> */
.L_x_1833:
[----:B------:R-:W-:Y:S05]  /*3f80*/  BSYNC B2 ;  /* 0x0000000000027941 */ /* 0x000fea0003800000 */
.L_x_1832:
[----:B0-----:R0:W-:Y:S02]  /*3f90*/  ST.E.128 desc[UR60][R10.64], R4 ;  /* 0x000000040a007985 */ /* 0x0011e4000c101d3c */
.L_x_1827:
[----:B------:R-:W-:Y:S05]  /*3fa0*/  BSYNC B1 ;  /* 0x0000000000017941 */ /* 0x000fea0003800000 */
.L_x_1826:
[----:B------:R-:W-:-:S03]  /*3fb0*/  UMOV UR4, 0xffffffff ;  /* 0xffffffff00047882 */ /* 0x000fc60000000000 */
[----:B------:R-:W-:Y:S05]  /*3fc0*/  BRA.DIV UR4, `(.L_x_1834) ;  /* 0x000002a204907947 */ /* 0x000fea000b800000 */
[----:B------:R0:W0:Y:S04]  /*3fd0*/  SHFL.IDX PT, R42, R99, 0x1, 0x1c1f ;  /* 0x003c1f00632a7f89 */ /* 0x00002800000e0000 */
[----:B---3--:R3:W0:Y:S02]  /*3fe0*/  SHFL.IDX PT, R14, R100, 0x1, 0x1c1f ;  /* 0x003c1f00640e7f89 */ /* 0x00862400000e0000 */
.L_x_2209:
[----:B------:R-:W-:Y:S04]  /*3ff0*/  BSSY B1, `(.L_x_1835) ;  /* 0x00000e8000017945 */ /* 0x000fe80003800000 */
[----:B------:R-:W-:Y:S05]  /*4000*/  @P3 BRA `(.L_x_1836) ;  /* 0x0000000c00983947 */ /* 0x000fea0003800000 */
[----:B------:R-:W-:Y:S04]  /*4010*/  BSSY B2, `(.L_x_1837) ;  /* 0x0000072000027945 */ /* 0x000fe80003800000 */
[----:B------:R-:W-:Y:S05]  /*4020*/  @P1 BRA `(.L_x_1838) ;  /* 0x0000000400c01947 */ /* 0x000fea0003800000 */
[----:B0---4-:R0:W4:Y:S01]  /*4030*/  LDS.128 R4, [R90+0x1a400] ;  /* 0x01a400005a047984 */ /* 0x0111220000000c00 */
[----:B------:R-:W-:Y:S01]  /*4040*/  IADD3 R10, P2, R18, R14, RZ ;  /* 0x0000000e120a7210 */ /* 0x000fe20007f5e0ff */
[----:B------:R-:W-:Y:S04]  /*4050*/  BSSY B3, `(.L_x_1839) ;  /* 0x000006c000037945 */ /* 0x000fe80003800000 */
[----:B------:R-:W-:Y:S01]  /*4060*/  IMAD.X R11, R42, 0x1, R19, P2 ;  /* 0x000000012a0b7824 */ /* 0x000fe200010e0613 */
[----:B------:R-:W-:-:S13]  /*4070*/  ISETP.GE.AND P2, PT, R188, R103, PT ;  /* 0x00000067bc00720c */ /* 0x000fda0003f46270 */
[----:B0-----:R-:W-:Y:S05]  /*4080*/  @P2 BRA `(.L_x_1840) ;  /* 0x0000000400a02947 */ /* 0x001fea0003800000 */
[----:B------:R-:W-:Y:S01]  /*4090*/  SHF.R.U32.HI R43, RZ, 0x8, R39 ;  /* 0x00000008ff2b7819 */ /* 0x000fe20000011627 */
[----:B----4-:R-:W-:Y:S01]  /*40a0*/  IMAD.MOV.U32 R15, RZ, RZ, R7 ;  /* 0x000000ffff0f7224 */ /* 0x010fe200078e0007 */
[----:B------:R-:W-:Y:S01]  /*40b0*/  LOP3.LUT R12, R39, 0xff0000ff, RZ, 0xc0, !PT ;  /* 0xff0000ff270c7812 */ /* 0x000fe200078ec0ff */
[----:B------:R-:W-:Y:S01]  /*40c0*/  IMAD.MOV.U32 R13, RZ, RZ, R6 ;  /* 0x000000ffff0d7224 */ /* 0x000fe200078e0006 */
[----:B------:R-:W-:Y:S01]  /*40d0*/  SHF.R.U32.HI R40, RZ, 0x10, R39 ;  /* 0x00000010ff287819 */ /* 0x000fe20000011627 */
[----:B------:R-:W-:Y:S01]  /*40e0*/  IMAD.SHL.U32 R7, R43, 0x100, RZ ;  /* 0x000001002b077824 */ /* 0x000fe200078e00ff */
[--C-:B------:R-:W-:Y:S02]  /*40f0*/  SHF.R.U32.HI R39, RZ, 0x8, R41.reuse ;  /* 0x00000008ff277819 */ /* 0x100fe40000011629 */
[----:B------:R-:W-:Y:S02]  /*4100*/  LOP3.LUT R38, R41, 0xff0000ff, RZ, 0xc0, !PT ;  /* 0xff0000ff29267812 */ /* 0x000fe400078ec0ff */
[----:B------:R-:W-:Y:S01]  /*4110*/  SHF.R.U32.HI R41, RZ, 0x10, R41 ;  /* 0x00000010ff297819 */ /* 0x000fe20000011629 */
[----:B------:R-:W-:Y:S01]  /*4120*/  IMAD.SHL.U32 R39, R39, 0x100, RZ ;  /* 0x0000010027277824 */ /* 0x000fe200078e00ff */
[----:B------:R-:W-:Y:S01]  /*4130*/  LOP3.LUT R7, R12, 0xff00, R7, 0xf8, !PT ;  /* 0x0000ff000c077812 */ /* 0x000fe200078ef807 */
[----:B------:R-:W-:Y:S01]  /*4140*/  IMAD.U32 R12, R40, 0x10000, RZ ;  /* 0x00010000280c7824 */ /* 0x000fe200078e00ff */
[----:B------:R-:W-:Y:S01]  /*4150*/  F2FP.F16.E4M3.UNPACK_B R6, R5 ;  /* 0x00000005ff06723e */ /* 0x000fe200020006ff */
[----:B------:R-:W-:Y:S01]  /*4160*/  IMAD.U32 R41, R41, 0x10000, RZ ;  /* 0x0001000029297824 */ /* 0x000fe200078e00ff */
[----:B------:R-:W-:-:S02]  /*4170*/  LOP3.LUT R38, R38, 0xff00, R39, 0xf8, !PT ;  /* 0x0000ff0026267812 */ /* 0x000fc400078ef827 */
[-C--:B------:R-:W-:Y:S02]  /*4180*/  F2FP.F16.E4M3.UNPACK_B R39, R112.reuse.H1 ;  /* 0x00000070ff27723e */ /* 0x080fe400030006ff */
[----:B------:R-:W-:Y:S02]  /*4190*/  LOP3.LUT R44, R38, 0xff0000, R41, 0xf8, !PT ;  /* 0x00ff0000262c7812 */ /* 0x000fe400078ef829 */
[----:B------:R-:W-:Y:S01]  /*41a0*/  LOP3.LUT R40, R7, 0xff0000, R12, 0xf8, !PT ;  /* 0x00ff000007287812 */ /* 0x000fe200078ef80c */
[--C-:B------:R-:W-:Y:S01]  /*41b0*/  HADD2.F32 R41, -RZ, R39.reuse.H0_H0 ;  /* 0x20000027ff297230 */ /* 0x100fe20000004100 */
[----:B------:R-:W-:Y:S01]  /*41c0*/  F2FP.F16.E4M3.UNPACK_B R38, R111.H1 ;  /* 0x0000006fff26723e */ /* 0x000fe200030006ff */
[--C-:B------:R-:W-:Y:S01]  /*41d0*/  HADD2.F32 R7, -RZ, R6.reuse.H1_H1 ;  /* 0x30000006ff077230 */ /* 0x100fe20000004100 */
[----:B------:R-:W-:Y:S01]  /*41e0*/  F2FP.F16.E4M3.UNPACK_B R5, R5.H1 ;  /* 0x00000005ff05723e */ /* 0x000fe200030006ff */
[----:B------:R-:W-:Y:S01]  /*41f0*/  HADD2.F32 R43, -RZ, R39.H1_H1 ;  /* 0x30000027ff2b7230 */ /* 0x000fe20000004100 */
[----:B------:R-:W-:Y:S01]  /*4200*/  F2FP.F16.E4M3.UNPACK_B R112, R112 ;  /* 0x00000070ff70723e */ /* 0x000fe200020006ff */
[----:B------:R-:W-:-:S02]  /*4210*/  HADD2.F32 R6, -RZ, R6.H0_H0 ;  /* 0x20000006ff067230 */ /* 0x000fc40000004100 */
[C---:B------:R-:W-:Y:S01]  /*4220*/  FMUL.FTZ R45, R7.reuse, R41 ;  /* 0x00000029072d7220 */ /* 0x040fe20000410000 */
[--C-:B------:R-:W-:Y:S01]  /*4230*/  HADD2.F32 R39, -RZ, R38.reuse.H0_H0 ;  /* 0x20000026ff277230 */ /* 0x100fe20000004100 */
[----:B------:R-:W-:Y:S01]  /*4240*/  F2FP.F16.E4M3.UNPACK_B R111, R111 ;  /* 0x0000006fff6f723e */ /* 0x000fe200020006ff */
[--C-:B------:R-:W-:Y:S02]  /*4250*/  HADD2.F32 R12, -RZ, R5.reuse.H1_H1 ;  /* 0x30000005ff0c7230 */ /* 0x100fe40000004100 */
[C---:B------:R-:W-:Y:S01]  /*4260*/  FMUL.FTZ R46, R6.reuse, R41 ;  /* 0x00000029062e7220 */ /* 0x040fe20000410000 */
[----:B------:R-:W-:Y:S02]  /*4270*/  HADD2.F32 R5, -RZ, R5.H0_H0 ;  /* 0x20000005ff057230 */ /* 0x000fe40000004100 */
[----:B------:R-:W-:Y:S01]  /*4280*/  FFMA.FTZ R47, R6, R39, -R45 ;  /* 0x00000027062f7223 */ /* 0x000fe2000001082d */
[----:B------:R-:W-:Y:S02]  /*4290*/  HADD2.F32 R38, -RZ, R38.H1_H1 ;  /* 0x30000026ff267230 */ /* 0x000fe40000004100 */
[----:B------:R-:W-:Y:S01]  /*42a0*/  FMUL.FTZ R6, R12, R43 ;  /* 0x0000002b0c067220 */ /* 0x000fe20000410000 */
[----:B------:R-:W-:Y:S01]  /*42b0*/  FFMA.FTZ R96, R7, R39, R46 ;  /* 0x0000002707607223 */ /* 0x000fe2000001002e */
[----:B------:R-:W-:-:S02]  /*42c0*/  FMUL.FTZ R41, R5, R43 ;  /* 0x0000002b05297220 */ /* 0x000fc40000410000 */
[----:B------:R-:W-:Y:S01]  /*42d0*/  FFMA.FTZ R43, R5, R38, -R6 ;  /* 0x00000026052b7223 */ /* 0x000fe20000010806 */
[----:B------:R-:W-:Y:S01]  /*42e0*/  F2FP.F16.E4M3.UNPACK_B R5, R4.H1 ;  /* 0x00000004ff05723e */ /* 0x000fe200030006ff */
[----:B------:R-:W-:Y:S01]  /*42f0*/  FFMA.FTZ R110, R12, R38, R41 ;  /* 0x000000260c6e7223 */ /* 0x000fe20000010029 */
[----:B------:R-:W-:Y:S01]  /*4300*/  F2FP.F16.E4M3.UNPACK_B R4, R4 ;  /* 0x00000004ff04723e */ /* 0x000fe200020006ff */
[----:B------:R-:W-:Y:S02]  /*4310*/  HADD2.F32 R38, -RZ, R112.H1_H1 ;  /* 0x30000070ff267230 */ /* 0x000fe40000004100 */
[--C-:B------:R-:W-:Y:S02]  /*4320*/  HADD2.F32 R6, -RZ, R5.reuse.H0_H0 ;  /* 0x20000005ff067230 */ /* 0x100fe40000004100 */
[----:B------:R-:W-:Y:S02]  /*4330*/  HADD2.F32 R7, -RZ, R5.H1_H1 ;  /* 0x30000005ff077230 */ /* 0x000fe40000004100 */
[----:B------:R-:W-:-:S02]  /*4340*/  HADD2.F32 R5, -RZ, R4.H0_H0 ;  /* 0x20000004ff057230 */ /* 0x000fc40000004100 */
[-C--:B------:R-:W-:Y:S01]  /*4350*/  FMUL.FTZ R46, R6, R38.reuse ;  /* 0x00000026062e7220 */ /* 0x080fe20000410000 */
[----:B------:R-:W-:Y:S02]  /*4360*/  HADD2.F32 R112, -RZ, R112.H0_H0 ;  /* 0x20000070ff707230 */ /* 0x000fe40000004100 */
[----:B------:R-:W-:Y:S01]  /*4370*/  FMUL.FTZ R41, R7, R38 ;  /* 0x0000002607297220 */ /* 0x000fe20000410000 */
[----:B------:R-:W-:Y:S02]  /*4380*/  HADD2.F32 R4, -RZ, R4.H1_H1 ;  /* 0x30000004ff047230 */ /* 0x000fe40000004100 */
[--C-:B------:R-:W-:Y:S02]  /*4390*/  HADD2.F32 R12, -RZ, R111.reuse.H1_H1 ;  /* 0x3000006fff0c7230 */ /* 0x100fe40000004100 */
[-C--:B------:R-:W-:Y:S01]  /*43a0*/  FMUL.FTZ R39, R5, R112.reuse ;  /* 0x0000007005277220 */ /* 0x080fe20000410000 */
[----:B------:R-:W-:Y:S02]  /*43b0*/  HADD2.F32 R111, -RZ, R111.H0_H0 ;  /* 0x2000006fff6f7230 */ /* 0x000fe40000004100 */
[----:B------:R-:W-:Y:S01]  /*43c0*/  FMUL.FTZ R38, R4, R112 ;  /* 0x0000007004267220 */ /* 0x000fe20000410000 */
[-C--:B------:R-:W-:Y:S01]  /*43d0*/  FFMA.FTZ R41, R6, R12.reuse, -R41 ;  /* 0x0000000c06297223 */ /* 0x080fe20000010829 */
[----:B------:R-:W-:-:S02]  /*43e0*/  FFMA.FTZ R12, R7, R12, R46 ;  /* 0x0000000c070c7223 */ /* 0x000fc4000001002e */
[-C--:B------:R-:W-:Y:S01]  /*43f0*/  FFMA.FTZ R45, R5, R111.reuse, -R38 ;  /* 0x0000006f052d7223 */ /* 0x080fe20000010826 */
[----:B------:R-:W-:Y:S01]  /*4400*/  FFMA.FTZ R46, R4, R111, R39 ;  /* 0x0000006f042e7223 */ /* 0x000fe20000010027 */
[----:B------:R-:W-:Y:S02]  /*4410*/  F2FP.F16.E4M3.UNPACK_B R5, R15.H1 ;  /* 0x0000000fff05723e */ /* 0x000fe400030006ff */
[----:B------:R-:W-:Y:S02]  /*4420*/  F2FP.F16.E4M3.UNPACK_B R39, R44.H1 ;  /* 0x0000002cff27723e */ /* 0x000fe400030006ff */
[----:B--2---:R-:W-:Y:S01]  /*4430*/  F2FP.SATFINITE.E4M3.F32.PACK_AB_MERGE_C R101, R12, R41, RZ ;  /* 0x000000290c65723e */ /* 0x004fe200048070ff */
[----:B------:R-:W-:Y:S01]  /*4440*/  HADD2.F32 R7, -RZ, R5.H1_H1 ;  /* 0x30000005ff077230 */ /* 0x000fe20000004100 */
[----:B------:R-:W-:Y:S01]  /*4450*/  F2FP.SATFINITE.E4M3.F32.PACK_AB_MERGE_C R111, R110, R43, RZ ;  /* 0x0000002b6e6f723e */ /* 0x000fe200048070ff */
[----:B------:R-:W-:Y:S01]  /*4460*/  HADD2.F32 R43, -RZ, R39.H1_H1 ;  /* 0x30000027ff2b7230 */ /* 0x000fe20000004100 */
[----:B------:R-:W-:Y:S01]  /*4470*/  F2FP.F16.E4M3.UNPACK_B R12, R40.H1 ;  /* 0x00000028ff0c723e */ /* 0x000fe200030006ff */
[----:B------:R-:W-:Y:S01]  /*4480*/  HADD2.F32 R6, -RZ, R5.H0_H0 ;  /* 0x20000005ff067230 */ /* 0x000fe20000004100 */
[----:B------:R-:W-:-:S02]  /*4490*/  F2FP.F16.E4M3.UNPACK_B R4, R13.H1 ;  /* 0x0000000dff04723e */ /* 0x000fc400030006ff */
[----:B------:R-:W-:Y:S01]  /*44a0*/  F2FP.F16.E4M3.UNPACK_B R44, R44 ;  /* 0x0000002cff2c723e */ /* 0x000fe200020006ff */
[----:B------:R-:W-:Y:S01]  /*44b0*/  HADD2.F32 R38, -RZ, R12.H1_H1 ;  /* 0x3000000cff267230 */ /* 0x000fe20000004100 */
[----:B------:R-:W-:Y:S01]  /*44c0*/  F2FP.F16.E4M3.UNPACK_B R40, R40 ;  /* 0x00000028ff28723e */ /* 0x000fe200020006ff */
[-C--:B------:R-:W-:Y:S01]  /*44d0*/  FMUL.FTZ R97, R7, R43.reuse ;  /* 0x0000002b07617220 */ /* 0x080fe20000410000 */
[----:B------:R-:W-:Y:S02]  /*44e0*/  HADD2.F32 R5, -RZ, R4.H1_H1 ;  /* 0x30000004ff057230 */ /* 0x000fe40000004100 */
[C---:B------:R-:W-:Y:S01]  /*44f0*/  FMUL.FTZ R112, R6.reuse, R43 ;  /* 0x0000002b06707220 */ /* 0x040fe20000410000 */
[----:B------:R-:W-:Y:S02]  /*4500*/  HADD2.F32 R41, -RZ, R44.H1_H1 ;  /* 0x3000002cff297230 */ /* 0x000fe40000004100 */
[----:B------:R-:W-:Y:S01]  /*4510*/  FFMA.FTZ R97, R6, R38, -R97 ;  /* 0x0000002606617223 */ /* 0x000fe20000010861 */
[----:B------:R-:W-:Y:S01]  /*4520*/  HADD2.F32 R4, -RZ, R4.H0_H0 ;  /* 0x20000004ff047230 */ /* 0x000fe20000004100 */
[----:B------:R-:W-:Y:S01]  /*4530*/  F2FP.F16.E4M3.UNPACK_B R13, R13 ;  /* 0x0000000dff0d723e */ /* 0x000fe200020006ff */
[----:B------:R-:W-:-:S02]  /*4540*/  HADD2.F32 R6, -RZ, R40.H1_H1 ;  /* 0x30000028ff067230 */ /* 0x000fc40000004100 */
[C---:B------:R-:W-:Y:S01]  /*4550*/  FMUL.FTZ R43, R5.reuse, R41 ;  /* 0x00000029052b7220 */ /* 0x040fe20000410000 */
[----:B------:R-:W-:Y:S01]  /*4560*/  F2FP.F16.E4M3.UNPACK_B R15, R15 ;  /* 0x0000000fff0f723e */ /* 0x000fe200020006ff */
[C---:B------:R-:W-:Y:S01]  /*4570*/  FMUL.FTZ R110, R4.reuse, R41 ;  /* 0x00000029046e7220 */ /* 0x040fe20000410000 */
[----:B------:R-:W-:Y:S02]  /*4580*/  HADD2.F32 R44, -RZ, R44.H0_H0 ;  /* 0x2000002cff2c7230 */ /* 0x000fe40000004100 */
[-C--:B------:R-:W-:Y:S01]  /*4590*/  FFMA.FTZ R43, R4, R6.reuse, -R43 ;  /* 0x00000006042b7223 */ /* 0x080fe2000001082b */
[----:B------:R-:W-:Y:S02]  /*45a0*/  HADD2.F32 R4, -RZ, R13.H0_H0 ;  /* 0x2000000dff047230 */ /* 0x000fe40000004100 */
[----:B------:R-:W-:Y:S01]  /*45b0*/  FFMA.FTZ R110, R5, R6, R110 ;  /* 0x00000006056e7223 */ /* 0x000fe2000001006e */
[----:B------:R-:W-:Y:S02]  /*45c0*/  HADD2.F32 R5, -RZ, R15.H0_H0 ;  /* 0x2000000fff057230 */ /* 0x000fe40000004100 */
[----:B------:R-:W-:Y:S01]  /*45d0*/  FFMA.FTZ R112, R7, R38, R112 ;  /* 0x0000002607707223 */ /* 0x000fe20000010070 */
[----:B------:R-:W-:-:S02]  /*45e0*/  HADD2.F32 R13, -RZ, R13.H1_H1 ;  /* 0x3000000dff0d7230 */ /* 0x000fc40000004100 */
[----:B------:R-:W-:Y:S01]  /*45f0*/  HADD2.F32 R15, -RZ, R15.H1_H1 ;  /* 0x3000000fff0f7230 */ /* 0x000fe20000004100 */
[----:B------:R-:W-:Y:S01]  /*4600*/  F2FP.SATFINITE.E4M3.F32.PACK_AB_MERGE_C R43, R110, R43, RZ ;  /* 0x0000002b6e2b723e */ /* 0x000fe200048070ff */
[----:B------:R-:W-:Y:S02]  /*4610*/  HADD2.F32 R6, -RZ, R39.H0_H0 ;  /* 0x20000027ff067230 */ /* 0x000fe40000004100 */
[-C--:B------:R-:W-:Y:S01]  /*4620*/  FMUL.FTZ R7, R13, R44.reuse ;  /* 0x0000002c0d077220 */ /* 0x080fe20000410000 */
[----:B------:R-:W-:Y:S02]  /*4630*/  HADD2.F32 R40, -RZ, R40.H0_H0 ;  /* 0x20000028ff287230 */ /* 0x000fe40000004100 */
[C---:B------:R-:W-:Y:S01]  /*4640*/  FMUL.FTZ R44, R4.reuse, R44 ;  /* 0x0000002c042c7220 */ /* 0x040fe20000410000 */
        /* <DEDUP_REMOVED lines=10> */
[----:B------:R-:W-:Y:S02]  /*46f0*/  F2FP.SATFINITE.E4M3.F32.PACK_AB_MERGE_C R4, R46, R45, R101 ;  /* 0x0000002d2e04723e */ /* 0x000fe40004807065 */
[----:B------:R-:W-:-:S07]  /*4700*/  F2FP.SATFINITE.E4M3.F32.PACK_AB_MERGE_C R7, R15, R38, R97 ;  /* 0x000000260f07723e */ /* 0x000fce0004807061 */
.L_x_1840:
[----:B------:R-:W-:Y:S05]  /*4710*/  BSYNC B3 ;  /* 0x0000000000037941 */ /* 0x000fea0003800000 */
.L_x_1839:
[----:B----4-:R0:W-:Y:S02]  /*4720*/  ST.E.128 desc[UR60][R10.64], R4 ;  /* 0x000000040a007985 */ /* 0x0101e4000c101d3c */
.L_x_1838:
[----:B------:R-:W-:Y:S05]  /*4730*/  BSYNC B2 ;  /* 0x0000000000027941 */ /* 0x000fea0003800000 */
.L_x_1837:
[----:B------:R-:W-:-:S13]  /*4740*/  ISETP.NE.AND P2, PT, R87, RZ, PT ;  /* 0x000000ff5700720c */ /* 0x000fda0003f45270 */
        /* <DEDUP_REMOVED lines=9> */
[----:B------:R-:W-:Y:S01]  /*47e0*/  SHF.R.U32.HI R12, RZ, 0x8, R37 ;  /* 0x00000008ff0c7819 */ /* 0x000fe20000011625 */
[----:B------:R-:W-:Y:S01]  /*47f0*/  IMAD.MOV.U32 R14, RZ, RZ, R7 ;  /* 0x000000ffff0e7224 */ /* 0x000fe200078e0007 */
        /* <DEDUP_REMOVED lines=101> */
.L_x_1842:
[----:B------:R-:W-:Y:S05]  /*4e50*/  BSYNC B2 ;  /* 0x0000000000027941 */ /* 0x000fea0003800000 */
.L_x_1841:
[----:B----4-:R0:W-:Y:S02]  /*4e60*/  ST.E.128 desc[UR60][R10.64], R4 ;  /* 0x000000040a007985 */ /* 0x0101e4000c101d3c */
.L_x_1836:
[----:B------:R-:W-:Y:S05]  /*4e70*/  BSYNC B1 ;  /* 0x0000000000017941 */ /* 0x000fea0003800000 */
.L_x_1835:
[----:B------:R-:W-:-:S03]  /*4e80*/  UMOV UR4, 0xffffffff ;  /* 0xffffffff00047882 */ /* 0x000fc60000000000 */
[----:B------:R-:W-:Y:S05]  /*4e90*/  BRA.DIV UR4, `(.L_x_1843) ;  /* 0x0000029604247947 */ /* 0x000fea000b800000 */
[----:B01----:R-:W0:Y:S04]  /*4ea0*/  SHFL.IDX PT, R99, R99, 0x2, 0x1c1f ;  /* 0x005c1f0063637f89 */ /* 0x003e2800000e0000 */
[----:B------:R1:W0:Y:S02]  /*4eb0*/  SHFL.IDX PT, R14, R100, 0x2, 0x1c1f ;  /* 0x005c1f00640e7f89 */ /* 0x00022400000e0000 */
.L_x_2213:
[----:B------:R-:W-:Y:S05]  /*4ec0*/  @P4 BRA `(.L_x_1844) ;  /* 0x00000044009c4947 */ /* 0x000fea0003800000 */
[----:B------:R-:W-:Y:S04]  /*4ed0*/  BSSY B1, `(.L_x_1845) ;  /* 0x0000072000017945 */ /* 0x000fe80003800000 */
[----:B------:R-:W-:Y:S05]  /*4ee0*/  @P1 BRA `(.L_x_1846) ;  /* 0x0000000400c01947 */ /* 0x000fea0003800000 */
[----:B----4-:R4:W1:Y:S01]  /*4ef0*/  LDS.128 R4, [R90+0x1c400] ;  /* 0x01c400005a047984 */ /* 0x0108620000000c00 */
[----:B0-----:R-:W-:Y:S01]  /*4f00*/  IADD3 R10, P2, R18, R14, RZ ;  /* 0x0000000e120a7210 */ /* 0x001fe20007f5e0ff */
[----:B------:R-:W-:Y:S04]  /*4f10*/  BSSY B2, `(.L_x_1847) ;  /* 0x000006c000027945 */ /* 0x000fe80003800000 */
[----:B------:R-:W-:Y:S01]  /*4f20*/  IMAD.X R11, R99, 0x1, R19, P2 ;  /* 0x00000001630b7824 */ /* 0x000fe200010e0613 */
[----:B------:R-:W-:-:S13]  /*4f30*/  ISETP.GE.AND P2, PT, R188, R103, PT ;  /* 0x00000067bc00720c */ /* 0x000fda0003f46270 */
[----:B----4-:R-:W-:Y:S05]  /*4f40*/  @P2 BRA `(.L_x_1848) ;  /* 0x0000000400a02947 */ /* 0x010fea0003800000 */
[----:B------:R-:W-:Y:S01]  /*4f50*/  SHF.R.U32.HI R12, RZ, 0x8, R33 ;  /* 0x00000008ff0c7819 */ /* 0x000fe20000011621 */
[----:B-1----:R-:W-:Y:S01]  /*4f60*/  IMAD.MOV.U32 R15, RZ, RZ, R7 ;  /* 0x000000ffff0f7224 */ /* 0x002fe200078e0007 */
        /* <DEDUP_REMOVED lines=15> */
[--C-:B------:R-:W-:Y:S01]  /*5060*/  HADD2.F32 R33, -RZ, R31.reuse.H0_H0 ;  /* 0x2000001fff217230 */ /* 0x100fe20000004100 */
[----:B------:R-:W-:Y:S01]  /*5070*/  LOP3.LUT R32, R12, 0xff0000, R7, 0xf8, !PT ;  /* 0x00ff00000c207812 */ /* 0x000fe200078ef807 */
[--C-:B------:R-:W-:Y:S01]  /*5080*/  HADD2.F32 R7, -RZ, R6.reuse.H1_H1 ;  /* 0x30000006ff077230 */ /* 0x100fe20000004100 */
[----:B------:R-:W-:Y:S01]  /*5090*/  F2FP.F16.E4M3.UNPACK_B R30, R106.H1 ;  /* 0x0000006aff1e723e */ /* 0x000fe200030006ff */
[----:B------:R-:W-:Y:S01]  /*50a0*/  HADD2.F32 R34, -RZ, R31.H1_H1 ;  /* 0x3000001fff227230 */ /* 0x000fe20000004100 */
[----:B------:R-:W-:Y:S01]  /*50b0*/  F2FP.F16.E4M3.UNPACK_B R5, R5.H1 ;  /* 0x00000005ff05723e */ /* 0x000fe200030006ff */
[----:B------:R-:W-:-:S02]  /*50c0*/  HADD2.F32 R6, -RZ, R6.H0_H0 ;  /* 0x20000006ff067230 */ /* 0x000fc40000004100 */
[C---:B------:R-:W-:Y:S01]  /*50d0*/  FMUL.FTZ R37, R7.reuse, R33 ;  /* 0x0000002107257220 */ /* 0x040fe20000410000 */
[--C-:B------:R-:W-:Y:S01]  /*50e0*/  HADD2.F32 R31, -RZ, R30.reuse.H0_H0 ;  /* 0x2000001eff1f7230 */ /* 0x100fe20000004100 */
        /* <DEDUP_REMOVED lines=10> */
[----:B------:R-:W-:Y:S01]  /*5190*/  FFMA.FTZ R33, R5, R30, -R6 ;  /* 0x0000001e05217223 */ /* 0x000fe20000010806 */
[----:B------:R-:W-:Y:S01]  /*51a0*/  F2FP.F16.E4M3.UNPACK_B R5, R4.H1 ;  /* 0x00000004ff05723e */ /* 0x000fe200030006ff */
        /* <DEDUP_REMOVED lines=15> */
[-C--:B------:R-:W-:Y:S01]  /*52a0*/  F2FP.F16.E4M3.UNPACK_B R12, R32.reuse.H1 ;  /* 0x00000020ff0c723e */ /* 0x080fe200030006ff */
[-C--:B------:R-:W-:Y:S01]  /*52b0*/  FMUL.FTZ R30, R4, R107.reuse ;  /* 0x0000006b041e7220 */ /* 0x080fe20000410000 */
[C---:B------:R-:W-:Y:S01]  /*52c0*/  FMUL.FTZ R107, R5.reuse, R107 ;  /* 0x0000006b056b7220 */ /* 0x040fe20000410000 */
[----:B------:R-:W-:Y:S02]  /*52d0*/  F2FP.F16.E4M3.UNPACK_B R32, R32 ;  /* 0x00000020ff20723e */ /* 0x000fe400020006ff */
[-C--:B------:R-:W-:Y:S01]  /*52e0*/  FFMA.FTZ R36, R5, R106.reuse, -R30 ;  /* 0x0000006a05247223 */ /* 0x080fe2000001081e */
[----:B------:R-:W-:Y:S01]  /*52f0*/  F2FP.SATFINITE.E4M3.F32.PACK_AB_MERGE_C R43, R34, R31, RZ ;  /* 0x0000001f222b723e */ /* 0x000fe200048070ff */
[----:B------:R-:W-:Y:S01]  /*5300*/  FFMA.FTZ R107, R4, R106, R107 ;  /* 0x0000006a046b7223 */ /* 0x000fe2000001006b */
[----:B------:R-:W-:Y:S01]  /*5310*/  F2FP.F16.E4M3.UNPACK_B R5, R15.H1 ;  /* 0x0000000fff05723e */ /* 0x000fe200030006ff */
[--C-:B------:R-:W-:Y:S01]  /*5320*/  HADD2.F32 R30, -RZ, R12.reuse.H1_H1 ;  /* 0x3000000cff1e7230 */ /* 0x100fe20000004100 */
[----:B------:R-:W-:Y:S01]  /*5330*/  F2FP.F16.E4M3.UNPACK_B R31, R35.H1 ;  /* 0x00000023ff1f723e */ /* 0x000fe200030006ff */
[----:B------:R-:W-:Y:S01]  /*5340*/  HADD2.F32 R12, -RZ, R12.H0_H0 ;  /* 0x2000000cff0c7230 */ /* 0x000fe20000004100 */
        /* <DEDUP_REMOVED lines=15> */
[----:B------:R-:W-:-:S02]  /*5440*/  HADD2.F32 R35, -RZ, R35.H0_H0 ;  /* 0x20000023ff237230 */ /* 0x000fc40000004100 */
[C---:B------:R-:W-:Y:S01]  /*5450*/  FMUL.FTZ R34, R4.reuse, R33 ;  /* 0x0000002104227220 */ /* 0x040fe20000410000 */
[----:B------:R-:W-:Y:S01]  /*5460*/  FFMA.FTZ R42, R7, R30, R40 ;  /* 0x0000001e072a7223 */ /* 0x000fe20000010028 */
[-C--:B------:R-:W-:Y:S01]  /*5470*/  FFMA.FTZ R39, R4, R6.reuse, -R39 ;  /* 0x0000000604277223 */ /* 0x080fe20000010827 */
[----:B------:R-:W-:Y:S02]  /*5480*/  HADD2.F32 R4, -RZ, R13.H0_H0 ;  /* 0x2000000dff047230 */ /* 0x000fe40000004100 */
[----:B------:R-:W-:Y:S01]  /*5490*/  FFMA.FTZ R34, R5, R6, R34 ;  /* 0x0000000605227223 */ /* 0x000fe20000010022 */
[--C-:B------:R-:W-:Y:S01]  /*54a0*/  HADD2.F32 R5, -RZ, R15.reuse.H0_H0 ;  /* 0x2000000fff057230 */ /* 0x100fe20000004100 */
[----:B------:R-:W-:Y:S01]  /*54b0*/  F2FP.SATFINITE.E4M3.F32.PACK_AB_MERGE_C R41, R42, R41, RZ ;  /* 0x000000292a29723e */ /* 0x000fe200048070ff */
[----:B------:R-:W-:Y:S02]  /*54c0*/  HADD2.F32 R15, -RZ, R15.H1_H1 ;  /* 0x3000000fff0f7230 */ /* 0x000fe40000004100 */
[----:B------:R-:W-:Y:S01]  /*54d0*/  HADD2.F32 R6, -RZ, R31.H0_H0 ;  /* 0x2000001fff067230 */ /* 0x000fe20000004100 */
[----:B------:R-:W-:Y:S01]  /*54e0*/  F2FP.SATFINITE.E4M3.F32.PACK_AB_MERGE_C R34, R34, R39, RZ ;  /* 0x000000272222723e */ /* 0x000fe200048070ff */
[----:B------:R-:W-:-:S02]  /*54f0*/  HADD2.F32 R13, -RZ, R13.H1_H1 ;  /* 0x3000000dff0d7230 */ /* 0x000fc40000004100 */
[----:B------:R-:W-:Y:S02]  /*5500*/  HADD2.F32 R32, -RZ, R32.H0_H0 ;  /* 0x20000020ff207230 */ /* 0x000fe40000004100 */
[-C--:B------:R-:W-:Y:S01]  /*5510*/  FMUL.FTZ R30, R15, R6.reuse ;  /* 0x000000060f1e7220 */ /* 0x080fe20000410000 */
[----:B------:R-:W-:Y:S01]  /*5520*/  FMUL.FTZ R40, R5, R6 ;  /* 0x0000000605287220 */ /* 0x000fe20000410000 */
[-C--:B------:R-:W-:Y:S01]  /*5530*/  FMUL.FTZ R7, R13, R35.reuse ;  /* 0x000000230d077220 */ /* 0x080fe20000410000 */
[C---:B------:R-:W-:Y:S01]  /*5540*/  FMUL.FTZ R6, R4.reuse, R35 ;  /* 0x0000002304067220 */ /* 0x040fe20000410000 */
        /* <DEDUP_REMOVED lines=8> */
.L_x_1848:
[----:B------:R-:W-:Y:S05]  /*55d0*/  BSYNC B2 ;  /* 0x0000000000027941 */ /* 0x000fea0003800000 */
.L_x_1847:
[----:B-1----:R0:W-:Y:S02]  /*55e0*/  ST.E.128 desc[UR60][R10.64], R4 ;  /* 0x000000040a007985 */ /* 0x0021e4000c101d3c */
.L_x_1846:
[----:B------:R-:W-:Y:S05]  /*55f0*/  BSYNC B1 ;  /* 0x0000000000017941 */ /* 0x000fea0003800000 */
.L_x_1845:
        /* <DEDUP_REMOVED lines=10> */
[----:B------:R-:W-:Y:S02]  /*56a0*/  SHF.R.U32.HI R12, RZ, 0x8, R29 ;  /* 0x00000008ff0c7819 */ /* 0x000fe4000001161d */
[----:B------:R-:W-:Y:S01]  /*56b0*/  LOP3.LUT R8, R9, 0xff0000ff, RZ, 0xc0, !PT ;  /* 0xff0000ff09087812 */ /* 0x000fe200078ec0ff */
[----:B------:R-:W-:Y:S01]  /*56c0*/  IMAD.SHL.U32 R7, R30, 0x100, RZ ;  /* 0x000001001e077824 */ /* 0x000fe200078e00ff */
[----:B------:R-:W-:Y:S01]  /*56d0*/  SHF.R.U32.HI R13, RZ, 0x10, R9 ;  /* 0x00000010ff0d7819 */ /* 0x000fe20000011609 */
[----:B------:R-:W-:Y:S01]  /*56e0*/  IMAD.MOV.U32 R9, RZ, RZ, R6 ;  /* 0x000000ffff097224 */ /* 0x000fe200078e0006 */
[----:B------:R-:W-:Y:S01]  /*56f0*/  SHF.R.U32.HI R28, RZ, 0x10, R29 ;  /* 0x00000010ff1c7819 */ /* 0x000fe2000001161d */
[----:B------:R-:W-:Y:S01]  /*5700*/  IMAD.SHL.U32 R6, R12, 0x100, RZ ;  /* 0x000001000c067824 */ /* 0x000fe200078e00ff */
        /* <DEDUP_REMOVED lines=96> */
.L_x_1850:
[----:B------:R-:W-:Y:S05]  /*5d10*/  BSYNC B1 ;  /* 0x0000000000017941 */ /* 0x000fea0003800000 */
.L_x_1849:
[----:B----4-:R0:W-:Y:S01]  /*5d20*/  ST.E.128 desc[UR60][R14.64], R4 ;  /* 0x000000040e007985 */ /* 0x0101e2000c101d3c */
[----:B------:R-:W-:Y:S05]  /*5d30*/  BRA `(.L_x_1844) ;  /* 0x0000003800007947 */ /* 0x000fea0003800000 */
.L_x_1815:
[----:B------:R-:W2:Y:S01]  /*5d40*/  LDL R9, [R1+0x4] ;  /* 0x0000040001097983 */ /* 0x000ea20000100800 */
[----:B------:R-:W-:Y:S01]  /*5d50*/  VIADD R8, R194, 0x40 ;  /* 0x00000040c2087836 */ /* 0x000fe20000000000 */
[----:B------:R-:W-:-:S04]  /*5d60*/  CS2R R30, SRZ ;  /* 0x00000000001e7805 */ /* 0x000fc8000001ff00 */
[----:B------:R-:W-:Y:S01]  /*5d70*/  ISETP.GE.AND P3, PT, R8, R95, PT ;  /* 0x0000005f0800720c */ /* 0x000fe20003f66270 */
[----:B------:R-:W-:-:S03]  /*5d80*/  VIADD R8, R194, 0x80 ;  /* 0x00000080c2087836 */ /* 0x000fc60000000000 */
[----:B------:R-:W-:-:S13]  /*5d90*/  ISETP.GE.OR P3, PT, R18, R103, P3 ;  /* 0x000000671200720c */ /* 0x000fda0001f66670 */
[----:B------:R-:W0:Y:S08]  /*5da0*/  @!P3 LDC.64 R12, c[0x0][0x3e8] ;  /* 0x0000fa00ff0cbb82 */ /* 0x000e300000000a00 */
[----:B------:R-:W1:Y:S01]  /*5db0*/  @!P3 LDC.64 R28, c[0x0][0x400] ;  /* 0x00010000ff1cbb82 */ /* 0x000e620000000a00 */
[----:B------:R-:W-:Y:S02]  /*5dc0*/  CS2R R34, SRZ ;  /* 0x0000000000227805 */ /* 0x000fe4000001ff00 */
[----:B------:R-:W-:-:S02]  /*5dd0*/  CS2R R32, SRZ ;  /* 0x0000000000207805 */ /* 0x000fc4000001ff00 */
[----:B------:R-:W-:Y:S02]  /*5de0*/  CS2R R38, SRZ ;  /* 0x0000000000267805 */ /* 0x000fe4000001ff00 */
[----:B------:R-:W-:Y:S02]  /*5df0*/  CS2R R36, SRZ ;  /* 0x0000000000247805 */ /* 0x000fe4000001ff00 */
[----:B------:R-:W-:Y:S02]  /*5e00*/  CS2R R42, SRZ ;  /* 0x00000000002a7805 */ /* 0x000fe4000001ff00 */
[----:B------:R-:W-:Y:S02]  /*5e10*/  CS2R R40, SRZ ;  /* 0x0000000000287805 */ /* 0x000fe4000001ff00 */
[----:B------:R-:W-:Y:S02]  /*5e20*/  CS2R R46, SRZ ;  /* 0x00000000002e7805 */ /* 0x000fe4000001ff00 */
[----:B--2---:R-:W-:-:S02]  /*5e30*/  R2UR UR4, R9 ;  /* 0x00000000090472ca */ /* 0x004fc400000e0000 */
[----:B------:R-:W-:-:S04]  /*5e40*/  @!P3 IADD3 R9, P2, P4, R48, R4, R81 ;  /* 0x000000043009b210 */ /* 0x000fc80007c5e051 */
[----:B------:R-:W-:Y:S02]  /*5e50*/  @!P3 IADD3.X R14, R64, R86, R83, P2, P4 ;  /* 0x00000056400eb210 */ /* 0x000fe400017e8453 */
[----:B------:R-:W-:-:S04]  /*5e60*/  ISETP.GE.AND P4, PT, R194, R95, PT ;  /* 0x0000005fc200720c */ /* 0x000fc80003f86270 */
[----:B------:R-:W-:-:S13]  /*5e70*/  ISETP.GE.OR P4, PT, R18, R103, P4 ;  /* 0x000000671200720c */ /* 0x000fda0002786670 */
[----:B------:R-:W2:Y:S08]  /*5e80*/  @!P4 LDC.64 R44, c[0x0][0x3e8] ;  /* 0x0000fa00ff2ccb82 */ /* 0x000eb00000000a00 */
[----:B------:R-:W3:Y:S01]  /*5e90*/  @!P4 LDC.64 R96, c[0x0][0x400] ;  /* 0x00010000ff60cb82 */ /* 0x000ee20000000a00 */
[----:B--2---:R-:W-:-:S04]  /*5ea0*/  @!P4 IADD3 R44, P2, P5, R48, R44, R4 ;  /* 0x0000002c302cc210 */ /* 0x004fc80007d5e004 */
[----:B------:R-:W-:Y:S02]  /*5eb0*/  @!P4 IADD3.X R45, R64, R45, R86, P2, P5 ;  /* 0x0000002d402dc210 */ /* 0x000fe400017ea456 */
[----:B---3--:R-:W-:-:S04]  /*5ec0*/  @!P4 IADD3 R96, P2, P5, R54, R96, R6 ;  /* 0x000000603660c210 */ /* 0x008fc80007d5e006 */
[----:B------:R-:W-:Y:S02]  /*5ed0*/  @!P4 IADD3.X R97, R62, R97, R98, P2, P5 ;  /* 0x000000613e61c210 */ /* 0x000fe400017ea462 */
[----:B------:R-:W-:-:S04]  /*5ee0*/  ISETP.GE.AND P2, PT, R8, R95, PT ;  /* 0x0000005f0800720c */ /* 0x000fc80003f46270 */
[----:B------:R-:W-:-:S13]  /*5ef0*/  ISETP.GE.OR P2, PT, R18, R103, P2 ;  /* 0x000000671200720c */ /* 0x000fda0001746670 */
[----:B------:R-:W-:-:S04]  /*5f00*/  @!P2 IADD3 R5, P5, P6, R48, R80, R4 ;  /* 0x000000503005a210 */ /* 0x000fc80007ebe004 */
[----:B------:R-:W-:Y:S02]  /*5f10*/  @!P2 IADD3.X R10, R64, R82, R86, P5, P6 ;  /* 0x00000052400aa210 */ /* 0x000fe40002fec456 */
[----:B------:R-:W-:-:S04]  /*5f20*/  @!P3 IADD3 R15, P5, P6, R54, R6, R77 ;  /* 0x00000006360fb210 */ /* 0x000fc80007ebe04d */
[----:B------:R-:W-:Y:S02]  /*5f30*/  @!P3 IADD3.X R8, R62, R98, R79, P5, P6 ;  /* 0x000000623e08b210 */ /* 0x000fe40002fec44f */
[----:B------:R-:W-:-:S04]  /*5f40*/  @!P2 IADD3 R7, P5, P6, R54, R76, R6 ;  /* 0x0000004c3607a210 */ /* 0x000fc80007ebe006 */
[----:B------:R-:W-:Y:S02]  /*5f50*/  @!P2 IADD3.X R4, R62, R78, R98, P5, P6 ;  /* 0x0000004e3e04a210 */ /* 0x000fe40002fec462 */
[----:B0-----:R-:W-:-:S05]  /*5f60*/  @!P3 IADD3 R12, P5, R9, R12, RZ ;  /* 0x0000000c090cb210 */ /* 0x001fca0007fbe0ff */
[----:B------:R-:W-:Y:S01]  /*5f70*/  @!P3 IMAD.X R13, R14, 0x1, R13, P5 ;  /* 0x000000010e0db824 */ /* 0x000fe200028e060d */
[----:B-1----:R-:W-:-:S04]  /*5f80*/  @!P3 IADD3 R14, P5, R15, R28, RZ ;  /* 0x0000001c0f0eb210 */ /* 0x002fc80007fbe0ff */
[----:B------:R-:W2:Y:S01]  /*5f90*/  @!P3 LDG.E.128 R32, desc[UR60][R12.64] ;  /* 0x0000003c0c20b981 */ /* 0x000ea2000c1e1d00 */
[----:B------:R-:W-:Y:S01]  /*5fa0*/  @!P3 IMAD.X R15, R8, 0x1, R29, P5 ;  /* 0x00000001080fb824 */ /* 0x000fe200028e061d */
[----:B------:R-:W-:Y:S01]  /*5fb0*/  CS2R R28, SRZ ;  /* 0x00000000001c7805 */ /* 0x000fe2000001ff00 */
[----:B------:R-:W0:Y:S03]  /*5fc0*/  @!P2 LDC.64 R8, c[0x0][0x3e8] ;  /* 0x0000fa00ff08ab82 */ /* 0x000e260000000a00 */
[----:B------:R-:W3:Y:S04]  /*5fd0*/  @!P3 LDG.E.128 R36, desc[UR60][R14.64] ;  /* 0x0000003c0e24b981 */ /* 0x000ee8000c1e1d00 */
[----:B------:R-:W4:Y:S01]  /*5fe0*/  @!P4 LDG.E.128 R28, desc[UR60][R96.64] ;  /* 0x0000003c601cc981 */ /* 0x000f22000c1e1d00 */
[----:B0-----:R-:W-:-:S05]  /*5ff0*/  @!P2 IADD3 R8, P5, R5, R8, RZ ;  /* 0x000000080508a210 */ /* 0x001fca0007fbe0ff */
[----:B------:R-:W-:Y:S02]  /*6000*/  @!P2 IMAD.X R9, R10, 0x1, R9, P5 ;  /* 0x000000010a09a824 */ /* 0x000fe400028e0609 */
[----:B------:R-:W0:Y:S03]  /*6010*/  @!P2 LDC.64 R10, c[0x0][0x400] ;  /* 0x00010000ff0aab82 */ /* 0x000e260000000a00 */
[----:B------:R-:W5:Y:S01]  /*6020*/  @!P2 LDG.E.128 R40, desc[UR60][R8.64] ;  /* 0x0000003c0828a981 */ /* 0x000f62000c1e1d00 */
[----:B0-----:R-:W-:Y:S02]  /*6030*/  @!P2 IADD3 R10, P5, R7, R10, RZ ;  /* 0x0000000a070aa210 */ /* 0x001fe40007fbe0ff */
[----:B------:R-:W-:-:S03]  /*6040*/  CS2R R6, SRZ ;  /* 0x0000000000067805 */ /* 0x000fc6000001ff00 */
[----:B------:R-:W-:Y:S01]  /*6050*/  @!P2 IMAD.X R11, R4, 0x1, R11, P5 ;  /* 0x00000001040ba824 */ /* 0x000fe200028e060b */
[----:B------:R-:W-:-:S06]  /*6060*/  CS2R R4, SRZ ;  /* 0x0000000000047805 */ /* 0x000fcc000001ff00 */
[----:B------:R0:W5:Y:S02]  /*6070*/  @!P4 LDG.E.128 R4, desc[UR60][R44.64] ;  /* 0x0000003c2c04c981 */ /* 0x000164000c1e1d00 */
[----:B0-----:R-:W-:-:S06]  /*6080*/  CS2R R44, SRZ ;  /* 0x00000000002c7805 */ /* 0x001fcc000001ff00 */
[----:B------:R-:W5:Y:S01]  /*6090*/  @!P2 LDG.E.128 R44, desc[UR60][R10.64] ;  /* 0x0000003c0a2ca981 */ /* 0x000f62000c1e1d00 */
[----:B------:R-:W-:-:S06]  /*60a0*/  UISETP.NE.AND UP0, UPT, UR4, 0x3, UPT ;  /* 0x000000030400788c */ /* 0x000fcc000bf05270 */
[----:B------:R-:W-:Y:S02]  /*60b0*/  PLOP3.LUT P5, PT, PT, PT, UP0, 0x80, 0x0 ;  /* 0x000000000000781c */ /* 0x000fe40003faf008 */
[----:B------:R-:W-:Y:S01]  /*60c0*/  ISETP.GE.AND P2, PT, R18, R103, PT ;  /* 0x000000671200720c */ /* 0x000fe20003f46270 */
[----:B--2---:R-:W-:Y:S02]  /*60d0*/  IMAD.MOV.U32 R110, RZ, RZ, R34 ;  /* 0x000000ffff6e7224 */ /* 0x004fe400078e0022 */
[----:B------:R-:W-:Y:S02]  /*60e0*/  IMAD.MOV.U32 R111, RZ, RZ, R32 ;  /* 0x000000ffff6f7224 */ /* 0x000fe400078e0020 */
[----:B---3--:R-:W-:Y:S02]  /*60f0*/  IMAD.MOV.U32 R112, RZ, RZ, R38 ;  /* 0x000000ffff707224 */ /* 0x008fe400078e0026 */
[----:B------:R-:W-:Y:S02]  /*6100*/  IMAD.MOV.U32 R113, RZ, RZ, R36 ;  /* 0x000000ffff717224 */ /* 0x000fe400078e0024 */
[----:B----4-:R-:W-:-:S02]  /*6110*/  IMAD.MOV.U32 R116, RZ, RZ, R30 ;  /* 0x000000ffff747224 */ /* 0x010fc400078e001e */
[----:B------:R-:W-:Y:S02]  /*6120*/  IMAD.MOV.U32 R118, RZ, RZ, R28 ;  /* 0x000000ffff767224 */ /* 0x000fe400078e001c */
[----:B-----5:R-:W-:Y:S02]  /*6130*/  IMAD.MOV.U32 R107, RZ, RZ, R42 ;  /* 0x000000ffff6b7224 */ /* 0x020fe400078e002a */
[----:B------:R-:W-:Y:S02]  /*6140*/  IMAD.MOV.U32 R108, RZ, RZ, R40 ;  /* 0x000000ffff6c7224 */ /* 0x000fe400078e0028 */
[----:B------:R-:W-:Y:S02]  /*6150*/  IMAD.MOV.U32 R115, RZ, RZ, R6 ;  /* 0x000000ffff737224 */ /* 0x000fe400078e0006 */
[----:B------:R-:W-:Y:S02]  /*6160*/  IMAD.MOV.U32 R117, RZ, RZ, R4 ;  /* 0x000000ffff757224 */ /* 0x000fe400078e0004 */
[----:B------:R-:W-:-:S02]  /*6170*/  IMAD.MOV.U32 R106, RZ, RZ, R46 ;  /* 0x000000ffff6a7224 */ /* 0x000fc400078e002e */
[----:B------:R-:W-:Y:S01]  /*6180*/  IMAD.MOV.U32 R105, RZ, RZ, R44 ;  /* 0x000000ffff697224 */ /* 0x000fe200078e002c */
[----:B------:R-:W-:Y:S06]  /*6190*/  @!P5 BRA `(.L_x_1851) ;  /* 0x000000000004d947 */ /* 0x000fec0003800000 */
[----:B------:R-:W-:Y:S01]  /*61a0*/  BPT.TRAP 0x1 ;  /* 0x000000040000795c */ /* 0x000fe20000300000 */
.L_x_1851:
[----:B------:R-:W-:Y:S01]  /*61b0*/  IMAD R86, R191, 0x8, R17 ;  /* 0x00000008bf567824 */ /* 0x000fe200078e0211 */
[----:B------:R-:W-:Y:S01]  /*61c0*/  SHF.L.U32 R98, R200, 0x1f, RZ ;  /* 0x0000001fc8627819 */ /* 0x000fe200000006ff */
[----:B------:R-:W0:Y:S01]  /*61d0*/  LDC R103, c[0x0][0x2f4] ;  /* 0x0000bd00ff677b82 */ /* 0x000e220000000800 */
[----:B------:R-:W-:Y:S02]  /*61e0*/  BSSY B1, `(.L_x_1852) ;  /* 0x0000003000017945 */ /* 0x000fe40003800000 */
[----:B------:R-:W1:Y:S02]  /*61f0*/  SYNCS.PHASECHK.TRANS64.TRYWAIT P3, [R86+URZ+0x22890], R98 ;  /* 0x02289062560075a7 */ /* 0x000e64000806017f */
[----:B-1----:R-:W-:Y:S05]  /*6200*/  @!P3 BRA `(.L_x_1853) ;  /* 0x000002800090b947 */ /* 0x002fea0003800000 */
.L_x_2214:
[----:B------:R-:W-:Y:S05]  /*6210*/  BSYNC B1 ;  /* 0x0000000000017941 */ /* 0x000fea0003800000 */
.L_x_1852:
[----:B------:R-:W-:Y:S01]  /*6220*/  UMOV UR4, 0xffffffff ;  /* 0xffffffff00047882 */ /* 0x000fe20000000000 */
[----:B0-----:R-:W-:Y:S02]  /*6230*/  IMAD.IADD R109, R103, 0x1, -R70 ;  /* 0x00000001676d7824 */ /* 0x001fe400078e0a46 */
[----:B------:R-:W-:Y:S05]  /*6240*/  BRA.DIV UR4, `(.L_x_1854) ;  /* 0x0000028204947947 */ /* 0x000fea000b800000 */
[----:B------:R0:W2:Y:S04]  /*6250*/  SHFL.IDX PT, R102, R99, RZ, 0x1c1f ;  /* 0x001c1fff63667589 */ /* 0x0000a800000e0000 */
[----:B------:R0:W3:Y:S02]  /*6260*/  SHFL.IDX PT, R101, R100, RZ, 0x1c1f ;  /* 0x001c1fff64657589 */ /* 0x0000e400000e0000 */
.L_x_2218:
[----:B------:R-:W-:Y:S01]  /*6270*/  ISETP.GE.OR P3, PT, R194, R95, P1 ;  /* 0x0000005fc200720c */ /* 0x000fe20000f66670 */
[----:B------:R-:W-:-:S12]  /*6280*/  BSSY B1, `(.L_x_1855) ;  /* 0x00000e8000017945 */ /* 0x000fd80003800000 */
[----:B------:R-:W-:Y:S05]  /*6290*/  @P3 BRA `(.L_x_1856) ;  /* 0x0000000c00983947 */ /* 0x000fea0003800000 */
[----:B------:R-:W-:Y:S01]  /*62a0*/  SEL R8, R70, R109, !P0 ;  /* 0x0000006d46087207 */ /* 0x000fe20004000000 */
[----:B------:R-:W-:Y:S01]  /*62b0*/  BSSY B2, `(.L_x_1857) ;  /* 0x00000df000027945 */ /* 0x000fe20003800000 */
[----:B---3--:R-:W-:Y:S02]  /*62c0*/  IADD3 R96, P3, R60, R101, RZ ;  /* 0x000000653c607210 */ /* 0x008fe40007f7e0ff */
[----:B------:R-:W-:-:S03]  /*62d0*/  SHF.R.S32.HI R9, RZ, 0x1f, R8 ;  /* 0x0000001fff097819 */ /* 0x000fc60000011408 */
[----:B--2---:R-:W-:Y:S01]  /*62e0*/  IMAD.X R97, R102, 0x1, R59, P3 ;  /* 0x0000000166617824 */ /* 0x004fe200018e063b */
        /* <DEDUP_REMOVED lines=20> */
[----:B------:R-:W-:-:S02]  /*6430*/  SHF.R.U32.HI R123, RZ, 0x8, R7 ;  /* 0x00000008ff7b7819 */ /* 0x000fc40000011607 */
[----:B------:R-:W-:Y:S01]  /*6440*/  LOP3.LUT R30, R29, 0xff0000ff, RZ, 0xc0, !PT ;  /* 0xff0000ff1d1e7812 */ /* 0x000fe200078ec0ff */
[----:B------:R-:W-:Y:S01]  /*6450*/  IMAD.SHL.U32 R8, R120, 0x100, RZ ;  /* 0x0000010078087824 */ /* 0x000fe200078e00ff */
[----:B------:R-:W-:Y:S01]  /*6460*/  SHF.R.U32.HI R121, RZ, 0x10, R29 ;  /* 0x00000010ff797819 */ /* 0x000fe2000001161d */
[----:B------:R-:W-:Y:S01]  /*6470*/  IMAD.SHL.U32 R29, R122, 0x100, RZ ;  /* 0x000001007a1d7824 */ /* 0x000fe200078e00ff */
[----:B------:R-:W-:Y:S02]  /*6480*/  LOP3.LUT R6, R7, 0xff0000ff, RZ, 0xc0, !PT ;  /* 0xff0000ff07067812 */ /* 0x000fe400078ec0ff */
[----:B------:R-:W-:Y:S01]  /*6490*/  SHF.R.U32.HI R125, RZ, 0x10, R7 ;  /* 0x00000010ff7d7819 */ /* 0x000fe20000011607 */
[----:B------:R-:W-:Y:S01]  /*64a0*/  IMAD.SHL.U32 R7, R123, 0x100, RZ ;  /* 0x000001007b077824 */ /* 0x000fe200078e00ff */
[----:B------:R-:W-:Y:S02]  /*64b0*/  LOP3.LUT R119, R31, 0xff0000ff, RZ, 0xc0, !PT ;  /* 0xff0000ff1f777812 */ /* 0x000fe400078ec0ff */
[----:B------:R-:W-:Y:S01]  /*64c0*/  SHF.R.U32.HI R124, RZ, 0x10, R31 ;  /* 0x00000010ff7c7819 */ /* 0x000fe2000001161f */
[----:B---3--:R-:W-:Y:S01]  /*64d0*/  IMAD.MOV.U32 R31, RZ, RZ, R12 ;  /* 0x000000ffff1f7224 */ /* 0x008fe200078e000c */
[----:B------:R-:W-:Y:S01]  /*64e0*/  LOP3.LUT R4, R4, 0xff00, R5, 0xf8, !PT ;  /* 0x0000ff0004047812 */ /* 0x000fe200078ef805 */
[----:B------:R-:W-:Y:S01]  /*64f0*/  IMAD.U32 R5, R126, 0x10000, RZ ;  /* 0x000100007e057824 */ /* 0x000fe200078e00ff */
[----:B------:R-:W-:Y:S01]  /*6500*/  LOP3.LUT R120, R30, 0xff00, R29, 0xf8, !PT ;  /* 0x0000ff001e787812 */ /* 0x000fe200078ef81d */
[----:B------:R-:W-:Y:S01]  /*6510*/  IMAD.U32 R124, R124, 0x10000, RZ ;  /* 0x000100007c7c7824 */ /* 0x000fe200078e00ff */
[----:B------:R-:W-:-:S02]  /*6520*/  LOP3.LUT R123, R119, 0xff00, R8, 0xf8, !PT ;  /* 0x0000ff00777b7812 */ /* 0x000fc400078ef808 */
[----:B------:R-:W-:Y:S02]  /*6530*/  LOP3.LUT R7, R6, 0xff00, R7, 0xf8, !PT ;  /* 0x0000ff0006077812 */ /* 0x000fe400078ef807 */
[----:B------:R-:W-:Y:S02]  /*6540*/  F2FP.F16.E4M3.UNPACK_B R122, R118.H1 ;  /* 0x00000076ff7a723e */ /* 0x000fe400030006ff */
[----:B------:R-:W-:Y:S02]  /*6550*/  F2FP.F16.E4M3.UNPACK_B R119, R31.H1 ;  /* 0x0000001fff77723e */ /* 0x000fe400030006ff */
[-C--:B------:R-:W-:Y:S02]  /*6560*/  F2FP.F16.E4M3.UNPACK_B R29, R28.reuse.H1 ;  /* 0x0000001cff1d723e */ /* 0x080fe400030006ff */
[----:B------:R-:W-:Y:S01]  /*6570*/  LOP3.LUT R6, R4, 0xff0000, R5, 0xf8, !PT ;  /* 0x00ff000004067812 */ /* 0x000fe200078ef805 */
[----:B------:R-:W-:Y:S01]  /*6580*/  IMAD.U32 R4, R125, 0x10000, RZ ;  /* 0x000100007d047824 */ /* 0x000fe200078e00ff */
[----:B------:R-:W-:Y:S01]  /*6590*/  F2FP.F16.E4M3.UNPACK_B R30, R117.H1 ;  /* 0x00000075ff1e723e */ /* 0x000fe200030006ff */
[----:B------:R-:W-:Y:S01]  /*65a0*/  HADD2.F32 R5, -RZ, R122.H0_H0 ;  /* 0x2000007aff057230 */ /* 0x000fe20000004100 */
[----:B------:R-:W-:Y:S01]  /*65b0*/  F2FP.F16.E4M3.UNPACK_B R28, R28 ;  /* 0x0000001cff1c723e */ /* 0x000fe200020006ff */
[----:B------:R-:W-:Y:S01]  /*65c0*/  HADD2.F32 R12, -RZ, R119.H0_H0 ;  /* 0x20000077ff0c7230 */ /* 0x000fe20000004100 */
[----:B------:R-:W-:Y:S01]  /*65d0*/  LOP3.LUT R4, R7, 0xff0000, R4, 0xf8, !PT ;  /* 0x00ff000007047812 */ /* 0x000fe200078ef804 */
[----:B------:R-:W-:Y:S01]  /*65e0*/  HADD2.F32 R8, -RZ, R29.H0_H0 ;  /* 0x2000001dff087230 */ /* 0x000fe20000004100 */
[----:B------:R-:W-:Y:S01]  /*65f0*/  F2FP.F16.E4M3.UNPACK_B R31, R31 ;  /* 0x0000001fff1f723e */ /* 0x000fe200020006ff */
[----:B------:R-:W-:-:S02]  /*6600*/  IMAD.U32 R7, R121, 0x10000, RZ ;  /* 0x0001000079077824 */ /* 0x000fc400078e00ff */
[-C--:B------:R-:W-:Y:S01]  /*6610*/  FMUL.FTZ R125, R12, R5.reuse ;  /* 0x000000050c7d7220 */ /* 0x080fe20000410000 */
[----:B------:R-:W-:Y:S02]  /*6620*/  HADD2.F32 R121, -RZ, R30.H0_H0 ;  /* 0x2000001eff797230 */ /* 0x000fe40000004100 */
[----:B------:R-:W-:Y:S01]  /*6630*/  FMUL.FTZ R127, R8, R5 ;  /* 0x00000005087f7220 */ /* 0x000fe20000410000 */
[----:B------:R-:W-:Y:S01]  /*6640*/  LOP3.LUT R5, R123, 0xff0000, R124, 0xf8, !PT ;  /* 0x00ff00007b057812 */ /* 0x000fe200078ef87c */
[----:B------:R-:W-:Y:S01]  /*6650*/  HADD2.F32 R123, -RZ, R122.H1_H1 ;  /* 0x3000007aff7b7230 */ /* 0x000fe20000004100 */
[----:B------:R-:W-:Y:S01]  /*6660*/  LOP3.LUT R7, R120, 0xff0000, R7, 0xf8, !PT ;  /* 0x00ff000078077812 */ /* 0x000fe200078ef807 */
[-C--:B------:R-:W-:Y:S01]  /*6670*/  FFMA.FTZ R8, R8, R121.reuse, -R125 ;  /* 0x0000007908087223 */ /* 0x080fe2000001087d */
[----:B------:R-:W-:Y:S01]  /*6680*/  FFMA.FTZ R12, R12, R121, R127 ;  /* 0x000000790c0c7223 */ /* 0x000fe2000001007f */
[----:B------:R-:W-:Y:S01]  /*6690*/  HADD2.F32 R120, -RZ, R30.H1_H1 ;  /* 0x3000001eff787230 */ /* 0x000fe20000004100 */
[----:B------:R-:W-:Y:S01]  /*66a0*/  F2FP.F16.E4M3.UNPACK_B R121, R118 ;  /* 0x00000076ff79723e */ /* 0x000fe200020006ff */
[----:B------:R-:W-:Y:S01]  /*66b0*/  HADD2.F32 R119, -RZ, R119.H1_H1 ;  /* 0x30000077ff777230 */ /* 0x000fe20000004100 */
[----:B------:R-:W-:Y:S01]  /*66c0*/  F2FP.F16.E4M3.UNPACK_B R118, R117 ;  /* 0x00000075ff76723e */ /* 0x000fe200020006ff */
[----:B------:R-:W-:-:S02]  /*66d0*/  HADD2.F32 R30, -RZ, R29.H1_H1 ;  /* 0x3000001dff1e7230 */ /* 0x000fc40000004100 */
[----:B------:R-:W-:Y:S02]  /*66e0*/  HADD2.F32 R122, -RZ, R121.H0_H0 ;  /* 0x20000079ff7a7230 */ /* 0x000fe40000004100 */
[CC--:B------:R-:W-:Y:S01]  /*66f0*/  FMUL.FTZ R125, R119.reuse, R123.reuse ;  /* 0x0000007b777d7220 */ /* 0x0c0fe20000410000 */
[----:B------:R-:W-:Y:S02]  /*6700*/  HADD2.F32 R29, -RZ, R28.H0_H0 ;  /* 0x2000001cff1d7230 */ /* 0x000fe40000004100 */
[C---:B------:R-:W-:Y:S01]  /*6710*/  FMUL.FTZ R124, R30.reuse, R123 ;  /* 0x0000007b1e7c7220 */ /* 0x040fe20000410000 */
[----:B------:R-:W-:Y:S02]  /*6720*/  HADD2.F32 R117, -RZ, R31.H0_H0 ;  /* 0x2000001fff757230 */ /* 0x000fe40000004100 */
[-C--:B------:R-:W-:Y:S01]  /*6730*/  FFMA.FTZ R125, R30, R120.reuse, -R125 ;  /* 0x000000781e7d7223 */ /* 0x080fe2000001087d */
[----:B------:R-:W-:Y:S02]  /*6740*/  HADD2.F32 R30, -RZ, R118.H0_H0 ;  /* 0x20000076ff1e7230 */ /* 0x000fe40000004100 */
[----:B------:R-:W-:Y:S01]  /*6750*/  FFMA.FTZ R127, R119, R120, R124 ;  /* 0x00000078777f7223 */ /* 0x000fe2000001007c */
[----:B------:R-:W-:Y:S01]  /*6760*/  FMUL.FTZ R124, R29, R122 ;  /* 0x0000007a1d7c7220 */ /* 0x000fe20000410000 */
[----:B------:R-:W-:-:S02]  /*6770*/  HADD2.F32 R121, -RZ, R121.H1_H1 ;  /* 0x30000079ff797230 */ /* 0x000fc40000004100 */
[C---:B------:R-:W-:Y:S01]  /*6780*/  FMUL.FTZ R120, R117.reuse, R122 ;  /* 0x0000007a75787220 */ /* 0x040fe20000410000 */
[----:B------:R-:W-:Y:S02]  /*6790*/  HADD2.F32 R31, -RZ, R31.H1_H1 ;  /* 0x3000001fff1f7230 */ /* 0x000fe40000004100 */
[-C--:B------:R-:W-:Y:S01]  /*67a0*/  FFMA.FTZ R124, R117, R30.reuse, R124 ;  /* 0x0000001e757c7223 */ /* 0x080fe2000001007c */
[----:B------:R-:W-:Y:S02]  /*67b0*/  HADD2.F32 R28, -RZ, R28.H1_H1 ;  /* 0x3000001cff1c7230 */ /* 0x000fe40000004100 */
[----:B------:R-:W-:Y:S01]  /*67c0*/  FFMA.FTZ R122, R29, R30, -R120 ;  /* 0x0000001e1d7a7223 */ /* 0x000fe20000010878 */
[----:B------:R-:W-:Y:S02]  /*67d0*/  HADD2.F32 R118, -RZ, R118.H1_H1 ;  /* 0x30000076ff767230 */ /* 0x000fe40000004100 */
[-C--:B------:R-:W-:Y:S01]  /*67e0*/  FMUL.FTZ R117, R31, R121.reuse ;  /* 0x000000791f757220 */ /* 0x080fe20000410000 */
[----:B------:R-:W-:Y:S01]  /*67f0*/  F2FP.F16.E4M3.UNPACK_B R29, R116.H1 ;  /* 0x00000074ff1d723e */ /* 0x000fe200030006ff */
[C---:B------:R-:W-:Y:S01]  /*6800*/  FMUL.FTZ R126, R28.reuse, R121 ;  /* 0x000000791c7e7220 */ /* 0x040fe20000410000 */
[----:B------:R-:W-:Y:S01]  /*6810*/  F2FP.F16.E4M3.UNPACK_B R30, R14.H1 ;  /* 0x0000000eff1e723e */ /* 0x000fe200030006ff */
[----:B------:R-:W-:Y:S01]  /*6820*/  FFMA.FTZ R121, R28, R118, -R117 ;  /* 0x000000761c797223 */ /* 0x000fe20000010875 */
[----:B------:R-:W-:Y:S01]  /*6830*/  F2FP.F16.E4M3.UNPACK_B R119, R115.H1 ;  /* 0x00000073ff77723e */ /* 0x000fe200030006ff */
[----:B------:R-:W-:Y:S01]  /*6840*/  HADD2.F32 R120, -RZ, R29.H0_H0 ;  /* 0x2000001dff787230 */ /* 0x000fe20000004100 */
[----:B------:R-:W-:Y:S01]  /*6850*/  F2FP.F16.E4M3.UNPACK_B R28, R10.H1 ;  /* 0x0000000aff1c723e */ /* 0x000fe200030006ff */
[----:B------:R-:W-:-:S02]  /*6860*/  HADD2.F32 R117, -RZ, R30.H0_H0 ;  /* 0x2000001eff757230 */ /* 0x000fc40000004100 */
[----:B------:R-:W-:Y:S01]  /*6870*/  FFMA.FTZ R123, R31, R118, R126 ;  /* 0x000000761f7b7223 */ /* 0x000fe2000001007e */
[----:B------:R-:W-:Y:S01]  /*6880*/  HADD2.F32 R31, -RZ, R29.H1_H1 ;  /* 0x3000001dff1f7230 */ /* 0x000fe20000004100 */
[----:B------:R-:W-:Y:S01]  /*6890*/  F2FP.F16.E4M3.UNPACK_B R116, R116 ;  /* 0x00000074ff74723e */ /* 0x000fe200020006ff */
[----:B------:R-:W-:Y:S02]  /*68a0*/  HADD2.F32 R29, -RZ, R28.H0_H0 ;  /* 0x2000001cff1d7230 */ /* 0x000fe40000004100 */
[----:B------:R-:W-:Y:S01]  /*68b0*/  FMUL.FTZ R126, R117, R120 ;  /* 0x00000078757e7220 */ /* 0x000fe20000410000 */
[----:B------:R-:W-:Y:S01]  /*68c0*/  HADD2.F32 R118, -RZ, R119.H0_H0 ;  /* 0x20000077ff767230 */ /* 0x000fe20000004100 */
[----:B------:R-:W-:Y:S01]  /*68d0*/  F2FP.F16.E4M3.UNPACK_B R10, R10 ;  /* 0x0000000aff0a723e */ /* 0x000fe200020006ff */
[----:B------:R-:W-:Y:S02]  /*68e0*/  HADD2.F32 R30, -RZ, R30.H1_H1 ;  /* 0x3000001eff1e7230 */ /* 0x000fe40000004100 */
[----:B------:R-:W-:Y:S01]  /*68f0*/  FMUL.FTZ R120, R29, R120 ;  /* 0x000000781d787220 */ /* 0x000fe20000410000 */
[----:B------:R-:W-:-:S02]  /*6900*/  HADD2.F32 R28, -RZ, R28.H1_H1 ;  /* 0x3000001cff1c7230 */ /* 0x000fc40000004100 */
[-C--:B------:R-:W-:Y:S01]  /*6910*/  FFMA.FTZ R126, R29, R118.reuse, -R126 ;  /* 0x000000761d7e7223 */ /* 0x080fe2000001087e */
[----:B------:R-:W-:Y:S02]  /*6920*/  HADD2.F32 R119, -RZ, R119.H1_H1 ;  /* 0x30000077ff777230 */ /* 0x000fe40000004100 */
[----:B------:R-:W-:Y:S01]  /*6930*/  FMUL.FTZ R29, R30, R31 ;  /* 0x0000001f1e1d7220 */ /* 0x000fe20000410000 */
[----:B------:R-:W-:Y:S01]  /*6940*/  F2FP.F16.E4M3.UNPACK_B R115, R115 ;  /* 0x00000073ff73723e */ /* 0x000fe200020006ff */
[C---:B------:R-:W-:Y:S01]  /*6950*/  FMUL.FTZ R31, R28.reuse, R31 ;  /* 0x0000001f1c1f7220 */ /* 0x040fe20000410000 */
[----:B------:R-:W-:Y:S01]  /*6960*/  FFMA.FTZ R118, R117, R118, R120 ;  /* 0x0000007675767223 */ /* 0x000fe20000010078 */
[-C--:B------:R-:W-:Y:S01]  /*6970*/  FFMA.FTZ R133, R28, R119.reuse, -R29 ;  /* 0x000000771c857223 */ /* 0x080fe2000001081d */
[----:B------:R-:W-:Y:S01]  /*6980*/  F2FP.F16.E4M3.UNPACK_B R28, R14 ;  /* 0x0000000eff1c723e */ /* 0x000fe200020006ff */
[----:B------:R-:W-:Y:S01]  /*6990*/  FFMA.FTZ R135, R30, R119, R31 ;  /* 0x000000771e877223 */ /* 0x000fe2000001001f */
[----:B------:R-:W-:Y:S01]  /*69a0*/  HADD2.F32 R31, -RZ, R116.H0_H0 ;  /* 0x20000074ff1f7230 */ /* 0x000fe20000004100 */
[----:B------:R-:W-:Y:S01]  /*69b0*/  F2FP.SATFINITE.E4M3.F32.PACK_AB_MERGE_C R8, R125, R8, RZ ;  /* 0x000000087d08723e */ /* 0x000fe200048070ff */
[----:B------:R-:W-:Y:S01]  /*69c0*/  HADD2.F32 R14, -RZ, R10.H0_H0 ;  /* 0x2000000aff0e7230 */ /* 0x000fe20000004100 */
[----:B------:R-:W-:Y:S01]  /*69d0*/  F2FP.SATFINITE.E4M3.F32.PACK_AB_MERGE_C R12, R127, R12, RZ ;  /* 0x0000000c7f0c723e */ /* 0x000fe200048070ff */
[----:B------:R-:W-:Y:S01]  /*69e0*/  HADD2.F32 R29, -RZ, R28.H0_H0 ;  /* 0x2000001cff1d7230 */ /* 0x000fe20000004100 */
[----:B------:R-:W-:Y:S01]  /*69f0*/  F2FP.SATFINITE.E4M3.F32.PACK_AB_MERGE_C R135, R135, R118, RZ ;  /* 0x000000768787723e */ /* 0x000fe200048070ff */
[----:B------:R-:W-:-:S02]  /*6a00*/  HADD2.F32 R117, -RZ, R116.H1_H1 ;  /* 0x30000074ff757230 */ /* 0x000fc40000004100 */
[-C--:B------:R-:W-:Y:S01]  /*6a10*/  FMUL.FTZ R116, R14, R31.reuse ;  /* 0x0000001f0e747220 */ /* 0x080fe20000410000 */
[----:B------:R-:W-:Y:S02]  /*6a20*/  HADD2.F32 R10, -RZ, R10.H1_H1 ;  /* 0x3000000aff0a7230 */ /* 0x000fe40000004100 */
[----:B------:R-:W-:Y:S01]  /*6a30*/  FMUL.FTZ R119, R29, R31 ;  /* 0x0000001f1d777220 */ /* 0x000fe20000410000 */
[----:B------:R-:W-:Y:S01]  /*6a40*/  HADD2.F32 R28, -RZ, R28.H1_H1 ;  /* 0x3000001cff1c7230 */ /* 0x000fe20000004100 */
[----:B------:R-:W-:Y:S01]  /*6a50*/  F2FP.F16.E4M3.UNPACK_B R118, R7 ;  /* 0x00000007ff76723e */ /* 0x000fe200020006ff */
[--C-:B------:R-:W-:Y:S02]  /*6a60*/  HADD2.F32 R30, -RZ, R115.reuse.H0_H0 ;  /* 0x20000073ff1e7230 */ /* 0x100fe40000004100 */
[-C--:B------:R-:W-:Y:S01]  /*6a70*/  FMUL.FTZ R131, R10, R117.reuse ;  /* 0x000000750a837220 */ /* 0x080fe20000410000 */
[----:B------:R-:W-:Y:S02]  /*6a80*/  HADD2.F32 R115, -RZ, R115.H1_H1 ;  /* 0x30000073ff737230 */ /* 0x000fe40000004100 */
[----:B------:R-:W-:Y:S01]  /*6a90*/  FMUL.FTZ R31, R28, R117 ;  /* 0x000000751c1f7220 */ /* 0x000fe20000410000 */
[----:B------:R-:W-:Y:S01]  /*6aa0*/  F2FP.SATFINITE.E4M3.F32.PACK_AB_MERGE_C R8, R121, R122, R8 ;  /* 0x0000007a7908723e */ /* 0x000fe20004807008 */
[-C--:B------:R-:W-:Y:S01]  /*6ab0*/  FFMA.FTZ R117, R29, R30.reuse, R116 ;  /* 0x0000001e1d757223 */ /* 0x080fe20000010074 */
[----:B------:R-:W-:Y:S01]  /*6ac0*/  F2FP.F16.E4M3.UNPACK_B R29, R9 ;  /* 0x00000009ff1d723e */ /* 0x000fe200020006ff */
[----:B------:R-:W-:Y:S01]  /*6ad0*/  FFMA.FTZ R14, R14, R30, -R119 ;  /* 0x0000001e0e0e7223 */ /* 0x000fe20000010877 */
[-C--:B------:R-:W-:Y:S01]  /*6ae0*/  FFMA.FTZ R129, R10, R115.reuse, -R31 ;  /* 0x000000730a817223 */ /* 0x080fe2000001081f */
[----:B------:R-:W-:Y:S01]  /*6af0*/  FFMA.FTZ R120, R28, R115, R131 ;  /* 0x000000731c787223 */ /* 0x000fe20000010083 */
[----:B------:R-:W-:Y:S01]  /*6b00*/  F2FP.SATFINITE.E4M3.F32.PACK_AB_MERGE_C R10, R133, R126, RZ ;  /* 0x0000007e850a723e */ /* 0x000fe200048070ff */
[--C-:B------:R-:W-:Y:S01]  /*6b10*/  HADD2.F32 R119, -RZ, R118.reuse.H0_H0 ;  /* 0x20000076ff777230 */ /* 0x100fe20000004100 */
[----:B------:R-:W-:Y:S01]  /*6b20*/  F2FP.F16.E4M3.UNPACK_B R30, R13 ;  /* 0x0000000dff1e723e */ /* 0x000fe200020006ff */
[----:B------:R-:W-:Y:S01]  /*6b30*/  HADD2.F32 R28, -RZ, R29.H0_H0 ;  /* 0x2000001dff1c7230 */ /* 0x000fe20000004100 */
[----:B------:R-:W-:Y:S01]  /*6b40*/  F2FP.F16.E4M3.UNPACK_B R116, R6 ;  /* 0x00000006ff74723e */ /* 0x000fe200020006ff */
[----:B------:R-:W-:Y:S01]  /*6b50*/  HADD2.F32 R118, -RZ, R118.H1_H1 ;  /* 0x30000076ff767230 */ /* 0x000fe20000004100 */
[----:B------:R-:W-:Y:S01]  /*6b60*/  F2FP.SATFINITE.E4M3.F32.PACK_AB_MERGE_C R10, R129, R14, R10 ;  /* 0x0000000e810a723e */ /* 0x000fe2000480700a */
[----:B------:R-:W-:Y:S01]  /*6b70*/  HADD2.F32 R31, -RZ, R30.H0_H0 ;  /* 0x2000001eff1f7230 */ /* 0x000fe20000004100 */
[----:B------:R-:W-:Y:S01]  /*6b80*/  F2FP.SATFINITE.E4M3.F32.PACK_AB_MERGE_C R14, R120, R117, R135 ;  /* 0x00000075780e723e */ /* 0x000fe20004807087 */
[----:B------:R-:W-:-:S02]  /*6b90*/  HADD2.F32 R117, -RZ, R116.H0_H0 ;  /* 0x20000074ff757230 */ /* 0x000fc40000004100 */
[CC--:B------:R-:W-:Y:S01]  /*6ba0*/  FMUL.FTZ R120, R28.reuse, R119.reuse ;  /* 0x000000771c787220 */ /* 0x0c0fe20000410000 */
[----:B------:R-:W-:Y:S02]  /*6bb0*/  HADD2.F32 R115, -RZ, R30.H1_H1 ;  /* 0x3000001eff737230 */ /* 0x000fe40000004100 */
[C---:B------:R-:W-:Y:S01]  /*6bc0*/  FMUL.FTZ R121, R31.reuse, R119 ;  /* 0x000000771f797220 */ /* 0x040fe20000410000 */
[----:B------:R-:W-:Y:S02]  /*6bd0*/  HADD2.F32 R30, -RZ, R29.H1_H1 ;  /* 0x3000001dff1e7230 */ /* 0x000fe40000004100 */
[-C--:B------:R-:W-:Y:S01]  /*6be0*/  FFMA.FTZ R29, R31, R117.reuse, R120 ;  /* 0x000000751f1d7223 */ /* 0x080fe20000010078 */
[----:B------:R-:W-:Y:S02]  /*6bf0*/  HADD2.F32 R116, -RZ, R116.H1_H1 ;  /* 0x30000074ff747230 */ /* 0x000fe40000004100 */
[CC--:B------:R-:W-:Y:S01]  /*6c00*/  FMUL.FTZ R31, R115.reuse, R118.reuse ;  /* 0x00000076731f7220 */ /* 0x0c0fe20000410000 */
[----:B------:R-:W-:Y:S01]  /*6c10*/  FFMA.FTZ R28, R28, R117, -R121 ;  /* 0x000000751c1c7223 */ /* 0x000fe20000010879 */
[C---:B------:R-:W-:Y:S01]  /*6c20*/  FMUL.FTZ R118, R30.reuse, R118 ;  /* 0x000000761e767220 */ /* 0x040fe20000410000 */
[----:B------:R-:W-:Y:S01]  /*6c30*/  F2FP.F16.E4M3.UNPACK_B R13, R13.H1 ;  /* 0x0000000dff0d723e */ /* 0x000fe200030006ff */
[-C--:B------:R-:W-:Y:S01]  /*6c40*/  FFMA.FTZ R121, R30, R116.reuse, -R31 ;  /* 0x000000741e797223 */ /* 0x080fe2000001081f */
[----:B------:R-:W-:Y:S01]  /*6c50*/  F2FP.F16.E4M3.UNPACK_B R31, R7.H1 ;  /* 0x00000007ff1f723e */ /* 0x000fe200030006ff */
[----:B------:R-:W-:Y:S01]  /*6c60*/  FFMA.FTZ R122, R115, R116, R118 ;  /* 0x00000074737a7223 */ /* 0x000fe20000010076 */
[----:B------:R-:W-:Y:S01]  /*6c70*/  F2FP.F16.E4M3.UNPACK_B R9, R9.H1 ;  /* 0x00000009ff09723e */ /* 0x000fe200030006ff */
[----:B------:R-:W-:Y:S01]  /*6c80*/  HADD2.F32 R30, -RZ, R13.H0_H0 ;  /* 0x2000000dff1e7230 */ /* 0x000fe20000004100 */
[----:B------:R-:W-:Y:S01]  /*6c90*/  F2FP.F16.E4M3.UNPACK_B R6, R6.H1 ;  /* 0x00000006ff06723e */ /* 0x000fe200030006ff */
[----:B------:R-:W-:Y:S01]  /*6ca0*/  HADD2.F32 R115, -RZ, R31.H0_H0 ;  /* 0x2000001fff737230 */ /* 0x000fe20000004100 */
[----:B------:R-:W-:Y:S01]  /*6cb0*/  F2FP.SATFINITE.E4M3.F32.PACK_AB_MERGE_C R12, R123, R124, R12 ;  /* 0x0000007c7b0c723e */ /* 0x000fe2000480700c */
[----:B------:R-:W-:Y:S01]  /*6cc0*/  HADD2.F32 R7, -RZ, R9.H0_H0 ;  /* 0x20000009ff077230 */ /* 0x000fe20000004100 */
[----:B------:R-:W-:Y:S01]  /*6cd0*/  F2FP.F16.E4M3.UNPACK_B R117, R5 ;  /* 0x00000005ff75723e */ /* 0x000fe200020006ff */
[----:B------:R-:W-:-:S02]  /*6ce0*/  HADD2.F32 R13, -RZ, R13.H1_H1 ;  /* 0x3000000dff0d7230 */ /* 0x000fc40000004100 */
[CC--:B------:R-:W-:Y:S01]  /*6cf0*/  FMUL.FTZ R120, R30.reuse, R115.reuse ;  /* 0x000000731e787220 */ /* 0x0c0fe20000410000 */
        /* <DEDUP_REMOVED lines=10> */
[----:B------:R-:W-:Y:S01]  /*6da0*/  FFMA.FTZ R125, R13, R116, R118 ;  /* 0x000000740d7d7223 */ /* 0x000fe20000010076 */
[----:B------:R-:W-:Y:S01]  /*6db0*/  F2FP.F16.E4M3.UNPACK_B R6, R11 ;  /* 0x0000000bff06723e */ /* 0x000fe200020006ff */
[----:B------:R-:W-:Y:S01]  /*6dc0*/  FFMA.FTZ R123, R7, R31, -R120 ;  /* 0x0000001f077b7223 */ /* 0x000fe20000010878 */
[----:B------:R-:W-:Y:S01]  /*6dd0*/  F2FP.F16.E4M3.UNPACK_B R15, R15.H1 ;  /* 0x0000000fff0f723e */ /* 0x000fe200030006ff */
[----:B------:R-:W-:Y:S01]  /*6de0*/  HADD2.F32 R13, -RZ, R30.H0_H0 ;  /* 0x2000001eff0d7230 */ /* 0x000fe20000004100 */
[----:B------:R-:W-:Y:S01]  /*6df0*/  F2FP.F16.E4M3.UNPACK_B R118, R5.H1 ;  /* 0x00000005ff76723e */ /* 0x000fe200030006ff */
[----:B------:R-:W-:Y:S01]  /*6e00*/  HADD2.F32 R120, -RZ, R117.H0_H0 ;  /* 0x20000075ff787230 */ /* 0x000fe20000004100 */
[----:B------:R-:W-:Y:S01]  /*6e10*/  F2FP.F16.E4M3.UNPACK_B R11, R11.H1 ;  /* 0x0000000bff0b723e */ /* 0x000fe200030006ff */
[----:B------:R-:W-:Y:S01]  /*6e20*/  HADD2.F32 R7, -RZ, R6.H0_H0 ;  /* 0x20000006ff077230 */ /* 0x000fe20000004100 */
[-C--:B------:R-:W-:Y:S01]  /*6e30*/  F2FP.F16.E4M3.UNPACK_B R5, R4.reuse ;  /* 0x00000004ff05723e */ /* 0x080fe200020006ff */
[----:B------:R-:W-:Y:S01]  /*6e40*/  HADD2.F32 R119, -RZ, R118.H0_H0 ;  /* 0x20000076ff777230 */ /* 0x000fe20000004100 */
[----:B------:R-:W-:Y:S01]  /*6e50*/  F2FP.F16.E4M3.UNPACK_B R31, R4.H1 ;  /* 0x00000004ff1f723e */ /* 0x000fe200030006ff */
[----:B------:R-:W-:-:S02]  /*6e60*/  HADD2.F32 R4, -RZ, R15.H0_H0 ;  /* 0x2000000fff047230 */ /* 0x000fc40000004100 */
[-C--:B------:R-:W-:Y:S01]  /*6e70*/  FMUL.FTZ R128, R13, R120.reuse ;  /* 0x000000780d807220 */ /* 0x080fe20000410000 */
[----:B------:R-:W-:Y:S02]  /*6e80*/  HADD2.F32 R9, -RZ, R11.H0_H0 ;  /* 0x2000000bff097230 */ /* 0x000fe40000004100 */
[----:B------:R-:W-:Y:S01]  /*6e90*/  FMUL.FTZ R120, R7, R120 ;  /* 0x0000007807787220 */ /* 0x000fe20000410000 */
[----:B------:R-:W-:Y:S02]  /*6ea0*/  HADD2.F32 R116, -RZ, R5.H0_H0 ;  /* 0x20000005ff747230 */ /* 0x000fe40000004100 */
[-C--:B------:R-:W-:Y:S01]  /*6eb0*/  FMUL.FTZ R130, R4, R119.reuse ;  /* 0x0000007704827220 */ /* 0x080fe20000410000 */
[----:B------:R-:W-:Y:S02]  /*6ec0*/  HADD2.F32 R115, -RZ, R31.H0_H0 ;  /* 0x2000001fff737230 */ /* 0x000fe40000004100 */
[----:B------:R-:W-:Y:S01]  /*6ed0*/  FMUL.FTZ R119, R9, R119 ;  /* 0x0000007709777220 */ /* 0x000fe20000410000 */
[----:B------:R-:W-:-:S02]  /*6ee0*/  HADD2.F32 R15, -RZ, R15.H1_H1 ;  /* 0x3000000fff0f7230 */ /* 0x000fc40000004100 */
[-C--:B------:R-:W-:Y:S01]  /*6ef0*/  FFMA.FTZ R128, R7, R116.reuse, -R128 ;  /* 0x0000007407807223 */ /* 0x080fe20000010880 */
[----:B------:R-:W-:Y:S02]  /*6f00*/  HADD2.F32 R118, -RZ, R118.H1_H1 ;  /* 0x30000076ff767230 */ /* 0x000fe40000004100 */
[----:B------:R-:W-:Y:S01]  /*6f10*/  FFMA.FTZ R120, R13, R116, R120 ;  /* 0x000000740d787223 */ /* 0x000fe20000010078 */
[----:B------:R-:W-:Y:S02]  /*6f20*/  HADD2.F32 R11, -RZ, R11.H1_H1 ;  /* 0x3000000bff0b7230 */ /* 0x000fe40000004100 */
[----:B------:R-:W-:Y:S01]  /*6f30*/  FFMA.FTZ R119, R4, R115, R119 ;  /* 0x0000007304777223 */ /* 0x000fe20000010077 */
[----:B------:R-:W-:Y:S02]  /*6f40*/  HADD2.F32 R30, -RZ, R30.H1_H1 ;  /* 0x3000001eff1e7230 */ /* 0x000fe40000004100 */
[----:B------:R-:W-:Y:S01]  /*6f50*/  FMUL.FTZ R116, R15, R118 ;  /* 0x000000760f747220 */ /* 0x000fe20000410000 */
[----:B------:R-:W-:-:S02]  /*6f60*/  HADD2.F32 R117, -RZ, R117.H1_H1 ;  /* 0x30000075ff757230 */ /* 0x000fc40000004100 */
[----:B------:R-:W-:Y:S01]  /*6f70*/  FMUL.FTZ R118, R11, R118 ;  /* 0x000000760b767220 */ /* 0x000fe20000410000 */
[----:B------:R-:W-:Y:S02]  /*6f80*/  HADD2.F32 R6, -RZ, R6.H1_H1 ;  /* 0x30000006ff067230 */ /* 0x000fe40000004100 */
[----:B------:R-:W-:Y:S01]  /*6f90*/  FFMA.FTZ R130, R9, R115, -R130 ;  /* 0x0000007309827223 */ /* 0x000fe20000010882 */
[----:B------:R-:W-:Y:S02]  /*6fa0*/  HADD2.F32 R4, -RZ, R31.H1_H1 ;  /* 0x3000001fff047230 */ /* 0x000fe40000004100 */
[-C--:B------:R-:W-:Y:S01]  /*6fb0*/  FMUL.FTZ R7, R30, R117.reuse ;  /* 0x000000751e077220 */ /* 0x080fe20000410000 */
[----:B------:R-:W-:Y:S02]  /*6fc0*/  HADD2.F32 R5, -RZ, R5.H1_H1 ;  /* 0x30000005ff057230 */ /* 0x000fe40000004100 */
[----:B------:R-:W-:Y:S01]  /*6fd0*/  FMUL.FTZ R117, R6, R117 ;  /* 0x0000007506757220 */ /* 0x000fe20000410000 */
[----:B------:R-:W-:Y:S01]  /*6fe0*/  F2FP.SATFINITE.E4M3.F32.PACK_AB_MERGE_C R123, R126, R123, RZ ;  /* 0x0000007b7e7b723e */ /* 0x000fe200048070ff */
[-C--:B------:R-:W-:Y:S01]  /*6ff0*/  FFMA.FTZ R11, R11, R4.reuse, -R116 ;  /* 0x000000040b0b7223 */ /* 0x080fe20000010874 */
[----:B------:R-:W-:Y:S01]  /*7000*/  FFMA.FTZ R118, R15, R4, R118 ;  /* 0x000000040f767223 */ /* 0x000fe20000010076 */
[-C--:B------:R-:W-:Y:S01]  /*7010*/  FFMA.FTZ R7, R6, R5.reuse, -R7 ;  /* 0x0000000506077223 */ /* 0x080fe20000010807 */
[----:B------:R-:W-:Y:S01]  /*7020*/  FFMA.FTZ R117, R30, R5, R117 ;  /* 0x000000051e757223 */ /* 0x000fe20000010075 */
[----:B------:R-:W-:-:S02]  /*7030*/  F2FP.SATFINITE.E4M3.F32.PACK_AB_MERGE_C R124, R125, R124, RZ ;  /* 0x0000007c7d7c723e */ /* 0x000fc400048070ff */
[----:B------:R-:W-:Y:S02]  /*7040*/  F2FP.SATFINITE.E4M3.F32.PACK_AB_MERGE_C R11, R11, R130, RZ ;  /* 0x000000820b0b723e */ /* 0x000fe400048070ff */
[----:B------:R-:W-:Y:S02]  /*7050*/  F2FP.SATFINITE.E4M3.F32.PACK_AB_MERGE_C R118, R118, R119, RZ ;  /* 0x000000777676723e */ /* 0x000fe400048070ff */
[----:B------:R-:W-:Y:S02]  /*7060*/  F2FP.SATFINITE.E4M3.F32.PACK_AB_MERGE_C R9, R121, R28, R123 ;  /* 0x0000001c7909723e */ /* 0x000fe4000480707b */
[----:B------:R-:W-:Y:S02]  /*7070*/  F2FP.SATFINITE.E4M3.F32.PACK_AB_MERGE_C R11, R7, R128, R11 ;  /* 0x00000080070b723e */ /* 0x000fe4000480700b */
[----:B------:R-:W-:Y:S02]  /*7080*/  F2FP.SATFINITE.E4M3.F32.PACK_AB_MERGE_C R13, R122, R29, R124 ;  /* 0x0000001d7a0d723e */ /* 0x000fe4000480707c */
[----:B------:R-:W-:-:S07]  /*7090*/  F2FP.SATFINITE.E4M3.F32.PACK_AB_MERGE_C R15, R117, R120, R118 ;  /* 0x00000078750f723e */ /* 0x000fce0004807076 */
.L_x_1858:
[----:B------:R-:W-:Y:S05]  /*70a0*/  BSYNC B2 ;  /* 0x0000000000027941 */ /* 0x000fea0003800000 */
.L_x_1857:
[----:B------:R-:W-:Y:S01]  /*70b0*/  ISETP.GE.AND P3, PT, R114, R103, PT ;  /* 0x000000677200720c */ /* 0x000fe20003f66270 */
[----:B--2---:R4:W-:-:S12]  /*70c0*/  ST.E.128 desc[UR60][R96.64], R8 ;  /* 0x0000000860007985 */ /* 0x0049d8000c101d3c */
[----:B------:R-:W-:-:S04]  /*70d0*/  @!P3 IADD3 R4, P4, R101, R114, RZ ;  /* 0x000000726504b210 */ /* 0x000fc80007f9e0ff */
[----:B------:R-:W-:-:S05]  /*70e0*/  @!P3 LEA.HI.X.SX32 R5, R114, R102, 0x1, P4 ;  /* 0x000000667205b211 */ /* 0x000fca00020f0eff */
[----:B---3--:R4:W-:Y:S04]  /*70f0*/  @!P3 ST.E.128 desc[UR60][R4.64], R12 ;  /* 0x0000000c0400b985 */ /* 0x0089e8000c101d3c */
.L_x_1856:
[----:B------:R-:W-:Y:S05]  /*7100*/  BSYNC B1 ;  /* 0x0000000000017941 */ /* 0x000fea0003800000 */
.L_x_1855:
[----:B------:R-:W-:-:S03]  /*7110*/  UMOV UR4, 0xffffffff ;  /* 0xffffffff00047882 */ /* 0x000fc60000000000 */
[----:B------:R-:W-:Y:S05]  /*7120*/  BRA.DIV UR4, `(.L_x_1859) ;  /* 0x0000027604287947 */ /* 0x000fea000b800000 */
[----:B------:R0:W0:Y:S04]  /*7130*/  SHFL.IDX PT, R28, R99, 0x1, 0x1c1f ;  /* 0x003c1f00631c7f89 */ /* 0x00002800000e0000 */
[----:B----4-:R4:W0:Y:S02]  /*7140*/  SHFL.IDX PT, R14, R100, 0x1, 0x1c1f ;  /* 0x003c1f00640e7f89 */ /* 0x01082400000e0000 */
.L_x_2222:
        /* <DEDUP_REMOVED lines=9> */
[----:B------:R-:W-:-:S03]  /*71e0*/  LEA.HI R4, R5, R4, RZ, 0x5 ;  /* 0x0000000405047211 */ /* 0x000fc600078f28ff */
[----:B------:R-:W-:Y:S01]  /*71f0*/  IMAD.X R13, R28, 0x1, R59, P3 ;  /* 0x000000011c0d7824 */ /* 0x000fe200018e063b */
        /* <DEDUP_REMOVED lines=9> */
[----:B------:R-:W0:Y:S04]  /*7290*/  LDS.128 R4, [R4+0x18400] ;  /* 0x0184000004047984 */ /* 0x000e280000000c00 */
[----:B------:R-:W0:Y:S01]  /*72a0*/  LDS.128 R8, [R8+0x18400] ;  /* 0x0184000008087984 */ /* 0x000e220000000c00 */
[----:B------:R-:W-:Y:S05]  /*72b0*/  @P2 BRA `(.L_x_1863) ;  /* 0x0000000c00502947 */ /* 0x000fea0003800000 */
[--C-:B------:R-:W-:Y:S01]  /*72c0*/  SHF.R.U32.HI R29, RZ, 0x8, R33.reuse ;  /* 0x00000008ff1d7819 */ /* 0x100fe20000011621 */
[----:B0-----:R-:W-:Y:S01]  /*72d0*/  IMAD.MOV.U32 R31, RZ, RZ, R4 ;  /* 0x000000ffff1f7224 */ /* 0x001fe200078e0004 */
[----:B------:R-:W-:Y:S01]  /*72e0*/  SHF.R.U32.HI R114, RZ, 0x10, R33 ;  /* 0x00000010ff727819 */ /* 0x000fe20000011621 */
[----:B------:R-:W-:Y:S01]  /*72f0*/  IMAD.MOV.U32 R30, RZ, RZ, R10 ;  /* 0x000000ffff1e7224 */ /* 0x000fe200078e000a */
[----:B------:R-:W-:Y:S01]  /*7300*/  LOP3.LUT R33, R33, 0xff0000ff, RZ, 0xc0, !PT ;  /* 0xff0000ff21217812 */ /* 0x000fe200078ec0ff */
[----:B------:R-:W-:Y:S01]  /*7310*/  IMAD.SHL.U32 R4, R29, 0x100, RZ ;  /* 0x000001001d047824 */ /* 0x000fe200078e00ff */
[----:B---3--:R-:W-:Y:S01]  /*7320*/  SHF.R.U32.HI R101, RZ, 0x8, R35 ;  /* 0x00000008ff657819 */ /* 0x008fe20000011623 */
[----:B------:R-:W-:Y:S01]  /*7330*/  IMAD.MOV.U32 R34, RZ, RZ, R8 ;  /* 0x000000ffff227224 */ /* 0x000fe200078e0008 */
[----:B------:R-:W-:Y:S01]  /*7340*/  SHF.R.U32.HI R32, RZ, 0x8, R39 ;  /* 0x00000008ff207819 */ /* 0x000fe20000011627 */
[----:B------:R-:W-:Y:S01]  /*7350*/  IMAD.MOV.U32 R29, RZ, RZ, R6 ;  /* 0x000000ffff1d7224 */ /* 0x000fe200078e0006 */
[----:B------:R-:W-:Y:S01]  /*7360*/  LOP3.LUT R33, R33, 0xff00, R4, 0xf8, !PT ;  /* 0x0000ff0021217812 */ /* 0x000fe200078ef804 */
[----:B------:R-:W-:Y:S01]  /*7370*/  IMAD.SHL.U32 R4, R101, 0x100, RZ ;  /* 0x0000010065047824 */ /* 0x000fe200078e00ff */
[----:B--2---:R-:W-:Y:S01]  /*7380*/  SHF.R.U32.HI R102, RZ, 0x10, R35 ;  /* 0x00000010ff667819 */ /* 0x004fe20000011623 */
[----:B------:R-:W-:Y:S01]  /*7390*/  IMAD.SHL.U32 R10, R32, 0x100, RZ ;  /* 0x00000100200a7824 */ /* 0x000fe200078e00ff */
[----:B------:R-:W-:Y:S01]  /*73a0*/  LOP3.LUT R35, R35, 0xff0000ff, RZ, 0xc0, !PT ;  /* 0xff0000ff23237812 */ /* 0x000fe200078ec0ff */
[----:B------:R-:W-:Y:S01]  /*73b0*/  IMAD.U32 R8, R114, 0x10000, RZ ;  /* 0x0001000072087824 */ /* 0x000fe200078e00ff */
[----:B------:R-:W-:-:S02]  /*73c0*/  SHF.R.U32.HI R36, RZ, 0x8, R37 ;  /* 0x00000008ff247819 */ /* 0x000fc40000011625 */
[----:B------:R-:W-:Y:S02]  /*73d0*/  SHF.R.U32.HI R96, RZ, 0x10, R39 ;  /* 0x00000010ff607819 */ /* 0x000fe40000011627 */
[----:B------:R-:W-:Y:S01]  /*73e0*/  LOP3.LUT R39, R39, 0xff0000ff, RZ, 0xc0, !PT ;  /* 0xff0000ff27277812 */ /* 0x000fe200078ec0ff */
[----:B------:R-:W-:Y:S01]  /*73f0*/  IMAD.SHL.U32 R6, R36, 0x100, RZ ;  /* 0x0000010024067824 */ /* 0x000fe200078e00ff */
[----:B------:R-:W-:Y:S01]  /*7400*/  SHF.R.U32.HI R38, RZ, 0x10, R37 ;  /* 0x00000010ff267819 */ /* 0x000fe20000011625 */
[----:B------:R-:W-:Y:S01]  /*7410*/  IMAD.U32 R96, R96, 0x10000, RZ ;  /* 0x0001000060607824 */ /* 0x000fe200078e00ff */
[----:B------:R-:W-:Y:S02]  /*7420*/  LOP3.LUT R97, R37, 0xff0000ff, RZ, 0xc0, !PT ;  /* 0xff0000ff25617812 */ /* 0x000fe400078ec0ff */
[----:B------:R-:W-:Y:S01]  /*7430*/  LOP3.LUT R37, R35, 0xff00, R4, 0xf8, !PT ;  /* 0x0000ff0023257812 */ /* 0x000fe200078ef804 */
[----:B------:R-:W-:Y:S01]  /*7440*/  IMAD.U32 R4, R102, 0x10000, RZ ;  /* 0x0001000066047824 */ /* 0x000fe200078e00ff */
[----:B------:R-:W-:Y:S01]  /*7450*/  LOP3.LUT R101, R39, 0xff00, R10, 0xf8, !PT ;  /* 0x0000ff0027657812 */ /* 0x000fe200078ef80a */
[----:B------:R-:W-:Y:S01]  /*7460*/  IMAD.U32 R10, R38, 0x10000, RZ ;  /* 0x00010000260a7824 */ /* 0x000fe200078e00ff */
[----:B------:R-:W-:-:S02]  /*7470*/  F2FP.F16.E4M3.UNPACK_B R39, R113.H1 ;  /* 0x00000071ff27723e */ /* 0x000fc400030006ff */
[----:B------:R-:W-:Y:S02]  /*7480*/  F2FP.F16.E4M3.UNPACK_B R32, R31.H1 ;  /* 0x0000001fff20723e */ /* 0x000fe400030006ff */
[----:B------:R-:W-:Y:S02]  /*7490*/  F2FP.F16.E4M3.UNPACK_B R35, R34.H1 ;  /* 0x00000022ff23723e */ /* 0x000fe400030006ff */
[----:B------:R-:W-:Y:S02]  /*74a0*/  LOP3.LUT R4, R37, 0xff0000, R4, 0xf8, !PT ;  /* 0x00ff000025047812 */ /* 0x000fe400078ef804 */
[----:B------:R-:W-:Y:S01]  /*74b0*/  LOP3.LUT R97, R97, 0xff00, R6, 0xf8, !PT ;  /* 0x0000ff0061617812 */ /* 0x000fe200078ef806 */
[----:B------:R-:W-:Y:S01]  /*74c0*/  HADD2.F32 R6, -RZ, R39.H0_H0 ;  /* 0x20000027ff067230 */ /* 0x000fe20000004100 */
[----:B------:R-:W-:Y:S01]  /*74d0*/  LOP3.LUT R8, R33, 0xff0000, R8, 0xf8, !PT ;  /* 0x00ff000021087812 */ /* 0x000fe200078ef808 */
[----:B------:R-:W-:Y:S01]  /*74e0*/  HADD2.F32 R33, -RZ, R32.H0_H0 ;  /* 0x20000020ff217230 */ /* 0x000fe20000004100 */
[----:B------:R-:W-:Y:S01]  /*74f0*/  F2FP.F16.E4M3.UNPACK_B R37, R111.H1 ;  /* 0x0000006fff25723e */ /* 0x000fe200030006ff */
[----:B------:R-:W-:Y:S01]  /*7500*/  HADD2.F32 R36, -RZ, R35.H0_H0 ;  /* 0x20000023ff247230 */ /* 0x000fe20000004100 */
[----:B------:R-:W-:Y:S01]  /*7510*/  LOP3.LUT R10, R97, 0xff0000, R10, 0xf8, !PT ;  /* 0x00ff0000610a7812 */ /* 0x000fe200078ef80a */
[----:B------:R-:W-:-:S02]  /*7520*/  HADD2.F32 R39, -RZ, R39.H1_H1 ;  /* 0x30000027ff277230 */ /* 0x000fc40000004100 */
[CC--:B------:R-:W-:Y:S01]  /*7530*/  FMUL.FTZ R115, R33.reuse, R6.reuse ;  /* 0x0000000621737220 */ /* 0x0c0fe20000410000 */
[--C-:B------:R-:W-:Y:S02]  /*7540*/  HADD2.F32 R38, -RZ, R37.reuse.H0_H0 ;  /* 0x20000025ff267230 */ /* 0x100fe40000004100 */
[C---:B------:R-:W-:Y:S01]  /*7550*/  FMUL.FTZ R102, R36.reuse, R6 ;  /* 0x0000000624667220 */ /* 0x040fe20000410000 */
[----:B------:R-:W-:Y:S01]  /*7560*/  F2FP.F16.E4M3.UNPACK_B R113, R113 ;  /* 0x00000071ff71723e */ /* 0x000fe200020006ff */
[----:B------:R-:W-:Y:S01]  /*7570*/  HADD2.F32 R37, -RZ, R37.H1_H1 ;  /* 0x30000025ff257230 */ /* 0x000fe20000004100 */
[----:B------:R-:W-:Y:S01]  /*7580*/  F2FP.F16.E4M3.UNPACK_B R34, R34 ;  /* 0x00000022ff22723e */ /* 0x000fe200020006ff */
[-C--:B------:R-:W-:Y:S01]  /*7590*/  FFMA.FTZ R115, R36, R38.reuse, R115 ;  /* 0x0000002624737223 */ /* 0x080fe20000010073 */
[----:B------:R-:W-:Y:S01]  /*75a0*/  FFMA.FTZ R97, R33, R38, -R102 ;  /* 0x0000002621617223 */ /* 0x000fe20000010866 */
[----:B------:R-:W-:Y:S01]  /*75b0*/  HADD2.F32 R36, -RZ, R35.H1_H1 ;  /* 0x30000023ff247230 */ /* 0x000fe20000004100 */
[----:B------:R-:W-:Y:S01]  /*75c0*/  F2FP.F16.E4M3.UNPACK_B R31, R31 ;  /* 0x0000001fff1f723e */ /* 0x000fe200020006ff */
[----:B------:R-:W-:Y:S01]  /*75d0*/  HADD2.F32 R33, -RZ, R32.H1_H1 ;  /* 0x30000020ff217230 */ /* 0x000fe20000004100 */
[----:B------:R-:W-:Y:S01]  /*75e0*/  LOP3.LUT R6, R101, 0xff0000, R96, 0xf8, !PT ;  /* 0x00ff000065067812 */ /* 0x000fe200078ef860 */
[----:B------:R-:W-:-:S02]  /*75f0*/  HADD2.F32 R38, -RZ, R113.H0_H0 ;  /* 0x20000071ff267230 */ /* 0x000fc40000004100 */
        /* <DEDUP_REMOVED lines=35> */
[----:B------:R-:W-:Y:S01]  /*7830*/  FFMA.FTZ R111, R32, R34, -R101 ;  /* 0x00000022206f7223 */ /* 0x000fe20000010865 */
[----:B------:R-:W-:Y:S02]  /*7840*/  HADD2.F32 R36, -RZ, R36.H1_H1 ;  /* 0x30000024ff247230 */ /* 0x000fe40000004100 */
[----:B------:R-:W-:Y:S01]  /*7850*/  FMUL.FTZ R32, R33, R38 ;  /* 0x0000002621207220 */ /* 0x000fe20000410000 */
[----:B------:R-:W-:Y:S01]  /*7860*/  FFMA.FTZ R118, R35, R34, R118 ;  /* 0x0000002223767223 */ /* 0x000fe20000010076 */
[C---:B------:R-:W-:Y:S01]  /*7870*/  FMUL.FTZ R120, R31.reuse, R38 ;  /* 0x000000261f787220 */ /* 0x040fe20000410000 */
[--C-:B------:R-:W-:Y:S02]  /*7880*/  HADD2.F32 R35, -RZ, R112.reuse.H0_H0 ;  /* 0x20000070ff237230 */ /* 0x100fe40000004100 */
[----:B------:R-:W-:Y:S01]  /*7890*/  FFMA.FTZ R38, R31, R36, -R32 ;  /* 0x000000241f267223 */ /* 0x000fe20000010820 */
[----:B------:R-:W-:Y:S01]  /*78a0*/  F2FP.F16.E4M3.UNPACK_B R31, R30 ;  /* 0x0000001eff1f723e */ /* 0x000fe200020006ff */
[----:B------:R-:W-:Y:S01]  /*78b0*/  HADD2.F32 R30, -RZ, R29.H0_H0 ;  /* 0x2000001dff1e7230 */ /* 0x000fe20000004100 */
[----:B------:R-:W-:Y:S01]  /*78c0*/  F2FP.F16.E4M3.UNPACK_B R110, R110 ;  /* 0x0000006eff6e723e */ /* 0x000fe200020006ff */
[----:B------:R-:W-:Y:S01]  /*78d0*/  FFMA.FTZ R117, R33, R36, R120 ;  /* 0x0000002421757223 */ /* 0x000fe20000010078 */
        /* <DEDUP_REMOVED lines=11> */
[-C--:B------:R-:W-:Y:S01]  /*7990*/  FMUL.FTZ R34, R31, R112.reuse ;  /* 0x000000701f227220 */ /* 0x080fe20000410000 */
[-C--:B------:R-:W-:Y:S01]  /*79a0*/  FFMA.FTZ R30, R30, R33.reuse, -R37 ;  /* 0x000000211e1e7223 */ /* 0x080fe20000010825 */
[----:B------:R-:W-:Y:S01]  /*79b0*/  FFMA.FTZ R101, R32, R33, R35 ;  /* 0x0000002120657223 */ /* 0x000fe20000010023 */
[C---:B------:R-:W-:Y:S01]  /*79c0*/  FMUL.FTZ R112, R29.reuse, R112 ;  /* 0x000000701d707220 */ /* 0x040fe20000410000 */
[----:B------:R-:W-:Y:S01]  /*79d0*/  F2FP.F16.E4M3.UNPACK_B R35, R9 ;  /* 0x00000009ff23723e */ /* 0x000fe200020006ff */
[-C--:B------:R-:W-:Y:S01]  /*79e0*/  FFMA.FTZ R29, R29, R110.reuse, -R34 ;  /* 0x0000006e1d1d7223 */ /* 0x080fe20000010822 */
[----:B------:R-:W-:Y:S01]  /*79f0*/  F2FP.F16.E4M3.UNPACK_B R33, R5 ;  /* 0x00000005ff21723e */ /* 0x000fe200020006ff */
[----:B------:R-:W-:Y:S01]  /*7a00*/  FFMA.FTZ R112, R31, R110, R112 ;  /* 0x0000006e1f707223 */ /* 0x000fe20000010070 */
[----:B------:R-:W-:Y:S01]  /*7a10*/  F2FP.SATFINITE.E4M3.F32.PACK_AB_MERGE_C R32, R114, R97, RZ ;  /* 0x000000617220723e */ /* 0x000fe200048070ff */
[----:B------:R-:W-:Y:S01]  /*7a20*/  HADD2.F32 R36, -RZ, R35.H0_H0 ;  /* 0x20000023ff247230 */ /* 0x000fe20000004100 */
[----:B------:R-:W-:Y:S01]  /*7a30*/  F2FP.F16.E4M3.UNPACK_B R37, R8 ;  /* 0x00000008ff25723e */ /* 0x000fe200020006ff */
[----:B------:R-:W-:Y:S01]  /*7a40*/  HADD2.F32 R97, -RZ, R38.H0_H0 ;  /* 0x20000026ff617230 */ /* 0x000fe20000004100 */
[----:B------:R-:W-:Y:S01]  /*7a50*/  F2FP.SATFINITE.E4M3.F32.PACK_AB_MERGE_C R30, R29, R30, R111 ;  /* 0x0000001e1d1e723e */ /* 0x000fe2000480706f */
[----:B------:R-:W-:Y:S01]  /*7a60*/  HADD2.F32 R34, -RZ, R33.H0_H0 ;  /* 0x20000021ff227230 */ /* 0x000fe20000004100 */
[----:B------:R-:W-:Y:S01]  /*7a70*/  F2FP.SATFINITE.E4M3.F32.PACK_AB_MERGE_C R32, R102, R39, R32 ;  /* 0x000000276620723e */ /* 0x000fe20004807020 */
[----:B------:R-:W-:Y:S01]  /*7a80*/  HADD2.F32 R39, -RZ, R37.H0_H0 ;  /* 0x20000025ff277230 */ /* 0x000fe20000004100 */
[----:B------:R-:W-:Y:S01]  /*7a90*/  F2FP.SATFINITE.E4M3.F32.PACK_AB_MERGE_C R29, R112, R101, R117 ;  /* 0x00000065701d723e */ /* 0x000fe20004807075 */
[-C--:B------:R-:W-:Y:S01]  /*7aa0*/  FMUL.FTZ R101, R36, R97.reuse ;  /* 0x0000006124657220 */ /* 0x080fe20000410000 */
[----:B------:R-:W-:Y:S01]  /*7ab0*/  FMUL.FTZ R97, R34, R97 ;  /* 0x0000006122617220 */ /* 0x000fe20000410000 */
[----:B------:R-:W-:Y:S01]  /*7ac0*/  F2FP.SATFINITE.E4M3.F32.PACK_AB_MERGE_C R31, R116, R115, RZ ;  /* 0x00000073741f723e */ /* 0x000fe200048070ff */
[----:B------:R-:W-:-:S02]  /*7ad0*/  HADD2.F32 R35, -RZ, R35.H1_H1 ;  /* 0x30000023ff237230 */ /* 0x000fc40000004100 */
[-C--:B------:R-:W-:Y:S01]  /*7ae0*/  FFMA.FTZ R101, R34, R39.reuse, -R101 ;  /* 0x0000002722657223 */ /* 0x080fe20000010865 */
[----:B------:R-:W-:Y:S02]  /*7af0*/  HADD2.F32 R38, -RZ, R38.H1_H1 ;  /* 0x30000026ff267230 */ /* 0x000fe40000004100 */
[----:B------:R-:W-:Y:S01]  /*7b00*/  FFMA.FTZ R97, R36, R39, R97 ;  /* 0x0000002724617223 */ /* 0x000fe20000010061 */
[----:B------:R-:W-:Y:S01]  /*7b10*/  F2FP.SATFINITE.E4M3.F32.PACK_AB_MERGE_C R31, R113, R96, R31 ;  /* 0x00000060711f723e */ /* 0x000fe2000480701f */
[----:B------:R-:W-:Y:S01]  /*7b20*/  HADD2.F32 R33, -RZ, R33.H1_H1 ;  /* 0x30000021ff217230 */ /* 0x000fe20000004100 */
[----:B------:R-:W-:Y:S01]  /*7b30*/  F2FP.F16.E4M3.UNPACK_B R34, R9.H1 ;  /* 0x00000009ff22723e */ /* 0x000fe200030006ff */
[----:B------:R-:W-:Y:S02]  /*7b40*/  HADD2.F32 R36, -RZ, R37.H1_H1 ;  /* 0x30000025ff247230 */ /* 0x000fe40000004100 */
[-C--:B------:R-:W-:Y:S01]  /*7b50*/  FMUL.FTZ R96, R35, R38.reuse ;  /* 0x0000002623607220 */ /* 0x080fe20000410000 */
[----:B------:R-:W-:Y:S01]  /*7b60*/  F2FP.F16.E4M3.UNPACK_B R5, R5.H1 ;  /* 0x00000005ff05723e */ /* 0x000fe200030006ff */
[C---:B------:R-:W-:Y:S01]  /*7b70*/  FMUL.FTZ R38, R33.reuse, R38 ;  /* 0x0000002621267220 */ /* 0x040fe20000410000 */
[----:B------:R-:W-:Y:S01]  /*7b80*/  F2FP.F16.E4M3.UNPACK_B R8, R8.H1 ;  /* 0x00000008ff08723e */ /* 0x000fe200030006ff */
[----:B------:R-:W-:Y:S01]  /*7b90*/  FFMA.FTZ R102, R33, R36, -R96 ;  /* 0x0000002421667223 */ /* 0x000fe20000010860 */
[----:B------:R-:W-:Y:S01]  /*7ba0*/  F2FP.F16.E4M3.UNPACK_B R33, R10.H1 ;  /* 0x0000000aff21723e */ /* 0x000fe200030006ff */
[----:B------:R-:W-:Y:S01]  /*7bb0*/  FFMA.FTZ R110, R35, R36, R38 ;  /* 0x00000024236e7223 */ /* 0x000fe20000010026 */
[----:B------:R-:W-:Y:S01]  /*7bc0*/  HADD2.F32 R10, -RZ, R34.H0_H0 ;  /* 0x20000022ff0a7230 */ /* 0x000fe20000004100 */
[----:B------:R-:W-:Y:S01]  /*7bd0*/  F2FP.F16.E4M3.UNPACK_B R37, R6 ;  /* 0x00000006ff25723e */ /* 0x000fe200020006ff */
[----:B------:R-:W-:-:S02]  /*7be0*/  HADD2.F32 R9, -RZ, R5.H0_H0 ;  /* 0x20000005ff097230 */ /* 0x000fc40000004100 */
[--C-:B------:R-:W-:Y:S02]  /*7bf0*/  HADD2.F32 R35, -RZ, R33.reuse.H0_H0 ;  /* 0x20000021ff237230 */ /* 0x100fe40000004100 */
[----:B------:R-:W-:Y:S02]  /*7c00*/  HADD2.F32 R34, -RZ, R34.H1_H1 ;  /* 0x30000022ff227230 */ /* 0x000fe40000004100 */
[----:B------:R-:W-:Y:S02]  /*7c10*/  HADD2.F32 R36, -RZ, R33.H1_H1 ;  /* 0x30000021ff247230 */ /* 0x000fe40000004100 */
[-C--:B------:R-:W-:Y:S01]  /*7c20*/  FMUL.FTZ R38, R10, R35.reuse ;  /* 0x000000230a267220 */ /* 0x080fe20000410000 */
[----:B------:R-:W-:Y:S02]  /*7c30*/  HADD2.F32 R33, -RZ, R8.H0_H0 ;  /* 0x20000008ff217230 */ /* 0x000fe40000004100 */
[----:B------:R-:W-:Y:S01]  /*7c40*/  FMUL.FTZ R35, R9, R35 ;  /* 0x0000002309237220 */ /* 0x000fe20000410000 */
[----:B------:R-:W-:-:S02]  /*7c50*/  HADD2.F32 R5, -RZ, R5.H1_H1 ;  /* 0x30000005ff057230 */ /* 0x000fc40000004100 */
[-C--:B------:R-:W-:Y:S01]  /*7c60*/  FMUL.FTZ R96, R34, R36.reuse ;  /* 0x0000002422607220 */ /* 0x080fe20000410000 */
[----:B------:R-:W-:Y:S02]  /*7c70*/  HADD2.F32 R8, -RZ, R8.H1_H1 ;  /* 0x30000008ff087230 */ /* 0x000fe40000004100 */
[----:B------:R-:W-:Y:S01]  /*7c80*/  FFMA.FTZ R112, R10, R33, R35 ;  /* 0x000000210a707223 */ /* 0x000fe20000010023 */
[----:B------:R-:W-:Y:S01]  /*7c90*/  F2FP.F16.E4M3.UNPACK_B R10, R11 ;  /* 0x0000000bff0a723e */ /* 0x000fe200020006ff */
[----:B------:R-:W-:Y:S01]  /*7ca0*/  FFMA.FTZ R111, R9, R33, -R38 ;  /* 0x00000021096f7223 */ /* 0x000fe20000010826 */
[C---:B------:R-:W-:Y:S01]  /*7cb0*/  FMUL.FTZ R9, R5.reuse, R36 ;  /* 0x0000002405097220 */ /* 0x040fe20000410000 */
[----:B------:R-:W-:Y:S01]  /*7cc0*/  FFMA.FTZ R114, R5, R8, -R96 ;  /* 0x0000000805727223 */ /* 0x000fe20000010860 */
[-C--:B------:R-:W-:Y:S01]  /*7cd0*/  F2FP.F16.E4M3.UNPACK_B R5, R7.reuse ;  /* 0x00000007ff05723e */ /* 0x080fe200020006ff */
[----:B------:R-:W-:Y:S01]  /*7ce0*/  HADD2.F32 R33, -RZ, R10.H0_H0 ;  /* 0x2000000aff217230 */ /* 0x000fe20000004100 */
[----:B------:R-:W-:Y:S01]  /*7cf0*/  F2FP.F16.E4M3.UNPACK_B R38, R6.H1 ;  /* 0x00000006ff26723e */ /* 0x000fe200030006ff */
[----:B------:R-:W-:Y:S01]  /*7d00*/  HADD2.F32 R39, -RZ, R37.H0_H0 ;  /* 0x20000025ff277230 */ /* 0x000fe20000004100 */
[----:B------:R-:W-:Y:S01]  /*7d10*/  F2FP.F16.E4M3.UNPACK_B R7, R7.H1 ;  /* 0x00000007ff07723e */ /* 0x000fe200030006ff */
[----:B------:R-:W-:Y:S01]  /*7d20*/  FFMA.FTZ R113, R34, R8, R9 ;  /* 0x0000000822717223 */ /* 0x000fe20000010009 */
        /* <DEDUP_REMOVED lines=11> */
[----:B------:R-:W-:Y:S02]  /*7de0*/  HADD2.F32 R11, -RZ, R11.H1_H1 ;  /* 0x3000000bff0b7230 */ /* 0x000fe40000004100 */
[----:B------:R-:W-:Y:S01]  /*7df0*/  FMUL.FTZ R39, R9, R96 ;  /* 0x0000006009277220 */ /* 0x000fe20000410000 */
[----:B------:R-:W-:Y:S02]  /*7e00*/  HADD2.F32 R38, -RZ, R38.H1_H1 ;  /* 0x30000026ff267230 */ /* 0x000fe40000004100 */
[----:B------:R-:W-:Y:S01]  /*7e10*/  FFMA.FTZ R115, R8, R35, -R115 ;  /* 0x0000002308737223 */ /* 0x000fe20000010873 */
[----:B------:R-:W-:-:S02]  /*7e20*/  HADD2.F32 R7, -RZ, R7.H1_H1 ;  /* 0x30000007ff077230 */ /* 0x000fc40000004100 */
[C---:B------:R-:W-:Y:S01]  /*7e30*/  FMUL.FTZ R118, R4.reuse, R96 ;  /* 0x0000006004767220 */ /* 0x040fe20000410000 */
[----:B------:R-:W-:Y:S02]  /*7e40*/  HADD2.F32 R36, -RZ, R34.H0_H0 ;  /* 0x20000022ff247230 */ /* 0x000fe40000004100 */
[-C--:B------:R-:W-:Y:S01]  /*7e50*/  FMUL.FTZ R8, R11, R38.reuse ;  /* 0x000000260b087220 */ /* 0x080fe20000410000 */
[----:B------:R-:W-:Y:S02]  /*7e60*/  HADD2.F32 R10, -RZ, R10.H1_H1 ;  /* 0x3000000aff0a7230 */ /* 0x000fe40000004100 */
[----:B------:R-:W-:Y:S01]  /*7e70*/  FMUL.FTZ R38, R7, R38 ;  /* 0x0000002607267220 */ /* 0x000fe20000410000 */
[----:B------:R-:W-:Y:S02]  /*7e80*/  HADD2.F32 R37, -RZ, R37.H1_H1 ;  /* 0x30000025ff257230 */ /* 0x000fe40000004100 */
[----:B------:R-:W-:Y:S01]  /*7e90*/  FFMA.FTZ R39, R4, R36, R39 ;  /* 0x0000002404277223 */ /* 0x000fe20000010027 */
[----:B------:R-:W-:-:S02]  /*7ea0*/  HADD2.F32 R34, -RZ, R34.H1_H1 ;  /* 0x30000022ff227230 */ /* 0x000fc40000004100 */
[----:B------:R-:W-:Y:S01]  /*7eb0*/  FFMA.FTZ R118, R9, R36, -R118 ;  /* 0x0000002409767223 */ /* 0x000fe20000010876 */
[----:B------:R-:W-:Y:S02]  /*7ec0*/  HADD2.F32 R5, -RZ, R5.H1_H1 ;  /* 0x30000005ff057230 */ /* 0x000fe40000004100 */
[CC--:B------:R-:W-:Y:S01]  /*7ed0*/  FMUL.FTZ R4, R10.reuse, R37.reuse ;  /* 0x000000250a047220 */ /* 0x0c0fe20000410000 */
[----:B------:R-:W-:Y:S02]  /*7ee0*/  HADD2.F32 R6, -RZ, R6.H1_H1 ;  /* 0x30000006ff067230 */ /* 0x000fe40000004100 */
[-C--:B------:R-:W-:Y:S01]  /*7ef0*/  FFMA.FTZ R7, R7, R34.reuse, -R8 ;  /* 0x0000002207077223 */ /* 0x080fe20000010808 */
[----:B------:R-:W-:Y:S01]  /*7f00*/  FFMA.FTZ R38, R11, R34, R38 ;  /* 0x000000220b267223 */ /* 0x000fe20000010026 */
[----:B------:R-:W-:Y:S01]  /*7f10*/  FMUL.FTZ R37, R5, R37 ;  /* 0x0000002505257220 */ /* 0x000fe20000410000 */
        /* <DEDUP_REMOVED lines=8> */
[----:B------:R-:W-:Y:S01]  /*7fa0*/  F2FP.SATFINITE.E4M3.F32.PACK_AB_MERGE_C R7, R4, R115, R7 ;  /* 0x000000730407723e */ /* 0x000fe20004807007 */
[----:B------:R-:W-:Y:S01]  /*7fb0*/  IMAD.MOV.U32 R4, RZ, RZ, R32 ;  /* 0x000000ffff047224 */ /* 0x000fe200078e0020 */
[----:B------:R-:W-:Y:S01]  /*7fc0*/  F2FP.SATFINITE.E4M3.F32.PACK_AB_MERGE_C R5, R102, R101, R111 ;  /* 0x000000656605723e */ /* 0x000fe2000480706f */
[----:B------:R-:W-:Y:S01]  /*7fd0*/  IMAD.MOV.U32 R10, RZ, RZ, R29 ;  /* 0x000000ffff0a7224 */ /* 0x000fe200078e001d */
[----:B------:R-:W-:-:S02]  /*7fe0*/  F2FP.SATFINITE.E4M3.F32.PACK_AB_MERGE_C R9, R110, R97, R112 ;  /* 0x000000616e09723e */ /* 0x000fc40004807070 */
[----:B------:R-:W-:-:S07]  /*7ff0*/  F2FP.SATFINITE.E4M3.F32.PACK_AB_MERGE_C R11, R37, R116, R38 ;  /* 0x00000074250b723e */ /* 0x000fce0004807026 */
.L_x_1863:
[----:B------:R-:W-:Y:S05]  /*8000*/  BSYNC B2 ;  /* 0x0000000000027941 */ /* 0x000fea0003800000 */
.L_x_1862:
[----:B------:R-:W-:Y:S01]  /*8010*/  ISETP.GE.AND P3, PT, R15, R103, PT ;  /* 0x000000670f00720c */ /* 0x000fe20003f66270 */
[----:B0-----:R0:W-:-:S12]  /*8020*/  ST.E.128 desc[UR60][R12.64], R4 ;  /* 0x000000040c007985 */ /* 0x0011d8000c101d3c */
[----:B------:R-:W-:-:S04]  /*8030*/  @!P3 IADD3 R14, P4, R15, R14, RZ ;  /* 0x0000000e0f0eb210 */ /* 0x000fc80007f9e0ff */
[----:B------:R-:W-:-:S05]  /*8040*/  @!P3 LEA.HI.X.SX32 R15, R15, R28, 0x1, P4 ;  /* 0x0000001c0f0fb211 */ /* 0x000fca00020f0eff */
[----:B------:R0:W-:Y:S04]  /*8050*/  @!P3 ST.E.128 desc[UR60][R14.64], R8 ;  /* 0x000000080e00b985 */ /* 0x0001e8000c101d3c */
.L_x_1861:
[----:B------:R-:W-:Y:S05]  /*8060*/  BSYNC B1 ;  /* 0x0000000000017941 */ /* 0x000fea0003800000 */
.L_x_1860:
[----:B------:R-:W-:-:S03]  /*8070*/  UMOV UR4, 0xffffffff ;  /* 0xffffffff00047882 */ /* 0x000fc60000000000 */
[----:B------:R-:W-:Y:S05]  /*8080*/  BRA.DIV UR4, `(.L_x_1864) ;  /* 0x0000026604987947 */ /* 0x000fea000b800000 */
[----:B0-----:R0:W0:Y:S04]  /*8090*/  SHFL.IDX PT, R28, R99, 0x2, 0x1c1f ;  /* 0x005c1f00631c7f89 */ /* 0x00102800000e0000 */
[----:B------:R0:W0:Y:S02]  /*80a0*/  SHFL.IDX PT, R14, R100, 0x2, 0x1c1f ;  /* 0x005c1f00640e7f89 */ /* 0x00002400000e0000 */
.L_x_2226:
[----:B------:R-:W-:-:S05]  /*80b0*/  VIADD R4, R194, 0x80 ;  /* 0x00000080c2047836 */ /* 0x000fca0000000000 */
        /* <DEDUP_REMOVED lines=22> */
[----:B------:R-:W-:Y:S01]  /*8220*/  LOP3.LUT R30, R41, 0xff0000ff, RZ, 0xc0, !PT ;  /* 0xff0000ff291e7812 */ /* 0x000fe200078ec0ff */
[----:B------:R-:W-:Y:S01]  /*8230*/  IMAD.MOV.U32 R29, RZ, RZ, R4 ;  /* 0x000000ffff1d7224 */ /* 0x000fe200078e0004 */
[----:B------:R-:W-:Y:S01]  /*8240*/  SHF.R.U32.HI R44, RZ, 0x10, R41 ;  /* 0x00000010ff2c7819 */ /* 0x000fe20000011629 */
[----:B------:R-:W-:Y:S01]  /*8250*/  IMAD.SHL.U32 R31, R31, 0x100, RZ ;  /* 0x000001001f1f7824 */ /* 0x000fe200078e00ff */
[----:B------:R-:W-:Y:S01]  /*8260*/  SHF.R.U32.HI R39, RZ, 0x8, R47 ;  /* 0x00000008ff277819 */ /* 0x000fe2000001162f */
[----:B------:R-:W-:Y:S01]  /*8270*/  IMAD.MOV.U32 R32, RZ, RZ, R6 ;  /* 0x000000ffff207224 */ /* 0x000fe200078e0006 */
[----:B------:R-:W-:Y:S01]  /*8280*/  SHF.R.U32.HI R35, RZ, 0x8, R43 ;  /* 0x00000008ff237819 */ /* 0x000fe2000001162b */
[----:B------:R-:W-:Y:S01]  /*8290*/  IMAD.MOV.U32 R36, RZ, RZ, R10 ;  /* 0x000000ffff247224 */ /* 0x000fe200078e000a */
[----:B------:R-:W-:Y:S01]  /*82a0*/  LOP3.LUT R8, R30, 0xff00, R31, 0xf8, !PT ;  /* 0x0000ff001e087812 */ /* 0x000fe200078ef81f */
[----:B------:R-:W-:Y:S01]  /*82b0*/  IMAD.U32 R31, R44, 0x10000, RZ ;  /* 0x000100002c1f7824 */ /* 0x000fe200078e00ff */
[----:B------:R-:W-:Y:S01]  /*82c0*/  SHF.R.U32.HI R40, RZ, 0x8, R45 ;  /* 0x00000008ff287819 */ /* 0x000fe2000001162d */
[----:B------:R-:W-:Y:S01]  /*82d0*/  IMAD.SHL.U32 R39, R39, 0x100, RZ ;  /* 0x0000010027277824 */ /* 0x000fe200078e00ff */
[----:B------:R-:W-:Y:S01]  /*82e0*/  SHF.R.U32.HI R42, RZ, 0x10, R43 ;  /* 0x00000010ff2a7819 */ /* 0x000fe2000001162b */
[----:B------:R-:W-:Y:S01]  /*82f0*/  IMAD.SHL.U32 R35, R35, 0x100, RZ ;  /* 0x0000010023237824 */ /* 0x000fe200078e00ff */
[----:B------:R-:W-:Y:S01]  /*8300*/  LOP3.LUT R38, R47, 0xff0000ff, RZ, 0xc0, !PT ;  /* 0xff0000ff2f267812 */ /* 0x000fe200078ec0ff */
[----:B------:R-:W-:Y:S01]  /*8310*/  IMAD.SHL.U32 R6, R40, 0x100, RZ ;  /* 0x0000010028067824 */ /* 0x000fe200078e00ff */
[----:B------:R-:W-:-:S02]  /*8320*/  LOP3.LUT R34, R43, 0xff0000ff, RZ, 0xc0, !PT ;  /* 0xff0000ff2b227812 */ /* 0x000fc400078ec0ff */
[----:B------:R-:W-:Y:S01]  /*8330*/  LOP3.LUT R8, R8, 0xff0000, R31, 0xf8, !PT ;  /* 0x00ff000008087812 */ /* 0x000fe200078ef81f */
[----:B------:R-:W-:Y:S01]  /*8340*/  IMAD.U32 R31, R42, 0x10000, RZ ;  /* 0x000100002a1f7824 */ /* 0x000fe200078e00ff */
[----:B------:R-:W-:Y:S02]  /*8350*/  LOP3.LUT R37, R45, 0xff0000ff, RZ, 0xc0, !PT ;  /* 0xff0000ff2d257812 */ /* 0x000fe400078ec0ff */
[----:B------:R-:W-:Y:S02]  /*8360*/  LOP3.LUT R40, R38, 0xff00, R39, 0xf8, !PT ;  /* 0x0000ff0026287812 */ /* 0x000fe400078ef827 */
[----:B------:R-:W-:Y:S02]  /*8370*/  LOP3.LUT R4, R34, 0xff00, R35, 0xf8, !PT ;  /* 0x0000ff0022047812 */ /* 0x000fe400078ef823 */
[----:B------:R-:W-:Y:S02]  /*8380*/  F2FP.F16.E4M3.UNPACK_B R39, R105.H1 ;  /* 0x00000069ff27723e */ /* 0x000fe400030006ff */
[----:B------:R-:W-:-:S02]  /*8390*/  F2FP.F16.E4M3.UNPACK_B R30, R29.H1 ;  /* 0x0000001dff1e723e */ /* 0x000fc400030006ff */
[----:B------:R-:W-:Y:S02]  /*83a0*/  F2FP.F16.E4M3.UNPACK_B R34, R33.H1 ;  /* 0x00000021ff22723e */ /* 0x000fe400030006ff */
[----:B------:R-:W-:Y:S01]  /*83b0*/  LOP3.LUT R10, R37, 0xff00, R6, 0xf8, !PT ;  /* 0x0000ff00250a7812 */ /* 0x000fe200078ef806 */
[----:B------:R-:W-:Y:S01]  /*83c0*/  HADD2.F32 R6, -RZ, R39.H0_H0 ;  /* 0x20000027ff067230 */ /* 0x000fe20000004100 */
[----:B------:R-:W-:Y:S01]  /*83d0*/  SHF.R.U32.HI R43, RZ, 0x10, R47 ;  /* 0x00000010ff2b7819 */ /* 0x000fe2000001162f */
[----:B------:R-:W-:Y:S01]  /*83e0*/  HADD2.F32 R35, -RZ, R34.H0_H0 ;  /* 0x20000022ff237230 */ /* 0x000fe20000004100 */
[----:B------:R-:W-:Y:S01]  /*83f0*/  LOP3.LUT R4, R4, 0xff0000, R31, 0xf8, !PT ;  /* 0x00ff000004047812 */ /* 0x000fe200078ef81f */
[----:B------:R-:W-:Y:S01]  /*8400*/  HADD2.F32 R31, -RZ, R30.H0_H0 ;  /* 0x2000001eff1f7230 */ /* 0x000fe20000004100 */
[----:B------:R-:W-:Y:S01]  /*8410*/  F2FP.F16.E4M3.UNPACK_B R37, R108.H1 ;  /* 0x0000006cff25723e */ /* 0x000fe200030006ff */
[----:B------:R-:W-:Y:S02]  /*8420*/  IMAD.U32 R43, R43, 0x10000, RZ ;  /* 0x000100002b2b7824 */ /* 0x000fe400078e00ff */
[-C--:B------:R-:W-:Y:S01]  /*8430*/  FMUL.FTZ R42, R35, R6.reuse ;  /* 0x00000006232a7220 */ /* 0x080fe20000410000 */
[----:B------:R-:W-:Y:S01]  /*8440*/  F2FP.F16.E4M3.UNPACK_B R105, R105 ;  /* 0x00000069ff69723e */ /* 0x000fe200020006ff */
[----:B------:R-:W-:Y:S01]  /*8450*/  FMUL.FTZ R44, R31, R6 ;  /* 0x000000061f2c7220 */ /* 0x000fe20000410000 */
[----:B------:R-:W-:Y:S01]  /*8460*/  HADD2.F32 R38, -RZ, R37.H0_H0 ;  /* 0x20000025ff267230 */ /* 0x000fe20000004100 */
[----:B------:R-:W-:Y:S01]  /*8470*/  LOP3.LUT R6, R40, 0xff0000, R43, 0xf8, !PT ;  /* 0x00ff000028067812 */ /* 0x000fe200078ef82b */
[----:B------:R-:W-:Y:S01]  /*8480*/  HADD2.F32 R40, -RZ, R39.H1_H1 ;  /* 0x30000027ff287230 */ /* 0x000fe20000004100 */
[----:B------:R-:W-:-:S02]  /*8490*/  F2FP.F16.E4M3.UNPACK_B R33, R33 ;  /* 0x00000021ff21723e */ /* 0x000fc400020006ff */
[-C--:B------:R-:W-:Y:S01]  /*84a0*/  FFMA.FTZ R44, R35, R38.reuse, R44 ;  /* 0x00000026232c7223 */ /* 0x080fe2000001002c */
[----:B------:R-:W-:Y:S01]  /*84b0*/  FFMA.FTZ R43, R31, R38, -R42 ;  /* 0x000000261f2b7223 */ /* 0x000fe2000001082a */
[----:B------:R-:W-:Y:S01]  /*84c0*/  HADD2.F32 R35, -RZ, R34.H1_H1 ;  /* 0x30000022ff237230 */ /* 0x000fe20000004100 */
[----:B------:R-:W-:Y:S01]  /*84d0*/  F2FP.F16.E4M3.UNPACK_B R29, R29 ;  /* 0x0000001dff1d723e */ /* 0x000fe200020006ff */
[----:B------:R-:W-:Y:S01]  /*84e0*/  HADD2.F32 R31, -RZ, R30.H1_H1 ;  /* 0x3000001eff1f7230 */ /* 0x000fe20000004100 */
[----:B------:R-:W-:Y:S01]  /*84f0*/  F2FP.F16.E4M3.UNPACK_B R108, R108 ;  /* 0x0000006cff6c723e */ /* 0x000fe200020006ff */
[----:B------:R-:W-:Y:S02]  /*8500*/  HADD2.F32 R38, -RZ, R37.H1_H1 ;  /* 0x30000025ff267230 */ /* 0x000fe40000004100 */
[-C--:B------:R-:W-:Y:S01]  /*8510*/  FMUL.FTZ R42, R35, R40.reuse ;  /* 0x00000028232a7220 */ /* 0x080fe20000410000 */
[----:B------:R-:W-:Y:S02]  /*8520*/  HADD2.F32 R37, -RZ, R105.H0_H0 ;  /* 0x20000069ff257230 */ /* 0x000fe40000004100 */
[----:B------:R-:W-:Y:S01]  /*8530*/  FMUL.FTZ R40, R31, R40 ;  /* 0x000000281f287220 */ /* 0x000fe20000410000 */
[----:B------:R-:W-:Y:S01]  /*8540*/  HADD2.F32 R34, -RZ, R33.H0_H0 ;  /* 0x20000021ff227230 */ /* 0x000fe20000004100 */
[----:B------:R-:W-:Y:S01]  /*8550*/  SHF.R.U32.HI R41, RZ, 0x10, R45 ;  /* 0x00000010ff297819 */ /* 0x000fe2000001162d */
[----:B------:R-:W-:-:S02]  /*8560*/  HADD2.F32 R30, -RZ, R29.H0_H0 ;  /* 0x2000001dff1e7230 */ /* 0x000fc40000004100 */
[-C--:B------:R-:W-:Y:S01]  /*8570*/  FFMA.FTZ R46, R31, R38.reuse, -R42 ;  /* 0x000000261f2e7223 */ /* 0x080fe2000001082a */
[----:B------:R-:W-:Y:S01]  /*8580*/  FFMA.FTZ R45, R35, R38, R40 ;  /* 0x00000026232d7223 */ /* 0x000fe20000010028 */
[----:B------:R-:W-:Y:S02]  /*8590*/  HADD2.F32 R31, -RZ, R108.H0_H0 ;  /* 0x2000006cff1f7230 */ /* 0x000fe40000004100 */
[-C--:B------:R-:W-:Y:S01]  /*85a0*/  FMUL.FTZ R35, R34, R37.reuse ;  /* 0x0000002522237220 */ /* 0x080fe20000410000 */
[----:B------:R-:W-:Y:S01]  /*85b0*/  FMUL.FTZ R37, R30, R37 ;  /* 0x000000251e257220 */ /* 0x000fe20000410000 */
[----:B------:R-:W-:Y:S01]  /*85c0*/  HADD2.F32 R38, -RZ, R105.H1_H1 ;  /* 0x30000069ff267230 */ /* 0x000fe20000004100 */
[----:B------:R-:W-:Y:S01]  /*85d0*/  F2FP.SATFINITE.E4M3.F32.PACK_AB_MERGE_C R43, R46, R43, RZ ;  /* 0x0000002b2e2b723e */ /* 0x000fe200048070ff */
[----:B------:R-:W-:Y:S02]  /*85e0*/  HADD2.F32 R33, -RZ, R33.H1_H1 ;  /* 0x30000021ff217230 */ /* 0x000fe40000004100 */
[----:B------:R-:W-:Y:S01]  /*85f0*/  FFMA.FTZ R40, R34, R31, R37 ;  /* 0x0000001f22287223 */ /* 0x000fe20000010025 */
[----:B------:R-:W-:-:S02]  /*8600*/  HADD2.F32 R29, -RZ, R29.H1_H1 ;  /* 0x3000001dff1d7230 */ /* 0x000fc40000004100 */
[----:B------:R-:W-:Y:S01]  /*8610*/  FFMA.FTZ R39, R30, R31, -R35 ;  /* 0x0000001f1e277223 */ /* 0x000fe20000010823 */
[----:B------:R-:W-:Y:S02]  /*8620*/  HADD2.F32 R108, -RZ, R108.H1_H1 ;  /* 0x3000006cff6c7230 */ /* 0x000fe40000004100 */
[----:B------:R-:W-:Y:S01]  /*8630*/  FMUL.FTZ R34, R33, R38 ;  /* 0x0000002621227220 */ /* 0x000fe20000410000 */
[----:B------:R-:W-:Y:S01]  /*8640*/  F2FP.F16.E4M3.UNPACK_B R30, R106.H1 ;  /* 0x0000006aff1e723e */ /* 0x000fe200030006ff */
[----:B------:R-:W-:Y:S01]  /*8650*/  IMAD.U32 R41, R41, 0x10000, RZ ;  /* 0x0001000029297824 */ /* 0x000fe200078e00ff */
[----:B------:R-:W-:Y:S01]  /*8660*/  F2FP.F16.E4M3.UNPACK_B R31, R36.H1 ;  /* 0x00000024ff1f723e */ /* 0x000fe200030006ff */
[C---:B------:R-:W-:Y:S01]  /*8670*/  FMUL.FTZ R38, R29.reuse, R38 ;  /* 0x000000261d267220 */ /* 0x040fe20000410000 */
[----:B------:R-:W-:Y:S01]  /*8680*/  FFMA.FTZ R42, R29, R108, -R34 ;  /* 0x0000006c1d2a7223 */ /* 0x000fe20000010822 */
[----:B------:R-:W-:Y:S01]  /*8690*/  F2FP.F16.E4M3.UNPACK_B R35, R107.H1 ;  /* 0x0000006bff23723e */ /* 0x000fe200030006ff */
[--C-:B------:R-:W-:Y:S01]  /*86a0*/  HADD2.F32 R37, -RZ, R30.reuse.H0_H0 ;  /* 0x2000001eff257230 */ /* 0x100fe20000004100 */
[----:B------:R-:W-:Y:S01]  /*86b0*/  F2FP.F16.E4M3.UNPACK_B R29, R32.H1 ;  /* 0x00000020ff1d723e */ /* 0x000fe200030006ff */
[----:B------:R-:W-:Y:S01]  /*86c0*/  HADD2.F32 R34, -RZ, R31.H0_H0 ;  /* 0x2000001fff227230 */ /* 0x000fe20000004100 */
[----:B------:R-:W-:Y:S01]  /*86d0*/  LOP3.LUT R10, R10, 0xff0000, R41, 0xf8, !PT ;  /* 0x00ff00000a0a7812 */ /* 0x000fe200078ef829 */
[----:B------:R-:W-:Y:S01]  /*86e0*/  FFMA.FTZ R41, R33, R108, R38 ;  /* 0x0000006c21297223 */ /* 0x000fe20000010026 */
[----:B------:R-:W-:Y:S01]  /*86f0*/  HADD2.F32 R38, -RZ, R30.H1_H1 ;  /* 0x3000001eff267230 */ /* 0x000fe20000004100 */
[----:B------:R-:W-:Y:S01]  /*8700*/  F2FP.F16.E4M3.UNPACK_B R106, R106 ;  /* 0x0000006aff6a723e */ /* 0x000fe200020006ff */
[----:B------:R-:W-:-:S02]  /*8710*/  HADD2.F32 R30, -RZ, R29.H0_H0 ;  /* 0x2000001dff1e7230 */ /* 0x000fc40000004100 */
[-C--:B------:R-:W-:Y:S01]  /*8720*/  FMUL.FTZ R47, R34, R37.reuse ;  /* 0x00000025222f7220 */ /* 0x080fe20000410000 */
[----:B------:R-:W-:Y:S01]  /*8730*/  HADD2.F32 R33, -RZ, R35.H0_H0 ;  /* 0x20000023ff217230 */ /* 0x000fe20000004100 */
[----:B------:R-:W-:Y:S01]  /*8740*/  F2FP.F16.E4M3.UNPACK_B R36, R36 ;  /* 0x00000024ff24723e */ /* 0x000fe200020006ff */
[----:B------:R-:W-:Y:S02]  /*8750*/  HADD2.F32 R31, -RZ, R31.H1_H1 ;  /* 0x3000001fff1f7230 */ /* 0x000fe40000004100 */
[C---:B------:R-:W-:Y:S01]  /*8760*/  FMUL.FTZ R37, R30.reuse, R37 ;  /* 0x000000251e257220 */ /* 0x040fe20000410000 */
[----:B------:R-:W-:Y:S02]  /*8770*/  HADD2.F32 R29, -RZ, R29.H1_H1 ;  /* 0x3000001dff1d7230 */ /* 0x000fe40000004100 */
[-C--:B------:R-:W-:Y:S01]  /*8780*/  FFMA.FTZ R96, R30, R33.reuse, -R47 ;  /* 0x000000211e607223 */ /* 0x080fe2000001082f */
[----:B------:R-:W-:Y:S02]  /*8790*/  HADD2.F32 R30, -RZ, R35.H1_H1 ;  /* 0x30000023ff1e7230 */ /* 0x000fe40000004100 */
[----:B----4-:R-:W-:Y:S01]  /*87a0*/  FMUL.FTZ R100, R31, R38 ;  /* 0x000000261f647220 */ /* 0x010fe20000410000 */
[----:B------:R-:W-:Y:S01]  /*87b0*/  F2FP.F16.E4M3.UNPACK_B R32, R32 ;  /* 0x00000020ff20723e */ /* 0x000fe200020006ff */
[C---:B------:R-:W-:Y:S01]  /*87c0*/  FMUL.FTZ R38, R29.reuse, R38 ;  /* 0x000000261d267220 */ /* 0x040fe20000410000 */
[----:B------:R-:W-:Y:S01]  /*87d0*/  FFMA.FTZ R97, R34, R33, R37 ;  /* 0x0000002122617223 */ /* 0x000fe20000010025 */
[----:B------:R-:W-:Y:S01]  /*87e0*/  FFMA.FTZ R99, R29, R30, -R100 ;  /* 0x0000001e1d637223 */ /* 0x000fe20000010864 */
[----:B------:R-:W-:-:S02]  /*87f0*/  HADD2.F32 R33, -RZ, R106.H0_H0 ;  /* 0x2000006aff217230 */ /* 0x000fc40000004100 */
[----:B------:R-:W-:Y:S01]  /*8800*/  FFMA.FTZ R100, R31, R30, R38 ;  /* 0x0000001e1f647223 */ /* 0x000fe20000010026 */
[----:B------:R-:W-:Y:S01]  /*8810*/  F2FP.F16.E4M3.UNPACK_B R107, R107 ;  /* 0x0000006bff6b723e */ /* 0x000fe200020006ff */
[----:B------:R-:W-:Y:S01]  /*8820*/  HADD2.F32 R30, -RZ, R36.H0_H0 ;  /* 0x20000024ff1e7230 */ /* 0x000fe20000004100 */
[----:B------:R-:W-:Y:S01]  /*8830*/  F2FP.SATFINITE.E4M3.F32.PACK_AB_MERGE_C R96, R99, R96, RZ ;  /* 0x000000606360723e */ /* 0x000fe200048070ff */
[----:B------:R-:W-:Y:S01]  /*8840*/  HADD2.F32 R29, -RZ, R32.H0_H0 ;  /* 0x20000020ff1d7230 */ /* 0x000fe20000004100 */
[----:B------:R-:W-:Y:S01]  /*8850*/  F2FP.SATFINITE.E4M3.F32.PACK_AB_MERGE_C R44, R45, R44, RZ ;  /* 0x0000002c2d2c723e */ /* 0x000fe200048070ff */
[----:B------:R-:W-:Y:S02]  /*8860*/  HADD2.F32 R35, -RZ, R106.H1_H1 ;  /* 0x3000006aff237230 */ /* 0x000fe40000004100 */
[-C--:B------:R-:W-:Y:S01]  /*8870*/  FMUL.FTZ R34, R30, R33.reuse ;  /* 0x000000211e227220 */ /* 0x080fe20000410000 */
[----:B------:R-:W-:Y:S02]  /*8880*/  HADD2.F32 R36, -RZ, R36.H1_H1 ;  /* 0x30000024ff247230 */ /* 0x000fe40000004100 */
[----:B------:R-:W-:Y:S01]  /*8890*/  FMUL.FTZ R33, R29, R33 ;  /* 0x000000211d217220 */ /* 0x000fe20000410000 */
[----:B------:R-:W-:-:S02]  /*88a0*/  HADD2.F32 R32, -RZ, R32.H1_H1 ;  /* 0x30000020ff207230 */ /* 0x000fc40000004100 */
[--C-:B------:R-:W-:Y:S02]  /*88b0*/  HADD2.F32 R31, -RZ, R107.reuse.H0_H0 ;  /* 0x2000006bff1f7230 */ /* 0x100fe40000004100 */
[-C--:B------:R-:W-:Y:S01]  /*88c0*/  FMUL.FTZ R37, R36, R35.reuse ;  /* 0x0000002324257220 */ /* 0x080fe20000410000 */
[----:B------:R-:W-:Y:S02]  /*88d0*/  HADD2.F32 R107, -RZ, R107.H1_H1 ;  /* 0x3000006bff6b7230 */ /* 0x000fe40000004100 */
[----:B------:R-:W-:Y:S01]  /*88e0*/  FMUL.FTZ R47, R32, R35 ;  /* 0x00000023202f7220 */ /* 0x000fe20000410000 */
[-C--:B------:R-:W-:Y:S01]  /*88f0*/  FFMA.FTZ R35, R29, R31.reuse, -R34 ;  /* 0x0000001f1d237223 */ /* 0x080fe20000010822 */
[----:B------:R-:W-:Y:S01]  /*8900*/  FFMA.FTZ R38, R30, R31, R33 ;  /* 0x0000001f1e267223 */ /* 0x000fe20000010021 */
[----:B------:R-:W-:Y:S01]  /*8910*/  FFMA.FTZ R30, R32, R107, -R37 ;  /* 0x0000006b201e7223 */ /* 0x000fe20000010825 */
[----:B------:R-:W-:Y:S01]  /*8920*/  F2FP.F16.E4M3.UNPACK_B R31, R9 ;  /* 0x00000009ff1f723e */ /* 0x000fe200020006ff */
[----:B------:R-:W-:Y:S01]  /*8930*/  FFMA.FTZ R47, R36, R107, R47 ;  /* 0x0000006b242f7223 */ /* 0x000fe2000001002f */
[----:B------:R-:W-:-:S02]  /*8940*/  F2FP.F16.E4M3.UNPACK_B R34, R10 ;  /* 0x0000000aff22723e */ /* 0x000fc400020006ff */
[----:B------:R-:W-:Y:S01]  /*8950*/  F2FP.F16.E4M3.UNPACK_B R29, R5 ;  /* 0x00000005ff1d723e */ /* 0x000fe200020006ff */
[----:B------:R-:W-:Y:S01]  /*8960*/  HADD2.F32 R32, -RZ, R31.H0_H0 ;  /* 0x2000001fff207230 */ /* 0x000fe20000004100 */
[----:B------:R-:W-:Y:S01]  /*8970*/  F2FP.F16.E4M3.UNPACK_B R33, R8 ;  /* 0x00000008ff21723e */ /* 0x000fe200020006ff */
[--C-:B------:R-:W-:Y:S01]  /*8980*/  HADD2.F32 R37, -RZ, R34.reuse.H0_H0 ;  /* 0x20000022ff257230 */ /* 0x100fe20000004100 */
[----:B------:R-:W-:Y:S01]  /*8990*/  F2FP.SATFINITE.E4M3.F32.PACK_AB_MERGE_C R99, R30, R35, R96 ;  /* 0x000000231e63723e */ /* 0x000fe20004807060 */
[----:B------:R-:W-:Y:S01]  /*89a0*/  HADD2.F32 R30, -RZ, R29.H0_H0 ;  /* 0x2000001dff1e7230 */ /* 0x000fe20000004100 */
[----:B------:R-:W-:Y:S01]  /*89b0*/  F2FP.SATFINITE.E4M3.F32.PACK_AB_MERGE_C R36, R100, R97, RZ ;  /* 0x000000616424723e */ /* 0x000fe200048070ff */
[----:B------:R-:W-:Y:S01]  /*89c0*/  HADD2.F32 R35, -RZ, R33.H0_H0 ;  /* 0x20000021ff237230 */ /* 0x000fe20000004100 */
[----:B------:R-:W-:Y:S01]  /*89d0*/  F2FP.SATFINITE.E4M3.F32.PACK_AB_MERGE_C R97, R42, R39, R43 ;  /* 0x000000272a61723e */ /* 0x000fe2000480702b */
[-C--:B------:R-:W-:Y:S01]  /*89e0*/  FMUL.FTZ R39, R32, R37.reuse ;  /* 0x0000002520277220 */ /* 0x080fe20000410000 */
[----:B------:R-:W-:Y:S01]  /*89f0*/  FMUL.FTZ R37, R30, R37 ;  /* 0x000000251e257220 */ /* 0x000fe20000410000 */
[----:B------:R-:W-:Y:S01]  /*8a00*/  HADD2.F32 R31, -RZ, R31.H1_H1 ;  /* 0x3000001fff1f7230 */ /* 0x000fe20000004100 */
[----:B------:R-:W-:Y:S01]  /*8a10*/  F2FP.SATFINITE.E4M3.F32.PACK_AB_MERGE_C R47, R47, R38, R36 ;  /* 0x000000262f2f723e */ /* 0x000fe20004807024 */
[----:B------:R-:W-:-:S02]  /*8a20*/  HADD2.F32 R34, -RZ, R34.H1_H1 ;  /* 0x30000022ff227230 */ /* 0x000fc40000004100 */
        /* <DEDUP_REMOVED lines=11> */
[----:B------:R-:W-:Y:S01]  /*8ae0*/  F2FP.SATFINITE.E4M3.F32.PACK_AB_MERGE_C R100, R41, R40, R44 ;  /* 0x000000282964723e */ /* 0x000fe2000480702c */
[----:B------:R-:W-:Y:S01]  /*8af0*/  FFMA.FTZ R40, R31, R32, R34 ;  /* 0x000000201f287223 */ /* 0x000fe20000010022 */
[----:B------:R-:W-:Y:S01]  /*8b00*/  F2FP.F16.E4M3.UNPACK_B R8, R8.H1 ;  /* 0x00000008ff08723e */ /* 0x000fe200030006ff */
[----:B------:R-:W-:Y:S01]  /*8b10*/  HADD2.F32 R31, -RZ, R29.H0_H0 ;  /* 0x2000001dff1f7230 */ /* 0x000fe20000004100 */
[----:B------:R-:W-:Y:S01]  /*8b20*/  F2FP.F16.E4M3.UNPACK_B R33, R6 ;  /* 0x00000006ff21723e */ /* 0x000fe200020006ff */
[----:B------:R-:W-:-:S02]  /*8b30*/  HADD2.F32 R9, -RZ, R5.H0_H0 ;  /* 0x20000005ff097230 */ /* 0x000fc40000004100 */
[----:B------:R-:W-:Y:S02]  /*8b40*/  HADD2.F32 R30, -RZ, R30.H1_H1 ;  /* 0x3000001eff1e7230 */ /* 0x000fe40000004100 */
[-C--:B------:R-:W-:Y:S01]  /*8b50*/  FMUL.FTZ R34, R10, R31.reuse ;  /* 0x0000001f0a227220 */ /* 0x080fe20000410000 */
[----:B------:R-:W-:Y:S02]  /*8b60*/  HADD2.F32 R32, -RZ, R29.H1_H1 ;  /* 0x3000001dff207230 */ /* 0x000fe40000004100 */
[----:B------:R-:W-:Y:S01]  /*8b70*/  FMUL.FTZ R31, R9, R31 ;  /* 0x0000001f091f7220 */ /* 0x000fe20000410000 */
[--C-:B------:R-:W-:Y:S02]  /*8b80*/  HADD2.F32 R29, -RZ, R8.reuse.H0_H0 ;  /* 0x20000008ff1d7230 */ /* 0x100fe40000004100 */
[----:B------:R-:W-:Y:S02]  /*8b90*/  HADD2.F32 R5, -RZ, R5.H1_H1 ;  /* 0x30000005ff057230 */ /* 0x000fe40000004100 */
[----:B------:R-:W-:Y:S01]  /*8ba0*/  FMUL.FTZ R36, R30, R32 ;  /* 0x000000201e247220 */ /* 0x000fe20000410000 */
[----:B------:R-:W-:-:S02]  /*8bb0*/  HADD2.F32 R8, -RZ, R8.H1_H1 ;  /* 0x30000008ff087230 */ /* 0x000fc40000004100 */
        /* <DEDUP_REMOVED lines=56> */
.L_x_1866:
[----:B------:R-:W-:Y:S05]  /*8f40*/  BSYNC B1 ;  /* 0x0000000000017941 */ /* 0x000fea0003800000 */
.L_x_1865:
[----:B0-----:R0:W-:Y:S01]  /*8f50*/  ST.E.128 desc[UR60][R12.64], R4 ;  /* 0x000000040c007985 */ /* 0x0011e2000c101d3c */
[----:B------:R-:W-:-:S13]  /*8f60*/  ISETP.GE.AND P2, PT, R15, R103, PT ;  /* 0x000000670f00720c */ /* 0x000fda0003f46270 */
[----:B------:R-:W-:Y:S05]  /*8f70*/  @P2 BRA `(.L_x_1844) ;  /* 0x0000000400702947 */ /* 0x000fea0003800000 */
[----:B------:R-:W-:-:S04]  /*8f80*/  IADD3 R14, P2, R15, R14, RZ ;  /* 0x0000000e0f0e7210 */ /* 0x000fc80007f5e0ff */
[----:B------:R-:W-:-:S05]  /*8f90*/  LEA.HI.X.SX32 R15, R15, R28, 0x1, P2 ;  /* 0x0000001c0f0f7211 */ /* 0x000fca00010f0eff */
[----:B------:R0:W-:Y:S01]  /*8fa0*/  ST.E.128 desc[UR60][R14.64], R8 ;  /* 0x000000080e007985 */ /* 0x0001e2000c101d3c */
[----:B------:R-:W-:Y:S05]  /*8fb0*/  BRA `(.L_x_1844) ;  /* 0x0000000400607947 */ /* 0x000fea0003800000 */
.L_x_1814:
[----:B------:R-:W2:Y:S02]  /*8fc0*/  LDL R4, [R1+0x4] ;  /* 0x0000040001047983 */ /* 0x000ea40000100800 */
[----:B--2---:R-:W-:-:S13]  /*8fd0*/  R2UR UR4, R4 ;  /* 0x00000000040472ca */ /* 0x004fda00000e0000 */
[----:B------:R-:W-:-:S06]  /*8fe0*/  UISETP.NE.AND UP0, UPT, UR4, 0x3, UPT ;  /* 0x000000030400788c */ /* 0x000fcc000bf05270 */
[----:B------:R-:W-:-:S13]  /*8ff0*/  PLOP3.LUT P5, PT, PT, PT, UP0, 0x80, 0x0 ;  /* 0x000000000000781c */ /* 0x000fda0003faf008 */
[----:B------:R-:W-:Y:S05]  /*9000*/  @!P5 BRA `(.L_x_1867) ;  /* 0x000000000004d947 */ /* 0x000fea0003800000 */
[----:B------:R-:W-:Y:S01]  /*9010*/  BPT.TRAP 0x1 ;  /* 0x000000040000795c */ /* 0x000fe20000300000 */
.L_x_1867:
[----:B------:R-:W-:Y:S01]  /*9020*/  IMAD R86, R191, 0x8, R17 ;  /* 0x00000008bf567824 */ /* 0x000fe200078e0211 */
[----:B------:R-:W-:Y:S01]  /*9030*/  SHF.L.U32 R98, R200, 0x1f, RZ ;  /* 0x0000001fc8627819 */ /* 0x000fe200000006ff */
[----:B------:R-:W-:Y:S01]  /*9040*/  BSSY B1, `(.L_x_1868) ;  /* 0x0000004000017945 */ /* 0x000fe20003800000 */
[----:B------:R-:W-:Y:S02]  /*9050*/  SHF.R.S32.HI R93, RZ, 0x1f, R92 ;  /* 0x0000001fff5d7819 */ /* 0x000fe4000001145c */
[----:B------:R-:W0:Y:S02]  /*9060*/  SYNCS.PHASECHK.TRANS64.TRYWAIT P2, [R86+URZ+0x22890], R98 ;  /* 0x02289062560075a7 */ /* 0x000e24000804017f */
[----:B0-----:R-:W-:Y:S05]  /*9070*/  @!P2 BRA `(.L_x_1869) ;  /* 0x0000025400e4a947 */ /* 0x001fea0003800000 */
.L_x_2227:
[----:B------:R-:W-:Y:S05]  /*9080*/  BSYNC B1 ;  /* 0x0000000000017941 */ /* 0x000fea0003800000 */
.L_x_1868:
        /* <DEDUP_REMOVED lines=14> */
[----:B------:R-:W-:Y:S02]  /*9170*/  IMAD.IADD R5, R5, 0x1, R7 ;  /* 0x0000000105057824 */ /* 0x000fe400078e0207 */
[----:B------:R-:W-:Y:S02]  /*9180*/  IMAD.IADD R28, R95, 0x1, -R194 ;  /* 0x000000015f1c7824 */ /* 0x000fe400078e0ac2 */
        /* <DEDUP_REMOVED lines=9> */
.L_x_2231:
        /* <DEDUP_REMOVED lines=13> */
.L_x_1872:
[----:B------:R-:W-:Y:S05]  /*92f0*/  BSYNC B1 ;  /* 0x0000000000017941 */ /* 0x000fea0003800000 */
.L_x_1871:
[----:B------:R-:W-:-:S03]  /*9300*/  UMOV UR4, 0xffffffff ;  /* 0xffffffff00047882 */ /* 0x000fc60000000000 */
[----:B------:R-:W-:Y:S05]  /*9310*/  BRA.DIV UR4, `(.L_x_1873) ;  /* 0x0000025604987947 */ /* 0x000fea000b800000 */
[----:B--2-4-:R2:W4:Y:S04]  /*9320*/  SHFL.IDX PT, R4, R9, 0x1, 0x1c1f ;  /* 0x003c1f0009047f89 */ /* 0x01452800000e0000 */
[----:B---3--:R2:W3:Y:S02]  /*9330*/  SHFL.IDX PT, R14, R8, 0x1, 0x1c1f ;  /* 0x003c1f00080e7f89 */ /* 0x0084e400000e0000 */
.L_x_2235:
        /* <DEDUP_REMOVED lines=14> */
.L_x_1875:
[----:B------:R-:W-:Y:S05]  /*9420*/  BSYNC B1 ;  /* 0x0000000000017941 */ /* 0x000fea0003800000 */
.L_x_1874:
[----:B------:R-:W-:-:S03]  /*9430*/  UMOV UR4, 0xffffffff ;  /* 0xffffffff00047882 */ /* 0x000fc60000000000 */
[----:B------:R-:W-:Y:S05]  /*9440*/  BRA.DIV UR4, `(.L_x_1876) ;  /* 0x0000025604947947 */ /* 0x000fea000b800000 */
[----:B---34-:R3:W4:Y:S04]  /*9450*/  SHFL.IDX PT, R4, R9, 0x2, 0x1c1f ;  /* 0x005c1f0009047f89 */ /* 0x01872800000e0000 */
[----:B------:R3:W0:Y:S02]  /*9460*/  SHFL.IDX PT, R14, R8, 0x2, 0x1c1f ;  /* 0x005c1f00080e7f89 */ /* 0x00062400000e0000 */
.L_x_2239:
[----:B------:R-:W-:-:S13]  /*9470*/  ISETP.GE.AND P2, PT, R28, 0x81, PT ;  /* 0x000000811c00780c */ /* 0x000fda0003f46270 */
[----:B------:R-:W-:Y:S05]  /*9480*/  @!P2 BRA `(.L_x_1844) ;  /* 0x00000000002ca947 */ /* 0x000fea0003800000 */
[----:B------:R-:W-:Y:S02]  /*9490*/  ULDC UR4, c[0x0][0x2f4] ;  /* 0x0000bd0000047ab9 */ /* 0x000fe40000000800 */
[----:B------:R-:W-:-:S13]  /*94a0*/  ISETP.GE.AND P2, PT, R18, UR4, PT ;  /* 0x0000000412007c0c */ /* 0x000fda000bf46270 */
[----:B0123--:R-:W-:-:S05]  /*94b0*/  @!P2 IADD3 R8, P3, R18, R14, RZ ;  /* 0x0000000e1208a210 */ /* 0x00ffca0007f7e0ff */
[----:B----4-:R-:W-:Y:S01]  /*94c0*/  @!P2 IMAD.X R9, R4, 0x1, R19, P3 ;  /* 0x000000010409a824 */ /* 0x010fe200018e0613 */
[----:B------:R-:W-:-:S13]  /*94d0*/  ISETP.GE.AND P3, PT, R23, UR4, PT ;  /* 0x0000000417007c0c */ /* 0x000fda000bf66270 */
[----:B------:R-:W-:-:S05]  /*94e0*/  @!P3 IADD3 R14, P4, R23, R14, RZ ;  /* 0x0000000e170eb210 */ /* 0x000fca0007f9e0ff */
[----:B------:R-:W-:Y:S02]  /*94f0*/  @!P3 IMAD.X R15, R4, 0x1, R193, P4 ;  /* 0x00000001040fb824 */ /* 0x000fe400020e06c1 */
[----:B------:R-:W0:Y:S04]  /*9500*/  @!P2 LDS.128 R4, [R90+0x1c400] ;  /* 0x01c400005a04a984 */ /* 0x000e280000000c00 */
[----:B0-----:R-:W-:Y:S04]  /*9510*/  @!P2 ST.E.128 desc[UR60][R8.64], R4 ;  /* 0x000000040800a985 */ /* 0x001fe8000c101d3c */
[----:B------:R-:W0:Y:S04]  /*9520*/  @!P3 LDS.128 R4, [R89+0x1c400] ;  /* 0x01c400005904b984 */ /* 0x000e280000000c00 */
[----:B0-----:R0:W-:Y:S02]  /*9530*/  @!P3 ST.E.128 desc[UR60][R14.64], R4 ;  /* 0x000000040e00b985 */ /* 0x0011e4000c101d3c */
.L_x_1844:
[----:B------:R-:W-:Y:S05]  /*9540*/  BSYNC B0 ;  /* 0x0000000000007941 */ /* 0x000fea0003800000 */
.L_x_1813:
        /* <DEDUP_REMOVED lines=16> */
.L_x_1878:
[----:B------:R-:W-:Y:S05]  /*9650*/  BSYNC B0 ;  /* 0x0000000000007941 */ /* 0x000fea0003800000 */
.L_x_1877:
[----:B------:R-:W0:Y:S01]  /*9660*/  SYNCS.PHASECHK.TRANS64.TRYWAIT P3, [R86+URZ+0x228b0], R98 ;  /* 0x0228b062560075a7 */ /* 0x000e22000806017f */
[----:B------:R-:W-:Y:S04]  /*9670*/  BSSY B0, `(.L_x_1879) ;  /* 0x0000002000007945 */ /* 0x000fe80003800000 */
[----:B0-----:R-:W-:Y:S05]  /*9680*/  @!P3 BRA `(.L_x_1880) ;  /* 0x00000254004cb947 */ /* 0x001fea0003800000 */
.L_x_2240:
[----:B------:R-:W-:Y:S05]  /*9690*/  BSYNC B0 ;  /* 0x0000000000007941 */ /* 0x000fea0003800000 */
.L_x_1879:
        /* <DEDUP_REMOVED lines=22> */
[----:B------:R-:W-:Y:S02]  /*9800*/  ULDC UR4, c[0x0][0x2f4] ;  /* 0x0000bd0000047ab9 */ /* 0x000fe40000000800 */
[----:B------:R-:W-:-:S13]  /*9810*/  ISETP.GE.AND P3, PT, R18, UR4, PT ;  /* 0x0000000412007c0c */ /* 0x000fda000bf66270 */
[----:B-1234-:R-:W-:-:S05]  /*9820*/  @!P3 IADD3 R8, P4, R18, R10, RZ ;  /* 0x0000000a1208b210 */ /* 0x01efca0007f9e0ff */
[----:B0-----:R-:W-:Y:S01]  /*9830*/  @!P3 IMAD.X R9, R4, 0x1, R19, P4 ;  /* 0x000000010409b824 */ /* 0x001fe200020e0613 */
[----:B------:R-:W-:-:S13]  /*9840*/  ISETP.GE.AND P4, PT, R23, UR4, PT ;  /* 0x0000000417007c0c */ /* 0x000fda000bf86270 */
[----:B------:R-:W-:-:S05]  /*9850*/  @!P4 IADD3 R10, P5, R23, R10, RZ ;  /* 0x0000000a170ac210 */ /* 0x000fca0007fbe0ff */
[----:B------:R-:W-:Y:S02]  /*9860*/  @!P4 IMAD.X R11, R4, 0x1, R193, P5 ;  /* 0x00000001040bc824 */ /* 0x000fe400028e06c1 */
[----:B------:R-:W0:Y:S04]  /*9870*/  @!P3 LDS.128 R4, [R90+0xa400] ;  /* 0x00a400005a04b984 */ /* 0x000e280000000c00 */
[----:B0-----:R-:W-:Y:S04]  /*9880*/  @!P3 ST.E.128 desc[UR60][R8.64], R4 ;  /* 0x000000040800b985 */ /* 0x001fe8000c101d3c */
[----:B------:R-:W0:Y:S04]  /*9890*/  @!P4 LDS.128 R4, [R89+0xa400] ;  /* 0x00a400005904c984 */ /* 0x000e280000000c00 */
[----:B0-----:R0:W-:Y:S02]  /*98a0*/  @!P4 ST.E.128 desc[UR60][R10.64], R4 ;  /* 0x000000040a00c985 */ /* 0x0011e4000c101d3c */
.L_x_1882:
[----:B------:R-:W-:Y:S05]  /*98b0*/  BSYNC B0 ;  /* 0x0000000000007941 */ /* 0x000fea0003800000 */
.L_x_1881:
[----:B------:R-:W-:Y:S01]  /*98c0*/  ISETP.GE.AND P3, PT, R95, 0x41, PT ;  /* 0x000000415f00780c */ /* 0x000fe20003f66270 */
[----:B0-----:R0:W0:Y:S01]  /*98d0*/  SHFL.IDX PT, R4, R13, 0x1, 0x1c1f ;  /* 0x003c1f000d047f89 */ /* 0x00102200000e0000 */
[----:B------:R-:W-:Y:S03]  /*98e0*/  BSSY B0, `(.L_x_1883) ;  /* 0x000000e000007945 */ /* 0x000fe60003800000 */
[----:B----4-:R4:W0:Y:S08]  /*98f0*/  SHFL.IDX PT, R10, R12, 0x1, 0x1c1f ;  /* 0x003c1f000c0a7f89 */ /* 0x01083000000e0000 */
[----:B----4-:R-:W-:Y:S05]  /*9900*/  @!P3 BRA `(.L_x_1884) ;  /* 0x00000000002cb947 */ /* 0x010fea0003800000 */
[----:B------:R-:W-:Y:S02]  /*9910*/  ULDC UR4, c[0x0][0x2f4] ;  /* 0x0000bd0000047ab9 */ /* 0x000fe40000000800 */
[----:B------:R-:W-:-:S13]  /*9920*/  ISETP.GE.AND P3, PT, R18, UR4, PT ;  /* 0x0000000412007c0c */ /* 0x000fda000bf66270 */
[----:B0123--:R-:W-:-:S05]  /*9930*/  @!P3 IADD3 R8, P4, R18, R10, RZ ;  /* 0x0000000a1208b210 */ /* 0x00ffca0007f9e0ff */
        /* <DEDUP_REMOVED lines=8> */
.L_x_1884:
[----:B------:R-:W-:Y:S05]  /*99c0*/  BSYNC B0 ;  /* 0x0000000000007941 */ /* 0x000fea0003800000 */
.L_x_1883:
[----:B------:R-:W-:Y:S01]  /*99d0*/  ISETP.GE.AND P3, PT, R95, 0x81, PT ;  /* 0x000000815f00780c */ /* 0x000fe20003f66270 */
[----:B0-----:R-:W0:Y:S01]  /*99e0*/  SHFL.IDX PT, R13, R13, 0x2, 0x1c1f ;  /* 0x005c1f000d0d7f89 */ /* 0x001e2200000e0000 */
[----:B------:R-:W-:Y:S03]  /*99f0*/  BSSY B0, `(.L_x_1885) ;  /* 0x000000e000007945 */ /* 0x000fe60003800000 */
[----:B----4-:R4:W0:Y:S08]  /*9a00*/  SHFL.IDX PT, R10, R12, 0x2, 0x1c1f ;  /* 0x005c1f000c0a7f89 */ /* 0x01083000000e0000 */
[----:B----4-:R-:W-:Y:S05]  /*9a10*/  @!P3 BRA `(.L_x_1886) ;  /* 0x00000000002cb947 */ /* 0x010fea0003800000 */
[----:B------:R-:W-:Y:S02]  /*9a20*/  ULDC UR4, c[0x0][0x2f4] ;  /* 0x0000bd0000047ab9 */ /* 0x000fe40000000800 */
[----:B------:R-:W-:-:S13]  /*9a30*/  ISETP.GE.AND P3, PT, R18, UR4, PT ;  /* 0x0000000412007c0c */ /* 0x000fda000bf66270 */
[----:B------:R-:W4:Y:S01]  /*9a40*/  @!P3 LDS.128 R4, [R90+0xe400] ;  /* 0x00e400005a04b984 */ /* 0x000f220000000c00 */
[----:B0123--:R-:W-:-:S05]  /*9a50*/  @!P3 IADD3 R8, P4, R18, R10, RZ ;  /* 0x0000000a1208b210 */ /* 0x00ffca0007f9e0ff */
[----:B------:R-:W-:Y:S01]  /*9a60*/  @!P3 IMAD.X R9, R13, 0x1, R19, P4 ;  /* 0x000000010d09b824 */ /* 0x000fe200020e0613 */
[----:B------:R-:W-:-:S13]  /*9a70*/  ISETP.GE.AND P4, PT, R23, UR4, PT ;  /* 0x0000000417007c0c */ /* 0x000fda000bf86270 */
[----:B------:R-:W-:-:S05]  /*9a80*/  @!P4 IADD3 R10, P5, R23, R10, RZ ;  /* 0x0000000a170ac210 */ /* 0x000fca0007fbe0ff */
[----:B------:R-:W-:Y:S01]  /*9a90*/  @!P4 IMAD.X R11, R13, 0x1, R193, P5 ;  /* 0x000000010d0bc824 */ /* 0x000fe200028e06c1 */
[----:B----4-:R-:W-:Y:S04]  /*9aa0*/  @!P3 ST.E.128 desc[UR60][R8.64], R4 ;  /* 0x000000040800b985 */ /* 0x010fe8000c101d3c */
[----:B------:R-:W0:Y:S04]  /*9ab0*/  @!P4 LDS.128 R4, [R89+0xe400] ;  /* 0x00e400005904c984 */ /* 0x000e280000000c00 */
[----:B0-----:R4:W-:Y:S02]  /*9ac0*/  @!P4 ST.E.128 desc[UR60][R10.64], R4 ;  /* 0x000000040a00c985 */ /* 0x0019e4000c101d3c */
.L_x_1886:
[----:B------:R-:W-:Y:S05]  /*9ad0*/  BSYNC B0 ;  /* 0x0000000000007941 */ /* 0x000fea0003800000 */
.L_x_1885:
[----:B------:R-:W-:Y:S01]  /*9ae0*/  @!PT LDS RZ, [RZ] ;  /* 0x00000000fffff984 */ /* 0x000fe20000000800 */
[----:B------:R-:W-:Y:S01]  /*9af0*/  @!PT LDS RZ, [RZ] ;  /* 0x00000000fffff984 */ /* 0x000fe20000000800 */
[----:B------:R-:W-:Y:S01]  /*9b00*/  @!PT LDS RZ, [RZ] ;  /* 0x00000000fffff984 */ /* 0x000fe20000000800 */
[----:B------:R-:W-:Y:S01]  /*9b10*/  @!PT LDS RZ, [RZ] ;  /* 0x00000000fffff984 */ /* 0x000fe20000000800 */
[----:B------:R5:W-:Y:S06]  /*9b20*/  MEMBAR.ALL.CTA ;  /* 0x0000000000007992 */ /* 0x000bec0000008000 */
[----:B-----5:R-:W5:Y:S01]  /*9b30*/  FENCE.VIEW.ASYNC.S ;  /* 0x00000000000073c6 */ /* 0x020f620000000000 */
[----:B-1----:R-:W-:Y:S01]  /*9b40*/  @!P2 VIADD R86, R86, 0x228c0 ;  /* 0x000228c05656a836 */ /* 0x002fe20000000000 */
[----:B-----5:R1:W-:Y:S01]  /*9b50*/  BAR.SYNC.DEFER_BLOCKING R73, 0x80 ;  /* 0x000200490000751d */ /* 0x0203e20000010000 */
[----:B------:R-:W-:Y:S01]  /*9b60*/  ISETP.NE.AND P3, PT, R88, RZ, PT ;  /* 0x000000ff5800720c */ /* 0x000fe20003f65270 */
[----:B------:R-:W-:-:S02]  /*9b70*/  VIADD R191, R191, 0x1 ;  /* 0x00000001bfbf7836 */ /* 0x000fc40000000000 */
        /* <DEDUP_REMOVED lines=12> */
.L_x_1808:
[----:B------:R-:W-:Y:S05]  /*9c40*/  @P0 BRA `(.L_x_1888) ;  /* 0x00000000000c0947 */ /* 0x000fea0003800000 */
[----:B------:R-:W1:Y:S01]  /*9c50*/  FENCE.VIEW.ASYNC.G ;  /* 0x00000000000073c6 */ /* 0x000e620000000100 */
[----:B------:R-:W-:Y:S05]  /*9c60*/  WARPSYNC.ALL ;  /* 0x0000000000007948 */ /* 0x000fea0003800000 */
[----:B-1----:R-:W-:Y:S06]  /*9c70*/  BAR.ARV 0xc, 0x180 ;  /* 0x0306000000007b1d */ /* 0x002fec0000002000 */
.L_x_1888:
[----:B------:R-:W-:Y:S01]  /*9c80*/  ULDC.64 UR6, c[0x0][0x998] ;  /* 0x0002660000067ab9 */ /* 0x000fe20000000a00 */
[----:B------:R-:W-:Y:S01]  /*9c90*/  ULDC.64 UR4, c[0x0][0x990] ;  /* 0x0002640000047ab9 */ /* 0x000fe20000000a00 */
[----:B------:R-:W-:Y:S02]  /*9ca0*/  ISETP.NE.U32.AND P1, PT, RZ, UR6, PT ;  /* 0x00000006ff007c0c */ /* 0x000fe4000bf25070 */
[----:B------:R-:W-:Y:S02]  /*9cb0*/  ISETP.NE.U32.AND P0, PT, RZ, UR4, PT ;  /* 0x00000004ff007c0c */ /* 0x000fe4000bf05070 */
[----:B------:R-:W-:Y:S02]  /*9cc0*/  ISETP.NE.AND.EX P1, PT, RZ, UR7, PT, P1 ;  /* 0x00000007ff007c0c */ /* 0x000fe4000bf25310 */
[----:B------:R-:W-:-:S11]  /*9cd0*/  ISETP.NE.AND.EX P0, PT, RZ, UR5, PT, P0 ;  /* 0x00000005ff007c0c */ /* 0x000fd6000bf05300 */
[----:B--23--:R-:W1:Y:S01]  /*9ce0*/  @P1 LDC.64 R8, c[0x0][0x9b8] ;  /* 0x00026e00ff081b82 */ /* 0x00ce620000000a00 */
[--C-:B------:R-:W-:Y:S02]  /*9cf0*/  @P1 SHF.R.S32.HI R5, RZ, 0x1f, R207.reuse ;  /* 0x0000001fff051819 */ /* 0x100fe400000114cf */
[----:B------:R-:W-:-:S05]  /*9d00*/  @P0 SHF.R.S32.HI R3, RZ, 0x1f, R207 ;  /* 0x0000001fff030819 */ /* 0x000fca00000114cf */
[----:B------:R-:W2:Y:S08]  /*9d10*/  @P0 LDC.64 R6, c[0x0][0x9a8] ;  /* 0x00026a00ff060b82 */ /* 0x000eb00000000a00 */
[----:B0-----:R-:W0:Y:S08]  /*9d20*/  @P1 LDC.64 R12, c[0x0][0x9c0] ;  /* 0x00027000ff0c1b82 */ /* 0x001e300000000a00 */
[----:B------:R-:W3:Y:S01]  /*9d30*/  @P0 LDC.64 R10, c[0x0][0x9b0] ;  /* 0x00026c00ff0a0b82 */ /* 0x000ee20000000a00 */
[----:B-1----:R-:W-:-:S02]  /*9d40*/  @P1 IMAD R2, R5, R8, RZ ;  /* 0x0000000805021224 */ /* 0x002fc400078e02ff */
[----:B------:R-:W-:-:S04]  /*9d50*/  @P1 IMAD.WIDE.U32 R4, R207, R8, RZ ;  /* 0x00000008cf041225 */ /* 0x000fc800078e00ff */
[----:B------:R-:W-:Y:S02]  /*9d60*/  @P1 IMAD R9, R207, R9, R2 ;  /* 0x00000009cf091224 */ /* 0x000fe400078e0202 */
[-C--:B--2---:R-:W-:Y:S02]  /*9d70*/  @P0 IMAD R0, R3, R6.reuse, RZ ;  /* 0x0000000603000224 */ /* 0x084fe400078e02ff */
[----:B------:R-:W-:-:S04]  /*9d80*/  @P0 IMAD.WIDE.U32 R2, R207, R6, RZ ;  /* 0x00000006cf020225 */ /* 0x000fc800078e00ff */
[----:B------:R-:W-:Y:S02]  /*9d90*/  @P0 IMAD R7, R207, R7, R0 ;  /* 0x00000007cf070224 */ /* 0x000fe400078e0200 */
[----:B------:R-:W-:Y:S02]  /*9da0*/  @P1 IMAD.IADD R5, R5, 0x1, R9 ;  /* 0x0000000105051824 */ /* 0x000fe400078e0209 */
[----:B------:R-:W-:Y:S02]  /*9db0*/  @P0 IMAD.IADD R3, R3, 0x1, R7 ;  /* 0x0000000103030824 */ /* 0x000fe400078e0207 */
[----:B0-----:R-:W-:-:S04]  /*9dc0*/  @P1 IMAD.WIDE.U32 R6, R195, R12, R4 ;  /* 0x0000000cc3061225 */ /* 0x001fc800078e0004 */
[----:B---3--:R-:W-:Y:S01]  /*9dd0*/  @P0 IMAD.WIDE.U32 R2, R195, R10, R2 ;  /* 0x0000000ac3020225 */ /* 0x008fe200078e0002 */
[----:B------:R-:W-:-:S03]  /*9de0*/  @P1 LEA R8, P3, R6, UR6, 0x2 ;  /* 0x0000000606081c11 */ /* 0x000fc6000f8610ff */
[C---:B------:R-:W-:Y:S01]  /*9df0*/  @P1 IMAD R5, R195.reuse, R13, R7 ;  /* 0x0000000dc3051224 */ /* 0x040fe200078e0207 */
[----:B------:R-:W-:Y:S01]  /*9e00*/  @P0 LEA R4, P2, R2, UR4, 0x2 ;  /* 0x0000000402040c11 */ /* 0x000fe2000f8410ff */
[----:B------:R-:W-:Y:S01]  /*9e10*/  @P0 IMAD R3, R195, R11, R3 ;  /* 0x0000000bc3030224 */ /* 0x000fe200078e0203 */
[----:B------:R-:W-:Y:S01]  /*9e20*/  ULDC UR4, c[0x0][0x988] ;  /* 0x0002620000047ab9 */ /* 0x000fe20000000800 */
[----:B------:R-:W-:Y:S01]  /*9e30*/  IMAD.MOV.U32 R0, RZ, RZ, 0x3f800000 ;  /* 0x3f800000ff007424 */ /* 0x000fe200078e00ff */
[----:B------:R-:W-:Y:S01]  /*9e40*/  @P1 LEA.HI.X R9, R6, UR7, R5, 0x2, P3 ;  /* 0x0000000706091c11 */ /* 0x000fe200098f1405 */
[----:B------:R-:W0:Y:S01]  /*9e50*/  LDC.64 R10, c[0x0][0x9e0] ;  /* 0x00027800ff0a7b82 */ /* 0x000e220000000a00 */
[----:B------:R-:W-:Y:S01]  /*9e60*/  @P0 LEA.HI.X R5, R2, UR5, R3, 0x2, P2 ;  /* 0x0000000502050c11 */ /* 0x000fe200090f1403 */
[----:B------:R-:W-:Y:S02]  /*9e70*/  IMAD.MOV.U32 R3, RZ, RZ, 0x3f800000 ;  /* 0x3f800000ff037424 */ /* 0x000fe400078e00ff */
[----:B------:R-:W2:Y:S04]  /*9e80*/  @P1 LDG.E R0, desc[UR60][R8.64] ;  /* 0x0000003c08001981 */ /* 0x000ea8000c1e1900 */
[----:B------:R1:W2:Y:S01]  /*9e90*/  @P0 LDG.E R3, desc[UR60][R4.64] ;  /* 0x0000003c04030981 */ /* 0x0002a2000c1e1900 */
[----:B------:R-:W3:Y:S01]  /*9ea0*/  LDC R2, c[0x0][0x448] ;  /* 0x00011200ff027b82 */ /* 0x000ee20000000800 */
[----:B0-----:R-:W-:-:S02]  /*9eb0*/  ISETP.GE.AND P2, PT, R11, 0x1, PT ;  /* 0x000000010b00780c */ /* 0x001fc40003f46270 */
[----:B---3--:R-:W-:Y:S01]  /*9ec0*/  ISETP.NE.AND P1, PT, R2, 0x1, PT ;  /* 0x000000010200780c */ /* 0x008fe20003f25270 */
[----:B------:R-:W-:-:S12]  /*9ed0*/  VIADD R2, R201, 0x7f ;  /* 0x0000007fc9027836 */ /* 0x000fd80000000000 */
[----:B------:R-:W0:Y:S08]  /*9ee0*/  @P1 LDC R7, c[0x0][0x44c] ;  /* 0x00011300ff071b82 */ /* 0x000e300000000800 */
[----:B------:R-:W3:Y:S01]  /*9ef0*/  @P1 LDC R6, c[0x0][0x450] ;  /* 0x00011400ff061b82 */ /* 0x000ee20000000800 */
[----:B0-----:R-:W-:-:S05]  /*9f00*/  @P1 IMAD.HI.U32 R7, R2, R7, RZ ;  /* 0x0000000702071227 */ /* 0x001fca00078e00ff */
[----:B---3--:R-:W-:Y:S02]  /*9f10*/  @P1 SHF.R.U32.HI R2, RZ, R6, R7 ;  /* 0x00000006ff021219 */ /* 0x008fe40000011607 */
[----:B------:R-:W-:-:S05]  /*9f20*/  IADD3 R7, R198, 0x1, -R197 ;  /* 0x00000001c6077810 */ /* 0x000fca0007ffe8c5 */
[----:B-1----:R-:W-:Y:S02]  /*9f30*/  IMAD.IADD R5, R7, 0x1, R2 ;  /* 0x0000000107057824 */ /* 0x002fe400078e0202 */
[----:B--2---:R-:W-:Y:S02]  /*9f40*/  FMUL.FTZ R0, R3, R0 ;  /* 0x0000000003007220 */ /* 0x004fe40000410000 */
[----:B------:R-:W-:Y:S02]  /*9f50*/  IMAD.IADD R3, R5, 0x1, R10 ;  /* 0x0000000105037824 */ /* 0x000fe400078e020a */
[----:B------:R-:W-:Y:S01]  /*9f60*/  FMUL.FTZ R2, R0, UR4 ;  /* 0x0000000400027c20 */ /* 0x000fe20008410000 */
        /* <DEDUP_REMOVED lines=12> */
.L_x_1891:
[----:B------:R-:W-:-:S13]  /*a030*/  ISETP.NE.AND P0, PT, R11, 0x1, PT ;  /* 0x000000010b00780c */ /* 0x000fda0003f05270 */
[----:B------:R-:W0:Y:S02]  /*a040*/  @P0 LDC.64 R4, c[0x0][0x9e8] ;  /* 0x00027a00ff040b82 */ /* 0x000e240000000a00 */
[----:B0-----:R-:W-:-:S05]  /*a050*/  @P0 IMAD.HI.U32 R4, R0, R4, RZ ;  /* 0x0000000400040227 */ /* 0x001fca00078e00ff */
[----:B------:R-:W-:-:S07]  /*a060*/  @P0 SHF.R.U32.HI R0, RZ, R5, R4 ;  /* 0x00000005ff000219 */ /* 0x000fce0000011604 */
.L_x_1892:
[----:B------:R-:W-:Y:S05]  /*a070*/  BSYNC B0 ;  /* 0x0000000000007941 */ /* 0x000fea0003800000 */
.L_x_1890:
[----:B------:R-:W-:-:S05]  /*a080*/  IMAD R0, R0, R11, R11 ;  /* 0x0000000b00007224 */ /* 0x000fca00078e020b */
[----:B------:R-:W-:-:S07]  /*a090*/  VIMNMX R3, R3, R0, PT ;  /* 0x0000000003037248 */ /* 0x000fce0003fe0100 */
.L_x_1889:
[----:B------:R-:W0:Y:S01]  /*a0a0*/  @P1 LDC R0, c[0x0][0x44c] ;  /* 0x00011300ff001b82 */ /* 0x000e220000000800 */
[----:B------:R-:W-:Y:S01]  /*a0b0*/  VIADD R3, R3, 0x9f ;  /* 0x0000009f03037836 */ /* 0x000fe20000000000 */
[----:B------:R-:W-:Y:S01]  /*a0c0*/  ULDC UR4, c[0x0][0x9dc] ;  /* 0x0002770000047ab9 */ /* 0x000fe20000000800 */
[----:B------:R-:W-:Y:S02]  /*a0d0*/  IMAD.MOV.U32 R5, RZ, RZ, R201 ;  /* 0x000000ffff057224 */ /* 0x000fe400078e00c9 */
[----:B------:R-:W-:-:S03]  /*a0e0*/  IMAD.HI R3, R3, 0x66666667, RZ ;  /* 0x6666666703037827 */ /* 0x000fc600078e02ff */
[----:B------:R-:W1:Y:S01]  /*a0f0*/  @P1 LDC R7, c[0x0][0x450] ;  /* 0x00011400ff071b82 */ /* 0x000e620000000800 */
[----:B0-----:R-:W-:Y:S01]  /*a100*/  @P1 IMAD.HI.U32 R4, R201, R0, RZ ;  /* 0x00000000c9041227 */ /* 0x001fe200078e00ff */
[----:B------:R-:W-:-:S04]  /*a110*/  SHF.R.U32.HI R0, RZ, 0x1f, R3 ;  /* 0x0000001fff007819 */ /* 0x000fc80000011603 */
[----:B------:R-:W-:Y:S02]  /*a120*/  LEA.HI.SX32 R0, R3, R0, 0x1a ;  /* 0x0000000003007211 */ /* 0x000fe400078fd2ff */
[----:B-1----:R-:W-:Y:S02]  /*a130*/  @P1 SHF.R.U32.HI R5, RZ, R7, R4 ;  /* 0x00000007ff051219 */ /* 0x002fe40000011604 */
[----:B------:R-:W-:-:S03]  /*a140*/  VIMNMX R25, R25, R0, PT ;  /* 0x0000000019197248 */ /* 0x000fc60003fe0100 */
        /* <DEDUP_REMOVED lines=13> */
.L_x_1895:
[----:B------:R-:W-:-:S13]  /*a220*/  ISETP.NE.AND P0, PT, R11, 0x1, PT ;  /* 0x000000010b00780c */ /* 0x000fda0003f05270 */
[----:B------:R-:W0:Y:S02]  /*a230*/  @P0 LDC.64 R4, c[0x0][0x9e8] ;  /* 0x00027a00ff040b82 */ /* 0x000e240000000a00 */
[----:B0-----:R-:W-:-:S05]  /*a240*/  @P0 IMAD.HI.U32 R4, R3, R4, RZ ;  /* 0x0000000403040227 */ /* 0x001fca00078e00ff */
[----:B------:R-:W-:-:S07]  /*a250*/  @P0 SHF.R.U32.HI R3, RZ, R5, R4 ;  /* 0x00000005ff030219 */ /* 0x000fce0000011604 */
.L_x_1896:
[----:B------:R-:W-:Y:S05]  /*a260*/  BSYNC B0 ;  /* 0x0000000000007941 */ /* 0x000fea0003800000 */
.L_x_1894:
[----:B------:R-:W-:-:S05]  /*a270*/  IMAD R3, R3, R11, RZ ;  /* 0x0000000b03037224 */ /* 0x000fca00078e02ff */
[----:B------:R-:W-:-:S07]  /*a280*/  VIMNMX R0, R0, R3, !PT ;  /* 0x0000000300007248 */ /* 0x000fce0007fe0100 */
.L_x_1893:
[----:B------:R-:W-:Y:S01]  /*a290*/  IMAD.HI R0, R0, 0x66666667, RZ ;  /* 0x6666666700007827 */ /* 0x000fe200078e02ff */
[----:B------:R-:W-:Y:S03]  /*a2a0*/  BSSY B0, `(.L_x_1897) ;  /* 0x0000026000007945 */ /* 0x000fe60003800000 */
[----:B------:R-:W-:Y:S01]  /*a2b0*/  IMAD.MOV.U32 R105, RZ, RZ, RZ ;  /* 0x000000ffff697224 */ /* 0x000fe200078e00ff */
[----:B------:R-:W-:-:S04]  /*a2c0*/  SHF.R.U32.HI R3, RZ, 0x1f, R0 ;  /* 0x0000001fff037819 */ /* 0x000fc80000011600 */
[----:B------:R-:W-:-:S04]  /*a2d0*/  LEA.HI.SX32 R3, R0, R3, 0x1a ;  /* 0x0000000300037211 */ /* 0x000fc800078fd2ff */
[----:B------:R-:W-:-:S04]  /*a2e0*/  VIMNMX R204, RZ, R3, !PT ;  /* 0x00000003ffcc7248 */ /* 0x000fc80007fe0100 */
        /* <DEDUP_REMOVED lines=31> */
[----:B------:R-:W-:-:S05]  /*a4e0*/  @!P1 LOP3.LUT R5, RZ, R8, RZ, 0x33, !PT ;  /* 0x00000008ff059212 */ /* 0x000fca00078e33ff */
[----:B------:R-:W-:-:S07]  /*a4f0*/  IMAD.MOV.U32 R105, RZ, RZ, R5 ;  /* 0x000000ffff697224 */ /* 0x000fce00078e0005 */
.L_x_1898:
[----:B------:R-:W-:Y:S05]  /*a500*/  BSYNC B0 ;  /* 0x0000000000007941 */ /* 0x000fea0003800000 */
.L_x_1897:
[-C--:B------:R-:W-:Y:S01]  /*a510*/  IMAD R204, R226, R105.reuse, R204 ;  /* 0x00000069e2cc7224 */ /* 0x080fe200078e02cc */
[----:B------:R-:W-:Y:S02]  /*a520*/  PLOP3.LUT P0, PT, PT, PT, PT, 0x80, 0x0 ;  /* 0x000000000000781c */ /* 0x000fe40003f0f070 */
[----:B------:R-:W-:Y:S02]  /*a530*/  CS2R R4, SRZ ;  /* 0x0000000000047805 */ /* 0x000fe4000001ff00 */
[----:B------:R-:W-:Y:S01]  /*a540*/  CS2R R88, SRZ ;  /* 0x0000000000587805 */ /* 0x000fe2000001ff00 */
[----:B------:R-:W-:Y:S01]  /*a550*/  IMAD.MOV.U32 R3, RZ, RZ, RZ ;  /* 0x000000ffff037224 */ /* 0x000fe200078e00ff */
[----:B------:R-:W-:Y:S01]  /*a560*/  VIADDMNMX R105, R204, R105, R25, PT ;  /* 0x00000069cc697246 */ /* 0x000fe20003800119 */
[----:B------:R-:W-:Y:S01]  /*a570*/  IMAD.MOV.U32 R58, RZ, RZ, RZ ;  /* 0x000000ffff3a7224 */ /* 0x000fe200078e00ff */
[----:B------:R-:W-:Y:S01]  /*a580*/  CS2R R90, SRZ ;  /* 0x00000000005a7805 */ /* 0x000fe2000001ff00 */
[----:B------:R-:W-:Y:S01]  /*a590*/  IMAD.MOV.U32 R26, RZ, RZ, RZ ;  /* 0x000000ffff1a7224 */ /* 0x000fe200078e00ff */
[----:B------:R-:W-:Y:S01]  /*a5a0*/  ISETP.GT.AND P1, PT, R105, R204, PT ;  /* 0x000000cc6900720c */ /* 0x000fe20003f24270 */
[----:B------:R-:W-:Y:S01]  /*a5b0*/  IMAD.MOV.U32 R80, RZ, RZ, RZ ;  /* 0x000000ffff507224 */ /* 0x000fe200078e00ff */
[----:B------:R-:W-:Y:S01]  /*a5c0*/  CS2R R46, SRZ ;  /* 0x00000000002e7805 */ /* 0x000fe2000001ff00 */
[----:B------:R-:W-:Y:S01]  /*a5d0*/  IMAD.MOV.U32 R113, RZ, RZ, RZ ;  /* 0x000000ffff717224 */ /* 0x000fe200078e00ff */
[----:B------:R-:W-:-:S02]  /*a5e0*/  CS2R R40, SRZ ;  /* 0x0000000000287805 */ /* 0x000fc4000001ff00 */
[----:B------:R-:W-:Y:S01]  /*a5f0*/  CS2R R14, SRZ ;  /* 0x00000000000e7805 */ /* 0x000fe2000001ff00 */
[----:B------:R-:W-:Y:S01]  /*a600*/  IMAD.MOV.U32 R42, RZ, RZ, RZ ;  /* 0x000000ffff2a7224 */ /* 0x000fe200078e00ff */
[----:B------:R-:W-:Y:S01]  /*a610*/  CS2R R36, SRZ ;  /* 0x0000000000247805 */ /* 0x000fe2000001ff00 */
[----:B------:R-:W-:Y:S01]  /*a620*/  IMAD.MOV.U32 R95, RZ, RZ, RZ ;  /* 0x000000ffff5f7224 */ /* 0x000fe200078e00ff */
[----:B------:R-:W-:Y:S01]  /*a630*/  CS2R R72, SRZ ;  /* 0x0000000000487805 */ /* 0x000fe2000001ff00 */
[----:B------:R-:W-:Y:S01]  /*a640*/  IMAD.MOV.U32 R117, RZ, RZ, RZ ;  /* 0x000000ffff757224 */ /* 0x000fe200078e00ff */
[----:B------:R-:W-:Y:S02]  /*a650*/  CS2R R52, SRZ ;  /* 0x0000000000347805 */ /* 0x000fe4000001ff00 */
[----:B------:R-:W-:Y:S02]  /*a660*/  CS2R R70, SRZ ;  /* 0x0000000000467805 */ /* 0x000fe4000001ff00 */
[----:B------:R-:W-:-:S02]  /*a670*/  CS2R R56, SRZ ;  /* 0x0000000000387805 */ /* 0x000fc4000001ff00 */
[----:B------:R-:W-:Y:S02]  /*a680*/  CS2R R8, SRZ ;  /* 0x0000000000087805 */ /* 0x000fe4000001ff00 */
        /* <DEDUP_REMOVED lines=19> */
[----:B------:R-:W-:-:S02]  /*a7c0*/  IMAD.MOV.U32 R20, RZ, RZ, RZ ;  /* 0x000000ffff147224 */ /* 0x000fc400078e00ff */
[----:B------:R-:W-:Y:S02]  /*a7d0*/  IMAD.MOV.U32 R111, RZ, RZ, RZ ;  /* 0x000000ffff6f7224 */ /* 0x000fe400078e00ff */
[----:B------:R-:W-:Y:S02]  /*a7e0*/  IMAD.MOV.U32 R86, RZ, RZ, RZ ;  /* 0x000000ffff567224 */ /* 0x000fe400078e00ff */
[----:B------:R-:W-:Y:S02]  /*a7f0*/  IMAD.MOV.U32 R109, RZ, RZ, RZ ;  /* 0x000000ffff6d7224 */ /* 0x000fe400078e00ff */
[----:B------:R-:W-:Y:S01]  /*a800*/  IMAD.MOV.U32 R25, RZ, RZ, RZ ;  /* 0x000000ffff197224 */ /* 0x000fe200078e00ff */
[----:B------:R-:W-:Y:S06]  /*a810*/  @!P1 BRA `(.L_x_1899) ;  /* 0x0000016800689947 */ /* 0x000fec0003800000 */
[----:B------:R-:W-:-:S03]  /*a820*/  UMOV UR4, 0xffffffff ;  /* 0xffffffff00047882 */ /* 0x000fc60000000000 */
[----:B------:R-:W-:Y:S05]  /*a830*/  BRA.DIV UR4, `(.L_x_1900) ;  /* 0x0000024204f47947 */ /* 0x000fea000b800000 */
[----:B------:R-:W0:Y:S02]  /*a840*/  S2R R0, SR_TID.X ;  /* 0x0000000000007919 */ /* 0x000e240000002100 */
[----:B0-----:R-:W-:-:S05]  /*a850*/  VIADD R3, R0, 0xffffff80 ;  /* 0xffffff8000037836 */ /* 0x001fca0000000000 */
[----:B------:R-:W-:-:S04]  /*a860*/  SHF.R.S32.HI R0, RZ, 0x1f, R3 ;  /* 0x0000001fff007819 */ /* 0x000fc80000011403 */
[----:B------:R-:W-:-:S04]  /*a870*/  LEA.HI R0, R0, R3, RZ, 0x7 ;  /* 0x0000000300007211 */ /* 0x000fc800078f38ff */
[----:B------:R-:W-:-:S05]  /*a880*/  SHF.R.S32.HI R0, RZ, 0x7, R0 ;  /* 0x00000007ff007819 */ /* 0x000fca0000011400 */
[----:B------:R0:W1:Y:S02]  /*a890*/  SHFL.IDX PT, R202, R0, RZ, 0x1f ;  /* 0x00001fff00ca7589 */ /* 0x00006400000e0000 */
.L_x_2243:
        /* <DEDUP_REMOVED lines=26> */
.L_x_1902:
[----:B------:R-:W-:Y:S05]  /*aa40*/  BSYNC B6 ;  /* 0x0000000000067941 */ /* 0x000fea0003800000 */
.L_x_1901:
[----:B------:R-:W-:Y:S02]  /*aa50*/  ULDC UR4, c[0x0][0x3f4] ;  /* 0x0000fd0000047ab9 */ /* 0x000fe40000000800 */
[----:B------:R-:W-:-:S13]  /*aa60*/  ISETP.LT.AND P0, PT, RZ, UR4, PT ;  /* 0x00000004ff007c0c */ /* 0x000fda000bf01270 */
[----:B------:R-:W-:Y:S05]  /*aa70*/  @P0 BRA `(.L_x_1903) ;  /* 0x0000000000480947 */ /* 0x000fea0003800000 */
[----:B------:R-:W2:Y:S02]  /*aa80*/  LDL R20, [R1+0xc] ;  /* 0x00000c0001147983 */ /* 0x000ea40000100800 */
[----:B--2---:R-:W-:-:S13]  /*aa90*/  R2UR UR5, R20 ;  /* 0x00000000140572ca */ /* 0x004fda00000e0000 */
        /* <DEDUP_REMOVED lines=10> */
.L_x_1906:
[----:B-1----:R1:W2:Y:S02]  /*ab40*/  SYNCS.PHASECHK.TRANS64.TRYWAIT P0, [R17+URZ+0x22800], R0 ;  /* 0x02280000110075a7 */ /* 0x0022a4000800017f */
[----:B--2---:R-:W-:Y:S05]  /*ab50*/  @!P0 NANOSLEEP.SYNCS 0x989680 ;  /* 0x009896800000895d */ /* 0x004fea0003900000 */
[----:B------:R-:W2:Y:S02]  /*ab60*/  @!P0 SYNCS.PHASECHK.TRANS64 P0, [R17+URZ+0x22800], R0 ;  /* 0x02280000110085a7 */ /* 0x000ea4000800007f */
[----:B--2---:R-:W-:Y:S05]  /*ab70*/  @!P0 BRA `(.L_x_1906) ;  /* 0xfffffffc00f08947 */ /* 0x004fea000383ffff */
.L_x_1905:
[----:B------:R-:W-:Y:S05]  /*ab80*/  BSYNC B0 ;  /* 0x0000000000007941 */ /* 0x000fea0003800000 */
.L_x_1904:
[----:B------:R-:W-:Y:S05]  /*ab90*/  BRA `(.L_x_1907) ;  /* 0x0000004c00b47947 */ /* 0x000fea0003800000 */
.L_x_1903:
[----:B------:R-:W-:Y:S01]  /*aba0*/  LOP3.LUT P0, RZ, R26, 0x3ff, RZ, 0xc0, !PT ;  /* 0x000003ff1aff7812 */ /* 0x000fe2000780c0ff */
[----:B------:R-:W-:Y:S01]  /*abb0*/  ULDC.64 UR4, c[0x0][0x3f8] ;  /* 0x0000fe0000047ab9 */ /* 0x000fe20000000a00 */
[----:B-----5:R-:W-:Y:S01]  /*abc0*/  SHF.R.S32.HI R0, RZ, 0x1f, R24 ;  /* 0x0000001fff007819 */ /* 0x020fe20000011418 */
[----:B------:R-:W-:Y:S01]  /*abd0*/  ULDC.64 UR6, c[0x0][0x408] ;  /* 0x0001020000067ab9 */ /* 0x000fe20000000a00 */
[----:B------:R-:W-:Y:S01]  /*abe0*/  IMAD.WIDE.U32 R26, R24, UR4, RZ ;  /* 0x00000004181a7c25 */ /* 0x000fe2000f8e00ff */
[----:B------:R-:W-:Y:S03]  /*abf0*/  BSSY B6, `(.L_x_1908) ;  /* 0x0000019000067945 */ /* 0x000fe60003800000 */
[C---:B------:R-:W-:Y:S02]  /*ac00*/  IMAD R3, R0.reuse, UR4, RZ ;  /* 0x0000000400037c24 */ /* 0x040fe4000f8e02ff */
[----:B------:R-:W-:-:S02]  /*ac10*/  IMAD R5, R0, UR6, RZ ;  /* 0x0000000600057c24 */ /* 0x000fc4000f8e02ff */
[C---:B------:R-:W-:Y:S02]  /*ac20*/  IMAD R3, R24.reuse, UR5, R3 ;  /* 0x0000000518037c24 */ /* 0x040fe4000f8e0203 */
[C---:B------:R-:W-:Y:S02]  /*ac30*/  IMAD R5, R24.reuse, UR7, R5 ;  /* 0x0000000718057c24 */ /* 0x040fe4000f8e0205 */
[----:B------:R-:W-:-:S04]  /*ac40*/  IMAD.WIDE.U32 R24, R24, UR6, RZ ;  /* 0x0000000618187c25 */ /* 0x000fc8000f8e00ff */
        /* <DEDUP_REMOVED lines=19> */
.L_x_1909:
[----:B------:R-:W-:Y:S05]  /*ad80*/  BSYNC B6 ;  /* 0x0000000000067941 */ /* 0x000fea0003800000 */
.L_x_1908:
[----:B------:R-:W-:Y:S01]  /*ad90*/  ULDC.U8 UR4, c[0x0][0x410] ;  /* 0x0001040000047ab9 */ /* 0x000fe20000000000 */
[----:B------:R-:W-:Y:S01]  /*ada0*/  BSSY B0, `(.L_x_1910) ;  /* 0x00004c4000007945 */ /* 0x000fe20003800000 */
[----:B------:R-:W-:Y:S01]  /*adb0*/  ISETP.NE.AND P0, PT, RZ, UR4, PT ;  /* 0x00000004ff007c0c */ /* 0x000fe2000bf05270 */
[----:B------:R-:W-:-:S12]  /*adc0*/  IMAD.IADD R41, R194, 0x1, R201 ;  /* 0x00000001c2297824 */ /* 0x000fd800078e02c9 */
[----:B------:R-:W-:Y:S05]  /*add0*/  @!P0 BRA `(.L_x_1911) ;  /* 0x0000002400b48947 */ /* 0x000fea0003800000 */
[----:B------:R-:W0:Y:S01]  /*ade0*/  LDC R38, c[0x0][0x448] ;  /* 0x00011200ff267b82 */ /* 0x000e220000000800 */
[----:B------:R-:W-:Y:S01]  /*adf0*/  IMAD R3, R228, 0x40, R41 ;  /* 0x00000040e4037824 */ /* 0x000fe200078e0229 */
[----:B------:R-:W-:Y:S01]  /*ae00*/  ULDC.64 UR4, c[0x0][0x3f8] ;  /* 0x0000fe0000047ab9 */ /* 0x000fe20000000a00 */
[----:B------:R-:W-:Y:S01]  /*ae10*/  IMAD.MOV.U32 R8, RZ, RZ, R26 ;  /* 0x000000ffff087224 */ /* 0x000fe200078e001a */
[----:B------:R-:W-:Y:S01]  /*ae20*/  ULDC.64 UR6, c[0x0][0x408] ;  /* 0x0001020000067ab9 */ /* 0x000fe20000000a00 */
[----:B------:R-:W-:Y:S01]  /*ae30*/  IMAD.MOV.U32 R9, RZ, RZ, R29 ;  /* 0x000000ffff097224 */ /* 0x000fe200078e001d */
[----:B------:R-:W-:Y:S01]  /*ae40*/  ULDC.64 UR8, c[0x0][0x400] ;  /* 0x0001000000087ab9 */ /* 0x000fe20000000a00 */
[----:B------:R-:W-:Y:S01]  /*ae50*/  IMAD.MOV.U32 R10, RZ, RZ, R24 ;  /* 0x000000ffff0a7224 */ /* 0x000fe200078e0018 */
[----:B------:R-:W-:Y:S01]  /*ae60*/  SHF.R.S32.HI R37, RZ, 0x1f, R196 ;  /* 0x0000001fff257819 */ /* 0x000fe200000114c4 */
[----:B------:R-:W-:Y:S01]  /*ae70*/  IMAD.MOV.U32 R11, RZ, RZ, R31 ;  /* 0x000000ffff0b7224 */ /* 0x000fe200078e001f */
[----:B0-----:R-:W-:-:S13]  /*ae80*/  ISETP.NE.AND P0, PT, R38, 0x1, PT ;  /* 0x000000012600780c */ /* 0x001fda0003f05270 */
[----:B------:R-:W0:Y:S08]  /*ae90*/  @P0 LDC R0, c[0x0][0x44c] ;  /* 0x00011300ff000b82 */ /* 0x000e300000000800 */
[----:B------:R-:W1:Y:S01]  /*aea0*/  @P0 LDC R5, c[0x0][0x450] ;  /* 0x00011400ff050b82 */ /* 0x000e620000000800 */
[----:B0-----:R-:W-:-:S05]  /*aeb0*/  @P0 IMAD.HI.U32 R0, R3, R0, RZ ;  /* 0x0000000003000227 */ /* 0x001fca00078e00ff */
[----:B-1----:R-:W-:-:S04]  /*aec0*/  @P0 SHF.R.U32.HI R3, RZ, R5, R0 ;  /* 0x00000005ff030219 */ /* 0x002fc80000011600 */
[----:B------:R-:W-:Y:S01]  /*aed0*/  SHF.R.S32.HI R0, RZ, 0x1f, R3 ;  /* 0x0000001fff007819 */ /* 0x000fe20000011403 */
[----:B------:R-:W-:-:S04]  /*aee0*/  IMAD.WIDE.U32 R8, R3, UR4, R8 ;  /* 0x0000000403087c25 */ /* 0x000fc8000f8e0008 */
[----:B------:R-:W-:Y:S02]  /*aef0*/  IMAD R4, R0, UR4, RZ ;  /* 0x0000000400047c24 */ /* 0x000fe4000f8e02ff */
[----:B------:R-:W-:-:S04]  /*af00*/  IMAD.WIDE.U32 R10, R3, UR6, R10 ;  /* 0x00000006030a7c25 */ /* 0x000fc8000f8e000a */
[----:B------:R-:W-:Y:S01]  /*af10*/  IMAD R0, R0, UR6, RZ ;  /* 0x0000000600007c24 */ /* 0x000fe2000f8e02ff */
[----:B------:R-:W-:Y:S01]  /*af20*/  IADD3 R7, P1, R10, UR8, RZ ;  /* 0x000000080a077c10 */ /* 0x000fe2000ff3e0ff */
[C---:B------:R-:W-:Y:S01]  /*af30*/  IMAD R13, R3.reuse, UR5, R4 ;  /* 0x00000005030d7c24 */ /* 0x040fe2000f8e0204 */
[----:B------:R-:W-:Y:S01]  /*af40*/  ULDC.64 UR4, c[0x0][0x3e8] ;  /* 0x0000fa0000047ab9 */ /* 0x000fe20000000a00 */
[----:B------:R-:W-:Y:S01]  /*af50*/  IMAD R3, R3, UR7, R0 ;  /* 0x0000000703037c24 */ /* 0x000fe2000f8e0200 */
[----:B------:R-:W-:Y:S01]  /*af60*/  IADD3 R5, P0, R8, UR4, RZ ;  /* 0x0000000408057c10 */ /* 0x000fe2000ff1e0ff */
[----:B------:R-:W-:-:S03]  /*af70*/  UMOV UR4, 0xffffffff ;  /* 0xffffffff00047882 */ /* 0x000fc60000000000 */
[----:B------:R-:W-:Y:S02]  /*af80*/  IADD3.X R6, R9, UR5, R13, P0, !PT ;  /* 0x0000000509067c10 */ /* 0x000fe400087fe40d */
[----:B------:R-:W-:Y:S01]  /*af90*/  IADD3.X R8, R11, UR9, R3, P1, !PT ;  /* 0x000000090b087c10 */ /* 0x000fe20008ffe403 */
[----:B------:R-:W-:Y:S06]  /*afa0*/  BRA.DIV UR4, `(.L_x_1912) ;  /* 0x0000023e04587947 */ /* 0x000fec000b800000 */
[----:B------:R0:W1:Y:S04]  /*afb0*/  SHFL.IDX PT, R0, R6, RZ, 0x1c1f ;  /* 0x001c1fff06007589 */ /* 0x00006800000e0000 */
[----:B------:R0:W2:Y:S04]  /*afc0*/  SHFL.IDX PT, R3, R5, RZ, 0x1c1f ;  /* 0x001c1fff05037589 */ /* 0x0000a800000e0000 */
[----:B------:R0:W3:Y:S04]  /*afd0*/  SHFL.IDX PT, R4, R8, RZ, 0x1c1f ;  /* 0x001c1fff08047589 */ /* 0x0000e800000e0000 */
[----:B------:R0:W4:Y:S02]  /*afe0*/  SHFL.IDX PT, R14, R7, RZ, 0x1c1f ;  /* 0x001c1fff070e7589 */ /* 0x00012400000e0000 */
.L_x_2249:
[----:B------:R-:W-:Y:S01]  /*aff0*/  IMAD R38, R197, R38, RZ ;  /* 0x00000026c5267224 */ /* 0x000fe200078e02ff */
[----:B------:R-:W-:Y:S01]  /*b000*/  BSSY B1, `(.L_x_1913) ;  /* 0x000001b000017945 */ /* 0x000fe20003800000 */
[----:B------:R-:W-:Y:S02]  /*b010*/  CS2R R20, SRZ ;  /* 0x0000000000147805 */ /* 0x000fe4000001ff00 */
[----:B------:R-:W-:Y:S02]  /*b020*/  CS2R R30, SRZ ;  /* 0x00000000001e7805 */ /* 0x000fe4000001ff00 */
[----:B------:R-:W-:Y:S02]  /*b030*/  CS2R R26, SRZ ;  /* 0x00000000001a7805 */ /* 0x000fe4000001ff00 */
[----:B------:R-:W-:Y:S02]  /*b040*/  ISETP.GE.AND P0, PT, R41, R38, PT ;  /* 0x000000262900720c */ /* 0x000fe40003f06270 */
[----:B------:R-:W-:-:S11]  /*b050*/  CS2R R28, SRZ ;  /* 0x00000000001c7805 */ /* 0x000fd6000001ff00 */
[----:B------:R-:W-:Y:S05]  /*b060*/  @P0 BRA `(.L_x_1914) ;  /* 0x0000000000500947 */ /* 0x000fea0003800000 */
[----:B------:R-:W-:Y:S01]  /*b070*/  ULDC UR4, c[0x0][0x3f4] ;  /* 0x0000fd0000047ab9 */ /* 0x000fe20000000800 */
[----:B------:R-:W-:Y:S02]  /*b080*/  CS2R R20, SRZ ;  /* 0x0000000000147805 */ /* 0x000fe4000001ff00 */
[----:B------:R-:W-:Y:S02]  /*b090*/  ISETP.GE.AND P4, PT, R196, UR4, PT ;  /* 0x00000004c4007c0c */ /* 0x000fe4000bf86270 */
[----:B------:R-:W-:-:S11]  /*b0a0*/  ISETP.GE.AND P3, PT, R188, UR4, PT ;  /* 0x00000004bc007c0c */ /* 0x000fd6000bf66270 */
[----:B--2---:R-:W-:Y:S02]  /*b0b0*/  @!P4 IADD3 R24, P0, R196, R3, RZ ;  /* 0x00000003c418c210 */ /* 0x004fe40007f1e0ff */
[----:B----4-:R-:W-:-:S03]  /*b0c0*/  @!P3 IADD3 R12, P1, R188, R14, RZ ;  /* 0x0000000ebc0cb210 */ /* 0x010fc60007f3e0ff */
[----:B-1----:R-:W-:Y:S01]  /*b0d0*/  @!P4 IMAD.X R25, R0, 0x1, R37, P0 ;  /* 0x000000010019c824 */ /* 0x002fe200000e0625 */
[----:B------:R-:W-:Y:S02]  /*b0e0*/  @!P3 IADD3 R10, P0, R188, R3, RZ ;  /* 0x00000003bc0ab210 */ /* 0x000fe40007f1e0ff */
[----:B------:R-:W-:Y:S02]  /*b0f0*/  @!P3 SHF.R.S32.HI R3, RZ, 0x1f, R188 ;  /* 0x0000001fff03b819 */ /* 0x000fe400000114bc */
[----:B------:R-:W-:Y:S02]  /*b100*/  @!P4 IADD3 R14, P2, R196, R14, RZ ;  /* 0x0000000ec40ec210 */ /* 0x000fe40007f5e0ff */
[----:B------:R-:W-:Y:S02]  /*b110*/  CS2R R30, SRZ ;  /* 0x00000000001e7805 */ /* 0x000fe4000001ff00 */
[----:B------:R-:W-:Y:S02]  /*b120*/  CS2R R28, SRZ ;  /* 0x00000000001c7805 */ /* 0x000fe4000001ff00 */
[----:B------:R-:W-:Y:S01]  /*b130*/  CS2R R26, SRZ ;  /* 0x00000000001a7805 */ /* 0x000fe2000001ff00 */
[--C-:B------:R-:W-:Y:S01]  /*b140*/  @!P3 IMAD.X R11, R0, 0x1, R3.reuse, P0 ;  /* 0x00000001000bb824 */ /* 0x100fe200000e0603 */
[----:B------:R1:W5:Y:S01]  /*b150*/  @!P4 LD.E.64 R20, desc[UR60][R24.64] ;  /* 0x0000003c1814c980 */ /* 0x000362000c101b00 */
[----:B---3--:R-:W-:-:S02]  /*b160*/  @!P3 IMAD.X R13, R4, 0x1, R3, P1 ;  /* 0x00000001040db824 */ /* 0x008fc400008e0603 */
[----:B------:R-:W-:Y:S01]  /*b170*/  @!P4 IMAD.X R15, R4, 0x1, R37, P2 ;  /* 0x00000001040fc824 */ /* 0x000fe200010e0625 */
[----:B------:R1:W5:Y:S04]  /*b180*/  @!P3 LD.E.64 R30, desc[UR60][R10.64] ;  /* 0x0000003c0a1eb980 */ /* 0x000368000c101b00 */
[----:B------:R1:W5:Y:S04]  /*b190*/  @!P3 LD.E.64 R28, desc[UR60][R12.64] ;  /* 0x0000003c0c1cb980 */ /* 0x000368000c101b00 */
[----:B------:R1:W5:Y:S02]  /*b1a0*/  @!P4 LD.E.64 R26, desc[UR60][R14.64] ;  /* 0x0000003c0e1ac980 */ /* 0x000364000c101b00 */
.L_x_1914:
[----:B------:R-:W-:Y:S05]  /*b1b0*/  BSYNC B1 ;  /* 0x0000000000017941 */ /* 0x000fea0003800000 */
.L_x_1913:
[----:B------:R-:W-:Y:S01]  /*b1c0*/  UMOV UR4, 0xffffffff ;  /* 0xffffffff00047882 */ /* 0x000fe20000000000 */
[----:B-1----:R-:W-:Y:S02]  /*b1d0*/  CS2R R24, SRZ ;  /* 0x0000000000187805 */ /* 0x002fe4000001ff00 */
[----:B------:R-:W-:Y:S05]  /*b1e0*/  BRA.DIV UR4, `(.L_x_1915) ;  /* 0x0000023e04387947 */ /* 0x000fea000b800000 */
[----:B------:R1:W0:Y:S04]  /*b1f0*/  SHFL.IDX PT, R0, R6, 0x1, 0x1c1f ;  /* 0x003c1f0006007f89 */ /* 0x00022800000e0000 */
[----:B--2---:R1:W2:Y:S04]  /*b200*/  SHFL.IDX PT, R3, R5, 0x1, 0x1c1f ;  /* 0x003c1f0005037f89 */ /* 0x0042a800000e0000 */
[----:B---3--:R1:W3:Y:S04]  /*b210*/  SHFL.IDX PT, R4, R8, 0x1, 0x1c1f ;  /* 0x003c1f0008047f89 */ /* 0x0082e800000e0000 */
[----:B----4-:R1:W4:Y:S02]  /*b220*/  SHFL.IDX PT, R14, R7, 0x1, 0x1c1f ;  /* 0x003c1f00070e7f89 */ /* 0x01032400000e0000 */
.L_x_2255:
[----:B01----:R-:W-:Y:S01]  /*b230*/  VIADD R5, R41, 0x40 ;  /* 0x0000004029057836 */ /* 0x003fe20000000000 */
[----:B------:R-:W-:Y:S01]  /*b240*/  BSSY B1, `(.L_x_1916) ;  /* 0x000001a000017945 */ /* 0x000fe20003800000 */
[----:B------:R-:W-:Y:S02]  /*b250*/  CS2R R10, SRZ ;  /* 0x00000000000a7805 */ /* 0x000fe4000001ff00 */
[----:B------:R-:W-:Y:S02]  /*b260*/  CS2R R8, SRZ ;  /* 0x0000000000087805 */ /* 0x000fe4000001ff00 */
[----:B------:R-:W-:Y:S02]  /*b270*/  CS2R R12, SRZ ;  /* 0x00000000000c7805 */ /* 0x000fe4000001ff00 */
[----:B------:R-:W-:-:S13]  /*b280*/  ISETP.GE.AND P0, PT, R5, R38, PT ;  /* 0x000000260500720c */ /* 0x000fda0003f06270 */
[----:B------:R-:W-:Y:S05]  /*b290*/  @P0 BRA `(.L_x_1917) ;  /* 0x0000000000500947 */ /* 0x000fea0003800000 */
[----:B------:R-:W-:Y:S01]  /*b2a0*/  ULDC UR4, c[0x0][0x3f4] ;  /* 0x0000fd0000047ab9 */ /* 0x000fe20000000800 */
[----:B------:R-:W-:Y:S02]  /*b2b0*/  CS2R R24, SRZ ;  /* 0x0000000000187805 */ /* 0x000fe4000001ff00 */
[----:B------:R-:W-:Y:S02]  /*b2c0*/  ISETP.GE.AND P4, PT, R188, UR4, PT ;  /* 0x00000004bc007c0c */ /* 0x000fe4000bf86270 */
[----:B------:R-:W-:Y:S02]  /*b2d0*/  CS2R R10, SRZ ;  /* 0x00000000000a7805 */ /* 0x000fe4000001ff00 */
[----:B------:R-:W-:Y:S02]  /*b2e0*/  ISETP.GE.AND P5, PT, R196, UR4, PT ;  /* 0x00000004c4007c0c */ /* 0x000fe4000bfa6270 */
[----:B------:R-:W-:Y:S02]  /*b2f0*/  CS2R R12, SRZ ;  /* 0x00000000000c7805 */ /* 0x000fe4000001ff00 */
[----:B------:R-:W-:-:S05]  /*b300*/  CS2R R8, SRZ ;  /* 0x0000000000087805 */ /* 0x000fca000001ff00 */
[----:B--2---:R-:W-:-:S04]  /*b310*/  @!P4 IADD3 R6, P0, R188, R3, RZ ;  /* 0x00000003bc06c210 */ /* 0x004fc80007f1e0ff */
[----:B------:R-:W-:Y:S02]  /*b320*/  @!P5 IADD3 R34, P2, R196, R3, RZ ;  /* 0x00000003c422d210 */ /* 0x000fe40007f5e0ff */
[-C--:B----4-:R-:W-:Y:S02]  /*b330*/  @!P4 IADD3 R32, P1, R188, R14.reuse, RZ ;  /* 0x0000000ebc20c210 */ /* 0x090fe40007f3e0ff */
[----:B------:R-:W-:Y:S01]  /*b340*/  @!P4 SHF.R.S32.HI R3, RZ, 0x1f, R188 ;  /* 0x0000001fff03c819 */ /* 0x000fe200000114bc */
[----:B------:R-:W-:Y:S01]  /*b350*/  @!P5 IMAD.X R35, R0, 0x1, R37, P2 ;  /* 0x000000010023d824 */ /* 0x000fe200010e0625 */
[----:B------:R-:W-:-:S03]  /*b360*/  @!P5 IADD3 R14, P3, R196, R14, RZ ;  /* 0x0000000ec40ed210 */ /* 0x000fc60007f7e0ff */
[--C-:B------:R-:W-:Y:S01]  /*b370*/  @!P4 IMAD.X R7, R0, 0x1, R3.reuse, P0 ;  /* 0x000000010007c824 */ /* 0x100fe200000e0603 */
[----:B------:R0:W5:Y:S01]  /*b380*/  @!P5 LD.E.64 R24, desc[UR60][R34.64] ;  /* 0x0000003c2218d980 */ /* 0x000162000c101b00 */
[C---:B---3--:R-:W-:Y:S02]  /*b390*/  @!P4 IMAD.X R33, R4.reuse, 0x1, R3, P1 ;  /* 0x000000010421c824 */ /* 0x048fe400008e0603 */
[----:B------:R-:W-:Y:S01]  /*b3a0*/  @!P5 IMAD.X R15, R4, 0x1, R37, P3 ;  /* 0x00000001040fd824 */ /* 0x000fe200018e0625 */
[----:B------:R0:W5:Y:S04]  /*b3b0*/  @!P4 LD.E.64 R10, desc[UR60][R6.64] ;  /* 0x0000003c060ac980 */ /* 0x000168000c101b00 */
[----:B------:R0:W5:Y:S04]  /*b3c0*/  @!P4 LD.E.64 R12, desc[UR60][R32.64] ;  /* 0x0000003c200cc980 */ /* 0x000168000c101b00 */
[----:B------:R0:W5:Y:S02]  /*b3d0*/  @!P5 LD.E.64 R8, desc[UR60][R14.64] ;  /* 0x0000003c0e08d980 */ /* 0x000164000c101b00 */
.L_x_1917:
[----:B------:R-:W-:Y:S05]  /*b3e0*/  BSYNC B1 ;  /* 0x0000000000017941 */ /* 0x000fea0003800000 */
.L_x_1916:
[----:B------:R-:W2:Y:S01]  /*b3f0*/  LDL R0, [R1+0xc] ;  /* 0x00000c0001007983 */ /* 0x000ea20000100800 */
[----:B0-----:R-:W-:Y:S01]  /*b400*/  VIADDMNMX R15, R38, -R201, 0x80, PT ;  /* 0x00000080260f7446 */ /* 0x001fe200038009c9 */
[----:B------:R-:W-:Y:S01]  /*b410*/  BSSY B1, `(.L_x_1918) ;  /* 0x0000013000017945 */ /* 0x000fe20003800000 */
[C---:B------:R-:W-:Y:S02]  /*b420*/  LOP3.LUT P2, RZ, R213.reuse, 0x4, RZ, 0xc0, !PT ;  /* 0x00000004d5ff7812 */ /* 0x040fe4000784c0ff */
[----:B------:R-:W-:Y:S02]  /*b430*/  ISETP.GE.AND P1, PT, R194, R15, PT ;  /* 0x0000000fc200720c */ /* 0x000fe40003f26270 */
[----:B--2---:R-:W-:Y:S01]  /*b440*/  R2UR UR5, R0 ;  /* 0x00000000000572ca */ /* 0x004fe200000e0000 */
[----:B------:R-:W-:-:S05]  /*b450*/  IMAD.SHL.U32 R0, R213, 0x80, RZ ;  /* 0x00000080d5007824 */ /* 0x000fca00078e00ff */
[----:B------:R-:W-:-:S04]  /*b460*/  LOP3.LUT R3, R0, 0x380, RZ, 0xc0, !PT ;  /* 0x0000038000037812 */ /* 0x000fc800078ec0ff */
[----:B------:R-:W-:Y:S02]  /*b470*/  LOP3.LUT R0, R3, 0x30, R18, 0xf8, !PT ;  /* 0x0000003003007812 */ /* 0x000fe400078ef812 */
[----:B------:R-:W-:Y:S01]  /*b480*/  SHF.R.U32.HI R3, RZ, 0x3, R3 ;  /* 0x00000003ff037819 */ /* 0x000fe20000011603 */
[----:B------:R-:W-:-:S03]  /*b490*/  ULEA.HI UR4, UR5, UR5, URZ, 0x1 ;  /* 0x0000000505047291 */ /* 0x000fc6000f8f083f */
[----:B------:R-:W-:Y:S01]  /*b4a0*/  LOP3.LUT R3, R0, R3, RZ, 0x3c, !PT ;  /* 0x0000000300037212 */ /* 0x000fe200078e3cff */
[----:B------:R-:W-:-:S03]  /*b4b0*/  ULOP3.LUT UR4, UR4, 0xfffffffe, URZ, 0xc0, !UPT ;  /* 0xfffffffe04047892 */ /* 0x000fc6000f8ec03f */
[----:B------:R-:W-:Y:S01]  /*b4c0*/  IADD3 R3, R17, R3, R212 ;  /* 0x0000000311037210 */ /* 0x000fe20007ffe0d4 */
[----:B------:R-:W-:-:S04]  /*b4d0*/  UIADD3 UR4, UR5, -UR4, URZ ;  /* 0x8000000405047290 */ /* 0x000fc8000fffe03f */
[C---:B---3--:R-:W-:Y:S02]  /*b4e0*/  VIADD R4, R3.reuse, 0x14400 ;  /* 0x0001440003047836 */ /* 0x048fe40000000000 */
[----:B------:R-:W-:Y:S02]  /*b4f0*/  IMAD.U32 R6, RZ, RZ, UR4 ;  /* 0x00000004ff067e24 */ /* 0x000fe4000f8e00ff */
[----:B------:R-:W-:-:S03]  /*b500*/  VIADD R0, R3, 0x14440 ;  /* 0x0001444003007836 */ /* 0x000fc60000000000 */
[----:B------:R-:W-:-:S04]  /*b510*/  SHF.L.U32 R6, R6, 0x1f, RZ ;  /* 0x0000001f06067819 */ /* 0x000fc800000006ff */
[----:B------:R-:W0:Y:S02]  /*b520*/  SYNCS.PHASECHK.TRANS64.TRYWAIT P0, [R17+URZ+0x22800], R6 ;  /* 0x02280006110075a7 */ /* 0x000e24000800017f */
[----:B0-----:R-:W-:Y:S05]  /*b530*/  @!P0 BRA `(.L_x_1919) ;  /* 0x0000023800d48947 */ /* 0x001fea0003800000 */
.L_x_2256:
[----:B------:R-:W-:Y:S05]  /*b540*/  BSYNC B1 ;  /* 0x0000000000017941 */ /* 0x000fea0003800000 */
.L_x_1918:
[----:B------:R-:W-:Y:S01]  /*b550*/  BSSY B1, `(.L_x_1920) ;  /* 0x00000fa000017945 */ /* 0x000fe20003800000 */
[----:B------:R-:W-:-:S03]  /*b560*/  @P2 VIADD R0, R4, 0xffffffc0 ;  /* 0xffffffc004002836 */ /* 0x000fc60000000000 */
[----:B------:R-:W-:Y:S05]  /*b570*/  @P1 BRA `(.L_x_1921) ;  /* 0x0000000c00dc1947 */ /* 0x000fea0003800000 */
[----:B------:R-:W1:Y:S01]  /*b580*/  LDC R5, c[0x0][0x3f4] ;  /* 0x0000fd00ff057b82 */ /* 0x000e620000000800 */
[----:B------:R-:W-:Y:S01]  /*b590*/  BSSY B2, `(.L_x_1922) ;  /* 0x000007a000027945 */ /* 0x000fe20003800000 */
[-C--:B-1----:R-:W-:Y:S02]  /*b5a0*/  ISETP.GE.AND P0, PT, R188, R5.reuse, PT ;  /* 0x00000005bc00720c */ /* 0x082fe40003f06270 */
[----:B------:R-:W-:-:S11]  /*b5b0*/  ISETP.GE.AND P1, PT, R196, R5, PT ;  /* 0x00000005c400720c */ /* 0x000fd60003f26270 */
[----:B------:R-:W-:Y:S05]  /*b5c0*/  @P0 BRA `(.L_x_1923) ;  /* 0x0000000400d80947 */ /* 0x000fea0003800000 */
[----:B0-----:R-:W0:Y:S01]  /*b5d0*/  LDS.128 R4, [R3+0x14400] ;  /* 0x0144000003047984 */ /* 0x001e220000000c00 */
[----:B-----5:R-:W-:Y:S02]  /*b5e0*/  SHF.R.U32.HI R35, RZ, 0x8, R31 ;  /* 0x00000008ff237819 */ /* 0x020fe4000001161f */
[----:B------:R-:W-:Y:S02]  /*b5f0*/  LOP3.LUT R34, R31, 0xff, RZ, 0xc0, !PT ;  /* 0x000000ff1f227812 */ /* 0x000fe400078ec0ff */
[----:B------:R-:W-:Y:S02]  /*b600*/  LOP3.LUT R35, R35, 0xff, RZ, 0xc0, !PT ;  /* 0x000000ff23237812 */ /* 0x000fe400078ec0ff */
[----:B------:R-:W-:Y:S02]  /*b610*/  SHF.R.U32.HI R39, RZ, 0x8, R29 ;  /* 0x00000008ff277819 */ /* 0x000fe4000001161d */
[----:B------:R-:W-:Y:S02]  /*b620*/  PRMT R34, R35, 0x7604, R34 ;  /* 0x0000760423227816 */ /* 0x000fe40000000022 */
[----:B------:R-:W-:-:S02]  /*b630*/  SHF.R.U32.HI R35, RZ, 0x10, R31 ;  /* 0x00000010ff237819 */ /* 0x000fc4000001161f */
[----:B------:R-:W-:Y:S02]  /*b640*/  LOP3.LUT R38, R29, 0xff, RZ, 0xc0, !PT ;  /* 0x000000ff1d267812 */ /* 0x000fe400078ec0ff */
[----:B------:R-:W-:Y:S01]  /*b650*/  LOP3.LUT R39, R39, 0xff, RZ, 0xc0, !PT ;  /* 0x000000ff27277812 */ /* 0x000fe200078ec0ff */
[----:B------:R-:W-:Y:S01]  /*b660*/  IMAD.U32 R35, R35, 0x10000, RZ ;  /* 0x0001000023237824 */ /* 0x000fe200078e00ff */
[----:B------:R-:W-:Y:S02]  /*b670*/  SHF.R.U32.HI R40, RZ, 0x10, R29 ;  /* 0x00000010ff287819 */ /* 0x000fe4000001161d */
[----:B------:R-:W-:Y:S02]  /*b680*/  SHF.R.U32.HI R32, RZ, 0x8, R30 ;  /* 0x00000008ff207819 */ /* 0x000fe4000001161e */
[----:B------:R-:W-:Y:S01]  /*b690*/  PRMT R38, R39, 0x7604, R38 ;  /* 0x0000760427267816 */ /* 0x000fe20000000026 */
[----:B------:R-:W-:Y:S01]  /*b6a0*/  IMAD.U32 R39, R40, 0x10000, RZ ;  /* 0x0001000028277824 */ /* 0x000fe200078e00ff */
[----:B----4-:R-:W-:-:S02]  /*b6b0*/  LOP3.LUT R14, R30, 0xff, RZ, 0xc0, !PT ;  /* 0x000000ff1e0e7812 */ /* 0x010fc400078ec0ff */
[----:B------:R-:W-:Y:S02]  /*b6c0*/  LOP3.LUT R33, R32, 0xff, RZ, 0xc0, !PT ;  /* 0x000000ff20217812 */ /* 0x000fe400078ec0ff */
[----:B------:R-:W-:Y:S02]  /*b6d0*/  SHF.R.U32.HI R32, RZ, 0x8, R28 ;  /* 0x00000008ff207819 */ /* 0x000fe4000001161c */
[----:B------:R-:W-:Y:S02]  /*b6e0*/  PRMT R33, R33, 0x7604, R14 ;  /* 0x0000760421217816 */ /* 0x000fe4000000000e */
[----:B------:R-:W-:Y:S02]  /*b6f0*/  LOP3.LUT R14, R28, 0xff, RZ, 0xc0, !PT ;  /* 0x000000ff1c0e7812 */ /* 0x000fe400078ec0ff */
[----:B------:R-:W-:Y:S02]  /*b700*/  LOP3.LUT R37, R32, 0xff, RZ, 0xc0, !PT ;  /* 0x000000ff20257812 */ /* 0x000fe400078ec0ff */
[----:B------:R-:W-:-:S02]  /*b710*/  LOP3.LUT R35, R34, 0xff0000, R35, 0xf8, !PT ;  /* 0x00ff000022237812 */ /* 0x000fc400078ef823 */
[----:B------:R-:W-:Y:S02]  /*b720*/  LOP3.LUT R39, R38, 0xff0000, R39, 0xf8, !PT ;  /* 0x00ff000026277812 */ /* 0x000fe400078ef827 */
[----:B------:R-:W-:Y:S02]  /*b730*/  PRMT R37, R37, 0x7604, R14 ;  /* 0x0000760425257816 */ /* 0x000fe4000000000e */
[----:B------:R-:W-:Y:S02]  /*b740*/  LOP3.LUT R39, R39, 0xff000000, R29, 0xf8, !PT ;  /* 0xff00000027277812 */ /* 0x000fe400078ef81d */
[----:B------:R-:W-:Y:S02]  /*b750*/  LOP3.LUT R35, R35, 0xff000000, R31, 0xf8, !PT ;  /* 0xff00000023237812 */ /* 0x000fe400078ef81f */
[----:B------:R-:W-:Y:S02]  /*b760*/  LOP3.LUT R33, R33, 0xff0000, R30, 0xf8, !PT ;  /* 0x00ff000021217812 */ /* 0x000fe400078ef81e */
[----:B0-----:R-:W-:-:S02]  /*b770*/  F2FP.F16.E4M3.UNPACK_B R14, R6.H1 ;  /* 0x00000006ff0e723e */ /* 0x001fc400030006ff */
[----:B------:R-:W-:Y:S02]  /*b780*/  LOP3.LUT R37, R37, 0xff0000, R28, 0xf8, !PT ;  /* 0x00ff000025257812 */ /* 0x000fe400078ef81c */
[----:B------:R-:W-:Y:S02]  /*b790*/  F2FP.F16.E4M3.UNPACK_B R38, R39 ;  /* 0x00000027ff26723e */ /* 0x000fe400020006ff */
[----:B------:R-:W-:Y:S02]  /*b7a0*/  F2FP.F16.E4M3.UNPACK_B R32, R35 ;  /* 0x00000023ff20723e */ /* 0x000fe400020006ff */
[----:B------:R-:W-:Y:S01]  /*b7b0*/  LOP3.LUT R33, R33, 0xff000000, R30, 0xf8, !PT ;  /* 0xff00000021217812 */ /* 0x000fe200078ef81e */
[--C-:B------:R-:W-:Y:S01]  /*b7c0*/  HADD2.F32 R30, -RZ, R14.reuse.H0_H0 ;  /* 0x2000000eff1e7230 */ /* 0x100fe20000004100 */
[----:B------:R-:W-:Y:S01]  /*b7d0*/  LOP3.LUT R34, R37, 0xff000000, R28, 0xf8, !PT ;  /* 0xff00000025227812 */ /* 0x000fe200078ef81c */
[----:B------:R-:W-:Y:S01]  /*b7e0*/  HADD2.F32 R14, -RZ, R14.H1_H1 ;  /* 0x3000000eff0e7230 */ /* 0x000fe20000004100 */
[----:B------:R-:W-:Y:S01]  /*b7f0*/  F2FP.F16.E4M3.UNPACK_B R29, R6 ;  /* 0x00000006ff1d723e */ /* 0x000fe200020006ff */
[----:B------:R-:W-:Y:S01]  /*b800*/  HADD2.F32 R41, -RZ, R38.H1_H1 ;  /* 0x30000026ff297230 */ /* 0x000fe20000004100 */
[----:B------:R-:W-:Y:S01]  /*b810*/  F2FP.F16.E4M3.UNPACK_B R28, R5.H1 ;  /* 0x00000005ff1c723e */ /* 0x000fe200030006ff */
[----:B------:R-:W-:Y:S01]  /*b820*/  HADD2.F32 R37, -RZ, R32.H1_H1 ;  /* 0x30000020ff257230 */ /* 0x000fe20000004100 */
[----:B------:R-:W-:Y:S01]  /*b830*/  F2FP.F16.E4M3.UNPACK_B R31, R7 ;  /* 0x00000007ff1f723e */ /* 0x000fe200020006ff */
[----:B------:R-:W-:-:S02]  /*b840*/  HADD2.F32 R38, -RZ, R38.H0_H0 ;  /* 0x20000026ff267230 */ /* 0x000fc40000004100 */
[C---:B------:R-:W-:Y:S01]  /*b850*/  FMUL.FTZ R43, R14.reuse, R41 ;  /* 0x000000290e2b7220 */ /* 0x040fe20000410000 */
[----:B------:R-:W-:Y:S02]  /*b860*/  HADD2.F32 R32, -RZ, R32.H0_H0 ;  /* 0x20000020ff207230 */ /* 0x000fe40000004100 */
[----:B------:R-:W-:Y:S01]  /*b870*/  FMUL.FTZ R40, R14, R37 ;  /* 0x000000250e287220 */ /* 0x000fe20000410000 */
[----:B------:R-:W-:Y:S01]  /*b880*/  F2FP.F16.E4M3.UNPACK_B R14, R5 ;  /* 0x00000005ff0e723e */ /* 0x000fe200020006ff */
[--C-:B------:R-:W-:Y:S01]  /*b890*/  HADD2.F32 R5, -RZ, R29.reuse.H1_H1 ;  /* 0x3000001dff057230 */ /* 0x100fe20000004100 */
[----:B------:R-:W-:Y:S01]  /*b8a0*/  F2FP.F16.E4M3.UNPACK_B R39, R39.H1 ;  /* 0x00000027ff27723e */ /* 0x000fe200030006ff */
[C---:B------:R-:W-:Y:S01]  /*b8b0*/  FFMA.FTZ R43, R30.reuse, R37, -R43 ;  /* 0x000000251e2b7223 */ /* 0x040fe2000001082b */
[----:B------:R-:W-:Y:S01]  /*b8c0*/  FFMA.FTZ R44, R30, R41, R40 ;  /* 0x000000291e2c7223 */ /* 0x000fe20000010028 */
[----:B------:R-:W-:Y:S01]  /*b8d0*/  HADD2.F32 R29, -RZ, R29.H0_H0 ;  /* 0x2000001dff1d7230 */ /* 0x000fe20000004100 */
[----:B------:R-:W-:Y:S01]  /*b8e0*/  F2FP.F16.E4M3.UNPACK_B R35, R35.H1 ;  /* 0x00000023ff23723e */ /* 0x000fe200030006ff */
[C---:B------:R-:W-:Y:S01]  /*b8f0*/  FMUL.FTZ R30, R5.reuse, R38 ;  /* 0x00000026051e7220 */ /* 0x040fe20000410000 */
[----:B------:R-:W-:Y:S01]  /*b900*/  FMUL.FTZ R37, R5, R32 ;  /* 0x0000002005257220 */ /* 0x000fe20000410000 */
[----:B------:R-:W-:Y:S01]  /*b910*/  HADD2.F32 R5, -RZ, R31.H1_H1 ;  /* 0x3000001fff057230 */ /* 0x000fe20000004100 */
[----:B------:R-:W-:Y:S01]  /*b920*/  F2FP.F16.E4M3.UNPACK_B R7, R7.H1 ;  /* 0x00000007ff07723e */ /* 0x000fe200030006ff */
[----:B------:R-:W-:-:S02]  /*b930*/  HADD2.F32 R40, -RZ, R39.H0_H0 ;  /* 0x20000027ff287230 */ /* 0x000fc40000004100 */
[C---:B------:R-:W-:Y:S01]  /*b940*/  FFMA.FTZ R41, R29.reuse, R32, -R30 ;  /* 0x000000201d297223 */ /* 0x040fe2000001081e */
[----:B------:R-:W-:Y:S02]  /*b950*/  HADD2.F32 R30, -RZ, R35.H0_H0 ;  /* 0x20000023ff1e7230 */ /* 0x000fe40000004100 */
[----:B------:R-:W-:Y:S01]  /*b960*/  FFMA.FTZ R42, R29, R38, R37 ;  /* 0x000000261d2a7223 */ /* 0x000fe20000010025 */
[----:B------:R-:W-:Y:S02]  /*b970*/  HADD2.F32 R31, -RZ, R31.H0_H0 ;  /* 0x2000001fff1f7230 */ /* 0x000fe40000004100 */
[C---:B------:R-:W-:Y:S01]  /*b980*/  FMUL.FTZ R32, R5.reuse, R40 ;  /* 0x0000002805207220 */ /* 0x040fe20000410000 */
[----:B------:R-:W-:Y:S02]  /*b990*/  HADD2.F32 R38, -RZ, R39.H1_H1 ;  /* 0x30000027ff267230 */ /* 0x000fe40000004100 */
[----:B------:R-:W-:Y:S01]  /*b9a0*/  FMUL.FTZ R46, R5, R30 ;  /* 0x0000001e052e7220 */ /* 0x000fe20000410000 */
[----:B------:R-:W-:-:S02]  /*b9b0*/  HADD2.F32 R29, -RZ, R7.H1_H1 ;  /* 0x30000007ff1d7230 */ /* 0x000fc40000004100 */
[C---:B------:R-:W-:Y:S01]  /*b9c0*/  FFMA.FTZ R39, R31.reuse, R30, -R32 ;  /* 0x0000001e1f277223 */ /* 0x040fe20000010820 */
[----:B------:R-:W-:Y:S02]  /*b9d0*/  HADD2.F32 R30, -RZ, R35.H1_H1 ;  /* 0x30000023ff1e7230 */ /* 0x000fe40000004100 */
[----:B------:R-:W-:Y:S01]  /*b9e0*/  FFMA.FTZ R46, R31, R40, R46 ;  /* 0x000000281f2e7223 */ /* 0x000fe2000001002e */
[----:B------:R-:W-:Y:S01]  /*b9f0*/  F2FP.F16.E4M3.UNPACK_B R6, R4 ;  /* 0x00000004ff06723e */ /* 0x000fe200020006ff */
[----:B------:R-:W-:Y:S02]  /*ba00*/  HADD2.F32 R5, -RZ, R7.H0_H0 ;  /* 0x20000007ff057230 */ /* 0x000fe40000004100 */
[C---:B------:R-:W-:Y:S01]  /*ba10*/  FMUL.FTZ R32, R29.reuse, R38 ;  /* 0x000000261d207220 */ /* 0x040fe20000410000 */
[----:B------:R-:W-:Y:S01]  /*ba20*/  FMUL.FTZ R40, R29, R30 ;  /* 0x0000001e1d287220 */ /* 0x000fe20000410000 */
[----:B------:R-:W-:Y:S02]  /*ba30*/  F2FP.F16.E4M3.UNPACK_B R4, R4.H1 ;  /* 0x00000004ff04723e */ /* 0x000fe400030006ff */
[----:B------:R-:W-:Y:S01]  /*ba40*/  F2FP.F16.E4M3.UNPACK_B R31, R34 ;  /* 0x00000022ff1f723e */ /* 0x000fe200020006ff */
[C---:B------:R-:W-:Y:S01]  /*ba50*/  FFMA.FTZ R45, R5.reuse, R30, -R32 ;  /* 0x0000001e052d7223 */ /* 0x040fe20000010820 */
[-C--:B------:R-:W-:Y:S01]  /*ba60*/  F2FP.F16.E4M3.UNPACK_B R29, R33.reuse ;  /* 0x00000021ff1d723e */ /* 0x080fe200020006ff */
[----:B------:R-:W-:Y:S01]  /*ba70*/  FFMA.FTZ R48, R5, R38, R40 ;  /* 0x0000002605307223 */ /* 0x000fe20000010028 */
[----:B------:R-:W-:Y:S01]  /*ba80*/  HADD2.F32 R7, -RZ, R4.H1_H1 ;  /* 0x30000004ff077230 */ /* 0x000fe20000004100 */
[----:B------:R-:W-:Y:S01]  /*ba90*/  F2FP.F16.E4M3.UNPACK_B R33, R33.H1 ;  /* 0x00000021ff21723e */ /* 0x000fe200030006ff */
[----:B------:R-:W-:Y:S01]  /*baa0*/  HADD2.F32 R32, -RZ, R31.H1_H1 ;  /* 0x3000001fff207230 */ /* 0x000fe20000004100 */
[----:B------:R-:W-:Y:S01]  /*bab0*/  F2FP.F16.E4M3.UNPACK_B R34, R34.H1 ;  /* 0x00000022ff22723e */ /* 0x000fe200030006ff */
[----:B------:R-:W-:-:S02]  /*bac0*/  HADD2.F32 R30, -RZ, R29.H1_H1 ;  /* 0x3000001dff1e7230 */ /* 0x000fc40000004100 */
[----:B------:R-:W-:Y:S02]  /*bad0*/  HADD2.F32 R5, -RZ, R4.H0_H0 ;  /* 0x20000004ff057230 */ /* 0x000fe40000004100 */
[C---:B------:R-:W-:Y:S01]  /*bae0*/  FMUL.FTZ R38, R7.reuse, R32 ;  /* 0x0000002007267220 */ /* 0x040fe20000410000 */
[----:B------:R-:W-:Y:S02]  /*baf0*/  HADD2.F32 R31, -RZ, R31.H0_H0 ;  /* 0x2000001fff1f7230 */ /* 0x000fe40000004100 */
[-C--:B------:R-:W-:Y:S01]  /*bb00*/  FMUL.FTZ R40, R7, R30.reuse ;  /* 0x0000001e07287220 */ /* 0x080fe20000410000 */
[--C-:B------:R-:W-:Y:S02]  /*bb10*/  HADD2.F32 R4, -RZ, R6.reuse.H1_H1 ;  /* 0x30000006ff047230 */ /* 0x100fe40000004100 */
[C---:B------:R-:W-:Y:S01]  /*bb20*/  FFMA.FTZ R38, R5.reuse, R30, -R38 ;  /* 0x0000001e05267223 */ /* 0x040fe20000010826 */
[----:B------:R-:W-:Y:S02]  /*bb30*/  HADD2.F32 R29, -RZ, R29.H0_H0 ;  /* 0x2000001dff1d7230 */ /* 0x000fe40000004100 */
[----:B------:R-:W-:Y:S01]  /*bb40*/  FFMA.FTZ R35, R5, R32, R40 ;  /* 0x0000002005237223 */ /* 0x000fe20000010028 */
[----:B------:R-:W-:-:S02]  /*bb50*/  HADD2.F32 R6, -RZ, R6.H0_H0 ;  /* 0x20000006ff067230 */ /* 0x000fc40000004100 */
[C---:B------:R-:W-:Y:S01]  /*bb60*/  FMUL.FTZ R7, R4.reuse, R31 ;  /* 0x0000001f04077220 */ /* 0x040fe20000410000 */
[--C-:B------:R-:W-:Y:S02]  /*bb70*/  HADD2.F32 R5, -RZ, R28.reuse.H1_H1 ;  /* 0x3000001cff057230 */ /* 0x100fe40000004100 */
[-C--:B------:R-:W-:Y:S01]  /*bb80*/  FMUL.FTZ R4, R4, R29.reuse ;  /* 0x0000001d04047220 */ /* 0x080fe20000410000 */
[----:B------:R-:W-:Y:S02]  /*bb90*/  HADD2.F32 R28, -RZ, R28.H0_H0 ;  /* 0x2000001cff1c7230 */ /* 0x000fe40000004100 */
[C---:B------:R-:W-:Y:S01]  /*bba0*/  FFMA.FTZ R30, R6.reuse, R29, -R7 ;  /* 0x0000001d061e7223 */ /* 0x040fe20000010807 */
[----:B------:R-:W-:Y:S02]  /*bbb0*/  HADD2.F32 R29, -RZ, R34.H1_H1 ;  /* 0x30000022ff1d7230 */ /* 0x000fe40000004100 */
[----:B------:R-:W-:Y:S01]  /*bbc0*/  FFMA.FTZ R31, R6, R31, R4 ;  /* 0x0000001f061f7223 */ /* 0x000fe20000010004 */
[----:B------:R-:W-:-:S02]  /*bbd0*/  HADD2.F32 R6, -RZ, R33.H1_H1 ;  /* 0x30000021ff067230 */ /* 0x000fc40000004100 */
[----:B------:R-:W-:Y:S02]  /*bbe0*/  HADD2.F32 R7, -RZ, R34.H0_H0 ;  /* 0x20000022ff077230 */ /* 0x000fe40000004100 */
[C---:B------:R-:W-:Y:S01]  /*bbf0*/  FMUL.FTZ R37, R5.reuse, R29 ;  /* 0x0000001d05257220 */ /* 0x040fe20000410000 */
[--C-:B------:R-:W-:Y:S02]  /*bc00*/  HADD2.F32 R4, -RZ, R14.reuse.H1_H1 ;  /* 0x3000000eff047230 */ /* 0x100fe40000004100 */
[-C--:B------:R-:W-:Y:S01]  /*bc10*/  FMUL.FTZ R32, R5, R6.reuse ;  /* 0x0000000605207220 */ /* 0x080fe20000410000 */
[----:B------:R-:W-:Y:S02]  /*bc20*/  HADD2.F32 R33, -RZ, R33.H0_H0 ;  /* 0x20000021ff217230 */ /* 0x000fe40000004100 */
[----:B------:R-:W-:Y:S01]  /*bc30*/  FFMA.FTZ R37, R28, R6, -R37 ;  /* 0x000000061c257223 */ /* 0x000fe20000010825 */
[----:B------:R-:W-:Y:S02]  /*bc40*/  HADD2.F32 R14, -RZ, R14.H0_H0 ;  /* 0x2000000eff0e7230 */ /* 0x000fe40000004100 */
[----:B------:R-:W-:Y:S01]  /*bc50*/  FMUL.FTZ R5, R4, R7 ;  /* 0x0000000704057220 */ /* 0x000fe20000410000 */
[----:B------:R-:W-:Y:S01]  /*bc60*/  FFMA.FTZ R32, R28, R29, R32 ;  /* 0x0000001d1c207223 */ /* 0x000fe20000010020 */
[----:B------:R-:W-:Y:S01]  /*bc70*/  FMUL.FTZ R4, R4, R33 ;  /* 0x0000002104047220 */ /* 0x000fe20000410000 */
[----:B------:R-:W-:Y:S01]  /*bc80*/  F2FP.SATFINITE.E4M3.F32.PACK_AB_MERGE_C R6, R44, R43, RZ ;  /* 0x0000002b2c06723e */ /* 0x000fe200048070ff */
[----:B------:R-:W-:-:S02]  /*bc90*/  FFMA.FTZ R5, R14, R33, -R5 ;  /* 0x000000210e057223 */ /* 0x000fc40000010805 */
[----:B------:R-:W-:Y:S01]  /*bca0*/  FFMA.FTZ R14, R14, R7, R4 ;  /* 0x000000070e0e7223 */ /* 0x000fe20000010004 */
[----:B------:R-:W-:Y:S02]  /*bcb0*/  F2FP.SATFINITE.E4M3.F32.PACK_AB_MERGE_C R7, R48, R45, RZ ;  /* 0x0000002d3007723e */ /* 0x000fe400048070ff */
[----:B------:R-:W-:Y:S02]  /*bcc0*/  F2FP.SATFINITE.E4M3.F32.PACK_AB_MERGE_C R4, R35, R38, RZ ;  /* 0x000000262304723e */ /* 0x000fe400048070ff */
[----:B------:R-:W-:Y:S02]  /*bcd0*/  F2FP.SATFINITE.E4M3.F32.PACK_AB_MERGE_C R32, R32, R37, RZ ;  /* 0x000000252020723e */ /* 0x000fe400048070ff */
[----:B------:R-:W-:Y:S02]  /*bce0*/  F2FP.SATFINITE.E4M3.F32.PACK_AB_MERGE_C R6, R42, R41, R6 ;  /* 0x000000292a06723e */ /* 0x000fe40004807006 */
[----:B------:R-:W-:Y:S02]  /*bcf0*/  F2FP.SATFINITE.E4M3.F32.PACK_AB_MERGE_C R7, R46, R39, R7 ;  /* 0x000000272e07723e */ /* 0x000fe40004807007 */
[----:B------:R-:W-:-:S02]  /*bd00*/  F2FP.SATFINITE.E4M3.F32.PACK_AB_MERGE_C R4, R31, R30, R4 ;  /* 0x0000001e1f04723e */ /* 0x000fc40004807004 */
[----:B------:R-:W-:-:S05]  /*bd10*/  F2FP.SATFINITE.E4M3.F32.PACK_AB_MERGE_C R5, R14, R5, R32 ;  /* 0x000000050e05723e */ /* 0x000fca0004807020 */
[----:B------:R1:W-:Y:S02]  /*bd20*/  STS.128 [R3+0x14400], R4 ;  /* 0x0144000403007388 */ /* 0x0003e40000000c00 */
.L_x_1923:
[----:B------:R-:W-:Y:S05]  /*bd30*/  BSYNC B2 ;  /* 0x0000000000027941 */ /* 0x000fea0003800000 */
.L_x_1922:
[----:B------:R-:W-:Y:S05]  /*bd40*/  @P1 BRA `(.L_x_1921) ;  /* 0x0000000400e81947 */ /* 0x000fea0003800000 */
[----:B01----:R-:W0:Y:S01]  /*bd50*/  LDS.128 R4, [R0] ;  /* 0x0000000000047984 */ /* 0x003e220000000c00 */
[----:B-----5:R-:W-:Y:S02]  /*bd60*/  SHF.R.U32.HI R28, RZ, 0x8, R21 ;  /* 0x00000008ff1c7819 */ /* 0x020fe40000011615 */
[----:B------:R-:W-:Y:S02]  /*bd70*/  SHF.R.U32.HI R32, RZ, 0x8, R27 ;  /* 0x00000008ff207819 */ /* 0x000fe4000001161b */
[----:B------:R-:W-:Y:S02]  /*bd80*/  LOP3.LUT R31, R21, 0xff, RZ, 0xc0, !PT ;  /* 0x000000ff151f7812 */ /* 0x000fe400078ec0ff */
[----:B------:R-:W-:Y:S02]  /*bd90*/  LOP3.LUT R35, R27, 0xff, RZ, 0xc0, !PT ;  /* 0x000000ff1b237812 */ /* 0x000fe400078ec0ff */
[----:B------:R-:W-:Y:S02]  /*bda0*/  LOP3.LUT R28, R28, 0xff, RZ, 0xc0, !PT ;  /* 0x000000ff1c1c7812 */ /* 0x000fe400078ec0ff */
[----:B------:R-:W-:-:S02]  /*bdb0*/  LOP3.LUT R32, R32, 0xff, RZ, 0xc0, !PT ;  /* 0x000000ff20207812 */ /* 0x000fc400078ec0ff */
[----:B----4-:R-:W-:Y:S02]  /*bdc0*/  SHF.R.U32.HI R14, RZ, 0x8, R20 ;  /* 0x00000008ff0e7819 */ /* 0x010fe40000011614 */
[----:B------:R-:W-:Y:S02]  /*bdd0*/  SHF.R.U32.HI R30, RZ, 0x8, R26 ;  /* 0x00000008ff1e7819 */ /* 0x000fe4000001161a */
[----:B------:R-:W-:Y:S02]  /*bde0*/  PRMT R31, R28, 0x7604, R31 ;  /* 0x000076041c1f7816 */ /* 0x000fe4000000001f */
[----:B------:R-:W-:Y:S02]  /*bdf0*/  PRMT R35, R32, 0x7604, R35 ;  /* 0x0000760420237816 */ /* 0x000fe40000000023 */
[----:B------:R-:W-:Y:S02]  /*be00*/  SHF.R.U32.HI R28, RZ, 0x10, R21 ;  /* 0x00000010ff1c7819 */ /* 0x000fe40000011615 */
[----:B------:R-:W-:-:S02]  /*be10*/  SHF.R.U32.HI R32, RZ, 0x10, R27 ;  /* 0x00000010ff207819 */ /* 0x000fc4000001161b */
[----:B------:R-:W-:Y:S02]  /*be20*/  LOP3.LUT R29, R20, 0xff, RZ, 0xc0, !PT ;  /* 0x000000ff141d7812 */ /* 0x000fe400078ec0ff */
[----:B------:R-:W-:Y:S02]  /*be30*/  LOP3.LUT R14, R14, 0xff, RZ, 0xc0, !PT ;  /* 0x000000ff0e0e7812 */ /* 0x000fe400078ec0ff */
[----:B------:R-:W-:Y:S02]  /*be40*/  LOP3.LUT R33, R26, 0xff, RZ, 0xc0, !PT ;  /* 0x000000ff1a217812 */ /* 0x000fe400078ec0ff */
[----:B------:R-:W-:Y:S02]  /*be50*/  LOP3.LUT R30, R30, 0xff, RZ, 0xc0, !PT ;  /* 0x000000ff1e1e7812 */ /* 0x000fe400078ec0ff */
[----:B------:R-:W-:Y:S02]  /*be60*/  LOP3.LUT R28, R28, 0xff, RZ, 0xc0, !PT ;  /* 0x000000ff1c1c7812 */ /* 0x000fe400078ec0ff */
[----:B------:R-:W-:-:S02]  /*be70*/  LOP3.LUT R32, R32, 0xff, RZ, 0xc0, !PT ;  /* 0x000000ff20207812 */ /* 0x000fc400078ec0ff */
[----:B------:R-:W-:Y:S02]  /*be80*/  PRMT R29, R14, 0x7604, R29 ;  /* 0x000076040e1d7816 */ /* 0x000fe4000000001d */
[----:B------:R-:W-:Y:S02]  /*be90*/  PRMT R33, R30, 0x7604, R33 ;  /* 0x000076041e217816 */ /* 0x000fe40000000021 */
[----:B------:R-:W-:Y:S02]  /*bea0*/  SHF.R.U32.HI R14, RZ, 0x10, R20 ;  /* 0x00000010ff0e7819 */ /* 0x000fe40000011614 */
[----:B------:R-:W-:Y:S02]  /*beb0*/  SHF.R.U32.HI R30, RZ, 0x10, R26 ;  /* 0x00000010ff1e7819 */ /* 0x000fe4000001161a */
[----:B------:R-:W-:Y:S02]  /*bec0*/  PRMT R31, R28, 0x7054, R31 ;  /* 0x000070541c1f7816 */ /* 0x000fe4000000001f */
[----:B------:R-:W-:-:S02]  /*bed0*/  PRMT R35, R32, 0x7054, R35 ;  /* 0x0000705420237816 */ /* 0x000fc40000000023 */
[----:B------:R-:W-:Y:S02]  /*bee0*/  LOP3.LUT R14, R14, 0xff, RZ, 0xc0, !PT ;  /* 0x000000ff0e0e7812 */ /* 0x000fe400078ec0ff */
[----:B------:R-:W-:Y:S02]  /*bef0*/  LOP3.LUT R30, R30, 0xff, RZ, 0xc0, !PT ;  /* 0x000000ff1e1e7812 */ /* 0x000fe400078ec0ff */
[----:B------:R-:W-:Y:S02]  /*bf00*/  LOP3.LUT R35, R35, 0xff000000, R27, 0xf8, !PT ;  /* 0xff00000023237812 */ /* 0x000fe400078ef81b */
[----:B------:R-:W-:Y:S02]  /*bf10*/  LOP3.LUT R31, R31, 0xff000000, R21, 0xf8, !PT ;  /* 0xff0000001f1f7812 */ /* 0x000fe400078ef815 */
[----:B------:R-:W-:Y:S02]  /*bf20*/  PRMT R29, R14, 0x7054, R29 ;  /* 0x000070540e1d7816 */ /* 0x000fe4000000001d */
[----:B------:R-:W-:-:S02]  /*bf30*/  PRMT R33, R30, 0x7054, R33 ;  /* 0x000070541e217816 */ /* 0x000fc40000000021 */
[-C--:B0-----:R-:W-:Y:S02]  /*bf40*/  F2FP.F16.E4M3.UNPACK_B R14, R6.reuse.H1 ;  /* 0x00000006ff0e723e */ /* 0x081fe400030006ff */
[----:B------:R-:W-:Y:S02]  /*bf50*/  F2FP.F16.E4M3.UNPACK_B R32, R35 ;  /* 0x00000023ff20723e */ /* 0x000fe400020006ff */
[----:B------:R-:W-:Y:S02]  /*bf60*/  F2FP.F16.E4M3.UNPACK_B R28, R31 ;  /* 0x0000001fff1c723e */ /* 0x000fe400020006ff */
[----:B------:R-:W-:Y:S01]  /*bf70*/  LOP3.LUT R30, R33, 0xff000000, R26, 0xf8, !PT ;  /* 0xff000000211e7812 */ /* 0x000fe200078ef81a */
[--C-:B------:R-:W-:Y:S01]  /*bf80*/  HADD2.F32 R26, -RZ, R14.reuse.H0_H0 ;  /* 0x2000000eff1a7230 */ /* 0x100fe20000004100 */
[----:B------:R-:W-:Y:S01]  /*bf90*/  F2FP.F16.E4M3.UNPACK_B R21, R6 ;  /* 0x00000006ff15723e */ /* 0x000fe200020006ff */
[----:B------:R-:W-:Y:S01]  /*bfa0*/  HADD2.F32 R14, -RZ, R14.H1_H1 ;  /* 0x3000000eff0e7230 */ /* 0x000fe20000004100 */
[----:B------:R-:W-:Y:S01]  /*bfb0*/  LOP3.LUT R29, R29, 0xff000000, R20, 0xf8, !PT ;  /* 0xff0000001d1d7812 */ /* 0x000fe200078ef814 */
        /* <DEDUP_REMOVED lines=82> */
[----:B------:R2:W-:Y:S02]  /*c4e0*/  STS.128 [R0], R4 ;  /* 0x0000000400007388 */ /* 0x0005e40000000c00 */
.L_x_1921:
[----:B------:R-:W-:Y:S05]  /*c4f0*/  BSYNC B1 ;  /* 0x0000000000017941 */ /* 0x000fea0003800000 */
.L_x_1920:
        /* <DEDUP_REMOVED lines=20> */
[----:B------:R-:W-:-:S02]  /*c640*/  LOP3.LUT R15, R10, 0xff, RZ, 0xc0, !PT ;  /* 0x000000ff0a0f7812 */ /* 0x000fc400078ec0ff */
[----:B------:R-:W-:Y:S02]  /*c650*/  LOP3.LUT R14, R14, 0xff, RZ, 0xc0, !PT ;  /* 0x000000ff0e0e7812 */ /* 0x000fe400078ec0ff */
[----:B------:R-:W-:Y:S02]  /*c660*/  SHF.R.U32.HI R20, RZ, 0x10, R11 ;  /* 0x00000010ff147819 */ /* 0x000fe4000001160b */
[----:B------:R-:W-:Y:S02]  /*c670*/  LOP3.LUT R27, R12, 0xff, RZ, 0xc0, !PT ;  /* 0x000000ff0c1b7812 */ /* 0x000fe400078ec0ff */
[----:B------:R-:W-:Y:S02]  /*c680*/  LOP3.LUT R26, R26, 0xff, RZ, 0xc0, !PT ;  /* 0x000000ff1a1a7812 */ /* 0x000fe400078ec0ff */
[----:B------:R-:W-:Y:S02]  /*c690*/  LOP3.LUT R28, R28, 0xff, RZ, 0xc0, !PT ;  /* 0x000000ff1c1c7812 */ /* 0x000fe400078ec0ff */
[----:B------:R-:W-:-:S02]  /*c6a0*/  PRMT R15, R14, 0x7604, R15 ;  /* 0x000076040e0f7816 */ /* 0x000fc4000000000f */
[----:B------:R-:W-:Y:S02]  /*c6b0*/  LOP3.LUT R20, R20, 0xff, RZ, 0xc0, !PT ;  /* 0x000000ff14147812 */ /* 0x000fe400078ec0ff */
[----:B------:R-:W-:Y:S02]  /*c6c0*/  SHF.R.U32.HI R14, RZ, 0x10, R10 ;  /* 0x00000010ff0e7819 */ /* 0x000fe4000001160a */
[----:B------:R-:W-:Y:S02]  /*c6d0*/  PRMT R27, R26, 0x7604, R27 ;  /* 0x000076041a1b7816 */ /* 0x000fe4000000001b */
        /* <DEDUP_REMOVED lines=8> */
[----:B0-----:R-:W-:-:S02]  /*c760*/  F2FP.F16.E4M3.UNPACK_B R14, R6.H1 ;  /* 0x00000006ff0e723e */ /* 0x001fc400030006ff */
[----:B------:R-:W-:Y:S02]  /*c770*/  PRMT R27, R26, 0x7054, R27 ;  /* 0x000070541a1b7816 */ /* 0x000fe4000000001b */
[----:B------:R-:W-:Y:S01]  /*c780*/  F2FP.F16.E4M3.UNPACK_B R30, R29 ;  /* 0x0000001dff1e723e */ /* 0x000fe200020006ff */
[--C-:B------:R-:W-:Y:S01]  /*c790*/  HADD2.F32 R13, -RZ, R14.reuse.H0_H0 ;  /* 0x2000000eff0d7230 */ /* 0x100fe20000004100 */
[----:B------:R-:W-:Y:S01]  /*c7a0*/  F2FP.F16.E4M3.UNPACK_B R26, R21 ;  /* 0x00000015ff1a723e */ /* 0x000fe200020006ff */
[----:B------:R-:W-:Y:S01]  /*c7b0*/  HADD2.F32 R14, -RZ, R14.H1_H1 ;  /* 0x3000000eff0e7230 */ /* 0x000fe20000004100 */
[----:B------:R-:W-:Y:S01]  /*c7c0*/  LOP3.LUT R28, R27, 0xff000000, R12, 0xf8, !PT ;  /* 0xff0000001b1c7812 */ /* 0x000fe200078ef80c */
[----:B------:R-:W-:Y:S01]  /*c7d0*/  HADD2.F32 R31, -RZ, R30.H1_H1 ;  /* 0x3000001eff1f7230 */ /* 0x000fe20000004100 */
[----:B------:R-:W-:Y:S01]  /*c7e0*/  F2FP.F16.E4M3.UNPACK_B R12, R6 ;  /* 0x00000006ff0c723e */ /* 0x000fe200020006ff */
[----:B------:R-:W-:Y:S01]  /*c7f0*/  HADD2.F32 R27, -RZ, R26.H1_H1 ;  /* 0x3000001aff1b7230 */ /* 0x000fe20000004100 */
[----:B------:R-:W-:Y:S01]  /*c800*/  LOP3.LUT R20, R15, 0xff000000, R10, 0xf8, !PT ;  /* 0xff0000000f147812 */ /* 0x000fe200078ef80a */
[----:B------:R-:W-:-:S02]  /*c810*/  HADD2.F32 R30, -RZ, R30.H0_H0 ;  /* 0x2000001eff1e7230 */ /* 0x000fc40000004100 */
[C---:B------:R-:W-:Y:S01]  /*c820*/  FMUL.FTZ R32, R14.reuse, R31 ;  /* 0x0000001f0e207220 */ /* 0x040fe20000410000 */
[----:B------:R-:W-:Y:S01]  /*c830*/  F2FP.F16.E4M3.UNPACK_B R10, R5 ;  /* 0x00000005ff0a723e */ /* 0x000fe200020006ff */
[----:B------:R-:W-:Y:S01]  /*c840*/  FMUL.FTZ R14, R14, R27 ;  /* 0x0000001b0e0e7220 */ /* 0x000fe20000410000 */
[----:B------:R-:W-:Y:S01]  /*c850*/  F2FP.F16.E4M3.UNPACK_B R11, R5.H1 ;  /* 0x00000005ff0b723e */ /* 0x000fe200030006ff */
[----:B------:R-:W-:Y:S01]  /*c860*/  HADD2.F32 R5, -RZ, R12.H1_H1 ;  /* 0x3000000cff057230 */ /* 0x000fe20000004100 */
[----:B------:R-:W-:Y:S01]  /*c870*/  F2FP.F16.E4M3.UNPACK_B R15, R7 ;  /* 0x00000007ff0f723e */ /* 0x000fe200020006ff */
[----:B------:R-:W-:Y:S01]  /*c880*/  HADD2.F32 R26, -RZ, R26.H0_H0 ;  /* 0x2000001aff1a7230 */ /* 0x000fe20000004100 */
[----:B------:R-:W-:Y:S01]  /*c890*/  F2FP.F16.E4M3.UNPACK_B R29, R29.H1 ;  /* 0x0000001dff1d723e */ /* 0x000fe200030006ff */
[C---:B------:R-:W-:Y:S01]  /*c8a0*/  FFMA.FTZ R33, R13.reuse, R27, -R32 ;  /* 0x0000001b0d217223 */ /* 0x040fe20000010820 */
[----:B------:R-:W-:Y:S01]  /*c8b0*/  F2FP.F16.E4M3.UNPACK_B R21, R21.H1 ;  /* 0x00000015ff15723e */ /* 0x000fe200030006ff */
[----:B------:R-:W-:Y:S01]  /*c8c0*/  FFMA.FTZ R38, R13, R31, R14 ;  /* 0x0000001f0d267223 */ /* 0x000fe2000001000e */
[----:B------:R-:W-:-:S02]  /*c8d0*/  HADD2.F32 R12, -RZ, R12.H0_H0 ;  /* 0x2000000cff0c7230 */ /* 0x000fc40000004100 */
[C---:B------:R-:W-:Y:S01]  /*c8e0*/  FMUL.FTZ R13, R5.reuse, R30 ;  /* 0x0000001e050d7220 */ /* 0x040fe20000410000 */
[-C--:B------:R-:W-:Y:S01]  /*c8f0*/  FMUL.FTZ R27, R5, R26.reuse ;  /* 0x0000001a051b7220 */ /* 0x080fe20000410000 */
[----:B------:R-:W-:Y:S01]  /*c900*/  F2FP.F16.E4M3.UNPACK_B R7, R7.H1 ;  /* 0x00000007ff07723e */ /* 0x000fe200030006ff */
[----:B------:R-:W-:Y:S02]  /*c910*/  HADD2.F32 R5, -RZ, R15.H1_H1 ;  /* 0x3000000fff057230 */ /* 0x000fe40000004100 */
[C---:B------:R-:W-:Y:S01]  /*c920*/  FFMA.FTZ R31, R12.reuse, R26, -R13 ;  /* 0x0000001a0c1f7223 */ /* 0x040fe2000001080d */
[----:B------:R-:W-:Y:S02]  /*c930*/  HADD2.F32 R32, -RZ, R29.H0_H0 ;  /* 0x2000001dff207230 */ /* 0x000fe40000004100 */
[----:B------:R-:W-:Y:S01]  /*c940*/  FFMA.FTZ R34, R12, R30, R27 ;  /* 0x0000001e0c227223 */ /* 0x000fe2000001001b */
[----:B------:R-:W-:Y:S01]  /*c950*/  HADD2.F32 R14, -RZ, R21.H0_H0 ;  /* 0x20000015ff0e7230 */ /* 0x000fe20000004100 */
[----:B------:R-:W-:Y:S01]  /*c960*/  F2FP.F16.E4M3.UNPACK_B R6, R4 ;  /* 0x00000004ff06723e */ /* 0x000fe200020006ff */
[----:B------:R-:W-:-:S02]  /*c970*/  HADD2.F32 R15, -RZ, R15.H0_H0 ;  /* 0x2000000fff0f7230 */ /* 0x000fc40000004100 */
[C---:B------:R-:W-:Y:S01]  /*c980*/  FMUL.FTZ R26, R5.reuse, R32 ;  /* 0x00000020051a7220 */ /* 0x040fe20000410000 */
[----:B------:R-:W-:Y:S02]  /*c990*/  HADD2.F32 R29, -RZ, R29.H1_H1 ;  /* 0x3000001dff1d7230 */ /* 0x000fe40000004100 */
[-C--:B------:R-:W-:Y:S01]  /*c9a0*/  FMUL.FTZ R30, R5, R14.reuse ;  /* 0x0000000e051e7220 */ /* 0x080fe20000410000 */
[----:B------:R-:W-:Y:S02]  /*c9b0*/  HADD2.F32 R12, -RZ, R7.H1_H1 ;  /* 0x30000007ff0c7230 */ /* 0x000fe40000004100 */
[C---:B------:R-:W-:Y:S01]  /*c9c0*/  FFMA.FTZ R35, R15.reuse, R14, -R26 ;  /* 0x0000000e0f237223 */ /* 0x040fe2000001081a */
[----:B------:R-:W-:Y:S02]  /*c9d0*/  HADD2.F32 R21, -RZ, R21.H1_H1 ;  /* 0x30000015ff157230 */ /* 0x000fe40000004100 */
[----:B------:R-:W-:Y:S01]  /*c9e0*/  FFMA.FTZ R32, R15, R32, R30 ;  /* 0x000000200f207223 */ /* 0x000fe2000001001e */
[----:B------:R-:W-:-:S02]  /*c9f0*/  HADD2.F32 R5, -RZ, R7.H0_H0 ;  /* 0x20000007ff057230 */ /* 0x000fc40000004100 */
[C---:B------:R-:W-:Y:S01]  /*ca00*/  FMUL.FTZ R14, R12.reuse, R29 ;  /* 0x0000001d0c0e7220 */ /* 0x040fe20000410000 */
[----:B------:R-:W-:Y:S01]  /*ca10*/  F2FP.F16.E4M3.UNPACK_B R4, R4.H1 ;  /* 0x00000004ff04723e */ /* 0x000fe200030006ff */
[-C--:B------:R-:W-:Y:S01]  /*ca20*/  FMUL.FTZ R30, R12, R21.reuse ;  /* 0x000000150c1e7220 */ /* 0x080fe20000410000 */
        /* <DEDUP_REMOVED lines=10> */
[----:B------:R-:W-:Y:S01]  /*cad0*/  FMUL.FTZ R30, R7, R26 ;  /* 0x0000001a071e7220 */ /* 0x000fe20000410000 */
[----:B------:R-:W-:Y:S02]  /*cae0*/  HADD2.F32 R15, -RZ, R13.H0_H0 ;  /* 0x2000000dff0f7230 */ /* 0x000fe40000004100 */
[----:B------:R-:W-:Y:S02]  /*caf0*/  HADD2.F32 R4, -RZ, R6.H1_H1 ;  /* 0x30000006ff047230 */ /* 0x000fe40000004100 */
[-C--:B------:R-:W-:Y:S01]  /*cb00*/  FFMA.FTZ R30, R5, R14.reuse, -R30 ;  /* 0x0000000e051e7223 */ /* 0x080fe2000001081e */
[----:B------:R-:W-:Y:S02]  /*cb10*/  HADD2.F32 R13, -RZ, R12.H0_H0 ;  /* 0x2000000cff0d7230 */ /* 0x000fe40000004100 */
[----:B------:R-:W-:Y:S01]  /*cb20*/  FMUL.FTZ R12, R7, R14 ;  /* 0x0000000e070c7220 */ /* 0x000fe20000410000 */
[----:B------:R-:W-:-:S02]  /*cb30*/  HADD2.F32 R6, -RZ, R6.H0_H0 ;  /* 0x20000006ff067230 */ /* 0x000fc40000004100 */
[C---:B------:R-:W-:Y:S01]  /*cb40*/  FMUL.FTZ R7, R4.reuse, R15 ;  /* 0x0000000f04077220 */ /* 0x040fe20000410000 */
[-C--:B------:R-:W-:Y:S01]  /*cb50*/  FMUL.FTZ R4, R4, R13.reuse ;  /* 0x0000000d04047220 */ /* 0x080fe20000410000 */
[----:B------:R-:W-:Y:S02]  /*cb60*/  FFMA.FTZ R21, R5, R26, R12 ;  /* 0x0000001a05157223 */ /* 0x000fe4000001000c */
[C---:B------:R-:W-:Y:S01]  /*cb70*/  FFMA.FTZ R14, R6.reuse, R13, -R7 ;  /* 0x0000000d060e7223 */ /* 0x040fe20000010807 */
[----:B------:R-:W-:Y:S02]  /*cb80*/  HADD2.F32 R5, -RZ, R11.H1_H1 ;  /* 0x3000000bff057230 */ /* 0x000fe40000004100 */
[----:B------:R-:W-:Y:S01]  /*cb90*/  FFMA.FTZ R15, R6, R15, R4 ;  /* 0x0000000f060f7223 */ /* 0x000fe20000010004 */
[----:B------:R-:W-:Y:S02]  /*cba0*/  HADD2.F32 R6, -RZ, R20.H1_H1 ;  /* 0x30000014ff067230 */ /* 0x000fe40000004100 */
[----:B------:R-:W-:-:S02]  /*cbb0*/  HADD2.F32 R12, -RZ, R28.H1_H1 ;  /* 0x3000001cff0c7230 */ /* 0x000fc40000004100 */
[----:B------:R-:W-:Y:S02]  /*cbc0*/  HADD2.F32 R13, -RZ, R28.H0_H0 ;  /* 0x2000001cff0d7230 */ /* 0x000fe40000004100 */
[C---:B------:R-:W-:Y:S01]  /*cbd0*/  FMUL.FTZ R27, R5.reuse, R6 ;  /* 0x00000006051b7220 */ /* 0x040fe20000410000 */
[----:B------:R-:W-:Y:S02]  /*cbe0*/  HADD2.F32 R4, -RZ, R10.H1_H1 ;  /* 0x3000000aff047230 */ /* 0x000fe40000004100 */
[----:B------:R-:W-:Y:S02]  /*cbf0*/  HADD2.F32 R7, -RZ, R20.H0_H0 ;  /* 0x20000014ff077230 */ /* 0x000fe40000004100 */
[----:B------:R-:W-:Y:S01]  /*cc00*/  FMUL.FTZ R20, R5, R12 ;  /* 0x0000000c05147220 */ /* 0x000fe20000410000 */
[----:B------:R-:W-:Y:S02]  /*cc10*/  HADD2.F32 R11, -RZ, R11.H0_H0 ;  /* 0x2000000bff0b7230 */ /* 0x000fe40000004100 */
[----:B------:R-:W-:Y:S01]  /*cc20*/  FMUL.FTZ R5, R4, R13 ;  /* 0x0000000d04057220 */ /* 0x000fe20000410000 */
[----:B------:R-:W-:-:S02]  /*cc30*/  HADD2.F32 R10, -RZ, R10.H0_H0 ;  /* 0x2000000aff0a7230 */ /* 0x000fc40000004100 */
[-C--:B------:R-:W-:Y:S01]  /*cc40*/  FMUL.FTZ R4, R4, R7.reuse ;  /* 0x0000000704047220 */ /* 0x080fe20000410000 */
[C---:B------:R-:W-:Y:S01]  /*cc50*/  FFMA.FTZ R20, R11.reuse, R6, -R20 ;  /* 0x000000060b147223 */ /* 0x040fe20000010814 */
[----:B------:R-:W-:Y:S01]  /*cc60*/  FFMA.FTZ R27, R11, R12, R27 ;  /* 0x0000000c0b1b7223 */ /* 0x000fe2000001001b */
[C---:B------:R-:W-:Y:S01]  /*cc70*/  FFMA.FTZ R5, R10.reuse, R7, -R5 ;  /* 0x000000070a057223 */ /* 0x040fe20000010805 */
[----:B------:R-:W-:Y:S01]  /*cc80*/  FFMA.FTZ R10, R10, R13, R4 ;  /* 0x0000000d0a0a7223 */ /* 0x000fe20000010004 */
[----:B------:R-:W-:Y:S02]  /*cc90*/  F2FP.SATFINITE.E4M3.F32.PACK_AB_MERGE_C R6, R38, R33, RZ ;  /* 0x000000212606723e */ /* 0x000fe400048070ff */
        /* <DEDUP_REMOVED lines=8> */
.L_x_1926:
[----:B------:R-:W-:Y:S05]  /*cd20*/  BSYNC B1 ;  /* 0x0000000000017941 */ /* 0x000fea0003800000 */
.L_x_1925:
[----:B------:R-:W-:Y:S05]  /*cd30*/  @P1 BRA `(.L_x_1924) ;  /* 0x0000002c00281947 */ /* 0x000fea0003800000 */
[----:B01----:R-:W0:Y:S01]  /*cd40*/  LDS.128 R4, [R0+0x2000] ;  /* 0x0020000000047984 */ /* 0x003e220000000c00 */
[----:B-----5:R-:W-:Y:S02]  /*cd50*/  SHF.R.U32.HI R10, RZ, 0x8, R24 ;  /* 0x00000008ff0a7819 */ /* 0x020fe40000011618 */
[----:B------:R-:W-:Y:S02]  /*cd60*/  LOP3.LUT R3, R24, 0xff, RZ, 0xc0, !PT ;  /* 0x000000ff18037812 */ /* 0x000fe400078ec0ff */
[----:B------:R-:W-:Y:S02]  /*cd70*/  LOP3.LUT R10, R10, 0xff, RZ, 0xc0, !PT ;  /* 0x000000ff0a0a7812 */ /* 0x000fe400078ec0ff */
[----:B------:R-:W-:Y:S02]  /*cd80*/  SHF.R.U32.HI R12, RZ, 0x8, R25 ;  /* 0x00000008ff0c7819 */ /* 0x000fe40000011619 */
[----:B------:R-:W-:Y:S02]  /*cd90*/  SHF.R.U32.HI R15, RZ, 0x8, R9 ;  /* 0x00000008ff0f7819 */ /* 0x000fe40000011609 */
[----:B------:R-:W-:-:S02]  /*cda0*/  PRMT R3, R10, 0x7604, R3 ;  /* 0x000076040a037816 */ /* 0x000fc40000000003 */
[----:B------:R-:W-:Y:S02]  /*cdb0*/  LOP3.LUT R11, R25, 0xff, RZ, 0xc0, !PT ;  /* 0x000000ff190b7812 */ /* 0x000fe400078ec0ff */
[----:B------:R-:W-:Y:S02]  /*cdc0*/  LOP3.LUT R12, R12, 0xff, RZ, 0xc0, !PT ;  /* 0x000000ff0c0c7812 */ /* 0x000fe400078ec0ff */
[----:B------:R-:W-:Y:S02]  /*cdd0*/  SHF.R.U32.HI R20, RZ, 0x10, R25 ;  /* 0x00000010ff147819 */ /* 0x000fe40000011619 */
[----:B------:R-:W-:Y:S02]  /*cde0*/  SHF.R.U32.HI R10, RZ, 0x8, R8 ;  /* 0x00000008ff0a7819 */ /* 0x000fe40000011608 */
[----:B------:R-:W-:Y:S02]  /*cdf0*/  SHF.R.U32.HI R21, RZ, 0x10, R9 ;  /* 0x00000010ff157819 */ /* 0x000fe40000011609 */
[----:B----4-:R-:W-:-:S02]  /*ce00*/  LOP3.LUT R14, R9, 0xff, RZ, 0xc0, !PT ;  /* 0x000000ff090e7812 */ /* 0x010fc400078ec0ff */
[----:B------:R-:W-:Y:S01]  /*ce10*/  LOP3.LUT R15, R15, 0xff, RZ, 0xc0, !PT ;  /* 0x000000ff0f0f7812 */ /* 0x000fe200078ec0ff */
[----:B------:R-:W-:Y:S01]  /*ce20*/  IMAD.U32 R21, R21, 0x10000, RZ ;  /* 0x0001000015157824 */ /* 0x000fe200078e00ff */
[----:B------:R-:W-:Y:S02]  /*ce30*/  PRMT R11, R12, 0x7604, R11 ;  /* 0x000076040c0b7816 */ /* 0x000fe4000000000b */
[----:B------:R-:W-:Y:S01]  /*ce40*/  LOP3.LUT R13, R10, 0xff, RZ, 0xc0, !PT ;  /* 0x000000ff0a0d7812 */ /* 0x000fe200078ec0ff */
[----:B------:R-:W-:Y:S01]  /*ce50*/  IMAD.U32 R10, R20, 0x10000, RZ ;  /* 0x00010000140a7824 */ /* 0x000fe200078e00ff */
[----:B------:R-:W-:Y:S02]  /*ce60*/  LOP3.LUT R12, R8, 0xff, RZ, 0xc0, !PT ;  /* 0x000000ff080c7812 */ /* 0x000fe400078ec0ff */
[----:B------:R-:W-:Y:S02]  /*ce70*/  PRMT R14, R15, 0x7604, R14 ;  /* 0x000076040f0e7816 */ /* 0x000fe4000000000e */
[----:B------:R-:W-:-:S02]  /*ce80*/  PRMT R15, R13, 0x7604, R12 ;  /* 0x000076040d0f7816 */ /* 0x000fc4000000000c */
[----:B------:R-:W-:Y:S02]  /*ce90*/  LOP3.LUT R13, R11, 0xff0000, R10, 0xf8, !PT ;  /* 0x00ff00000b0d7812 */ /* 0x000fe400078ef80a */
[----:B------:R-:W-:Y:S02]  /*cea0*/  LOP3.LUT R21, R14, 0xff0000, R21, 0xf8, !PT ;  /* 0x00ff00000e157812 */ /* 0x000fe400078ef815 */
[--C-:B------:R-:W-:Y:S02]  /*ceb0*/  LOP3.LUT R11, R3, 0xff0000, R24.reuse, 0xf8, !PT ;  /* 0x00ff0000030b7812 */ /* 0x100fe400078ef818 */
[----:B------:R-:W-:Y:S02]  /*cec0*/  LOP3.LUT R21, R21, 0xff000000, R9, 0xf8, !PT ;  /* 0xff00000015157812 */ /* 0x000fe400078ef809 */
[----:B------:R-:W-:Y:S02]  /*ced0*/  LOP3.LUT R13, R13, 0xff000000, R25, 0xf8, !PT ;  /* 0xff0000000d0d7812 */ /* 0x000fe400078ef819 */
[----:B------:R-:W-:-:S02]  /*cee0*/  LOP3.LUT R12, R11, 0xff000000, R24, 0xf8, !PT ;  /* 0xff0000000b0c7812 */ /* 0x000fc400078ef818 */
[-C--:B0-----:R-:W-:Y:S02]  /*cef0*/  F2FP.F16.E4M3.UNPACK_B R3, R6.reuse.H1 ;  /* 0x00000006ff03723e */ /* 0x081fe400030006ff */
[--C-:B------:R-:W-:Y:S02]  /*cf00*/  LOP3.LUT R15, R15, 0xff0000, R8.reuse, 0xf8, !PT ;  /* 0x00ff00000f0f7812 */ /* 0x100fe400078ef808 */
[----:B------:R-:W-:Y:S01]  /*cf10*/  F2FP.F16.E4M3.UNPACK_B R24, R21 ;  /* 0x00000015ff18723e */ /* 0x000fe200020006ff */
[--C-:B------:R-:W-:Y:S01]  /*cf20*/  HADD2.F32 R9, -RZ, R3.reuse.H0_H0 ;  /* 0x20000003ff097230 */ /* 0x100fe20000004100 */
[----:B------:R-:W-:Y:S02]  /*cf30*/  F2FP.F16.E4M3.UNPACK_B R14, R13 ;  /* 0x0000000dff0e723e */ /* 0x000fe400020006ff */
[----:B------:R-:W-:Y:S01]  /*cf40*/  LOP3.LUT R20, R15, 0xff000000, R8, 0xf8, !PT ;  /* 0xff0000000f147812 */ /* 0x000fe200078ef808 */
[----:B------:R-:W-:Y:S01]  /*cf50*/  HADD2.F32 R8, -RZ, R3.H1_H1 ;  /* 0x30000003ff087230 */ /* 0x000fe20000004100 */
[----:B------:R-:W-:Y:S01]  /*cf60*/  F2FP.F16.E4M3.UNPACK_B R6, R6 ;  /* 0x00000006ff06723e */ /* 0x000fe200020006ff */
[----:B------:R-:W-:Y:S01]  /*cf70*/  HADD2.F32 R25, -RZ, R24.H1_H1 ;  /* 0x30000018ff197230 */ /* 0x000fe20000004100 */
[-C--:B------:R-:W-:Y:S01]  /*cf80*/  F2FP.F16.E4M3.UNPACK_B R10, R7.reuse ;  /* 0x00000007ff0a723e */ /* 0x080fe200020006ff */
[----:B------:R-:W-:Y:S01]  /*cf90*/  HADD2.F32 R15, -RZ, R14.H1_H1 ;  /* 0x3000000eff0f7230 */ /* 0x000fe20000004100 */
[----:B------:R-:W-:Y:S01]  /*cfa0*/  F2FP.F16.E4M3.UNPACK_B R11, R7.H1 ;  /* 0x00000007ff0b723e */ /* 0x000fe200030006ff */
[----:B------:R-:W-:-:S02]  /*cfb0*/  HADD2.F32 R24, -RZ, R24.H0_H0 ;  /* 0x20000018ff187230 */ /* 0x000fc40000004100 */
[C---:B------:R-:W-:Y:S01]  /*cfc0*/  FMUL.FTZ R26, R8.reuse, R25 ;  /* 0x00000019081a7220 */ /* 0x040fe20000410000 */
[----:B------:R-:W-:Y:S01]  /*cfd0*/  F2FP.F16.E4M3.UNPACK_B R7, R5 ;  /* 0x00000005ff07723e */ /* 0x000fe200020006ff */
[----:B------:R-:W-:Y:S01]  /*cfe0*/  FMUL.FTZ R30, R8, R15 ;  /* 0x0000000f081e7220 */ /* 0x000fe20000410000 */
[----:B------:R-:W-:Y:S01]  /*cff0*/  F2FP.F16.E4M3.UNPACK_B R8, R5.H1 ;  /* 0x00000005ff08723e */ /* 0x000fe200030006ff */
[----:B------:R-:W-:Y:S02]  /*d000*/  HADD2.F32 R5, -RZ, R6.H1_H1 ;  /* 0x30000006ff057230 */ /* 0x000fe40000004100 */
[C---:B------:R-:W-:Y:S01]  /*d010*/  FFMA.FTZ R28, R9.reuse, R15, -R26 ;  /* 0x0000000f091c7223 */ /* 0x040fe2000001081a */
[----:B------:R-:W-:Y:S02]  /*d020*/  HADD2.F32 R14, -RZ, R14.H0_H0 ;  /* 0x2000000eff0e7230 */ /* 0x000fe40000004100 */
[----:B------:R-:W-:Y:S01]  /*d030*/  FFMA.FTZ R29, R9, R25, R30 ;  /* 0x00000019091d7223 */ /* 0x000fe2000001001e */
[----:B------:R-:W-:Y:S01]  /*d040*/  HADD2.F32 R6, -RZ, R6.H0_H0 ;  /* 0x20000006ff067230 */ /* 0x000fe20000004100 */
[----:B------:R-:W-:Y:S01]  /*d050*/  F2FP.F16.E4M3.UNPACK_B R21, R21.H1 ;  /* 0x00000015ff15723e */ /* 0x000fe200030006ff */
[C---:B------:R-:W-:Y:S01]  /*d060*/  FMUL.FTZ R9, R5.reuse, R24 ;  /* 0x0000001805097220 */ /* 0x040fe20000410000 */
[----:B------:R-:W-:Y:S01]  /*d070*/  F2FP.F16.E4M3.UNPACK_B R13, R13.H1 ;  /* 0x0000000dff0d723e */ /* 0x000fe200030006ff */
[----:B------:R-:W-:Y:S01]  /*d080*/  FMUL.FTZ R27, R5, R14 ;  /* 0x0000000e051b7220 */ /* 0x000fe20000410000 */
[----:B------:R-:W-:-:S02]  /*d090*/  HADD2.F32 R5, -RZ, R10.H1_H1 ;  /* 0x3000000aff057230 */ /* 0x000fc40000004100 */
[C---:B------:R-:W-:Y:S01]  /*d0a0*/  FFMA.FTZ R25, R6.reuse, R14, -R9 ;  /* 0x0000000e06197223 */ /* 0x040fe20000010809 */
[----:B------:R-:W-:Y:S02]  /*d0b0*/  HADD2.F32 R15, -RZ, R21.H0_H0 ;  /* 0x20000015ff0f7230 */ /* 0x000fe40000004100 */
[----:B------:R-:W-:Y:S01]  /*d0c0*/  FFMA.FTZ R26, R6, R24, R27 ;  /* 0x00000018061a7223 */ /* 0x000fe2000001001b */
[----:B------:R-:W-:Y:S01]  /*d0d0*/  HADD2.F32 R9, -RZ, R13.H0_H0 ;  /* 0x2000000dff097230 */ /* 0x000fe20000004100 */
[----:B------:R-:W-:Y:S01]  /*d0e0*/  F2FP.F16.E4M3.UNPACK_B R3, R4 ;  /* 0x00000004ff03723e */ /* 0x000fe200020006ff */
        /* <DEDUP_REMOVED lines=8> */
[----:B------:R-:W-:Y:S02]  /*d170*/  HADD2.F32 R11, -RZ, R11.H0_H0 ;  /* 0x2000000bff0b7230 */ /* 0x000fe40000004100 */
[C---:B------:R-:W-:Y:S01]  /*d180*/  FMUL.FTZ R14, R6.reuse, R21 ;  /* 0x00000015060e7220 */ /* 0x040fe20000410000 */
[----:B------:R-:W-:Y:S01]  /*d190*/  F2FP.F16.E4M3.UNPACK_B R5, R20 ;  /* 0x00000014ff05723e */ /* 0x000fe200020006ff */
[-C--:B------:R-:W-:Y:S01]  /*d1a0*/  FMUL.FTZ R10, R6, R13.reuse ;  /* 0x0000000d060a7220 */ /* 0x080fe20000410000 */
[----:B------:R-:W-:Y:S01]  /*d1b0*/  F2FP.F16.E4M3.UNPACK_B R4, R4.H1 ;  /* 0x00000004ff04723e */ /* 0x000fe200030006ff */
[C---:B------:R-:W-:Y:S01]  /*d1c0*/  FFMA.FTZ R31, R11.reuse, R13, -R14 ;  /* 0x0000000d0b1f7223 */ /* 0x040fe2000001080e */
[-C--:B------:R-:W-:Y:S01]  /*d1d0*/  F2FP.F16.E4M3.UNPACK_B R9, R12.reuse ;  /* 0x0000000cff09723e */ /* 0x080fe200020006ff */
[----:B------:R-:W-:Y:S01]  /*d1e0*/  FFMA.FTZ R32, R11, R21, R10 ;  /* 0x000000150b207223 */ /* 0x000fe2000001000a */
[--C-:B------:R-:W-:Y:S01]  /*d1f0*/  HADD2.F32 R13, -RZ, R5.reuse.H1_H1 ;  /* 0x30000005ff0d7230 */ /* 0x100fe20000004100 */
[----:B------:R-:W-:Y:S01]  /*d200*/  F2FP.F16.E4M3.UNPACK_B R12, R12.H1 ;  /* 0x0000000cff0c723e */ /* 0x000fe200030006ff */
[----:B------:R-:W-:Y:S01]  /*d210*/  HADD2.F32 R11, -RZ, R5.H0_H0 ;  /* 0x20000005ff0b7230 */ /* 0x000fe20000004100 */
[----:B------:R-:W-:Y:S01]  /*d220*/  F2FP.F16.E4M3.UNPACK_B R20, R20.H1 ;  /* 0x00000014ff14723e */ /* 0x000fe200030006ff */
[----:B------:R-:W-:Y:S01]  /*d230*/  HADD2.F32 R6, -RZ, R4.H1_H1 ;  /* 0x30000004ff067230 */ /* 0x000fe20000004100 */
[----:B------:R-:W-:Y:S01]  /*d240*/  F2FP.SATFINITE.E4M3.F32.PACK_AB_MERGE_C R28, R29, R28, RZ ;  /* 0x0000001c1d1c723e */ /* 0x000fe200048070ff */
[----:B------:R-:W-:-:S02]  /*d250*/  HADD2.F32 R10, -RZ, R9.H1_H1 ;  /* 0x30000009ff0a7230 */ /* 0x000fc40000004100 */
[----:B------:R-:W-:Y:S02]  /*d260*/  HADD2.F32 R5, -RZ, R4.H0_H0 ;  /* 0x20000004ff057230 */ /* 0x000fe40000004100 */
[C---:B------:R-:W-:Y:S01]  /*d270*/  FMUL.FTZ R14, R6.reuse, R13 ;  /* 0x0000000d060e7220 */ /* 0x040fe20000410000 */
[----:B------:R-:W-:Y:S02]  /*d280*/  HADD2.F32 R4, -RZ, R3.H1_H1 ;  /* 0x30000003ff047230 */ /* 0x000fe40000004100 */
[-C--:B------:R-:W-:Y:S01]  /*d290*/  FMUL.FTZ R24, R6, R10.reuse ;  /* 0x0000000a06187220 */ /* 0x080fe20000410000 */
[----:B------:R-:W-:Y:S02]  /*d2a0*/  HADD2.F32 R9, -RZ, R9.H0_H0 ;  /* 0x20000009ff097230 */ /* 0x000fe40000004100 */
[C---:B------:R-:W-:Y:S01]  /*d2b0*/  FFMA.FTZ R14, R5.reuse, R10, -R14 ;  /* 0x0000000a050e7223 */ /* 0x040fe2000001080e */
        /* <DEDUP_REMOVED lines=8> */
[----:B------:R-:W-:Y:S02]  /*d340*/  HADD2.F32 R4, -RZ, R8.H1_H1 ;  /* 0x30000008ff047230 */ /* 0x000fe40000004100 */
[----:B------:R-:W-:Y:S02]  /*d350*/  HADD2.F32 R20, -RZ, R20.H0_H0 ;  /* 0x20000014ff147230 */ /* 0x000fe40000004100 */
[----:B------:R-:W-:Y:S02]  /*d360*/  HADD2.F32 R3, -RZ, R7.H1_H1 ;  /* 0x30000007ff037230 */ /* 0x000fe40000004100 */
[----:B------:R-:W-:Y:S01]  /*d370*/  FMUL.FTZ R15, R4, R9 ;  /* 0x00000009040f7220 */ /* 0x000fe20000410000 */
[----:B------:R-:W-:-:S02]  /*d380*/  HADD2.F32 R12, -RZ, R12.H0_H0 ;  /* 0x2000000cff0c7230 */ /* 0x000fc40000004100 */
[-C--:B------:R-:W-:Y:S01]  /*d390*/  FMUL.FTZ R6, R4, R5.reuse ;  /* 0x0000000504067220 */ /* 0x080fe20000410000 */
[----:B------:R-:W-:Y:S02]  /*d3a0*/  HADD2.F32 R8, -RZ, R8.H0_H0 ;  /* 0x20000008ff087230 */ /* 0x000fe40000004100 */
[C---:B------:R-:W-:Y:S01]  /*d3b0*/  FMUL.FTZ R4, R3.reuse, R20 ;  /* 0x0000001403047220 */ /* 0x040fe20000410000 */
[----:B------:R-:W-:Y:S02]  /*d3c0*/  HADD2.F32 R7, -RZ, R7.H0_H0 ;  /* 0x20000007ff077230 */ /* 0x000fe40000004100 */
[-C--:B------:R-:W-:Y:S01]  /*d3d0*/  FMUL.FTZ R3, R3, R12.reuse ;  /* 0x0000000c03037220 */ /* 0x080fe20000410000 */
[C---:B------:R-:W-:Y:S01]  /*d3e0*/  FFMA.FTZ R15, R8.reuse, R5, -R15 ;  /* 0x00000005080f7223 */ /* 0x040fe2000001080f */
[----:B------:R-:W-:Y:S01]  /*d3f0*/  FFMA.FTZ R6, R8, R9, R6 ;  /* 0x0000000908067223 */ /* 0x000fe20000010006 */
[C---:B------:R-:W-:Y:S01]  /*d400*/  FFMA.FTZ R5, R7.reuse, R12, -R4 ;  /* 0x0000000c07057223 */ /* 0x040fe20000010804 */
[----:B------:R-:W-:Y:S01]  /*d410*/  FFMA.FTZ R20, R7, R20, R3 ;  /* 0x0000001407147223 */ /* 0x000fe20000010003 */
[----:B------:R-:W-:-:S02]  /*d420*/  F2FP.SATFINITE.E4M3.F32.PACK_AB_MERGE_C R7, R32, R31, RZ ;  /* 0x0000001f2007723e */ /* 0x000fc400048070ff */
[----:B------:R-:W-:Y:S02]  /*d430*/  F2FP.SATFINITE.E4M3.F32.PACK_AB_MERGE_C R4, R13, R14, RZ ;  /* 0x0000000e0d04723e */ /* 0x000fe400048070ff */
[----:B------:R-:W-:Y:S02]  /*d440*/  F2FP.SATFINITE.E4M3.F32.PACK_AB_MERGE_C R15, R6, R15, RZ ;  /* 0x0000000f060f723e */ /* 0x000fe400048070ff */
[----:B------:R-:W-:Y:S02]  /*d450*/  F2FP.SATFINITE.E4M3.F32.PACK_AB_MERGE_C R6, R26, R25, R28 ;  /* 0x000000191a06723e */ /* 0x000fe4000480701c */
[----:B------:R-:W-:Y:S02]  /*d460*/  F2FP.SATFINITE.E4M3.F32.PACK_AB_MERGE_C R7, R30, R27, R7 ;  /* 0x0000001b1e07723e */ /* 0x000fe40004807007 */
[----:B------:R-:W-:Y:S02]  /*d470*/  F2FP.SATFINITE.E4M3.F32.PACK_AB_MERGE_C R4, R11, R10, R4 ;  /* 0x0000000a0b04723e */ /* 0x000fe40004807004 */
[----:B------:R-:W-:-:S05]  /*d480*/  F2FP.SATFINITE.E4M3.F32.PACK_AB_MERGE_C R5, R20, R5, R15 ;  /* 0x000000051405723e */ /* 0x000fca000480700f */
[----:B------:R2:W-:Y:S01]  /*d490*/  STS.128 [R0+0x2000], R4 ;  /* 0x0020000400007388 */ /* 0x0005e20000000c00 */
[----:B------:R-:W-:Y:S05]  /*d4a0*/  BRA `(.L_x_1924) ;  /* 0x00000024004c7947 */ /* 0x000fea0003800000 */
.L_x_1911:
        /* <DEDUP_REMOVED lines=8> */
[----:B0-----:R-:W-:-:S13]  /*d530*/  ISETP.NE.AND P0, PT, R34, 0x1, PT ;  /* 0x000000012200780c */ /* 0x001fda0003f05270 */
[----:B------:R-:W0:Y:S08]  /*d540*/  @P0 LDC R0, c[0x0][0x44c] ;  /* 0x00011300ff000b82 */ /* 0x000e300000000800 */
[----:B------:R-:W1:Y:S01]  /*d550*/  @P0 LDC R5, c[0x0][0x450] ;  /* 0x00011400ff050b82 */ /* 0x000e620000000800 */
[----:B0-----:R-:W-:-:S05]  /*d560*/  @P0 IMAD.HI.U32 R0, R3, R0, RZ ;  /* 0x0000000003000227 */ /* 0x001fca00078e00ff */
[----:B-1----:R-:W-:Y:S01]  /*d570*/  @P0 SHF.R.U32.HI R3, RZ, R5, R0 ;  /* 0x00000005ff030219 */ /* 0x002fe20000011600 */
[----:B------:R-:W-:-:S03]  /*d580*/  IMAD.MOV.U32 R5, RZ, RZ, R29 ;  /* 0x000000ffff057224 */ /* 0x000fc600078e001d */
        /* <DEDUP_REMOVED lines=14> */
[----:B------:R-:W0:Y:S01]  /*d670*/  LDC R39, c[0x0][0x3f4] ;  /* 0x0000fd00ff277b82 */ /* 0x000e220000000800 */
[----:B------:R-:W1:Y:S01]  /*d680*/  SHFL.IDX PT, R5, R35, RZ, 0x1c1f ;  /* 0x001c1fff23057589 */ /* 0x000e6200000e0000 */
[----:B------:R-:W-:-:S03]  /*d690*/  IMAD R34, R197, R34, RZ ;  /* 0x00000022c5227224 */ /* 0x000fc600078e02ff */
[----:B------:R-:W2:Y:S04]  /*d6a0*/  SHFL.IDX PT, R14, R9, RZ, 0x1c1f ;  /* 0x001c1fff090e7589 */ /* 0x000ea800000e0000 */
[----:B------:R-:W3:Y:S04]  /*d6b0*/  SHFL.IDX PT, R3, R8, RZ, 0x1c1f ;  /* 0x001c1fff08037589 */ /* 0x000ee800000e0000 */
[----:B------:R-:W4:Y:S01]  /*d6c0*/  SHFL.IDX PT, R7, R37, RZ, 0x1c1f ;  /* 0x001c1fff25077589 */ /* 0x000f2200000e0000 */
[----:B0-----:R-:W-:-:S04]  /*d6d0*/  ISETP.GE.AND P0, PT, R18, R39, PT ;  /* 0x000000271200720c */ /* 0x001fc80003f06270 */
[----:B------:R-:W-:-:S13]  /*d6e0*/  ISETP.GE.OR P1, PT, R41, R34, P0 ;  /* 0x000000222900720c */ /* 0x000fda0000726670 */
[C---:B-1----:R-:W-:Y:S02]  /*d6f0*/  @!P1 IADD3 R0, P2, R18.reuse, R5, RZ ;  /* 0x0000000512009210 */ /* 0x042fe40007f5e0ff */
[----:B--2---:R-:W-:-:S03]  /*d700*/  @!P1 IADD3 R14, P3, R18, R14, RZ ;  /* 0x0000000e120e9210 */ /* 0x004fc60007f7e0ff */
[--C-:B---3--:R-:W-:Y:S02]  /*d710*/  @!P1 IMAD.X R5, R3, 0x1, R19.reuse, P2 ;  /* 0x0000000103059824 */ /* 0x108fe400010e0613 */
[----:B----4-:R-:W-:Y:S02]  /*d720*/  @!P1 IMAD.X R3, R7, 0x1, R19, P3 ;  /* 0x0000000107039824 */ /* 0x010fe400018e0613 */
[----:B------:R-:W-:Y:S02]  /*d730*/  @!P1 IMAD.MOV.U32 R4, RZ, RZ, R0 ;  /* 0x000000ffff049224 */ /* 0x000fe400078e0000 */
[----:B------:R-:W-:Y:S02]  /*d740*/  @!P1 IMAD.MOV.U32 R24, RZ, RZ, R14 ;  /* 0x000000ffff189224 */ /* 0x000fe400078e000e */
[----:B------:R-:W-:Y:S02]  /*d750*/  @!P1 IMAD.MOV.U32 R25, RZ, RZ, R3 ;  /* 0x000000ffff199224 */ /* 0x000fe400078e0003 */
[----:B------:R-:W2:Y:S04]  /*d760*/  @!P1 LD.E.128 R4, desc[UR60][R4.64] ;  /* 0x0000003c04049980 */ /* 0x000ea8000c101d00 */
[----:B------:R-:W3:Y:S01]  /*d770*/  @!P1 LD.E.128 R24, desc[UR60][R24.64] ;  /* 0x0000003c18189980 */ /* 0x000ee2000c101d00 */
[----:B------:R-:W-:-:S02]  /*d780*/  CS2R R32, SRZ ;  /* 0x0000000000207805 */ /* 0x000fc4000001ff00 */
[----:B------:R-:W-:Y:S02]  /*d790*/  CS2R R30, SRZ ;  /* 0x00000000001e7805 */ /* 0x000fe4000001ff00 */
[----:B------:R-:W-:Y:S01]  /*d7a0*/  CS2R R28, SRZ ;  /* 0x00000000001c7805 */ /* 0x000fe2000001ff00 */
[----:B------:R-:W0:Y:S01]  /*d7b0*/  SHFL.IDX PT, R35, R35, 0x1, 0x1c1f ;  /* 0x003c1f0023237f89 */ /* 0x000e2200000e0000 */
[----:B------:R-:W-:-:S03]  /*d7c0*/  CS2R R20, SRZ ;  /* 0x0000000000147805 */ /* 0x000fc6000001ff00 */
[----:B------:R1:W4:Y:S04]  /*d7d0*/  SHFL.IDX PT, R3, R8, 0x1, 0x1c1f ;  /* 0x003c1f0008037f89 */ /* 0x00032800000e0000 */
[----:B------:R1:W0:Y:S04]  /*d7e0*/  SHFL.IDX PT, R14, R9, 0x1, 0x1c1f ;  /* 0x003c1f00090e7f89 */ /* 0x00022800000e0000 */
[----:B------:R-:W0:Y:S01]  /*d7f0*/  SHFL.IDX PT, R37, R37, 0x1, 0x1c1f ;  /* 0x003c1f0025257f89 */ /* 0x000e2200000e0000 */
[----:B--2---:R-:W-:Y:S02]  /*d800*/  @!P1 IMAD.MOV.U32 R32, RZ, RZ, R4 ;  /* 0x000000ffff209224 */ /* 0x004fe400078e0004 */
[----:B------:R-:W-:Y:S01]  /*d810*/  @!P1 IMAD.MOV.U32 R33, RZ, RZ, R5 ;  /* 0x000000ffff219224 */ /* 0x000fe200078e0005 */
[----:B------:R-:W-:Y:S01]  /*d820*/  CS2R R4, SRZ ;  /* 0x0000000000047805 */ /* 0x000fe2000001ff00 */
[----:B------:R-:W-:-:S02]  /*d830*/  @!P1 IMAD.MOV.U32 R30, RZ, RZ, R6 ;  /* 0x000000ffff1e9224 */ /* 0x000fc400078e0006 */
[----:B------:R-:W-:Y:S02]  /*d840*/  @!P1 IMAD.MOV.U32 R31, RZ, RZ, R7 ;  /* 0x000000ffff1f9224 */ /* 0x000fe400078e0007 */
[----:B---3--:R-:W-:Y:S02]  /*d850*/  @!P1 IMAD.MOV.U32 R28, RZ, RZ, R24 ;  /* 0x000000ffff1c9224 */ /* 0x008fe400078e0018 */
[----:B------:R-:W-:Y:S02]  /*d860*/  @!P1 IMAD.MOV.U32 R29, RZ, RZ, R25 ;  /* 0x000000ffff1d9224 */ /* 0x000fe400078e0019 */
[----:B------:R-:W-:Y:S02]  /*d870*/  @!P1 IMAD.MOV.U32 R20, RZ, RZ, R26 ;  /* 0x000000ffff149224 */ /* 0x000fe400078e001a */
[----:B01--4-:R-:W-:-:S07]  /*d880*/  @!P1 IMAD.MOV.U32 R21, RZ, RZ, R27 ;  /* 0x000000ffff159224 */ /* 0x013fce00078e001b */
.L_x_2266:
[----:B------:R-:W-:Y:S01]  /*d890*/  VIADD R41, R41, 0x40 ;  /* 0x0000004029297836 */ /* 0x000fe20000000000 */
[----:B------:R-:W-:Y:S01]  /*d8a0*/  BSSY B1, `(.L_x_1928) ;  /* 0x0000010000017945 */ /* 0x000fe20003800000 */
[----:B------:R-:W-:Y:S02]  /*d8b0*/  CS2R R6, SRZ ;  /* 0x0000000000067805 */ /* 0x000fe4000001ff00 */
[----:B------:R-:W-:Y:S02]  /*d8c0*/  CS2R R8, SRZ ;  /* 0x0000000000087805 */ /* 0x000fe4000001ff00 */
[----:B------:R-:W-:Y:S02]  /*d8d0*/  CS2R R10, SRZ ;  /* 0x00000000000a7805 */ /* 0x000fe4000001ff00 */
[----:B------:R-:W-:-:S13]  /*d8e0*/  ISETP.GE.AND P1, PT, R41, R34, PT ;  /* 0x000000222900720c */ /* 0x000fda0003f26270 */
[----:B------:R-:W-:Y:S05]  /*d8f0*/  @P1 BRA `(.L_x_1929) ;  /* 0x0000000000281947 */ /* 0x000fea0003800000 */
[----:B------:R-:W-:Y:S02]  /*d900*/  CS2R R6, SRZ ;  /* 0x0000000000067805 */ /* 0x000fe4000001ff00 */
[----:B------:R-:W-:Y:S02]  /*d910*/  CS2R R8, SRZ ;  /* 0x0000000000087805 */ /* 0x000fe4000001ff00 */
[----:B------:R-:W-:Y:S01]  /*d920*/  CS2R R10, SRZ ;  /* 0x00000000000a7805 */ /* 0x000fe2000001ff00 */
[----:B------:R-:W-:Y:S06]  /*d930*/  @P0 BRA `(.L_x_1929) ;  /* 0x0000000000180947 */ /* 0x000fec0003800000 */
[C---:B------:R-:W-:Y:S02]  /*d940*/  IADD3 R8, P1, R18.reuse, R35, RZ ;  /* 0x0000002312087210 */ /* 0x040fe40007f3e0ff */
[----:B------:R-:W-:-:S03]  /*d950*/  IADD3 R4, P2, R18, R14, RZ ;  /* 0x0000000e12047210 */ /* 0x000fc60007f5e0ff */
[--C-:B------:R-:W-:Y:S02]  /*d960*/  IMAD.X R9, R3, 0x1, R19.reuse, P1 ;  /* 0x0000000103097824 */ /* 0x100fe400008e0613 */
[----:B------:R-:W-:-:S04]  /*d970*/  IMAD.X R5, R37, 0x1, R19, P2 ;  /* 0x0000000125057824 */ /* 0x000fc800010e0613 */
[----:B------:R-:W5:Y:S04]  /*d980*/  LD.E.128 R8, desc[UR60][R8.64] ;  /* 0x0000003c08087980 */ /* 0x000f68000c101d00 */
[----:B------:R-:W5:Y:S02]  /*d990*/  LD.E.128 R4, desc[UR60][R4.64] ;  /* 0x0000003c04047980 */ /* 0x000f64000c101d00 */
.L_x_1929:
[----:B------:R-:W-:Y:S05]  /*d9a0*/  BSYNC B1 ;  /* 0x0000000000017941 */ /* 0x000fea0003800000 */
.L_x_1928:
[----:B------:R-:W2:Y:S01]  /*d9b0*/  LDL R0, [R1+0xc] ;  /* 0x00000c0001007983 */ /* 0x000ea20000100800 */
[----:B------:R-:W-:Y:S01]  /*d9c0*/  VIADD R12, R194, 0x40 ;  /* 0x00000040c20c7836 */ /* 0x000fe20000000000 */
[----:B------:R-:W-:Y:S01]  /*d9d0*/  VIADDMNMX R3, R34, -R201, 0x80, PT ;  /* 0x0000008022037446 */ /* 0x000fe200038009c9 */
[----:B------:R-:W-:Y:S03]  /*d9e0*/  BSSY B1, `(.L_x_1930) ;  /* 0x000000b000017945 */ /* 0x000fe60003800000 */
[-C--:B------:R-:W-:Y:S02]  /*d9f0*/  ISETP.GE.OR P2, PT, R194, R3.reuse, P0 ;  /* 0x00000003c200720c */ /* 0x080fe40000746670 */
[----:B------:R-:W-:Y:S02]  /*da00*/  ISETP.GE.OR P0, PT, R12, R3, P0 ;  /* 0x000000030c00720c */ /* 0x000fe40000706670 */
[----:B--2---:R-:W-:-:S13]  /*da10*/  R2UR UR5, R0 ;  /* 0x00000000000572ca */ /* 0x004fda00000e0000 */
[----:B------:R-:W-:-:S04]  /*da20*/  ULEA.HI UR4, UR5, UR5, URZ, 0x1 ;  /* 0x0000000505047291 */ /* 0x000fc8000f8f083f */
[----:B------:R-:W-:-:S04]  /*da30*/  ULOP3.LUT UR4, UR4, 0xfffffffe, URZ, 0xc0, !UPT ;  /* 0xfffffffe04047892 */ /* 0x000fc8000f8ec03f */
[----:B------:R-:W-:-:S06]  /*da40*/  UIADD3 UR4, UR5, -UR4, URZ ;  /* 0x8000000405047290 */ /* 0x000fcc000fffe03f */
[----:B------:R-:W-:-:S05]  /*da50*/  IMAD.U32 R0, RZ, RZ, UR4 ;  /* 0x00000004ff007e24 */ /* 0x000fca000f8e00ff */
[----:B------:R-:W-:-:S04]  /*da60*/  SHF.L.U32 R0, R0, 0x1f, RZ ;  /* 0x0000001f00007819 */ /* 0x000fc800000006ff */
[----:B------:R-:W0:Y:S02]  /*da70*/  SYNCS.PHASECHK.TRANS64.TRYWAIT P1, [R17+URZ+0x22800], R0 ;  /* 0x02280000110075a7 */ /* 0x000e24000802017f */
[----:B0-----:R-:W-:Y:S05]  /*da80*/  @!P1 BRA `(.L_x_1931) ;  /* 0x0000021800bc9947 */ /* 0x001fea0003800000 */
.L_x_2267:
[----:B------:R-:W-:Y:S05]  /*da90*/  BSYNC B1 ;  /* 0x0000000000017941 */ /* 0x000fea0003800000 */
.L_x_1930:
[----:B------:R-:W-:Y:S04]  /*daa0*/  BSSY B1, `(.L_x_1932) ;  /* 0x0000100000017945 */ /* 0x000fe80003800000 */
[----:B------:R-:W-:Y:S05]  /*dab0*/  @P2 BRA `(.L_x_1933) ;  /* 0x0000000c00f82947 */ /* 0x000fea0003800000 */
[----:B0-----:R-:W-:Y:S02]  /*dac0*/  SHF.R.U32.HI R0, RZ, 0x8, R32 ;  /* 0x00000008ff007819 */ /* 0x001fe40000011620 */
[----:B------:R-:W-:Y:S02]  /*dad0*/  LOP3.LUT R3, R32, 0xff, RZ, 0xc0, !PT ;  /* 0x000000ff20037812 */ /* 0x000fe400078ec0ff */
[----:B------:R-:W-:Y:S02]  /*dae0*/  LOP3.LUT R0, R0, 0xff, RZ, 0xc0, !PT ;  /* 0x000000ff00007812 */ /* 0x000fe400078ec0ff */
[----:B------:R-:W-:Y:S02]  /*daf0*/  SHF.R.U32.HI R12, RZ, 0x8, R33 ;  /* 0x00000008ff0c7819 */ /* 0x000fe40000011621 */
[----:B------:R-:W-:Y:S01]  /*db00*/  PRMT R35, R0, 0x7604, R3 ;  /* 0x0000760400237816 */ /* 0x000fe20000000003 */
[----:B------:R-:W-:Y:S01]  /*db10*/  IMAD.SHL.U32 R3, R213, 0x80, RZ ;  /* 0x00000080d5037824 */ /* 0x000fe200078e00ff */
[----:B------:R-:W-:-:S02]  /*db20*/  LOP3.LUT R13, R33, 0xff, RZ, 0xc0, !PT ;  /* 0x000000ff210d7812 */ /* 0x000fc400078ec0ff */
[----:B------:R-:W-:Y:S02]  /*db30*/  LOP3.LUT R12, R12, 0xff, RZ, 0xc0, !PT ;  /* 0x000000ff0c0c7812 */ /* 0x000fe400078ec0ff */
[----:B------:R-:W-:Y:S02]  /*db40*/  SHF.R.U32.HI R14, RZ, 0x8, R30 ;  /* 0x00000008ff0e7819 */ /* 0x000fe4000001161e */
[----:B------:R-:W-:Y:S02]  /*db50*/  PRMT R38, R12, 0x7604, R13 ;  /* 0x000076040c267816 */ /* 0x000fe4000000000d */
[----:B------:R-:W-:Y:S02]  /*db60*/  SHF.R.U32.HI R12, RZ, 0x8, R31 ;  /* 0x00000008ff0c7819 */ /* 0x000fe4000001161f */
[----:B------:R-:W-:Y:S01]  /*db70*/  LOP3.LUT R24, R3, 0x380, RZ, 0xc0, !PT ;  /* 0x0000038003187812 */ /* 0x000fe200078ec0ff */
[----:B------:R-:W-:Y:S01]  /*db80*/  IMAD.IADD R3, R18, 0x1, R39 ;  /* 0x0000000112037824 */ /* 0x000fe200078e0227 */
[----:B------:R-:W-:-:S02]  /*db90*/  LOP3.LUT R15, R30, 0xff, RZ, 0xc0, !PT ;  /* 0x000000ff1e0f7812 */ /* 0x000fc400078ec0ff */
[----:B------:R-:W-:Y:S02]  /*dba0*/  LOP3.LUT R14, R14, 0xff, RZ, 0xc0, !PT ;  /* 0x000000ff0e0e7812 */ /* 0x000fe400078ec0ff */
[----:B------:R-:W-:Y:S02]  /*dbb0*/  SHF.R.U32.HI R0, RZ, 0x8, R28 ;  /* 0x00000008ff007819 */ /* 0x000fe4000001161c */
[----:B------:R-:W-:Y:S02]  /*dbc0*/  LOP3.LUT R13, R31, 0xff, RZ, 0xc0, !PT ;  /* 0x000000ff1f0d7812 */ /* 0x000fe400078ec0ff */
[----:B------:R-:W-:Y:S02]  /*dbd0*/  LOP3.LUT R12, R12, 0xff, RZ, 0xc0, !PT ;  /* 0x000000ff0c0c7812 */ /* 0x000fe400078ec0ff */
[----:B------:R-:W-:Y:S02]  /*dbe0*/  PRMT R41, R14, 0x7604, R15 ;  /* 0x000076040e297816 */ /* 0x000fe4000000000f */
[----:B------:R-:W-:-:S02]  /*dbf0*/  SHF.R.U32.HI R25, RZ, 0x3, R24 ;  /* 0x00000003ff197819 */ /* 0x000fc40000011618 */
[----:B------:R-:W-:Y:S02]  /*dc00*/  LOP3.LUT R3, R24, 0x70, R3, 0xf8, !PT ;  /* 0x0000007018037812 */ /* 0x000fe400078ef803 */
[----:B------:R-:W-:Y:S02]  /*dc10*/  LOP3.LUT R14, R0, 0xff, RZ, 0xc0, !PT ;  /* 0x000000ff000e7812 */ /* 0x000fe400078ec0ff */
[----:B------:R-:W-:Y:S02]  /*dc20*/  LOP3.LUT R0, R24, 0x70, R18, 0xf8, !PT ;  /* 0x0000007018007812 */ /* 0x000fe400078ef812 */
[----:B------:R-:W-:Y:S02]  /*dc30*/  PRMT R45, R12, 0x7604, R13 ;  /* 0x000076040c2d7816 */ /* 0x000fe4000000000d */
[----:B------:R-:W-:Y:S02]  /*dc40*/  SHF.R.U32.HI R24, RZ, 0x8, R29 ;  /* 0x00000008ff187819 */ /* 0x000fe4000001161d */
[----:B------:R-:W-:-:S02]  /*dc50*/  SHF.R.U32.HI R12, RZ, 0x8, R20 ;  /* 0x00000008ff0c7819 */ /* 0x000fc40000011614 */
[-C--:B------:R-:W-:Y:S02]  /*dc60*/  LOP3.LUT R3, R3, R25.reuse, RZ, 0x3c, !PT ;  /* 0x0000001903037212 */ /* 0x080fe400078e3cff */
[----:B------:R-:W-:Y:S02]  /*dc70*/  LOP3.LUT R0, R0, R25, RZ, 0x3c, !PT ;  /* 0x0000001900007212 */ /* 0x000fe400078e3cff */
[----:B------:R-:W-:Y:S02]  /*dc80*/  LOP3.LUT R25, R29, 0xff, RZ, 0xc0, !PT ;  /* 0x000000ff1d197812 */ /* 0x000fe400078ec0ff */
[----:B------:R-:W-:Y:S02]  /*dc90*/  LOP3.LUT R27, R20, 0xff, RZ, 0xc0, !PT ;  /* 0x000000ff141b7812 */ /* 0x000fe400078ec0ff */
[----:B------:R-:W-:Y:S02]  /*dca0*/  LOP3.LUT R24, R24, 0xff, RZ, 0xc0, !PT ;  /* 0x000000ff18187812 */ /* 0x000fe400078ec0ff */
[----:B------:R-:W-:-:S02]  /*dcb0*/  LOP3.LUT R26, R12, 0xff, RZ, 0xc0, !PT ;  /* 0x000000ff0c1a7812 */ /* 0x000fc400078ec0ff */
[C-C-:B------:R-:W-:Y:S02]  /*dcc0*/  IADD3 R3, R17.reuse, R3, R212.reuse ;  /* 0x0000000311037210 */ /* 0x140fe40007ffe0d4 */
[----:B------:R-:W-:Y:S02]  /*dcd0*/  LOP3.LUT R15, R28, 0xff, RZ, 0xc0, !PT ;  /* 0x000000ff1c0f7812 */ /* 0x000fe400078ec0ff */
[----:B------:R-:W-:Y:S02]  /*dce0*/  IADD3 R0, R17, R0, R212 ;  /* 0x0000000011007210 */ /* 0x000fe40007ffe0d4 */
[----:B------:R-:W-:Y:S02]  /*dcf0*/  PRMT R49, R24, 0x7604, R25 ;  /* 0x0000760418317816 */ /* 0x000fe40000000019 */
[----:B------:R-:W-:Y:S02]  /*dd00*/  PRMT R51, R26, 0x7604, R27 ;  /* 0x000076041a337816 */ /* 0x000fe4000000001b */
[----:B------:R-:W0:Y:S01]  /*dd10*/  LDS.128 R24, [R3+0x14400] ;  /* 0x0144000003187984 */ /* 0x000e220000000c00 */
[----:B------:R-:W-:-:S02]  /*dd20*/  PRMT R47, R14, 0x7604, R15 ;  /* 0x000076040e2f7816 */ /* 0x000fc4000000000f */
[----:B------:R-:W-:Y:S01]  /*dd30*/  SHF.R.U32.HI R34, RZ, 0x8, R21 ;  /* 0x00000008ff227819 */ /* 0x000fe20000011615 */
[----:B------:R-:W1:Y:S01]  /*dd40*/  LDS.128 R12, [R0+0x14400] ;  /* 0x01440000000c7984 */ /* 0x000e620000000c00 */
[----:B------:R-:W-:Y:S02]  /*dd50*/  LOP3.LUT R37, R21, 0xff, RZ, 0xc0, !PT ;  /* 0x000000ff15257812 */ /* 0x000fe400078ec0ff */
[----:B------:R-:W-:Y:S02]  /*dd60*/  LOP3.LUT R34, R34, 0xff, RZ, 0xc0, !PT ;  /* 0x000000ff22227812 */ /* 0x000fe400078ec0ff */
[----:B------:R-:W-:Y:S02]  /*dd70*/  SHF.R.U32.HI R40, RZ, 0x10, R30 ;  /* 0x00000010ff287819 */ /* 0x000fe4000001161e */
[----:B------:R-:W-:Y:S02]  /*dd80*/  PRMT R44, R34, 0x7604, R37 ;  /* 0x00007604222c7816 */ /* 0x000fe40000000025 */
[----:B------:R-:W-:-:S02]  /*dd90*/  SHF.R.U32.HI R37, RZ, 0x10, R33 ;  /* 0x00000010ff257819 */ /* 0x000fc40000011621 */
[----:B------:R-:W-:Y:S02]  /*dda0*/  SHF.R.U32.HI R34, RZ, 0x10, R32 ;  /* 0x00000010ff227819 */ /* 0x000fe40000011620 */
[----:B------:R-:W-:Y:S02]  /*ddb0*/  LOP3.LUT R37, R37, 0xff, RZ, 0xc0, !PT ;  /* 0x000000ff25257812 */ /* 0x000fe400078ec0ff */
[----:B------:R-:W-:Y:S02]  /*ddc0*/  LOP3.LUT R34, R34, 0xff, RZ, 0xc0, !PT ;  /* 0x000000ff22227812 */ /* 0x000fe400078ec0ff */
[----:B------:R-:W-:Y:S02]  /*ddd0*/  PRMT R37, R37, 0x7054, R38 ;  /* 0x0000705425257816 */ /* 0x000fe40000000026 */
[----:B------:R-:W-:Y:S02]  /*dde0*/  SHF.R.U32.HI R38, RZ, 0x10, R29 ;  /* 0x00000010ff267819 */ /* 0x000fe4000001161d */
[----:B------:R-:W-:-:S02]  /*ddf0*/  LOP3.LUT R40, R40, 0xff, RZ, 0xc0, !PT ;  /* 0x000000ff28287812 */ /* 0x000fc400078ec0ff */
[----:B------:R-:W-:Y:S02]  /*de00*/  LOP3.LUT R38, R38, 0xff, RZ, 0xc0, !PT ;  /* 0x000000ff26267812 */ /* 0x000fe400078ec0ff */
[----:B------:R-:W-:Y:S02]  /*de10*/  SHF.R.U32.HI R42, RZ, 0x10, R31 ;  /* 0x00000010ff2a7819 */ /* 0x000fe4000001161f */
[----:B------:R-:W-:Y:S02]  /*de20*/  PRMT R35, R34, 0x7054, R35 ;  /* 0x0000705422237816 */ /* 0x000fe40000000023 */
[----:B------:R-:W-:Y:S02]  /*de30*/  PRMT R43, R40, 0x7054, R41 ;  /* 0x00007054282b7816 */ /* 0x000fe40000000029 */
[----:B------:R-:W-:Y:S02]  /*de40*/  SHF.R.U32.HI R34, RZ, 0x10, R28 ;  /* 0x00000010ff227819 */ /* 0x000fe4000001161c */
[----:B------:R-:W-:-:S02]  /*de50*/  SHF.R.U32.HI R40, RZ, 0x10, R20 ;  /* 0x00000010ff287819 */ /* 0x000fc40000011614 */
[----:B------:R-:W-:Y:S02]  /*de60*/  PRMT R49, R38, 0x7054, R49 ;  /* 0x0000705426317816 */ /* 0x000fe40000000031 */
[----:B------:R-:W-:Y:S02]  /*de70*/  SHF.R.U32.HI R41, RZ, 0x10, R21 ;  /* 0x00000010ff297819 */ /* 0x000fe40000011615 */
[----:B------:R-:W-:Y:S02]  /*de80*/  LOP3.LUT R42, R42, 0xff, RZ, 0xc0, !PT ;  /* 0x000000ff2a2a7812 */ /* 0x000fe400078ec0ff */
[----:B------:R-:W-:Y:S02]  /*de90*/  LOP3.LUT R34, R34, 0xff, RZ, 0xc0, !PT ;  /* 0x000000ff22227812 */ /* 0x000fe400078ec0ff */
[----:B------:R-:W-:Y:S02]  /*dea0*/  LOP3.LUT R40, R40, 0xff, RZ, 0xc0, !PT ;  /* 0x000000ff28287812 */ /* 0x000fe400078ec0ff */
[----:B------:R-:W-:-:S02]  /*deb0*/  LOP3.LUT R49, R49, 0xff000000, R29, 0xf8, !PT ;  /* 0xff00000031317812 */ /* 0x000fc400078ef81d */
[----:B------:R-:W-:Y:S02]  /*dec0*/  LOP3.LUT R41, R41, 0xff, RZ, 0xc0, !PT ;  /* 0x000000ff29297812 */ /* 0x000fe400078ec0ff */
[----:B------:R-:W-:Y:S02]  /*ded0*/  PRMT R45, R42, 0x7054, R45 ;  /* 0x000070542a2d7816 */ /* 0x000fe4000000002d */
[----:B------:R-:W-:Y:S02]  /*dee0*/  PRMT R47, R34, 0x7054, R47 ;  /* 0x00007054222f7816 */ /* 0x000fe4000000002f */
[----:B------:R-:W-:Y:S02]  /*def0*/  PRMT R51, R40, 0x7054, R51 ;  /* 0x0000705428337816 */ /* 0x000fe40000000033 */
[----:B------:R-:W-:Y:S02]  /*df00*/  LOP3.LUT R42, R37, 0xff000000, R33, 0xf8, !PT ;  /* 0xff000000252a7812 */ /* 0x000fe400078ef821 */
[----:B------:R-:W-:-:S02]  /*df10*/  F2FP.F16.E4M3.UNPACK_B R46, R49.H1 ;  /* 0x00000031ff2e723e */ /* 0x000fc400030006ff */
[----:B0-----:R-:W-:Y:S02]  /*df20*/  F2FP.F16.E4M3.UNPACK_B R34, R25.H1 ;  /* 0x00000019ff22723e */ /* 0x001fe400030006ff */
[----:B------:R-:W-:Y:S02]  /*df30*/  PRMT R53, R41, 0x7054, R44 ;  /* 0x0000705429357816 */ /* 0x000fe4000000002c */
[----:B------:R-:W-:Y:S02]  /*df40*/  LOP3.LUT R41, R35, 0xff000000, R32, 0xf8, !PT ;  /* 0xff00000023297812 */ /* 0x000fe400078ef820 */
[----:B------:R-:W-:Y:S02]  /*df50*/  LOP3.LUT R30, R43, 0xff000000, R30, 0xf8, !PT ;  /* 0xff0000002b1e7812 */ /* 0x000fe400078ef81e */
[----:B------:R-:W-:Y:S02]  /*df60*/  LOP3.LUT R44, R45, 0xff000000, R31, 0xf8, !PT ;  /* 0xff0000002d2c7812 */ /* 0x000fe400078ef81f */
[----:B------:R-:W-:-:S02]  /*df70*/  LOP3.LUT R47, R47, 0xff000000, R28, 0xf8, !PT ;  /* 0xff0000002f2f7812 */ /* 0x000fc400078ef81c */
[----:B------:R-:W-:Y:S01]  /*df80*/  LOP3.LUT R48, R51, 0xff000000, R20, 0xf8, !PT ;  /* 0xff00000033307812 */ /* 0x000fe200078ef814 */
[----:B------:R-:W-:Y:S01]  /*df90*/  HADD2.F32 R51, -RZ, R46.H0_H0 ;  /* 0x2000002eff337230 */ /* 0x000fe20000004100 */
[----:B------:R-:W-:Y:S02]  /*dfa0*/  F2FP.F16.E4M3.UNPACK_B R43, R42.H1 ;  /* 0x0000002aff2b723e */ /* 0x000fe400030006ff */
[-C--:B-1----:R-:W-:Y:S02]  /*dfb0*/  F2FP.F16.E4M3.UNPACK_B R31, R15.reuse ;  /* 0x0000000fff1f723e */ /* 0x082fe400020006ff */
[----:B------:R-:W-:Y:S01]  /*dfc0*/  F2FP.F16.E4M3.UNPACK_B R32, R15.H1 ;  /* 0x0000000fff20723e */ /* 0x000fe200030006ff */
[----:B------:R-:W-:Y:S01]  /*dfd0*/  HADD2.F32 R45, -RZ, R43.H0_H0 ;  /* 0x2000002bff2d7230 */ /* 0x000fe20000004100 */
[----:B------:R-:W-:Y:S02]  /*dfe0*/  F2FP.F16.E4M3.UNPACK_B R28, R13.H1 ;  /* 0x0000000dff1c723e */ /* 0x000fe400030006ff */
[----:B------:R-:W-:-:S02]  /*dff0*/  F2FP.F16.E4M3.UNPACK_B R15, R12 ;  /* 0x0000000cff0f723e */ /* 0x000fc400020006ff */
[----:B------:R-:W-:Y:S01]  /*e000*/  F2FP.F16.E4M3.UNPACK_B R20, R12.H1 ;  /* 0x0000000cff14723e */ /* 0x000fe200030006ff */
[--C-:B------:R-:W-:Y:S01]  /*e010*/  HADD2.F32 R12, -RZ, R34.reuse.H0_H0 ;  /* 0x20000022ff0c7230 */ /* 0x100fe20000004100 */
[----:B------:R-:W-:Y:S01]  /*e020*/  LOP3.LUT R50, R53, 0xff000000, R21, 0xf8, !PT ;  /* 0xff00000035327812 */ /* 0x000fe200078ef815 */
[----:B------:R-:W-:Y:S01]  /*e030*/  HADD2.F32 R34, -RZ, R34.H1_H1 ;  /* 0x30000022ff227230 */ /* 0x000fe20000004100 */
[----:B------:R-:W-:Y:S02]  /*e040*/  F2FP.F16.E4M3.UNPACK_B R21, R13 ;  /* 0x0000000dff15723e */ /* 0x000fe400020006ff */
[-C--:B------:R-:W-:Y:S01]  /*e050*/  F2FP.F16.E4M3.UNPACK_B R13, R14.reuse ;  /* 0x0000000eff0d723e */ /* 0x080fe200020006ff */
[----:B------:R-:W-:Y:S01]  /*e060*/  FMUL.FTZ R53, R12, R51 ;  /* 0x000000330c357220 */ /* 0x000fe20000410000 */
[----:B------:R-:W-:Y:S01]  /*e070*/  F2FP.F16.E4M3.UNPACK_B R29, R14.H1 ;  /* 0x0000000eff1d723e */ /* 0x000fe200030006ff */
[--C-:B------:R-:W-:Y:S01]  /*e080*/  HADD2.F32 R14, -RZ, R28.reuse.H0_H0 ;  /* 0x2000001cff0e7230 */ /* 0x100fe20000004100 */
[----:B------:R-:W-:Y:S01]  /*e090*/  F2FP.F16.E4M3.UNPACK_B R33, R25 ;  /* 0x00000019ff21723e */ /* 0x000fe200020006ff */
[----:B------:R-:W-:Y:S01]  /*e0a0*/  HADD2.F32 R28, -RZ, R28.H1_H1 ;  /* 0x3000001cff1c7230 */ /* 0x000fe20000004100 */
[----:B------:R-:W-:-:S02]  /*e0b0*/  F2FP.F16.E4M3.UNPACK_B R38, R27 ;  /* 0x0000001bff26723e */ /* 0x000fc400020006ff */
[----:B------:R-:W-:Y:S02]  /*e0c0*/  F2FP.F16.E4M3.UNPACK_B R40, R27.H1 ;  /* 0x0000001bff28723e */ /* 0x000fe400030006ff */
[-C--:B------:R-:W-:Y:S02]  /*e0d0*/  F2FP.F16.E4M3.UNPACK_B R25, R24.reuse ;  /* 0x00000018ff19723e */ /* 0x080fe400020006ff */
[----:B------:R-:W-:Y:S01]  /*e0e0*/  F2FP.F16.E4M3.UNPACK_B R27, R24.H1 ;  /* 0x00000018ff1b723e */ /* 0x000fe200030006ff */
[-C--:B------:R-:W-:Y:S01]  /*e0f0*/  FMUL.FTZ R24, R12, R45.reuse ;  /* 0x0000002d0c187220 */ /* 0x080fe20000410000 */
[C---:B------:R-:W-:Y:S01]  /*e100*/  FFMA.FTZ R12, R14.reuse, R45, -R53 ;  /* 0x0000002d0e0c7223 */ /* 0x040fe20000010835 */
[----:B------:R-:W-:Y:S01]  /*e110*/  F2FP.F16.E4M3.UNPACK_B R49, R49 ;  /* 0x00000031ff31723e */ /* 0x000fe200020006ff */
[----:B------:R-:W-:Y:S01]  /*e120*/  HADD2.F32 R53, -RZ, R46.H1_H1 ;  /* 0x3000002eff357230 */ /* 0x000fe20000004100 */
[----:B------:R-:W-:Y:S01]  /*e130*/  F2FP.F16.E4M3.UNPACK_B R42, R42 ;  /* 0x0000002aff2a723e */ /* 0x000fe200020006ff */
[----:B------:R-:W-:Y:S01]  /*e140*/  HADD2.F32 R45, -RZ, R43.H1_H1 ;  /* 0x3000002bff2d7230 */ /* 0x000fe20000004100 */
[-C--:B------:R-:W-:Y:S01]  /*e150*/  F2FP.F16.E4M3.UNPACK_B R35, R26.reuse ;  /* 0x0000001aff23723e */ /* 0x080fe200020006ff */
[----:B------:R-:W-:Y:S01]  /*e160*/  FFMA.FTZ R14, R14, R51, R24 ;  /* 0x000000330e0e7223 */ /* 0x000fe20000010018 */
[----:B------:R-:W-:Y:S01]  /*e170*/  F2FP.F16.E4M3.UNPACK_B R37, R26.H1 ;  /* 0x0000001aff25723e */ /* 0x000fe200030006ff */
[----:B------:R-:W-:-:S02]  /*e180*/  HADD2.F32 R51, -RZ, R49.H0_H0 ;  /* 0x20000031ff337230 */ /* 0x000fc40000004100 */
[C---:B------:R-:W-:Y:S01]  /*e190*/  FMUL.FTZ R57, R34.reuse, R53 ;  /* 0x0000003522397220 */ /* 0x040fe20000410000 */
[----:B------:R-:W-:Y:S02]  /*e1a0*/  HADD2.F32 R26, -RZ, R33.H0_H0 ;  /* 0x20000021ff1a7230 */ /* 0x000fe40000004100 */
[-C--:B------:R-:W-:Y:S01]  /*e1b0*/  FMUL.FTZ R34, R34, R45.reuse ;  /* 0x0000002d22227220 */ /* 0x080fe20000410000 */
[----:B------:R-:W-:Y:S02]  /*e1c0*/  HADD2.F32 R43, -RZ, R42.H0_H0 ;  /* 0x2000002aff2b7230 */ /* 0x000fe40000004100 */
[----:B------:R-:W-:Y:S01]  /*e1d0*/  FFMA.FTZ R57, R28, R45, -R57 ;  /* 0x0000002d1c397223 */ /* 0x000fe20000010839 */
[----:B------:R-:W-:Y:S02]  /*e1e0*/  HADD2.F32 R24, -RZ, R21.H0_H0 ;  /* 0x20000015ff187230 */ /* 0x000fe40000004100 */
[----:B------:R-:W-:Y:S01]  /*e1f0*/  FMUL.FTZ R55, R26, R51 ;  /* 0x000000331a377220 */ /* 0x000fe20000410000 */
[----:B------:R-:W-:Y:S01]  /*e200*/  FFMA.FTZ R53, R28, R53, R34 ;  /* 0x000000351c357223 */ /* 0x000fe20000010022 */
[----:B------:R-:W-:Y:S01]  /*e210*/  FMUL.FTZ R26, R26, R43 ;  /* 0x0000002b1a1a7220 */ /* 0x000fe20000410000 */
[----:B------:R-:W-:Y:S01]  /*e220*/  F2FP.F16.E4M3.UNPACK_B R45, R50.H1 ;  /* 0x00000032ff2d723e */ /* 0x000fe200030006ff */
[----:B------:R-:W-:Y:S01]  /*e230*/  HADD2.F32 R34, -RZ, R49.H1_H1 ;  /* 0x30000031ff227230 */ /* 0x000fe20000004100 */
[----:B------:R-:W-:Y:S01]  /*e240*/  F2FP.F16.E4M3.UNPACK_B R28, R44.H1 ;  /* 0x0000002cff1c723e */ /* 0x000fe200030006ff */
[----:B------:R-:W-:Y:S01]  /*e250*/  FFMA.FTZ R51, R24, R51, R26 ;  /* 0x0000003318337223 */ /* 0x000fe2000001001a */
[----:B------:R-:W-:-:S02]  /*e260*/  HADD2.F32 R33, -RZ, R33.H1_H1 ;  /* 0x30000021ff217230 */ /* 0x000fc40000004100 */
[----:B------:R-:W-:Y:S01]  /*e270*/  FFMA.FTZ R55, R24, R43, -R55 ;  /* 0x0000002b18377223 */ /* 0x000fe20000010837 */
[----:B------:R-:W-:Y:S01]  /*e280*/  HADD2.F32 R42, -RZ, R42.H1_H1 ;  /* 0x3000002aff2a7230 */ /* 0x000fe20000004100 */
[----:B------:R-:W-:Y:S01]  /*e290*/  F2FP.F16.E4M3.UNPACK_B R50, R50 ;  /* 0x00000032ff32723e */ /* 0x000fe200020006ff */
[----:B------:R-:W-:Y:S02]  /*e2a0*/  HADD2.F32 R49, -RZ, R45.H0_H0 ;  /* 0x2000002dff317230 */ /* 0x000fe40000004100 */
[C---:B------:R-:W-:Y:S01]  /*e2b0*/  FMUL.FTZ R46, R33.reuse, R34 ;  /* 0x00000022212e7220 */ /* 0x040fe20000410000 */
[----:B------:R-:W-:Y:S02]  /*e2c0*/  HADD2.F32 R26, -RZ, R40.H0_H0 ;  /* 0x20000028ff1a7230 */ /* 0x000fe40000004100 */
[----:B------:R-:W-:Y:S01]  /*e2d0*/  FMUL.FTZ R33, R33, R42 ;  /* 0x0000002a21217220 */ /* 0x000fe20000410000 */
[----:B------:R-:W-:Y:S01]  /*e2e0*/  HADD2.F32 R43, -RZ, R28.H0_H0 ;  /* 0x2000001cff2b7230 */ /* 0x000fe20000004100 */
[----:B------:R-:W-:Y:S01]  /*e2f0*/  F2FP.F16.E4M3.UNPACK_B R44, R44 ;  /* 0x0000002cff2c723e */ /* 0x000fe200020006ff */
[----:B------:R-:W-:-:S02]  /*e300*/  HADD2.F32 R21, -RZ, R21.H1_H1 ;  /* 0x30000015ff157230 */ /* 0x000fc40000004100 */
[C---:B------:R-:W-:Y:S01]  /*e310*/  FMUL.FTZ R59, R26.reuse, R49 ;  /* 0x000000311a3b7220 */ /* 0x040fe20000410000 */
[----:B------:R-:W-:Y:S02]  /*e320*/  HADD2.F32 R24, -RZ, R32.H0_H0 ;  /* 0x20000020ff187230 */ /* 0x000fe40000004100 */
[-C--:B------:R-:W-:Y:S01]  /*e330*/  FMUL.FTZ R26, R26, R43.reuse ;  /* 0x0000002b1a1a7220 */ /* 0x080fe20000410000 */
[----:B------:R-:W-:Y:S02]  /*e340*/  HADD2.F32 R45, -RZ, R45.H1_H1 ;  /* 0x3000002dff2d7230 */ /* 0x000fe40000004100 */
[C---:B------:R-:W-:Y:S01]  /*e350*/  FFMA.FTZ R46, R21.reuse, R42, -R46 ;  /* 0x0000002a152e7223 */ /* 0x040fe2000001082e */
[----:B------:R-:W-:Y:S01]  /*e360*/  FFMA.FTZ R42, R21, R34, R33 ;  /* 0x00000022152a7223 */ /* 0x000fe20000010021 */
[----:B------:R-:W-:Y:S02]  /*e370*/  HADD2.F32 R40, -RZ, R40.H1_H1 ;  /* 0x30000028ff287230 */ /* 0x000fe40000004100 */
[C---:B------:R-:W-:Y:S01]  /*e380*/  FFMA.FTZ R56, R24.reuse, R43, -R59 ;  /* 0x0000002b18387223 */ /* 0x040fe2000001083b */
[----:B------:R-:W-:Y:S01]  /*e390*/  FFMA.FTZ R58, R24, R49, R26 ;  /* 0x00000031183a7223 */ /* 0x000fe2000001001a */
[----:B------:R-:W-:-:S02]  /*e3a0*/  HADD2.F32 R33, -RZ, R28.H1_H1 ;  /* 0x3000001cff217230 */ /* 0x000fc40000004100 */
[----:B------:R-:W-:Y:S02]  /*e3b0*/  HADD2.F32 R28, -RZ, R50.H0_H0 ;  /* 0x20000032ff1c7230 */ /* 0x000fe40000004100 */
[C---:B------:R-:W-:Y:S01]  /*e3c0*/  FMUL.FTZ R49, R40.reuse, R45 ;  /* 0x0000002d28317220 */ /* 0x040fe20000410000 */
[----:B------:R-:W-:Y:S02]  /*e3d0*/  HADD2.F32 R24, -RZ, R38.H0_H0 ;  /* 0x20000026ff187230 */ /* 0x000fe40000004100 */
[----:B------:R-:W-:Y:S01]  /*e3e0*/  FMUL.FTZ R40, R40, R33 ;  /* 0x0000002128287220 */ /* 0x000fe20000410000 */
[----:B------:R-:W-:Y:S02]  /*e3f0*/  HADD2.F32 R32, -RZ, R32.H1_H1 ;  /* 0x30000020ff207230 */ /* 0x000fe40000004100 */
[----:B------:R-:W-:Y:S02]  /*e400*/  HADD2.F32 R26, -RZ, R44.H0_H0 ;  /* 0x2000002cff1a7230 */ /* 0x000fe40000004100 */
[----:B------:R-:W-:Y:S01]  /*e410*/  FMUL.FTZ R34, R24, R28 ;  /* 0x0000001c18227220 */ /* 0x000fe20000410000 */
[----:B------:R-:W-:-:S02]  /*e420*/  HADD2.F32 R21, -RZ, R31.H0_H0 ;  /* 0x2000001fff157230 */ /* 0x000fc40000004100 */
[C---:B------:R-:W-:Y:S01]  /*e430*/  FFMA.FTZ R61, R32.reuse, R33, -R49 ;  /* 0x00000021203d7223 */ /* 0x040fe20000010831 */
[----:B------:R-:W-:Y:S01]  /*e440*/  FFMA.FTZ R63, R32, R45, R40 ;  /* 0x0000002d203f7223 */ /* 0x000fe20000010028 */
[-C--:B------:R-:W-:Y:S01]  /*e450*/  FMUL.FTZ R43, R24, R26.reuse ;  /* 0x0000001a182b7220 */ /* 0x080fe20000410000 */
[----:B------:R-:W-:Y:S01]  /*e460*/  F2FP.F16.E4M3.UNPACK_B R32, R47.H1 ;  /* 0x0000002fff20723e */ /* 0x000fe200030006ff */
[C---:B------:R-:W-:Y:S01]  /*e470*/  FFMA.FTZ R49, R21.reuse, R26, -R34 ;  /* 0x0000001a15317223 */ /* 0x040fe20000010822 */
[----:B------:R-:W-:Y:S01]  /*e480*/  F2FP.F16.E4M3.UNPACK_B R26, R41.H1 ;  /* 0x00000029ff1a723e */ /* 0x000fe200030006ff */
[----:B------:R-:W-:Y:S01]  /*e490*/  FFMA.FTZ R52, R21, R28, R43 ;  /* 0x0000001c15347223 */ /* 0x000fe2000001002b */
[----:B------:R-:W-:Y:S01]  /*e4a0*/  HADD2.F32 R50, -RZ, R50.H1_H1 ;  /* 0x30000032ff327230 */ /* 0x000fe20000004100 */
[----:B------:R-:W-:Y:S01]  /*e4b0*/  F2FP.F16.E4M3.UNPACK_B R47, R47 ;  /* 0x0000002fff2f723e */ /* 0x000fe200020006ff */
[----:B------:R-:W-:Y:S01]  /*e4c0*/  HADD2.F32 R38, -RZ, R38.H1_H1 ;  /* 0x30000026ff267230 */ /* 0x000fe20000004100 */
[----:B------:R-:W-:Y:S01]  /*e4d0*/  F2FP.F16.E4M3.UNPACK_B R41, R41 ;  /* 0x00000029ff29723e */ /* 0x000fe200020006ff */
[----:B------:R-:W-:Y:S01]  /*e4e0*/  HADD2.F32 R33, -RZ, R32.H0_H0 ;  /* 0x20000020ff217230 */ /* 0x000fe20000004100 */
[----:B------:R-:W-:Y:S01]  /*e4f0*/  F2FP.SATFINITE.E4M3.F32.PACK_AB_MERGE_C R58, R63, R58, RZ ;  /* 0x0000003a3f3a723e */ /* 0x000fe200048070ff */
[----:B------:R-:W-:-:S02]  /*e500*/  HADD2.F32 R24, -RZ, R27.H0_H0 ;  /* 0x2000001bff187230 */ /* 0x000fc40000004100 */
[----:B------:R-:W-:Y:S01]  /*e510*/  FMUL.FTZ R40, R38, R50 ;  /* 0x0000003226287220 */ /* 0x000fe20000410000 */
[----:B------:R-:W-:Y:S02]  /*e520*/  HADD2.F32 R44, -RZ, R44.H1_H1 ;  /* 0x3000002cff2c7230 */ /* 0x000fe40000004100 */
[----:B------:R-:W-:Y:S02]  /*e530*/  HADD2.F32 R28, -RZ, R26.H0_H0 ;  /* 0x2000001aff1c7230 */ /* 0x000fe40000004100 */
[----:B------:R-:W-:Y:S01]  /*e540*/  FMUL.FTZ R34, R24, R33 ;  /* 0x0000002118227220 */ /* 0x000fe20000410000 */
[----:B------:R-:W-:Y:S02]  /*e550*/  HADD2.F32 R31, -RZ, R31.H1_H1 ;  /* 0x3000001fff1f7230 */ /* 0x000fe40000004100 */
[----:B------:R-:W-:Y:S01]  /*e560*/  FMUL.FTZ R43, R38, R44 ;  /* 0x0000002c262b7220 */ /* 0x000fe20000410000 */
[----:B------:R-:W-:Y:S02]  /*e570*/  HADD2.F32 R21, -RZ, R20.H0_H0 ;  /* 0x20000014ff157230 */ /* 0x000fe40000004100 */
[----:B------:R-:W-:Y:S01]  /*e580*/  FMUL.FTZ R24, R24, R28 ;  /* 0x0000001c18187220 */ /* 0x000fe20000410000 */
[----:B------:R-:W-:-:S02]  /*e590*/  HADD2.F32 R32, -RZ, R32.H1_H1 ;  /* 0x30000020ff207230 */ /* 0x000fc40000004100 */
[C---:B------:R-:W-:Y:S01]  /*e5a0*/  FFMA.FTZ R54, R31.reuse, R44, -R40 ;  /* 0x0000002c1f367223 */ /* 0x040fe20000010828 */
[----:B------:R-:W-:Y:S02]  /*e5b0*/  HADD2.F32 R27, -RZ, R27.H1_H1 ;  /* 0x3000001bff1b7230 */ /* 0x000fe40000004100 */
[----:B------:R-:W-:Y:S01]  /*e5c0*/  FFMA.FTZ R59, R31, R50, R43 ;  /* 0x000000321f3b7223 */ /* 0x000fe2000001002b */
[----:B------:R-:W-:Y:S02]  /*e5d0*/  HADD2.F32 R26, -RZ, R26.H1_H1 ;  /* 0x3000001aff1a7230 */ /* 0x000fe40000004100 */
[C---:B------:R-:W-:Y:S01]  /*e5e0*/  FFMA.FTZ R40, R21.reuse, R33, R24 ;  /* 0x0000002115287223 */ /* 0x040fe20000010018 */
[----:B------:R-:W-:Y:S02]  /*e5f0*/  HADD2.F32 R20, -RZ, R20.H1_H1 ;  /* 0x30000014ff147230 */ /* 0x000fe40000004100 */
[----:B------:R-:W-:Y:S01]  /*e600*/  FFMA.FTZ R38, R21, R28, -R34 ;  /* 0x0000001c15267223 */ /* 0x000fe20000010822 */
[C---:B------:R-:W-:Y:S01]  /*e610*/  FMUL.FTZ R31, R27.reuse, R32 ;  /* 0x000000201b1f7220 */ /* 0x040fe20000410000 */
[----:B------:R-:W-:Y:S01]  /*e620*/  FMUL.FTZ R33, R27, R26 ;  /* 0x0000001a1b217220 */ /* 0x000fe20000410000 */
[----:B------:R-:W-:Y:S01]  /*e630*/  HADD2.F32 R27, -RZ, R47.H0_H0 ;  /* 0x2000002fff1b7230 */ /* 0x000fe20000004100 */
[----:B------:R-:W-:Y:S01]  /*e640*/  F2FP.F16.E4M3.UNPACK_B R28, R48.H1 ;  /* 0x00000030ff1c723e */ /* 0x000fe200030006ff */
[----:B------:R-:W-:-:S02]  /*e650*/  HADD2.F32 R21, -RZ, R25.H0_H0 ;  /* 0x20000019ff157230 */ /* 0x000fc40000004100 */
[C---:B------:R-:W-:Y:S01]  /*e660*/  FFMA.FTZ R43, R20.reuse, R26, -R31 ;  /* 0x0000001a142b7223 */ /* 0x040fe2000001081f */
        /* <DEDUP_REMOVED lines=11> */
[----:B------:R-:W-:Y:S02]  /*e720*/  HADD2.F32 R15, -RZ, R15.H1_H1 ;  /* 0x3000000fff0f7230 */ /* 0x000fe40000004100 */
[C---:B------:R-:W-:Y:S01]  /*e730*/  FMUL.FTZ R34, R25.reuse, R26 ;  /* 0x0000001a19227220 */ /* 0x040fe20000410000 */
[----:B------:R-:W-:Y:S01]  /*e740*/  F2FP.F16.E4M3.UNPACK_B R21, R30.H1 ;  /* 0x0000001eff15723e */ /* 0x000fe200030006ff */
[-C--:B------:R-:W-:Y:S01]  /*e750*/  FMUL.FTZ R27, R25, R24.reuse ;  /* 0x00000018191b7220 */ /* 0x080fe20000410000 */
[----:B------:R-:W-:Y:S02]  /*e760*/  HADD2.F32 R25, -RZ, R28.H0_H0 ;  /* 0x2000001cff197230 */ /* 0x000fe40000004100 */
[----:B------:R-:W-:Y:S01]  /*e770*/  FFMA.FTZ R34, R15, R24, -R34 ;  /* 0x000000180f227223 */ /* 0x000fe20000010822 */
[----:B------:R-:W-:-:S02]  /*e780*/  HADD2.F32 R20, -RZ, R37.H0_H0 ;  /* 0x20000025ff147230 */ /* 0x000fc40000004100 */
[----:B------:R-:W-:Y:S01]  /*e790*/  FFMA.FTZ R33, R15, R26, R27 ;  /* 0x0000001a0f217223 */ /* 0x000fe2000001001b */
[----:B------:R-:W-:Y:S01]  /*e7a0*/  HADD2.F32 R24, -RZ, R21.H0_H0 ;  /* 0x20000015ff187230 */ /* 0x000fe20000004100 */
[----:B------:R-:W-:Y:S01]  /*e7b0*/  F2FP.F16.E4M3.UNPACK_B R30, R30 ;  /* 0x0000001eff1e723e */ /* 0x000fe200020006ff */
[----:B------:R-:W-:Y:S02]  /*e7c0*/  HADD2.F32 R15, -RZ, R29.H0_H0 ;  /* 0x2000001dff0f7230 */ /* 0x000fe40000004100 */
[C---:B------:R-:W-:Y:S01]  /*e7d0*/  FMUL.FTZ R44, R20.reuse, R25 ;  /* 0x00000019142c7220 */ /* 0x040fe20000410000 */
[----:B------:R-:W-:Y:S02]  /*e7e0*/  HADD2.F32 R28, -RZ, R28.H1_H1 ;  /* 0x3000001cff1c7230 */ /* 0x000fe40000004100 */
[-C--:B------:R-:W-:Y:S01]  /*e7f0*/  FMUL.FTZ R20, R20, R24.reuse ;  /* 0x0000001814147220 */ /* 0x080fe20000410000 */
[----:B------:R-:W-:Y:S02]  /*e800*/  HADD2.F32 R37, -RZ, R37.H1_H1 ;  /* 0x30000025ff257230 */ /* 0x000fe40000004100 */
[----:B------:R-:W-:Y:S01]  /*e810*/  FFMA.FTZ R44, R15, R24, -R44 ;  /* 0x000000180f2c7223 */ /* 0x000fe2000001082c */
[----:B------:R-:W-:-:S02]  /*e820*/  HADD2.F32 R26, -RZ, R21.H1_H1 ;  /* 0x30000015ff1a7230 */ /* 0x000fc40000004100 */
[----:B------:R-:W-:Y:S01]  /*e830*/  FFMA.FTZ R27, R15, R25, R20 ;  /* 0x000000190f1b7223 */ /* 0x000fe20000010014 */
[----:B------:R-:W-:Y:S02]  /*e840*/  HADD2.F32 R29, -RZ, R29.H1_H1 ;  /* 0x3000001dff1d7230 */ /* 0x000fe40000004100 */
[C---:B------:R-:W-:Y:S01]  /*e850*/  FMUL.FTZ R24, R37.reuse, R28 ;  /* 0x0000001c25187220 */ /* 0x040fe20000410000 */
[--C-:B------:R-:W-:Y:S02]  /*e860*/  HADD2.F32 R20, -RZ, R35.reuse.H0_H0 ;  /* 0x20000023ff147230 */ /* 0x100fe40000004100 */
[-C--:B------:R-:W-:Y:S01]  /*e870*/  FMUL.FTZ R21, R37, R26.reuse ;  /* 0x0000001a25157220 */ /* 0x080fe20000410000 */
[----:B------:R-:W-:Y:S02]  /*e880*/  HADD2.F32 R35, -RZ, R35.H1_H1 ;  /* 0x30000023ff237230 */ /* 0x000fe40000004100 */
[----:B------:R-:W-:Y:S01]  /*e890*/  FFMA.FTZ R37, R29, R26, -R24 ;  /* 0x0000001a1d257223 */ /* 0x000fe20000010818 */
[----:B------:R-:W-:-:S02]  /*e8a0*/  HADD2.F32 R24, -RZ, R48.H0_H0 ;  /* 0x20000030ff187230 */ /* 0x000fc40000004100 */
[----:B------:R-:W-:Y:S01]  /*e8b0*/  FFMA.FTZ R50, R29, R28, R21 ;  /* 0x0000001c1d327223 */ /* 0x000fe20000010015 */
[----:B------:R-:W-:Y:S02]  /*e8c0*/  HADD2.F32 R21, -RZ, R30.H0_H0 ;  /* 0x2000001eff157230 */ /* 0x000fe40000004100 */
[----:B------:R-:W-:Y:S02]  /*e8d0*/  HADD2.F32 R48, -RZ, R48.H1_H1 ;  /* 0x30000030ff307230 */ /* 0x000fe40000004100 */
[C---:B------:R-:W-:Y:S01]  /*e8e0*/  FMUL.FTZ R26, R20.reuse, R24 ;  /* 0x00000018141a7220 */ /* 0x040fe20000410000 */
[----:B------:R-:W-:Y:S02]  /*e8f0*/  HADD2.F32 R30, -RZ, R30.H1_H1 ;  /* 0x3000001eff1e7230 */ /* 0x000fe40000004100 */
[----:B------:R-:W-:Y:S01]  /*e900*/  FMUL.FTZ R25, R20, R21 ;  /* 0x0000001514197220 */ /* 0x000fe20000410000 */
[--C-:B------:R-:W-:Y:S02]  /*e910*/  HADD2.F32 R15, -RZ, R13.reuse.H0_H0 ;  /* 0x2000000dff0f7230 */ /* 0x100fe40000004100 */
[----:B------:R-:W-:Y:S01]  /*e920*/  FMUL.FTZ R28, R35, R48 ;  /* 0x00000030231c7220 */ /* 0x000fe20000410000 */
[----:B------:R-:W-:-:S02]  /*e930*/  HADD2.F32 R13, -RZ, R13.H1_H1 ;  /* 0x3000000dff0d7230 */ /* 0x000fc40000004100 */
[----:B------:R-:W-:Y:S01]  /*e940*/  FMUL.FTZ R35, R35, R30 ;  /* 0x0000001e23237220 */ /* 0x000fe20000410000 */
[----:B------:R-:W-:Y:S01]  /*e950*/  F2FP.SATFINITE.E4M3.F32.PACK_AB_MERGE_C R50, R50, R27, RZ ;  /* 0x0000001b3232723e */ /* 0x000fe200048070ff */
[C---:B------:R-:W-:Y:S01]  /*e960*/  FFMA.FTZ R26, R15.reuse, R21, -R26 ;  /* 0x000000150f1a7223 */ /* 0x040fe2000001081a */
[----:B------:R-:W-:Y:S01]  /*e970*/  FFMA.FTZ R20, R15, R24, R25 ;  /* 0x000000180f147223 */ /* 0x000fe20000010019 */
[C---:B------:R-:W-:Y:S01]  /*e980*/  FFMA.FTZ R21, R13.reuse, R30, -R28 ;  /* 0x0000001e0d157223 */ /* 0x040fe2000001081c */
[----:B------:R-:W-:Y:S01]  /*e990*/  FFMA.FTZ R35, R13, R48, R35 ;  /* 0x000000300d237223 */ /* 0x000fe20000010023 */
[----:B------:R-:W-:Y:S02]  /*e9a0*/  F2FP.SATFINITE.E4M3.F32.PACK_AB_MERGE_C R13, R57, R12, RZ ;  /* 0x0000000c390d723e */ /* 0x000fe400048070ff */
[----:B------:R-:W-:Y:S02]  /*e9b0*/  F2FP.SATFINITE.E4M3.F32.PACK_AB_MERGE_C R25, R53, R14, RZ ;  /* 0x0000000e3519723e */ /* 0x000fe400048070ff */
[----:B------:R-:W-:-:S02]  /*e9c0*/  F2FP.SATFINITE.E4M3.F32.PACK_AB_MERGE_C R15, R61, R56, RZ ;  /* 0x000000383d0f723e */ /* 0x000fc400048070ff */
[----:B------:R-:W-:Y:S02]  /*e9d0*/  F2FP.SATFINITE.E4M3.F32.PACK_AB_MERGE_C R12, R43, R38, RZ ;  /* 0x000000262b0c723e */ /* 0x000fe400048070ff */
[----:B------:R-:W-:Y:S02]  /*e9e0*/  F2FP.SATFINITE.E4M3.F32.PACK_AB_MERGE_C R14, R37, R44, RZ ;  /* 0x0000002c250e723e */ /* 0x000fe400048070ff */
[----:B------:R-:W-:Y:S02]  /*e9f0*/  F2FP.SATFINITE.E4M3.F32.PACK_AB_MERGE_C R24, R45, R40, RZ ;  /* 0x000000282d18723e */ /* 0x000fe400048070ff */
[----:B------:R-:W-:Y:S02]  /*ea00*/  F2FP.SATFINITE.E4M3.F32.PACK_AB_MERGE_C R13, R46, R55, R13 ;  /* 0x000000372e0d723e */ /* 0x000fe4000480700d */
[----:B------:R-:W-:Y:S02]  /*ea10*/  F2FP.SATFINITE.E4M3.F32.PACK_AB_MERGE_C R15, R54, R49, R15 ;  /* 0x00000031360f723e */ /* 0x000fe4000480700f */
[----:B------:R-:W-:-:S02]  /*ea20*/  F2FP.SATFINITE.E4M3.F32.PACK_AB_MERGE_C R12, R34, R31, R12 ;  /* 0x0000001f220c723e */ /* 0x000fc4000480700c */
[----:B------:R-:W-:Y:S02]  /*ea30*/  F2FP.SATFINITE.E4M3.F32.PACK_AB_MERGE_C R14, R21, R26, R14 ;  /* 0x0000001a150e723e */ /* 0x000fe4000480700e */
[----:B------:R-:W-:Y:S02]  /*ea40*/  F2FP.SATFINITE.E4M3.F32.PACK_AB_MERGE_C R25, R42, R51, R25 ;  /* 0x000000332a19723e */ /* 0x000fe40004807019 */
[----:B------:R-:W-:Y:S01]  /*ea50*/  F2FP.SATFINITE.E4M3.F32.PACK_AB_MERGE_C R27, R59, R52, R58 ;  /* 0x000000343b1b723e */ /* 0x000fe2000480703a */
[----:B------:R1:W-:Y:S01]  /*ea60*/  STS.128 [R0+0x14400], R12 ;  /* 0x0144000c00007388 */ /* 0x0003e20000000c00 */
[----:B------:R-:W-:Y:S02]  /*ea70*/  F2FP.SATFINITE.E4M3.F32.PACK_AB_MERGE_C R24, R33, R32, R24 ;  /* 0x000000202118723e */ /* 0x000fe40004807018 */
[----:B------:R-:W-:-:S05]  /*ea80*/  F2FP.SATFINITE.E4M3.F32.PACK_AB_MERGE_C R26, R35, R20, R50 ;  /* 0x00000014231a723e */ /* 0x000fca0004807032 */
[----:B------:R1:W-:Y:S02]  /*ea90*/  STS.128 [R3+0x14400], R24 ;  /* 0x0144001803007388 */ /* 0x0003e40000000c00 */
.L_x_1933:
[----:B------:R-:W-:Y:S05]  /*eaa0*/  BSYNC B1 ;  /* 0x0000000000017941 */ /* 0x000fea0003800000 */
.L_x_1932:
[----:B------:R-:W-:Y:S05]  /*eab0*/  @P0 BRA `(.L_x_1924) ;  /* 0x0000000c00c80947 */ /* 0x000fea0003800000 */
[----:B------:R-:W2:Y:S01]  /*eac0*/  LDL R49, [R1+0x10] ;  /* 0x0000100001317983 */ /* 0x000ea20000100800 */
[----:B-1---5:R-:W-:Y:S01]  /*ead0*/  SHF.R.U32.HI R13, RZ, 0x8, R9 ;  /* 0x00000008ff0d7819 */ /* 0x022fe20000011609 */
[----:B------:R-:W-:Y:S01]  /*eae0*/  IMAD.IADD R39, R18, 0x1, R39 ;  /* 0x0000000112277824 */ /* 0x000fe200078e0227 */
[----:B------:R-:W-:Y:S02]  /*eaf0*/  SHF.R.U32.HI R3, RZ, 0x8, R8 ;  /* 0x00000008ff037819 */ /* 0x000fe40000011608 */
[----:B------:R-:W-:Y:S02]  /*eb00*/  LOP3.LUT R12, R9, 0xff, RZ, 0xc0, !PT ;  /* 0x000000ff090c7812 */ /* 0x000fe400078ec0ff */
[----:B------:R-:W-:Y:S02]  /*eb10*/  LOP3.LUT R13, R13, 0xff, RZ, 0xc0, !PT ;  /* 0x000000ff0d0d7812 */ /* 0x000fe400078ec0ff */
[----:B0-----:R-:W-:Y:S02]  /*eb20*/  LOP3.LUT R0, R8, 0xff, RZ, 0xc0, !PT ;  /* 0x000000ff08007812 */ /* 0x001fe400078ec0ff */
[----:B------:R-:W-:-:S02]  /*eb30*/  LOP3.LUT R3, R3, 0xff, RZ, 0xc0, !PT ;  /* 0x000000ff03037812 */ /* 0x000fc400078ec0ff */
[----:B------:R-:W-:Y:S02]  /*eb40*/  PRMT R20, R13, 0x7604, R12 ;  /* 0x000076040d147816 */ /* 0x000fe4000000000c */
[----:B------:R-:W-:Y:S02]  /*eb50*/  SHF.R.U32.HI R12, RZ, 0x8, R10 ;  /* 0x00000008ff0c7819 */ /* 0x000fe4000001160a */
[----:B------:R-:W-:Y:S02]  /*eb60*/  PRMT R3, R3, 0x7604, R0 ;  /* 0x0000760403037816 */ /* 0x000fe40000000000 */
[----:B------:R-:W-:Y:S02]  /*eb70*/  LOP3.LUT R0, R10, 0xff, RZ, 0xc0, !PT ;  /* 0x000000ff0a007812 */ /* 0x000fe400078ec0ff */
[----:B------:R-:W-:Y:S02]  /*eb80*/  LOP3.LUT R13, R12, 0xff, RZ, 0xc0, !PT ;  /* 0x000000ff0c0d7812 */ /* 0x000fe400078ec0ff */
[----:B------:R-:W-:-:S02]  /*eb90*/  SHF.R.U32.HI R24, RZ, 0x3, R210 ;  /* 0x00000003ff187819 */ /* 0x000fc400000116d2 */
[----:B------:R-:W-:Y:S02]  /*eba0*/  PRMT R29, R13, 0x7604, R0 ;  /* 0x000076040d1d7816 */ /* 0x000fe40000000000 */
[----:B------:R-:W-:Y:S02]  /*ebb0*/  LOP3.LUT R0, R210, 0x70, R39, 0xf8, !PT ;  /* 0x00000070d2007812 */ /* 0x000fe400078ef827 */
[----:B------:R-:W-:Y:S02]  /*ebc0*/  SHF.R.U32.HI R15, RZ, 0x8, R11 ;  /* 0x00000008ff0f7819 */ /* 0x000fe4000001160b */
[----:B------:R-:W-:Y:S02]  /*ebd0*/  LOP3.LUT R0, R0, R24, RZ, 0x3c, !PT ;  /* 0x0000001800007212 */ /* 0x000fe400078e3cff */
[----:B------:R-:W-:Y:S02]  /*ebe0*/  SHF.R.U32.HI R21, RZ, 0x8, R4 ;  /* 0x00000008ff157819 */ /* 0x000fe40000011604 */
[----:B------:R-:W-:-:S02]  /*ebf0*/  IADD3 R0, R17, R0, R216 ;  /* 0x0000000011007210 */ /* 0x000fc40007ffe0d8 */
[----:B------:R-:W-:Y:S02]  /*ec00*/  LOP3.LUT R14, R11, 0xff, RZ, 0xc0, !PT ;  /* 0x000000ff0b0e7812 */ /* 0x000fe400078ec0ff */
[----:B------:R-:W-:Y:S01]  /*ec10*/  LOP3.LUT R12, R4, 0xff, RZ, 0xc0, !PT ;  /* 0x000000ff040c7812 */ /* 0x000fe200078ec0ff */
[----:B------:R-:W0:Y:S01]  /*ec20*/  LDS.128 R24, [R0+0x14400] ;  /* 0x0144000000187984 */ /* 0x000e220000000c00 */
[----:B------:R-:W-:Y:S02]  /*ec30*/  LOP3.LUT R15, R15, 0xff, RZ, 0xc0, !PT ;  /* 0x000000ff0f0f7812 */ /* 0x000fe400078ec0ff */
[----:B------:R-:W-:Y:S02]  /*ec40*/  LOP3.LUT R21, R21, 0xff, RZ, 0xc0, !PT ;  /* 0x000000ff15157812 */ /* 0x000fe400078ec0ff */
[----:B------:R-:W-:Y:S02]  /*ec50*/  PRMT R28, R15, 0x7604, R14 ;  /* 0x000076040f1c7816 */ /* 0x000fe4000000000e */
[----:B------:R-:W-:-:S02]  /*ec60*/  PRMT R35, R21, 0x7604, R12 ;  /* 0x0000760415237816 */ /* 0x000fc4000000000c */
[----:B------:R-:W-:Y:S02]  /*ec70*/  SHF.R.U32.HI R30, RZ, 0x8, R5 ;  /* 0x00000008ff1e7819 */ /* 0x000fe40000011605 */
[----:B------:R-:W-:Y:S02]  /*ec80*/  SHF.R.U32.HI R32, RZ, 0x8, R6 ;  /* 0x00000008ff207819 */ /* 0x000fe40000011606 */
[----:B------:R-:W-:Y:S02]  /*ec90*/  LOP3.LUT R21, R5, 0xff, RZ, 0xc0, !PT ;  /* 0x000000ff05157812 */ /* 0x000fe400078ec0ff */
[----:B------:R-:W-:Y:S02]  /*eca0*/  LOP3.LUT R30, R30, 0xff, RZ, 0xc0, !PT ;  /* 0x000000ff1e1e7812 */ /* 0x000fe400078ec0ff */
[----:B------:R-:W-:Y:S02]  /*ecb0*/  LOP3.LUT R31, R6, 0xff, RZ, 0xc0, !PT ;  /* 0x000000ff061f7812 */ /* 0x000fe400078ec0ff */
[----:B------:R-:W-:-:S02]  /*ecc0*/  LOP3.LUT R32, R32, 0xff, RZ, 0xc0, !PT ;  /* 0x000000ff20207812 */ /* 0x000fc400078ec0ff */
[----:B------:R-:W-:Y:S02]  /*ecd0*/  PRMT R30, R30, 0x7604, R21 ;  /* 0x000076041e1e7816 */ /* 0x000fe40000000015 */
[----:B------:R-:W-:Y:S02]  /*ece0*/  SHF.R.U32.HI R37, RZ, 0x10, R5 ;  /* 0x00000010ff257819 */ /* 0x000fe40000011605 */
[----:B------:R-:W-:Y:S02]  /*ecf0*/  SHF.R.U32.HI R21, RZ, 0x10, R9 ;  /* 0x00000010ff157819 */ /* 0x000fe40000011609 */
[----:B------:R-:W-:Y:S01]  /*ed00*/  PRMT R39, R32, 0x7604, R31 ;  /* 0x0000760420277816 */ /* 0x000fe2000000001f */
[----:B------:R-:W-:Y:S01]  /*ed10*/  IMAD.U32 R37, R37, 0x10000, RZ ;  /* 0x0001000025257824 */ /* 0x000fe200078e00ff */
[----:B------:R-:W-:Y:S01]  /*ed20*/  SHF.R.U32.HI R31, RZ, 0x10, R11 ;  /* 0x00000010ff1f7819 */ /* 0x000fe2000001160b */
[----:B------:R-:W-:Y:S01]  /*ed30*/  IMAD.U32 R21, R21, 0x10000, RZ ;  /* 0x0001000015157824 */ /* 0x000fe200078e00ff */
[----:B------:R-:W-:-:S02]  /*ed40*/  SHF.R.U32.HI R34, RZ, 0x8, R7 ;  /* 0x00000008ff227819 */ /* 0x000fc40000011607 */
[----:B------:R-:W-:Y:S01]  /*ed50*/  SHF.R.U32.HI R41, RZ, 0x10, R7 ;  /* 0x00000010ff297819 */ /* 0x000fe20000011607 */
[----:B------:R-:W-:Y:S01]  /*ed60*/  IMAD.U32 R31, R31, 0x10000, RZ ;  /* 0x000100001f1f7824 */ /* 0x000fe200078e00ff */
[----:B------:R-:W-:Y:S02]  /*ed70*/  LOP3.LUT R33, R7, 0xff, RZ, 0xc0, !PT ;  /* 0x000000ff07217812 */ /* 0x000fe400078ec0ff */
[----:B------:R-:W-:Y:S01]  /*ed80*/  LOP3.LUT R34, R34, 0xff, RZ, 0xc0, !PT ;  /* 0x000000ff22227812 */ /* 0x000fe200078ec0ff */
[----:B------:R-:W-:Y:S01]  /*ed90*/  IMAD.U32 R41, R41, 0x10000, RZ ;  /* 0x0001000029297824 */ /* 0x000fe200078e00ff */
[----:B------:R-:W-:Y:S02]  /*eda0*/  LOP3.LUT R37, R30, 0xff0000, R37, 0xf8, !PT ;  /* 0x00ff00001e257812 */ /* 0x000fe400078ef825 */
[----:B------:R-:W-:Y:S02]  /*edb0*/  LOP3.LUT R21, R20, 0xff0000, R21, 0xf8, !PT ;  /* 0x00ff000014157812 */ /* 0x000fe400078ef815 */
[----:B------:R-:W-:-:S02]  /*edc0*/  PRMT R34, R34, 0x7604, R33 ;  /* 0x0000760422227816 */ /* 0x000fc40000000021 */
[----:B------:R-:W-:Y:S02]  /*edd0*/  LOP3.LUT R33, R28, 0xff0000, R31, 0xf8, !PT ;  /* 0x00ff00001c217812 */ /* 0x000fe400078ef81f */
[----:B------:R-:W-:Y:S02]  /*ede0*/  LOP3.LUT R39, R39, 0xff0000, R6, 0xf8, !PT ;  /* 0x00ff000027277812 */ /* 0x000fe400078ef806 */
[----:B------:R-:W-:Y:S02]  /*edf0*/  LOP3.LUT R37, R37, 0xff000000, R5, 0xf8, !PT ;  /* 0xff00000025257812 */ /* 0x000fe400078ef805 */
[----:B------:R-:W-:Y:S02]  /*ee00*/  LOP3.LUT R20, R21, 0xff000000, R9, 0xf8, !PT ;  /* 0xff00000015147812 */ /* 0x000fe400078ef809 */
[----:B------:R-:W-:Y:S02]  /*ee10*/  LOP3.LUT R41, R34, 0xff0000, R41, 0xf8, !PT ;  /* 0x00ff000022297812 */ /* 0x000fe400078ef829 */
[----:B------:R-:W-:-:S02]  /*ee20*/  LOP3.LUT R35, R35, 0xff0000, R4, 0xf8, !PT ;  /* 0x00ff000023237812 */ /* 0x000fc400078ef804 */
[----:B------:R-:W-:Y:S02]  /*ee30*/  LOP3.LUT R34, R33, 0xff000000, R11, 0xf8, !PT ;  /* 0xff00000021227812 */ /* 0x000fe400078ef80b */
[----:B------:R-:W-:Y:S02]  /*ee40*/  LOP3.LUT R40, R39, 0xff000000, R6, 0xf8, !PT ;  /* 0xff00000027287812 */ /* 0x000fe400078ef806 */
[----:B------:R-:W-:Y:S02]  /*ee50*/  F2FP.F16.E4M3.UNPACK_B R33, R37 ;  /* 0x00000025ff21723e */ /* 0x000fe400020006ff */
[-C--:B0-----:R-:W-:Y:S02]  /*ee60*/  F2FP.F16.E4M3.UNPACK_B R6, R25.reuse ;  /* 0x00000019ff06723e */ /* 0x081fe400020006ff */
[----:B------:R-:W-:Y:S01]  /*ee70*/  F2FP.F16.E4M3.UNPACK_B R11, R20 ;  /* 0x00000014ff0b723e */ /* 0x000fe200020006ff */
[----:B------:R-:W-:Y:S01]  /*ee80*/  HADD2.F32 R38, -RZ, R33.H0_H0 ;  /* 0x20000021ff267230 */ /* 0x000fe20000004100 */
[----:B------:R-:W-:Y:S01]  /*ee90*/  LOP3.LUT R35, R35, 0xff000000, R4, 0xf8, !PT ;  /* 0xff00000023237812 */ /* 0x000fe200078ef804 */
[----:B------:R-:W-:Y:S01]  /*eea0*/  HADD2.F32 R5, -RZ, R6.H0_H0 ;  /* 0x20000006ff057230 */ /* 0x000fe20000004100 */
[----:B------:R-:W-:Y:S01]  /*eeb0*/  LOP3.LUT R31, R29, 0xff0000, R10, 0xf8, !PT ;  /* 0x00ff00001d1f7812 */ /* 0x000fe200078ef80a */
[----:B------:R-:W-:Y:S01]  /*eec0*/  HADD2.F32 R30, -RZ, R11.H0_H0 ;  /* 0x2000000bff1e7230 */ /* 0x000fe20000004100 */
[----:B------:R-:W-:-:S02]  /*eed0*/  F2FP.F16.E4M3.UNPACK_B R25, R25.H1 ;  /* 0x00000019ff19723e */ /* 0x000fc400030006ff */
[----:B------:R-:W-:Y:S01]  /*eee0*/  LOP3.LUT R32, R31, 0xff000000, R10, 0xf8, !PT ;  /* 0xff0000001f207812 */ /* 0x000fe200078ef80a */
[C---:B------:R-:W-:Y:S01]  /*eef0*/  FMUL.FTZ R42, R5.reuse, R38 ;  /* 0x00000026052a7220 */ /* 0x040fe20000410000 */
[----:B------:R-:W-:Y:S01]  /*ef00*/  FMUL.FTZ R31, R5, R30 ;  /* 0x0000001e051f7220 */ /* 0x000fe20000410000 */
[----:B------:R-:W-:Y:S02]  /*ef10*/  F2FP.F16.E4M3.UNPACK_B R37, R37.H1 ;  /* 0x00000025ff25723e */ /* 0x000fe400030006ff */
[----:B------:R-:W-:Y:S02]  /*ef20*/  LOP3.LUT R41, R41, 0xff000000, R7, 0xf8, !PT ;  /* 0xff00000029297812 */ /* 0x000fe400078ef807 */
[--C-:B------:R-:W-:Y:S01]  /*ef30*/  LOP3.LUT R3, R3, 0xff0000, R8.reuse, 0xf8, !PT ;  /* 0x00ff000003037812 */ /* 0x100fe200078ef808 */
[----:B------:R-:W-:Y:S01]  /*ef40*/  HADD2.F32 R39, -RZ, R37.H0_H0 ;  /* 0x20000025ff277230 */ /* 0x000fe20000004100 */
[----:B------:R-:W-:Y:S02]  /*ef50*/  F2FP.F16.E4M3.UNPACK_B R28, R27 ;  /* 0x0000001bff1c723e */ /* 0x000fe400020006ff */
[----:B------:R-:W-:-:S02]  /*ef60*/  LOP3.LUT R29, R3, 0xff000000, R8, 0xf8, !PT ;  /* 0xff000000031d7812 */ /* 0x000fc400078ef808 */
[----:B------:R-:W-:Y:S02]  /*ef70*/  F2FP.F16.E4M3.UNPACK_B R27, R27.H1 ;  /* 0x0000001bff1b723e */ /* 0x000fe400030006ff */
[-C--:B------:R-:W-:Y:S02]  /*ef80*/  F2FP.F16.E4M3.UNPACK_B R10, R24.reuse ;  /* 0x00000018ff0a723e */ /* 0x080fe400020006ff */
[----:B------:R-:W-:Y:S02]  /*ef90*/  F2FP.F16.E4M3.UNPACK_B R24, R24.H1 ;  /* 0x00000018ff18723e */ /* 0x000fe400030006ff */
[-C--:B------:R-:W-:Y:S02]  /*efa0*/  F2FP.F16.E4M3.UNPACK_B R21, R26.reuse ;  /* 0x0000001aff15723e */ /* 0x080fe400020006ff */
[----:B------:R-:W-:Y:S01]  /*efb0*/  F2FP.F16.E4M3.UNPACK_B R26, R26.H1 ;  /* 0x0000001aff1a723e */ /* 0x000fe200030006ff */
[----:B--2---:R-:W0:Y:S02]  /*efc0*/  LDS.128 R12, [R49+0x14400] ;  /* 0x01440000310c7984 */ /* 0x004e240000000c00 */
[----:B0-----:R-:W-:-:S02]  /*efd0*/  F2FP.F16.E4M3.UNPACK_B R4, R13 ;  /* 0x0000000dff04723e */ /* 0x001fc400020006ff */
[----:B------:R-:W-:Y:S02]  /*efe0*/  F2FP.F16.E4M3.UNPACK_B R13, R13.H1 ;  /* 0x0000000dff0d723e */ /* 0x000fe400030006ff */
[-C--:B------:R-:W-:Y:S01]  /*eff0*/  F2FP.F16.E4M3.UNPACK_B R8, R15.reuse ;  /* 0x0000000fff08723e */ /* 0x080fe200020006ff */
[--C-:B------:R-:W-:Y:S01]  /*f000*/  HADD2.F32 R9, -RZ, R4.reuse.H0_H0 ;  /* 0x20000004ff097230 */ /* 0x100fe20000004100 */
[----:B------:R-:W-:Y:S01]  /*f010*/  F2FP.F16.E4M3.UNPACK_B R15, R15.H1 ;  /* 0x0000000fff0f723e */ /* 0x000fe200030006ff */
[----:B------:R-:W-:Y:S01]  /*f020*/  HADD2.F32 R4, -RZ, R4.H1_H1 ;  /* 0x30000004ff047230 */ /* 0x000fe20000004100 */
[----:B------:R-:W-:Y:S02]  /*f030*/  F2FP.F16.E4M3.UNPACK_B R3, R12 ;  /* 0x0000000cff03723e */ /* 0x000fe400020006ff */
[C---:B------:R-:W-:Y:S01]  /*f040*/  FFMA.FTZ R5, R9.reuse, R30, -R42 ;  /* 0x0000001e09057223 */ /* 0x040fe2000001082a */
[----:B------:R-:W-:Y:S01]  /*f050*/  FFMA.FTZ R9, R9, R38, R31 ;  /* 0x0000002609097223 */ /* 0x000fe2000001001f */
[----:B------:R-:W-:Y:S01]  /*f060*/  HADD2.F32 R31, -RZ, R11.H1_H1 ;  /* 0x3000000bff1f7230 */ /* 0x000fe20000004100 */
[----:B------:R-:W-:Y:S01]  /*f070*/  F2FP.F16.E4M3.UNPACK_B R30, R20.H1 ;  /* 0x00000014ff1e723e */ /* 0x000fe200030006ff */
[----:B------:R-:W-:Y:S01]  /*f080*/  HADD2.F32 R38, -RZ, R33.H1_H1 ;  /* 0x30000021ff267230 */ /* 0x000fe20000004100 */
[----:B------:R-:W-:Y:S01]  /*f090*/  F2FP.F16.E4M3.UNPACK_B R12, R12.H1 ;  /* 0x0000000cff0c723e */ /* 0x000fe200030006ff */
[----:B------:R-:W-:Y:S01]  /*f0a0*/  HADD2.F32 R11, -RZ, R6.H1_H1 ;  /* 0x30000006ff0b7230 */ /* 0x000fe20000004100 */
[-C--:B------:R-:W-:Y:S01]  /*f0b0*/  F2FP.F16.E4M3.UNPACK_B R7, R14.reuse ;  /* 0x0000000eff07723e */ /* 0x080fe200020006ff */
[----:B------:R-:W-:Y:S01]  /*f0c0*/  HADD2.F32 R20, -RZ, R25.H0_H0 ;  /* 0x20000019ff147230 */ /* 0x000fe20000004100 */
[----:B------:R-:W-:Y:S01]  /*f0d0*/  F2FP.F16.E4M3.UNPACK_B R14, R14.H1 ;  /* 0x0000000eff0e723e */ /* 0x000fe200030006ff */
[----:B------:R-:W-:-:S02]  /*f0e0*/  HADD2.F32 R33, -RZ, R30.H0_H0 ;  /* 0x2000001eff217230 */ /* 0x000fc40000004100 */
[CC--:B------:R-:W-:Y:S01]  /*f0f0*/  FMUL.FTZ R43, R11.reuse, R38.reuse ;  /* 0x000000260b2b7220 */ /* 0x0c0fe20000410000 */
[----:B------:R-:W-:Y:S02]  /*f100*/  HADD2.F32 R6, -RZ, R13.H0_H0 ;  /* 0x2000000dff067230 */ /* 0x000fe40000004100 */
[C---:B------:R-:W-:Y:S01]  /*f110*/  FMUL.FTZ R45, R20.reuse, R39 ;  /* 0x00000027142d7220 */ /* 0x040fe20000410000 */
[----:B------:R-:W-:Y:S01]  /*f120*/  FMUL.FTZ R11, R11, R31 ;  /* 0x0000001f0b0b7220 */ /* 0x000fe20000410000 */
[----:B------:R-:W-:Y:S01]  /*f130*/  FMUL.FTZ R20, R20, R33 ;  /* 0x0000002114147220 */ /* 0x000fe20000410000 */
[----:B------:R-:W-:Y:S01]  /*f140*/  FFMA.FTZ R42, R4, R31, -R43 ;  /* 0x0000001f042a7223 */ /* 0x000fe2000001082b */
[----:B------:R-:W-:Y:S01]  /*f150*/  FFMA.FTZ R45, R6, R33, -R45 ;  /* 0x00000021062d7223 */ /* 0x000fe2000001082d */
[----:B------:R-:W-:Y:S01]  /*f160*/  FFMA.FTZ R38, R4, R38, R11 ;  /* 0x0000002604267223 */ /* 0x000fe2000001000b */
[----:B------:R-:W-:Y:S01]  /*f170*/  F2FP.F16.E4M3.UNPACK_B R33, R41 ;  /* 0x00000029ff21723e */ /* 0x000fe200020006ff */
[----:B------:R-:W-:Y:S01]  /*f180*/  FFMA.FTZ R39, R6, R39, R20 ;  /* 0x0000002706277223 */ /* 0x000fe20000010014 */
[-C--:B------:R-:W-:Y:S01]  /*f190*/  F2FP.F16.E4M3.UNPACK_B R11, R34.reuse ;  /* 0x00000022ff0b723e */ /* 0x080fe200020006ff */
[----:B------:R-:W-:Y:S01]  /*f1a0*/  HADD2.F32 R20, -RZ, R37.H1_H1 ;  /* 0x30000025ff147230 */ /* 0x000fe20000004100 */
[----:B------:R-:W-:Y:S01]  /*f1b0*/  F2FP.F16.E4M3.UNPACK_B R41, R41.H1 ;  /* 0x00000029ff29723e */ /* 0x000fe200030006ff */
[----:B------:R-:W-:Y:S01]  /*f1c0*/  HADD2.F32 R25, -RZ, R25.H1_H1 ;  /* 0x30000019ff197230 */ /* 0x000fe20000004100 */
[----:B------:R-:W-:Y:S01]  /*f1d0*/  F2FP.F16.E4M3.UNPACK_B R34, R34.H1 ;  /* 0x00000022ff22723e */ /* 0x000fe200030006ff */
[----:B------:R-:W-:-:S02]  /*f1e0*/  HADD2.F32 R37, -RZ, R33.H0_H0 ;  /* 0x20000021ff257230 */ /* 0x000fc40000004100 */
[----:B------:R-:W-:Y:S02]  /*f1f0*/  HADD2.F32 R6, -RZ, R28.H0_H0 ;  /* 0x2000001cff067230 */ /* 0x000fe40000004100 */
[C---:B------:R-:W-:Y:S01]  /*f200*/  FMUL.FTZ R44, R25.reuse, R20 ;  /* 0x00000014192c7220 */ /* 0x040fe20000410000 */
[----:B------:R-:W-:Y:S02]  /*f210*/  HADD2.F32 R30, -RZ, R30.H1_H1 ;  /* 0x3000001eff1e7230 */ /* 0x000fe40000004100 */
[----:B------:R-:W-:Y:S02]  /*f220*/  HADD2.F32 R31, -RZ, R11.H0_H0 ;  /* 0x2000000bff1f7230 */ /* 0x000fe40000004100 */
[----:B------:R-:W-:Y:S01]  /*f230*/  FMUL.FTZ R43, R6, R37 ;  /* 0x00000025062b7220 */ /* 0x000fe20000410000 */
[----:B------:R-:W-:Y:S02]  /*f240*/  HADD2.F32 R13, -RZ, R13.H1_H1 ;  /* 0x3000000dff0d7230 */ /* 0x000fe40000004100 */
[----:B------:R-:W-:Y:S01]  /*f250*/  FMUL.FTZ R25, R25, R30 ;  /* 0x0000001e19197220 */ /* 0x000fe20000410000 */
[----:B------:R-:W-:-:S02]  /*f260*/  HADD2.F32 R4, -RZ, R8.H0_H0 ;  /* 0x20000008ff047230 */ /* 0x000fc40000004100 */
[----:B------:R-:W-:Y:S01]  /*f270*/  FMUL.FTZ R6, R6, R31 ;  /* 0x0000001f06067220 */ /* 0x000fe20000410000 */
[----:B------:R-:W-:Y:S02]  /*f280*/  HADD2.F32 R33, -RZ, R33.H1_H1 ;  /* 0x30000021ff217230 */ /* 0x000fe40000004100 */
[C---:B------:R-:W-:Y:S01]  /*f290*/  FFMA.FTZ R46, R13.reuse, R20, R25 ;  /* 0x000000140d2e7223 */ /* 0x040fe20000010019 */
[----:B------:R-:W-:Y:S02]  /*f2a0*/  HADD2.F32 R28, -RZ, R28.H1_H1 ;  /* 0x3000001cff1c7230 */ /* 0x000fe40000004100 */
[----:B------:R-:W-:Y:S01]  /*f2b0*/  FFMA.FTZ R37, R4, R37, R6 ;  /* 0x0000002504257223 */ /* 0x000fe20000010006 */
[----:B------:R-:W-:Y:S02]  /*f2c0*/  HADD2.F32 R25, -RZ, R41.H0_H0 ;  /* 0x20000029ff197230 */ /* 0x000fe40000004100 */
[----:B------:R-:W-:Y:S01]  /*f2d0*/  FFMA.FTZ R44, R13, R30, -R44 ;  /* 0x0000001e0d2c7223 */ /* 0x000fe2000001082c */
[----:B------:R-:W-:-:S02]  /*f2e0*/  HADD2.F32 R6, -RZ, R27.H0_H0 ;  /* 0x2000001bff067230 */ /* 0x000fc40000004100 */
[----:B------:R-:W-:Y:S01]  /*f2f0*/  FFMA.FTZ R43, R4, R31, -R43 ;  /* 0x0000001f042b7223 */ /* 0x000fe2000001082b */
[----:B------:R-:W-:Y:S02]  /*f300*/  HADD2.F32 R11, -RZ, R11.H1_H1 ;  /* 0x3000000bff0b7230 */ /* 0x000fe40000004100 */
[----:B------:R-:W-:Y:S01]  /*f310*/  FMUL.FTZ R31, R28, R33 ;  /* 0x000000211c1f7220 */ /* 0x000fe20000410000 */
[----:B------:R-:W-:Y:S02]  /*f320*/  HADD2.F32 R13, -RZ, R34.H0_H0 ;  /* 0x20000022ff0d7230 */ /* 0x000fe40000004100 */
[----:B------:R-:W-:Y:S01]  /*f330*/  FMUL.FTZ R47, R6, R25 ;  /* 0x00000019062f7220 */ /* 0x000fe20000410000 */
[----:B------:R-:W-:Y:S02]  /*f340*/  HADD2.F32 R4, -RZ, R15.H0_H0 ;  /* 0x2000000fff047230 */ /* 0x000fe40000004100 */
[----:B------:R-:W-:Y:S01]  /*f350*/  FMUL.FTZ R28, R28, R11 ;  /* 0x0000000b1c1c7220 */ /* 0x000fe20000410000 */
[----:B------:R-:W-:-:S02]  /*f360*/  HADD2.F32 R8, -RZ, R8.H1_H1 ;  /* 0x30000008ff087230 */ /* 0x000fc40000004100 */
[-C--:B------:R-:W-:Y:S01]  /*f370*/  FMUL.FTZ R6, R6, R13.reuse ;  /* 0x0000000d06067220 */ /* 0x080fe20000410000 */
[----:B------:R-:W-:Y:S02]  /*f380*/  HADD2.F32 R34, -RZ, R34.H1_H1 ;  /* 0x30000022ff227230 */ /* 0x000fe40000004100 */
[----:B------:R-:W-:Y:S01]  /*f390*/  FFMA.FTZ R47, R4, R13, -R47 ;  /* 0x0000000d042f7223 */ /* 0x000fe2000001082f */
[----:B------:R-:W-:Y:S01]  /*f3a0*/  F2FP.F16.E4M3.UNPACK_B R13, R35.H1 ;  /* 0x00000023ff0d723e */ /* 0x000fe200030006ff */
[C---:B------:R-:W-:Y:S01]  /*f3b0*/  FFMA.FTZ R48, R8.reuse, R11, -R31 ;  /* 0x0000000b08307223 */ /* 0x040fe2000001081f */
[----:B------:R-:W-:Y:S01]  /*f3c0*/  FFMA.FTZ R50, R8, R33, R28 ;  /* 0x0000002108327223 */ /* 0x000fe2000001001c */
[----:B------:R-:W-:Y:S01]  /*f3d0*/  HADD2.F32 R20, -RZ, R41.H1_H1 ;  /* 0x30000029ff147230 */ /* 0x000fe20000004100 */
[----:B------:R-:W-:Y:S01]  /*f3e0*/  F2FP.F16.E4M3.UNPACK_B R8, R29.H1 ;  /* 0x0000001dff08723e */ /* 0x000fe200030006ff */
[----:B------:R-:W-:Y:S02]  /*f3f0*/  HADD2.F32 R27, -RZ, R27.H1_H1 ;  /* 0x3000001bff1b7230 */ /* 0x000fe40000004100 */
[----:B------:R-:W-:Y:S01]  /*f400*/  FFMA.FTZ R33, R4, R25, R6 ;  /* 0x0000001904217223 */ /* 0x000fe20000010006 */
[----:B------:R-:W-:Y:S01]  /*f410*/  HADD2.F32 R15, -RZ, R15.H1_H1 ;  /* 0x3000000fff0f7230 */ /* 0x000fe20000004100 */
[----:B------:R-:W-:Y:S01]  /*f420*/  F2FP.F16.E4M3.UNPACK_B R35, R35 ;  /* 0x00000023ff23723e */ /* 0x000fe200020006ff */
[----:B------:R-:W-:-:S02]  /*f430*/  HADD2.F32 R25, -RZ, R13.H0_H0 ;  /* 0x2000000dff197230 */ /* 0x000fc40000004100 */
[C---:B------:R-:W-:Y:S01]  /*f440*/  FMUL.FTZ R28, R27.reuse, R20 ;  /* 0x000000141b1c7220 */ /* 0x040fe20000410000 */
[----:B------:R-:W-:Y:S02]  /*f450*/  HADD2.F32 R6, -RZ, R24.H0_H0 ;  /* 0x20000018ff067230 */ /* 0x000fe40000004100 */
        /* <DEDUP_REMOVED lines=11> */
[----:B------:R-:W-:Y:S01]  /*f510*/  HADD2.F32 R11, -RZ, R8.H1_H1 ;  /* 0x30000008ff0b7230 */ /* 0x000fe20000004100 */
[----:B------:R-:W-:Y:S01]  /*f520*/  F2FP.F16.E4M3.UNPACK_B R29, R29 ;  /* 0x0000001dff1d723e */ /* 0x000fe200020006ff */
[----:B------:R-:W-:Y:S02]  /*f530*/  HADD2.F32 R12, -RZ, R12.H1_H1 ;  /* 0x3000000cff0c7230 */ /* 0x000fe40000004100 */
[C---:B------:R-:W-:Y:S01]  /*f540*/  FMUL.FTZ R25, R24.reuse, R15 ;  /* 0x0000000f18197220 */ /* 0x040fe20000410000 */
[----:B------:R-:W-:Y:S02]  /*f550*/  HADD2.F32 R13, -RZ, R35.H0_H0 ;  /* 0x20000023ff0d7230 */ /* 0x000fe40000004100 */
[----:B------:R-:W-:Y:S01]  /*f560*/  FMUL.FTZ R24, R24, R11 ;  /* 0x0000000b18187220 */ /* 0x000fe20000410000 */
        /* <DEDUP_REMOVED lines=8> */
[----:B------:R-:W-:Y:S01]  /*f5f0*/  HADD2.F32 R10, -RZ, R10.H1_H1 ;  /* 0x3000000aff0a7230 */ /* 0x000fe20000004100 */
[----:B------:R-:W-:Y:S01]  /*f600*/  F2FP.F16.E4M3.UNPACK_B R12, R40.H1 ;  /* 0x00000028ff0c723e */ /* 0x000fe200030006ff */
[----:B------:R-:W-:-:S02]  /*f610*/  HADD2.F32 R29, -RZ, R29.H1_H1 ;  /* 0x3000001dff1d7230 */ /* 0x000fc40000004100 */
[----:B------:R-:W-:Y:S01]  /*f620*/  FFMA.FTZ R15, R4, R11, -R15 ;  /* 0x0000000b040f7223 */ /* 0x000fe2000001080f */
[----:B------:R-:W-:Y:S02]  /*f630*/  HADD2.F32 R3, -RZ, R3.H1_H1 ;  /* 0x30000003ff037230 */ /* 0x000fe40000004100 */
[----:B------:R-:W-:Y:S01]  /*f640*/  FMUL.FTZ R8, R10, R35 ;  /* 0x000000230a087220 */ /* 0x000fe20000410000 */
[----:B------:R-:W-:Y:S01]  /*f650*/  FFMA.FTZ R25, R4, R13, R25 ;  /* 0x0000000d04197223 */ /* 0x000fe20000010019 */
[----:B------:R-:W-:Y:S01]  /*f660*/  F2FP.F16.E4M3.UNPACK_B R6, R32.H1 ;  /* 0x00000020ff06723e */ /* 0x000fe200030006ff */
[-C--:B------:R-:W-:Y:S01]  /*f670*/  FMUL.FTZ R24, R10, R29.reuse ;  /* 0x0000001d0a187220 */ /* 0x080fe20000410000 */
[----:B------:R-:W-:Y:S02]  /*f680*/  HADD2.F32 R10, -RZ, R12.H0_H0 ;  /* 0x2000000cff0a7230 */ /* 0x000fe40000004100 */
[----:B------:R-:W-:Y:S01]  /*f690*/  FFMA.FTZ R20, R3, R29, -R8 ;  /* 0x0000001d03147223 */ /* 0x000fe20000010808 */
[----:B------:R-:W-:-:S02]  /*f6a0*/  HADD2.F32 R4, -RZ, R26.H0_H0 ;  /* 0x2000001aff047230 */ /* 0x000fc40000004100 */
[----:B------:R-:W-:Y:S01]  /*f6b0*/  FFMA.FTZ R24, R3, R35, R24 ;  /* 0x0000002303187223 */ /* 0x000fe20000010018 */
[--C-:B------:R-:W-:Y:S01]  /*f6c0*/  HADD2.F32 R8, -RZ, R6.reuse.H0_H0 ;  /* 0x20000006ff087230 */ /* 0x100fe20000004100 */
[----:B------:R-:W-:Y:S01]  /*f6d0*/  F2FP.F16.E4M3.UNPACK_B R32, R32 ;  /* 0x00000020ff20723e */ /* 0x000fe200020006ff */
[----:B------:R-:W-:Y:S02]  /*f6e0*/  HADD2.F32 R11, -RZ, R6.H1_H1 ;  /* 0x30000006ff0b7230 */ /* 0x000fe40000004100 */
[C---:B------:R-:W-:Y:S01]  /*f6f0*/  FMUL.FTZ R6, R4.reuse, R10 ;  /* 0x0000000a04067220 */ /* 0x040fe20000410000 */
[----:B------:R-:W-:Y:S02]  /*f700*/  HADD2.F32 R3, -RZ, R14.H0_H0 ;  /* 0x2000000eff037230 */ /* 0x000fe40000004100 */
[----:B------:R-:W-:Y:S01]  /*f710*/  FMUL.FTZ R4, R4, R8 ;  /* 0x0000000804047220 */ /* 0x000fe20000410000 */
[----:B------:R-:W-:Y:S01]  /*f720*/  HADD2.F32 R26, -RZ, R26.H1_H1 ;  /* 0x3000001aff1a7230 */ /* 0x000fe20000004100 */
[----:B------:R-:W-:Y:S01]  /*f730*/  F2FP.F16.E4M3.UNPACK_B R40, R40 ;  /* 0x00000028ff28723e */ /* 0x000fe200020006ff */
[----:B------:R-:W-:-:S02]  /*f740*/  HADD2.F32 R13, -RZ, R12.H1_H1 ;  /* 0x3000000cff0d7230 */ /* 0x000fc40000004100 */
[C---:B------:R-:W-:Y:S01]  /*f750*/  FFMA.FTZ R12, R3.reuse, R8, -R6 ;  /* 0x00000008030c7223 */ /* 0x040fe20000010806 */
[----:B------:R-:W-:Y:S02]  /*f760*/  HADD2.F32 R14, -RZ, R14.H1_H1 ;  /* 0x3000000eff0e7230 */ /* 0x000fe40000004100 */
[C---:B------:R-:W-:Y:S01]  /*f770*/  FMUL.FTZ R6, R26.reuse, R11 ;  /* 0x0000000b1a067220 */ /* 0x040fe20000410000 */
[----:B------:R-:W-:Y:S02]  /*f780*/  HADD2.F32 R8, -RZ, R40.H0_H0 ;  /* 0x20000028ff087230 */ /* 0x000fe40000004100 */
[-C--:B------:R-:W-:Y:S01]  /*f790*/  FMUL.FTZ R29, R26, R13.reuse ;  /* 0x0000000d1a1d7220 */ /* 0x080fe20000410000 */
[----:B------:R-:W-:Y:S01]  /*f7a0*/  FFMA.FTZ R26, R3, R10, R4 ;  /* 0x0000000a031a7223 */ /* 0x000fe20000010004 */
[C---:B------:R-:W-:Y:S01]  /*f7b0*/  FFMA.FTZ R13, R14.reuse, R13, R6 ;  /* 0x0000000d0e0d7223 */ /* 0x040fe20000010006 */
[----:B------:R-:W-:Y:S02]  /*f7c0*/  HADD2.F32 R6, -RZ, R32.H0_H0 ;  /* 0x20000020ff067230 */ /* 0x000fe40000004100 */
[----:B------:R-:W-:Y:S01]  /*f7d0*/  FFMA.FTZ R29, R14, R11, -R29 ;  /* 0x0000000b0e1d7223 */ /* 0x000fe2000001081d */
[--C-:B------:R-:W-:Y:S01]  /*f7e0*/  HADD2.F32 R4, -RZ, R21.reuse.H0_H0 ;  /* 0x20000015ff047230 */ /* 0x100fe20000004100 */
[----:B------:R-:W-:Y:S01]  /*f7f0*/  F2FP.SATFINITE.E4M3.F32.PACK_AB_MERGE_C R44, R44, R45, RZ ;  /* 0x0000002d2c2c723e */ /* 0x000fe200048070ff */
[----:B------:R-:W-:Y:S01]  /*f800*/  HADD2.F32 R40, -RZ, R40.H1_H1 ;  /* 0x30000028ff287230 */ /* 0x000fe20000004100 */
[----:B------:R-:W-:Y:S01]  /*f810*/  F2FP.SATFINITE.E4M3.F32.PACK_AB_MERGE_C R39, R46, R39, RZ ;  /* 0x000000272e27723e */ /* 0x000fe200048070ff */
[----:B------:R-:W-:-:S02]  /*f820*/  HADD2.F32 R21, -RZ, R21.H1_H1 ;  /* 0x30000015ff157230 */ /* 0x000fc40000004100 */
[C---:B------:R-:W-:Y:S01]  /*f830*/  FMUL.FTZ R10, R4.reuse, R8 ;  /* 0x00000008040a7220 */ /* 0x040fe20000410000 */
[----:B------:R-:W-:Y:S02]  /*f840*/  HADD2.F32 R32, -RZ, R32.H1_H1 ;  /* 0x30000020ff207230 */ /* 0x000fe40000004100 */
[----:B------:R-:W-:Y:S01]  /*f850*/  FMUL.FTZ R11, R4, R6 ;  /* 0x00000006040b7220 */ /* 0x000fe20000410000 */
[--C-:B------:R-:W-:Y:S02]  /*f860*/  HADD2.F32 R3, -RZ, R7.reuse.H0_H0 ;  /* 0x20000007ff037230 */ /* 0x100fe40000004100 */
[C---:B------:R-:W-:Y:S01]  /*f870*/  FMUL.FTZ R4, R21.reuse, R40 ;  /* 0x0000002815047220 */ /* 0x040fe20000410000 */
[----:B------:R-:W-:Y:S02]  /*f880*/  HADD2.F32 R7, -RZ, R7.H1_H1 ;  /* 0x30000007ff077230 */ /* 0x000fe40000004100 */
[----:B------:R-:W-:Y:S01]  /*f890*/  FMUL.FTZ R21, R21, R32 ;  /* 0x0000002015157220 */ /* 0x000fe20000410000 */
[----:B------:R-:W-:Y:S01]  /*f8a0*/  F2FP.SATFINITE.E4M3.F32.PACK_AB_MERGE_C R12, R29, R12, RZ ;  /* 0x0000000c1d0c723e */ /* 0x000fe200048070ff */
        /* <DEDUP_REMOVED lines=9> */
[----:B------:R-:W-:Y:S02]  /*f940*/  F2FP.SATFINITE.E4M3.F32.PACK_AB_MERGE_C R5, R42, R5, R44 ;  /* 0x000000052a05723e */ /* 0x000fe4000480702c */
[----:B------:R-:W-:-:S02]  /*f950*/  F2FP.SATFINITE.E4M3.F32.PACK_AB_MERGE_C R7, R48, R43, R7 ;  /* 0x0000002b3007723e */ /* 0x000fc40004807007 */
[----:B------:R-:W-:Y:S02]  /*f960*/  F2FP.SATFINITE.E4M3.F32.PACK_AB_MERGE_C R4, R20, R15, R4 ;  /* 0x0000000f1404723e */ /* 0x000fe40004807004 */
[----:B------:R-:W-:Y:S02]  /*f970*/  F2FP.SATFINITE.E4M3.F32.PACK_AB_MERGE_C R6, R3, R6, R12 ;  /* 0x000000060306723e */ /* 0x000fe4000480700c */
[----:B------:R-:W-:Y:S02]  /*f980*/  F2FP.SATFINITE.E4M3.F32.PACK_AB_MERGE_C R9, R38, R9, R39 ;  /* 0x000000092609723e */ /* 0x000fe40004807027 */
[----:B------:R-:W-:Y:S01]  /*f990*/  F2FP.SATFINITE.E4M3.F32.PACK_AB_MERGE_C R11, R50, R37, R11 ;  /* 0x00000025320b723e */ /* 0x000fe2000480700b */
[----:B------:R3:W-:Y:S01]  /*f9a0*/  STS.128 [R49+0x14400], R4 ;  /* 0x0144000431007388 */ /* 0x0007e20000000c00 */
[----:B------:R-:W-:Y:S02]  /*f9b0*/  F2FP.SATFINITE.E4M3.F32.PACK_AB_MERGE_C R8, R24, R25, R8 ;  /* 0x000000191808723e */ /* 0x000fe40004807008 */
[----:B------:R-:W-:-:S05]  /*f9c0*/  F2FP.SATFINITE.E4M3.F32.PACK_AB_MERGE_C R10, R21, R10, R13 ;  /* 0x0000000a150a723e */ /* 0x000fca000480700d */
[----:B------:R3:W-:Y:S02]  /*f9d0*/  STS.128 [R0+0x14400], R8 ;  /* 0x0144000800007388 */ /* 0x0007e40000000c00 */
.L_x_1924:
[----:B------:R-:W-:Y:S05]  /*f9e0*/  BSYNC B0 ;  /* 0x0000000000007941 */ /* 0x000fea0003800000 */
.L_x_1910:
[----:B------:R-:W-:Y:S01]  /*f9f0*/  @!PT LDS RZ, [RZ] ;  /* 0x00000000fffff984 */ /* 0x000fe20000000800 */
[----:B------:R-:W-:Y:S01]  /*fa00*/  @!PT LDS RZ, [RZ] ;  /* 0x00000000fffff984 */ /* 0x000fe20000000800 */
[----:B------:R-:W-:Y:S01]  /*fa10*/  @!PT LDS RZ, [RZ] ;  /* 0x00000000fffff984 */ /* 0x000fe20000000800 */
[----:B------:R-:W-:Y:S01]  /*fa20*/  @!PT LDS RZ, [RZ] ;  /* 0x00000000fffff984 */ /* 0x000fe20000000800 */
[----:B------:R0:W-:Y:S06]  /*fa30*/  MEMBAR.ALL.CTA ;  /* 0x0000000000007992 */ /* 0x0001ec0000008000 */
[----:B0-----:R-:W0:Y:S01]  /*fa40*/  FENCE.VIEW.ASYNC.S ;  /* 0x00000000000073c6 */ /* 0x001e220000000000 */
[----:B------:R-:W-:Y:S05]  /*fa50*/  WARPSYNC.ALL ;  /* 0x0000000000007948 */ /* 0x000fea0003800000 */
[----:B0-----:R-:W-:Y:S06]  /*fa60*/  BAR.SYNC.DEFER_BLOCKING 0xd, 0x100 ;  /* 0x0344000000007b1d */ /* 0x001fec0000010000 */
.L_x_1907:
[----:B0123--:R-:W2:Y:S02]  /*fa70*/  LDL R0, [R1+0x4] ;  /* 0x0000040001007983 */ /* 0x00fea40000100800 */
[----:B--2---:R-:W-:-:S13]  /*fa80*/  R2UR UR4, R0 ;  /* 0x00000000000472ca */ /* 0x004fda00000e0000 */
[----:B------:R-:W-:-:S05]  /*fa90*/  IMAD.U32 R0, RZ, RZ, UR4 ;  /* 0x00000004ff007e24 */ /* 0x000fca000f8e00ff */
[----:B------:R-:W-:-:S13]  /*faa0*/  ISETP.NE.AND P0, PT, R0, 0x3, PT ;  /* 0x000000030000780c */ /* 0x000fda0003f05270 */
[----:B------:R-:W-:Y:S05]  /*fab0*/  @!P0 BRA `(.L_x_1934) ;  /* 0x0000000000048947 */ /* 0x000fea0003800000 */
[----:B------:R-:W-:Y:S01]  /*fac0*/  BPT.TRAP 0x1 ;  /* 0x000000040000795c */ /* 0x000fe20000300000 */
.L_x_1934:
[----:B----4-:R-:W-:Y:S01]  /*fad0*/  IMAD R14, R190, 0x8, R17 ;  /* 0x00000008be0e7824 */ /* 0x010fe200078e0211 */
[----:B------:R-:W-:-:S04]  /*fae0*/  SHF.L.U32 R3, R192, 0x1f, RZ ;  /* 0x0000001fc0037819 */ /* 0x000fc800000006ff */
[----:B------:R0:W1:Y:S01]  /*faf0*/  SYNCS.PHASECHK.TRANS64.TRYWAIT P1, [R14+URZ+0x22830], R3 ;  /* 0x022830030e0075a7 */ /* 0x000062000802017f */
[----:B------:R-:W-:Y:S05]  /*fb00*/  @!P0 BRA `(.L_x_1935) ;  /* 0x0000000000048947 */ /* 0x000fea0003800000 */
[----:B------:R-:W-:Y:S01]  /*fb10*/  BPT.TRAP 0x1 ;  /* 0x000000040000795c */ /* 0x000fe20000300000 */
.L_x_1935:
[----:B------:R-:W-:-:S05]  /*fb20*/  VIADD R0, R17, 0x18400 ;  /* 0x0001840011007836 */ /* 0x000fca0000000000 */
[----:B------:R-:W-:-:S04]  /*fb30*/  SHF.R.U32.HI R0, RZ, 0x4, R0 ;  /* 0x00000004ff007819 */ /* 0x000fc80000011600 */
[----:B------:R-:W-:-:S04]  /*fb40*/  LOP3.LUT R0, R0, 0x3fff, RZ, 0xc0, !PT ;  /* 0x00003fff00007812 */ /* 0x000fc800078ec0ff */
[----:B------:R-:W-:-:S05]  /*fb50*/  LOP3.LUT R203, R0, 0x10000, RZ, 0xfc, !PT ;  /* 0x0001000000cb7812 */ /* 0x000fca00078efcff */
[----:B-----5:R-:W-:Y:S01]  /*fb60*/  IMAD R4, R190, 0x500, R203 ;  /* 0x00000500be047824 */ /* 0x020fe200078e02cb */
[----:B-1----:R-:W-:Y:S06]  /*fb70*/  @P1 BRA `(.L_x_1936) ;  /* 0x0000000000081947 */ /* 0x002fec0003800000 */
[----:B------:R-:W1:Y:S02]  /*fb80*/  SYNCS.PHASECHK.TRANS64.TRYWAIT P1, [R14+URZ+0x22830], R3 ;  /* 0x022830030e0075a7 */ /* 0x000e64000802017f */
[----:B-1----:R-:W-:Y:S05]  /*fb90*/  @!P1 BRA `(.L_x_1937) ;  /* 0x000001f8008c9947 */ /* 0x002fea0003800000 */
.L_x_1936:
[----:B------:R-:W-:Y:S01]  /*fba0*/  IMAD.MOV.U32 R5, RZ, RZ, 0x40000040 ;  /* 0x40000040ff057424 */ /* 0x000fe200078e00ff */
[----:B------:R-:W-:Y:S01]  /*fbb0*/  LOP3.LUT R10, R36, 0x10000, RZ, 0xfc, !PT ;  /* 0x00010000240a7812 */ /* 0x000fe200078efcff */
[----:B------:R-:W-:Y:S01]  /*fbc0*/  IMAD.MOV.U32 R11, RZ, RZ, 0x40000040 ;  /* 0x40000040ff0b7424 */ /* 0x000fe200078e00ff */
[----:B------:R-:W-:Y:S05]  /*fbd0*/  WARPSYNC.ALL ;  /* 0x0000000000007948 */ /* 0x000fea0003800000 */
[C---:B------:R-:W-:Y:S01]  /*fbe0*/  R2UR UR6, R4.reuse ;  /* 0x00000000040672ca */ /* 0x040fe200000e0000 */
[----:B------:R-:W-:Y:S01]  /*fbf0*/  WARPGROUP.ARRIVE ;  /* 0x00000000000079c5 */ /* 0x000fe20000000000 */
[----:B------:R-:W-:Y:S01]  /*fc00*/  R2UR UR7, R5 ;  /* 0x00000000050772ca */ /* 0x000fe200000e0000 */
        /* <DEDUP_REMOVED lines=8> */
[----:B------:R-:W-:Y:S01]  /*fc90*/  VIADD R6, R4, 0x300 ;  /* 0x0000030004067836 */ /* 0x000fe20000000000 */
[----:B------:R-:W-:Y:S01]  /*fca0*/  R2UR UR8, R10 ;  /* 0x000000000a0872ca */ /* 0x000fe200000e0000 */
[----:B------:R-:W-:Y:S01]  /*fcb0*/  VIADD R12, R4, 0x400 ;  /* 0x00000400040c7836 */ /* 0x000fe20000000000 */
[----:B------:R-:W-:Y:S01]  /*fcc0*/  R2UR UR9, R11 ;  /* 0x000000000b0972ca */ /* 0x000fe200000e0000 */
[----:B------:R-:W-:Y:S01]  /*fcd0*/  IMAD.MOV.U32 R13, RZ, RZ, 0x40000040 ;  /* 0x40000040ff0d7424 */ /* 0x000fe200078e00ff */
[----:B------:R-:W-:Y:S01]  /*fce0*/  R2UR UR14, R8 ;  /* 0x00000000080e72ca */ /* 0x000fe200000e0000 */
[----:B------:R-:W-:Y:S01]  /*fcf0*/  VIADD R8, R4, 0x102 ;  /* 0x0000010204087836 */ /* 0x000fe20000000000 */
[----:B------:R-:W-:Y:S01]  /*fd00*/  R2UR UR15, R9 ;  /* 0x00000000090f72ca */ /* 0x000fe200000e0000 */
[----:B------:R-:W-:Y:S01]  /*fd10*/  QGMMA.64x32x32.F32.E4M3.E4M3 R88, gdesc[UR4], RZ, !UPT, gsb0 ;  /* 0x00600000045879f3 */ /* 0x000fe2000c0008ff */
        /* <DEDUP_REMOVED lines=19> */
[----:B------:R-:W-:Y:S01]  /*fe50*/  IMAD.MOV.U32 R107, RZ, RZ, 0x40000040 ;  /* 0x40000040ff6b7424 */ /* 0x000fe200078e00ff */
        /* <DEDUP_REMOVED lines=94> */
[----:B------:R-:W-:Y:S01]  /*10440*/  R2UR UR5, R5 ;  /* 0x00000000050572ca */ /* 0x000fe200000e0000 */
[----:B------:R-:W-:Y:S02]  /*10450*/  WARPGROUP.DEPBAR.LE gsb0, 0x0 ;  /* 0x00008000000079c5 */ /* 0x000fe40000010000 */
[----:B------:R-:W-:-:S06]  /*10460*/  WARPGROUP.ARRIVE ;  /* 0x00000000000079c5 */ /* 0x000fcc0000000000 */
[----:B------:R-:W-:Y:S01]  /*10470*/  QGMMA.64x32x32.F32.E4M3.E4M3 R72, gdesc[UR8], R72, gsb0 ;  /* 0x00600000084879f3 */ /* 0x000fe20008000848 */
[----:B------:R-:W-:Y:S01]  /*10480*/  R2UR UR10, R20 ;  /* 0x00000000140a72ca */ /* 0x000fe200000e0000 */
[----:B------:R-:W-:Y:S01]  /*10490*/  VIADD R20, R4, 0x306 ;  /* 0x0000030604147836 */ /* 0x000fe20000000000 */
[----:B------:R-:W-:Y:S01]  /*104a0*/  R2UR UR11, R21 ;  /* 0x00000000150b72ca */ /* 0x000fe200000e0000 */
[----:B------:R-:W-:Y:S01]  /*104b0*/  VIADD R4, R10, 0x6 ;  /* 0x000000060a047836 */ /* 0x000fe20000000000 */
[----:B------:R-:W-:Y:S01]  /*104c0*/  R2UR UR9, R5 ;  /* 0x00000000050972ca */ /* 0x000fe200000e0000 */
[----:B------:R-:W-:-:S03]  /*104d0*/  IMAD.MOV.U32 R21, RZ, RZ, 0x40000040 ;  /* 0x40000040ff157424 */ /* 0x000fc600078e00ff */
[C---:B------:R-:W-:Y:S02]  /*104e0*/  R2UR UR4, R4.reuse ;  /* 0x00000000040472ca */ /* 0x040fe400000e0000 */
        /* <DEDUP_REMOVED lines=40> */
.L_x_1938:
[----:B------:R-:W2:Y:S01]  /*10770*/  LDL R0, [R1] ;  /* 0x0000000001007983 */ /* 0x000ea20000100800 */
[----:B------:R-:W3:Y:S01]  /*10780*/  LDC R222, c[0x0][0x448] ;  /* 0x00011200ffde7b82 */ /* 0x000ee20000000800 */
[----:B01----:R-:W-:Y:S01]  /*10790*/  IMAD.IADD R3, R208, 0x1, R201 ;  /* 0x00000001d0037824 */ /* 0x003fe200078e02c9 */
[----:B------:R-:W-:Y:S01]  /*107a0*/  LOP3.LUT R22, R22, 0xffffffef, RZ, 0xc0, !PT ;  /* 0xffffffef16167812 */ /* 0x000fe200078ec0ff */
[----:B------:R-:W-:-:S04]  /*107b0*/  IMAD.MOV.U32 R116, RZ, RZ, -0xa0 ;  /* 0xffffff60ff747424 */ /* 0x000fc800078e00ff */
[----:B------:R-:W-:Y:S01]  /*107c0*/  IMAD R116, R105, R116, 0xa1 ;  /* 0x000000a169747424 */ /* 0x000fe200078e0274 */
[----:B------:R-:W0:Y:S04]  /*107d0*/  LDC.64 R20, c[0x0][0x9e0] ;  /* 0x00027800ff147b82 */ /* 0x000e280000000a00 */
[----:B------:R-:W-:Y:S01]  /*107e0*/  IADD3 R12, R198, R116, -R199 ;  /* 0x00000074c60c7210 */ /* 0x000fe20007ffe8c7 */
[----:B------:R-:W-:-:S04]  /*107f0*/  VIADD R116, R116, 0xffffffff ;  /* 0xffffffff74747836 */ /* 0x000fc80000000000 */
[----:B------:R-:W-:Y:S02]  /*10800*/  IMAD.IADD R15, R12, 0x1, -R197 ;  /* 0x000000010c0f7824 */ /* 0x000fe400078e0ac5 */
[----:B------:R-:W-:Y:S01]  /*10810*/  IMAD.IADD R106, R116, 0x1, -R199 ;  /* 0x00000001746a7824 */ /* 0x000fe200078e0ac7 */
[----:B---3--:R-:W-:-:S13]  /*10820*/  ISETP.NE.AND P1, PT, R222, 0x1, PT ;  /* 0x00000001de00780c */ /* 0x008fda0003f25270 */
[----:B------:R-:W1:Y:S01]  /*10830*/  @P1 LDC R13, c[0x0][0x450] ;  /* 0x00011400ff0d1b82 */ /* 0x000e620000000800 */
[----:B------:R-:W-:-:S04]  /*10840*/  @P1 LOP3.LUT R22, R22, 0x10, RZ, 0xfc, !PT ;  /* 0x0000001016161812 */ /* 0x000fc800078efcff */
[----:B------:R-:W-:Y:S02]  /*10850*/  LOP3.LUT R22, R22, 0xfffffff7, RZ, 0xc0, !PT ;  /* 0xfffffff716167812 */ /* 0x000fe400078ec0ff */
[----:B--2---:R-:W-:Y:S02]  /*10860*/  R2UR UR4, R0 ;  /* 0x00000000000472ca */ /* 0x004fe400000e0000 */
[----:B------:R-:W2:Y:S02]  /*10870*/  @P1 LDC R0, c[0x0][0x44c] ;  /* 0x00011300ff001b82 */ /* 0x000ea40000000800 */
[----:B--2---:R-:W-:-:S05]  /*10880*/  @P1 IMAD.HI.U32 R0, R3, R0, RZ ;  /* 0x0000000003001227 */ /* 0x004fca00078e00ff */
[----:B-1----:R-:W-:Y:S01]  /*10890*/  @P1 SHF.R.U32.HI R3, RZ, R13, R0 ;  /* 0x0000000dff031219 */ /* 0x002fe20000011600 */
[----:B------:R-:W-:Y:S01]  /*108a0*/  VIADD R0, R14, 0x22840 ;  /* 0x000228400e007836 */ /* 0x000fe20000000000 */
[----:B0-----:R-:W-:Y:S02]  /*108b0*/  ISETP.GE.AND P1, PT, R21, 0x1, PT ;  /* 0x000000011500780c */ /* 0x001fe40003f26270 */
[----:B------:R-:W-:Y:S01]  /*108c0*/  IMAD.U32 R13, RZ, RZ, UR4 ;  /* 0x00000004ff0d7e24 */ /* 0x000fe2000f8e00ff */
[----:B------:R-:W-:Y:S01]  /*108d0*/  ULDC UR4, c[0x0][0x9dc] ;  /* 0x0002770000047ab9 */ /* 0x000fe20000000800 */
[----:B------:R-:W0:Y:S03]  /*108e0*/  SHFL.IDX PT, R107, R3, RZ, 0x1c1f ;  /* 0x001c1fff036b7589 */ /* 0x000e2600000e0000 */
[----:B------:R-:W-:Y:S01]  /*108f0*/  PRMT R0, R13, 0x654, R0 ;  /* 0x000006540d007816 */ /* 0x000fe20000000000 */
[----:B------:R-:W-:Y:S01]  /*10900*/  IMAD.U32 R13, RZ, RZ, UR4 ;  /* 0x00000004ff0d7e24 */ /* 0x000fe2000f8e00ff */
[----:B------:R-:W-:-:S02]  /*10910*/  ULOP3.LUT UR4, URZ, UR4, URZ, 0x33, !UPT ;  /* 0x000000043f047292 */ /* 0x000fc4000f8e333f */
[----:B------:R1:W-:Y:S02]  /*10920*/  SYNCS.ARRIVE.TRANS64.RED.A1T0 RZ, [R0+URZ], RZ ;  /* 0x000000ff00ff79a7 */ /* 0x0003e4000810043f */
[----:B------:R-:W-:Y:S02]  /*10930*/  @P1 LOP3.LUT R22, R22, 0x8, RZ, 0xfc, !PT ;  /* 0x0000000816161812 */ /* 0x000fe400078efcff */
[C---:B------:R-:W-:Y:S02]  /*10940*/  VIADD R12, R15.reuse, UR4 ;  /* 0x000000040f0c7c36 */ /* 0x040fe40008000000 */
[----:B------:R-:W-:Y:S02]  /*10950*/  IMAD.IADD R15, R15, 0x1, R20 ;  /* 0x000000010f0f7824 */ /* 0x000fe400078e0214 */
[----:B-1----:R-:W-:-:S05]  /*10960*/  IMAD R0, R105, -0xa0, R198 ;  /* 0xffffff6069007824 */ /* 0x002fca00078e02c6 */
[----:B------:R-:W-:Y:S01]  /*10970*/  IADD3 R0, -R199, 0xa0, R0 ;  /* 0x000000a0c7007810 */ /* 0x000fe20007ffe100 */
[----:B0-----:R-:W-:-:S03]  /*10980*/  IMAD.IADD R114, R12, 0x1, R107 ;  /* 0x000000010c727824 */ /* 0x001fc600078e026b */
[----:B------:R-:W-:Y:S01]  /*10990*/  VIADDMNMX R14, R107, R15, R0, PT ;  /* 0x0000000f6b0e7246 */ /* 0x000fe20003800100 */
[----:B------:R-:W-:Y:S06]  /*109a0*/  @!P1 BRA `(.L_x_1939) ;  /* 0x00000000004c9947 */ /* 0x000fec0003800000 */
[----:B------:R-:W-:Y:S01]  /*109b0*/  IADD3 R107, -R197, R198, R107 ;  /* 0x000000c6c56b7210 */ /* 0x000fe20007ffe16b */
[----:B------:R-:W-:Y:S03]  /*109c0*/  BSSY B0, `(.L_x_1940) ;  /* 0x000000e000007945 */ /* 0x000fe60003800000 */
[----:B------:R-:W-:-:S13]  /*109d0*/  ISETP.GT.AND P1, PT, R107, -0x1, PT ;  /* 0xffffffff6b00780c */ /* 0x000fda0003f24270 */
        /* <DEDUP_REMOVED lines=8> */
.L_x_1941:
[----:B------:R-:W-:-:S13]  /*10a60*/  ISETP.NE.AND P1, PT, R21, 0x1, PT ;  /* 0x000000011500780c */ /* 0x000fda0003f25270 */
[----:B------:R-:W0:Y:S02]  /*10a70*/  @P1 LDC.64 R108, c[0x0][0x9e8] ;  /* 0x00027a00ff6c1b82 */ /* 0x000e240000000a00 */
[----:B0-----:R-:W-:-:S05]  /*10a80*/  @P1 IMAD.HI.U32 R108, R107, R108, RZ ;  /* 0x0000006c6b6c1227 */ /* 0x001fca00078e00ff */
[----:B------:R-:W-:-:S07]  /*10a90*/  @P1 SHF.R.U32.HI R107, RZ, R109, R108 ;  /* 0x0000006dff6b1219 */ /* 0x000fce000001166c */
.L_x_1942:
[----:B------:R-:W-:Y:S05]  /*10aa0*/  BSYNC B0 ;  /* 0x0000000000007941 */ /* 0x000fea0003800000 */
.L_x_1940:
[----:B------:R-:W-:-:S05]  /*10ab0*/  IMAD R107, R107, R21, R106 ;  /* 0x000000156b6b7224 */ /* 0x000fca00078e026a */
[----:B------:R-:W-:Y:S02]  /*10ac0*/  VIMNMX R114, R114, R107, !PT ;  /* 0x0000006b72727248 */ /* 0x000fe40007fe0100 */
[----:B------:R-:W-:-:S07]  /*10ad0*/  VIADDMNMX R14, R107, R21, R14, PT ;  /* 0x000000156b0e7246 */ /* 0x000fce000380010e */
.L_x_1939:
[C---:B------:R-:W-:Y:S01]  /*10ae0*/  ISETP.GE.AND P1, PT, R116.reuse, 0x2, PT ;  /* 0x000000027400780c */ /* 0x040fe20003f26270 */
[----:B------:R-:W0:Y:S01]  /*10af0*/  SHFL.IDX PT, R3, R3, 0x1, 0x1c1f ;  /* 0x003c1f0003037f89 */ /* 0x000e2200000e0000 */
[----:B------:R-:W-:Y:S02]  /*10b00*/  ISETP.GE.AND P2, PT, R116, 0x9, PT ;  /* 0x000000097400780c */ /* 0x000fe40003f46270 */
[----:B------:R-:W-:Y:S02]  /*10b10*/  P2R R118, PR, RZ, 0x2 ;  /* 0x00000002ff767803 */ /* 0x000fe40000000000 */
[----:B------:R-:W-:Y:S02]  /*10b20*/  ISETP.GT.AND P1, PT, R114, 0x1, !P1 ;  /* 0x000000017200780c */ /* 0x000fe40004f24270 */
[----:B------:R-:W-:Y:S02]  /*10b30*/  P2R R108, PR, RZ, 0x4 ;  /* 0x00000004ff6c7803 */ /* 0x000fe40000000000 */
[----:B------:R-:W-:-:S02]  /*10b40*/  ISETP.LT.OR P1, PT, R14, 0x2, P1 ;  /* 0x000000020e00780c */ /* 0x000fc40000f21670 */
[----:B------:R-:W-:Y:S02]  /*10b50*/  ISETP.GE.AND P5, PT, R116, 0x2a, PT ;  /* 0x0000002a7400780c */ /* 0x000fe40003fa6270 */
[----:B------:R-:W-:Y:S02]  /*10b60*/  FSEL R107, R89, -INF , !P1 ;  /* 0xff800000596b7808 */ /* 0x000fe40004800000 */
[----:B------:R-:W-:Y:S02]  /*10b70*/  ISETP.GT.AND P1, PT, R114, 0x8, !P2 ;  /* 0x000000087200780c */ /* 0x000fe40005724270 */
[----:B------:R-:W-:Y:S02]  /*10b80*/  ISETP.GE.AND P2, PT, R116, 0xa, PT ;  /* 0x0000000a7400780c */ /* 0x000fe40003f46270 */
[----:B------:R-:W-:Y:S02]  /*10b90*/  ISETP.LT.OR P1, PT, R14, 0x9, P1 ;  /* 0x000000090e00780c */ /* 0x000fe40000f21670 */
[----:B------:R-:W-:-:S02]  /*10ba0*/  P2R R130, PR, RZ, 0x20 ;  /* 0x00000020ff827803 */ /* 0x000fc40000000000 */
[----:B------:R-:W-:Y:S01]  /*10bb0*/  FSEL R89, R92, -INF , !P1 ;  /* 0xff8000005c597808 */ /* 0x000fe20004800000 */
[----:B0-----:R-:W-:Y:S01]  /*10bc0*/  IMAD.IADD R12, R12, 0x1, R3 ;  /* 0x000000010c0c7824 */ /* 0x001fe200078e0203 */
[----:B------:R-:W-:Y:S02]  /*10bd0*/  ISETP.GT.AND P1, PT, R114, 0x9, !P2 ;  /* 0x000000097200780c */ /* 0x000fe40005724270 */
[----:B------:R-:W-:Y:S02]  /*10be0*/  P2R R92, PR, RZ, 0x4 ;  /* 0x00000004ff5c7803 */ /* 0x000fe40000000000 */
        /* <DEDUP_REMOVED lines=11> */
[----:B------:R-:W-:Y:S02]  /*10ca0*/  ISETP.GE.AND P2, PT, R116, 0x19, PT ;  /* 0x000000197400780c */ /* 0x000fe40003f46270 */
[----:B------:R-:W-:Y:S02]  /*10cb0*/  FSEL R97, R97, -INF , !P1 ;  /* 0xff80000061617808 */ /* 0x000fe40004800000 */
[----:B------:R-:W-:Y:S02]  /*10cc0*/  ISETP.GT.AND P1, PT, R114, 0x18, !P2 ;  /* 0x000000187200780c */ /* 0x000fe40005724270 */
[----:B------:R-:W-:-:S02]  /*10cd0*/  P2R R112, PR, RZ, 0x4 ;  /* 0x00000004ff707803 */ /* 0x000fc40000000000 */
[----:B------:R-:W-:Y:S02]  /*10ce0*/  ISETP.LT.OR P1, PT, R14, 0x19, P1 ;  /* 0x000000190e00780c */ /* 0x000fe40000f21670 */
[----:B------:R-:W-:Y:S02]  /*10cf0*/  ISETP.GE.AND P2, PT, R116, 0x1a, PT ;  /* 0x0000001a7400780c */ /* 0x000fe40003f46270 */
[----:B------:R-:W-:Y:S02]  /*10d00*/  FSEL R111, R100, -INF , !P1 ;  /* 0xff800000646f7808 */ /* 0x000fe40004800000 */
[----:B------:R-:W-:Y:S02]  /*10d10*/  ISETP.GT.AND P1, PT, R114, 0x19, !P2 ;  /* 0x000000197200780c */ /* 0x000fe40005724270 */
[----:B------:R-:W-:Y:S02]  /*10d20*/  P2R R100, PR, RZ, 0x4 ;  /* 0x00000004ff647803 */ /* 0x000fe40000000000 */
[----:B------:R-:W-:-:S02]  /*10d30*/  ISETP.LT.OR P1, PT, R14, 0x1a, P1 ;  /* 0x0000001a0e00780c */ /* 0x000fc40000f21670 */
[----:B------:R-:W-:Y:S02]  /*10d40*/  VIADDMNMX R0, R3, R15, R0, PT ;  /* 0x0000000f03007246 */ /* 0x000fe40003800100 */
        /* <DEDUP_REMOVED lines=156> */
[----:B------:R-:W-:-:S04]  /*11710*/  ISETP.GT.AND P6, PT, R114, 0x99, !P6 ;  /* 0x000000997200780c */ /* 0x000fc800077c4270 */
[----:B------:R-:W-:-:S04]  /*11720*/  ISETP.LT.OR P6, PT, R14, 0x9a, P6 ;  /* 0x0000009a0e00780c */ /* 0x000fc800037c1670 */
[----:B------:R-:W-:Y:S02]  /*11730*/  FSEL R37, R37, -INF , !P6 ;  /* 0xff80000025257808 */ /* 0x000fe40007000000 */
[----:B------:R-:W-:-:S13]  /*11740*/  ISETP.GE.AND P6, PT, R21, 0x1, PT ;  /* 0x000000011500780c */ /* 0x000fda0003fc6270 */
[----:B------:R-:W-:Y:S05]  /*11750*/  @!P6 BRA `(.L_x_1943) ;  /* 0x00000000004ce947 */ /* 0x000fea0003800000 */
        /* <DEDUP_REMOVED lines=11> */
.L_x_1945:
[----:B------:R-:W-:-:S13]  /*11810*/  ISETP.NE.AND P6, PT, R21, 0x1, PT ;  /* 0x000000011500780c */ /* 0x000fda0003fc5270 */
[----:B------:R-:W0:Y:S02]  /*11820*/  @P6 LDC.64 R14, c[0x0][0x9e8] ;  /* 0x00027a00ff0e6b82 */ /* 0x000e240000000a00 */
[----:B0-----:R-:W-:-:S05]  /*11830*/  @P6 IMAD.HI.U32 R14, R3, R14, RZ ;  /* 0x0000000e030e6227 */ /* 0x001fca00078e00ff */
[----:B------:R-:W-:-:S07]  /*11840*/  @P6 SHF.R.U32.HI R3, RZ, R15, R14 ;  /* 0x0000000fff036219 */ /* 0x000fce000001160e */
.L_x_1946:
[----:B------:R-:W-:Y:S05]  /*11850*/  BSYNC B0 ;  /* 0x0000000000007941 */ /* 0x000fea0003800000 */
.L_x_1944:
[----:B------:R-:W-:-:S05]  /*11860*/  IMAD R3, R3, R21, R106 ;  /* 0x0000001503037224 */ /* 0x000fca00078e026a */
[----:B------:R-:W-:Y:S02]  /*11870*/  VIMNMX R12, R12, R3, !PT ;  /* 0x000000030c0c7248 */ /* 0x000fe40007fe0100 */
[----:B------:R-:W-:-:S07]  /*11880*/  VIADDMNMX R0, R3, R21, R0, PT ;  /* 0x0000001503007246 */ /* 0x000fce0003800100 */
.L_x_1943:
[----:B------:R-:W-:Y:S02]  /*11890*/  ISETP.GT.AND P1, PT, R12, 0x20, !P1 ;  /* 0x000000200c00780c */ /* 0x000fe40004f24270 */
[----:B------:R-:W-:Y:S02]  /*118a0*/  ISETP.NE.AND P6, PT, R134, RZ, PT ;  /* 0x000000ff8600720c */ /* 0x000fe40003fc5270 */
[----:B------:R-:W-:Y:S02]  /*118b0*/  ISETP.LT.OR P1, PT, R0, 0x21, P1 ;  /* 0x000000210000780c */ /* 0x000fe40000f21670 */
[----:B------:R-:W-:Y:S02]  /*118c0*/  ISETP.GT.AND P3, PT, R12, 0x28, !P3 ;  /* 0x000000280c00780c */ /* 0x000fe40005f64270 */
[----:B------:R-:W-:Y:S02]  /*118d0*/  FSEL R15, R74, -INF , !P1 ;  /* 0xff8000004a0f7808 */ /* 0x000fe40004800000 */
[----:B------:R-:W-:-:S02]  /*118e0*/  ISETP.NE.AND P1, PT, R130, RZ, PT ;  /* 0x000000ff8200720c */ /* 0x000fc40003f25270 */
[----:B------:R-:W-:Y:S02]  /*118f0*/  ISETP.LT.OR P3, PT, R0, 0x29, P3 ;  /* 0x000000290000780c */ /* 0x000fe40001f61670 */
[----:B------:R-:W-:Y:S02]  /*11900*/  ISETP.GT.AND P1, PT, R12, 0x29, !P1 ;  /* 0x000000290c00780c */ /* 0x000fe40004f24270 */
[----:B------:R-:W-:Y:S02]  /*11910*/  FSEL R145, R78, -INF , !P3 ;  /* 0xff8000004e917808 */ /* 0x000fe40005800000 */
[----:B------:R-:W-:Y:S02]  /*11920*/  ISETP.LT.OR P1, PT, R0, 0x2a, P1 ;  /* 0x0000002a0000780c */ /* 0x000fe40000f21670 */
[----:B------:R-:W-:Y:S02]  /*11930*/  ISETP.GT.AND P2, PT, R12, 0x21, !P2 ;  /* 0x000000210c00780c */ /* 0x000fe40005744270 */
[----:B------:R-:W-:-:S02]  /*11940*/  FSEL R79, R79, -INF , !P1 ;  /* 0xff8000004f4f7808 */ /* 0x000fc40004800000 */
[----:B------:R-:W-:Y:S02]  /*11950*/  ISETP.GT.AND P1, PT, R12, 0x30, !P6 ;  /* 0x000000300c00780c */ /* 0x000fe40007724270 */
[----:B------:R-:W-:Y:S02]  /*11960*/  ISETP.NE.AND P3, PT, R136, RZ, PT ;  /* 0x000000ff8800720c */ /* 0x000fe40003f65270 */
[C---:B------:R-:W-:Y:S02]  /*11970*/  ISETP.LT.OR P1, PT, R0.reuse, 0x31, P1 ;  /* 0x000000310000780c */ /* 0x040fe40000f21670 */
[----:B------:R-:W-:Y:S02]  /*11980*/  ISETP.LT.OR P2, PT, R0, 0x22, P2 ;  /* 0x000000220000780c */ /* 0x000fe40001741670 */
[----:B------:R-:W-:Y:S02]  /*11990*/  FSEL R147, R82, -INF , !P1 ;  /* 0xff80000052937808 */ /* 0x000fe40004800000 */
[----:B------:R-:W-:-:S02]  /*119a0*/  ISETP.NE.AND P1, PT, R128, RZ, PT ;  /* 0x000000ff8000720c */ /* 0x000fc40003f25270 */
[----:B------:R-:W-:Y:S02]  /*119b0*/  FSEL R75, R75, -INF , !P2 ;  /* 0xff8000004b4b7808 */ /* 0x000fe40005000000 */
[----:B------:R-:W-:Y:S02]  /*119c0*/  ISETP.GT.AND P1, PT, R12, 0x31, !P1 ;  /* 0x000000310c00780c */ /* 0x000fe40004f24270 */
[----:B------:R-:W-:Y:S02]  /*119d0*/  ISETP.NE.AND P2, PT, R138, RZ, PT ;  /* 0x000000ff8a00720c */ /* 0x000fe40003f45270 */
[----:B------:R-:W-:Y:S02]  /*119e0*/  ISETP.LT.OR P1, PT, R0, 0x32, P1 ;  /* 0x000000320000780c */ /* 0x000fe40000f21670 */
[----:B------:R-:W-:Y:S02]  /*119f0*/  ISETP.NE.AND P6, PT, R140, RZ, PT ;  /* 0x000000ff8c00720c */ /* 0x000fe40003fc5270 */
        /* <DEDUP_REMOVED lines=43> */
[----:B------:R-:W-:Y:S02]  /*11cb0*/  ISETP.GT.AND P1, PT, R12, 0x50, !P3 ;  /* 0x000000500c00780c */ /* 0x000fe40005f24270 */
[----:B------:R-:W-:Y:S02]  /*11cc0*/  ISETP.NE.AND P3, PT, R142, RZ, PT ;  /* 0x000000ff8e00720c */ /* 0x000fe40003f65270 */
[----:B------:R-:W-:Y:S02]  /*11cd0*/  ISETP.LT.OR P1, PT, R0, 0x51, P1 ;  /* 0x000000510000780c */ /* 0x000fe40000f21670 */
[----:B------:R-:W-:Y:S02]  /*11ce0*/  FMNMX.FTZ R14, R61, R14, !PT ;  /* 0x0000000e3d0e7209 */ /* 0x000fe40007810000 */
[----:B------:R-:W-:Y:S02]  /*11cf0*/  FSEL R155, R66, -INF , !P1 ;  /* 0xff800000429b7808 */ /* 0x000fe40004800000 */
[----:B------:R-:W-:-:S02]  /*11d00*/  ISETP.GT.AND P1, PT, R12, 0x51, !P2 ;  /* 0x000000510c00780c */ /* 0x000fc40005724270 */
[----:B------:R-:W-:Y:S02]  /*11d10*/  ISETP.NE.AND P2, PT, R144, RZ, PT ;  /* 0x000000ff9000720c */ /* 0x000fe40003f45270 */
[----:B------:R-:W-:Y:S02]  /*11d20*/  ISETP.LT.OR P1, PT, R0, 0x52, P1 ;  /* 0x000000520000780c */ /* 0x000fe40000f21670 */
[----:B------:R-:W-:Y:S02]  /*11d30*/  FMNMX.FTZ R14, R125, R14, !PT ;  /* 0x0000000e7d0e7209 */ /* 0x000fe40007810000 */
[----:B------:R-:W-:Y:S02]  /*11d40*/  FSEL R67, R67, -INF , !P1 ;  /* 0xff80000043437808 */ /* 0x000fe40004800000 */
[----:B------:R-:W-:Y:S02]  /*11d50*/  ISETP.GT.AND P1, PT, R12, 0x58, !P6 ;  /* 0x000000580c00780c */ /* 0x000fe40007724270 */
[----:B------:R-:W-:-:S02]  /*11d60*/  ISETP.NE.AND P6, PT, R118, RZ, PT ;  /* 0x000000ff7600720c */ /* 0x000fc40003fc5270 */
        /* <DEDUP_REMOVED lines=45> */
[----:B------:R-:W-:Y:S01]  /*12040*/  ISETP.NE.AND P1, PT, R44, RZ, PT ;  /* 0x000000ff2c00720c */ /* 0x000fe20003f25270 */
[----:B------:R-:W0:Y:S01]  /*12050*/  SHFL.BFLY PT, R3, R14, 0x2, 0x1f ;  /* 0x0c401f000e037f89 */ /* 0x000e2200000e0000 */
[C---:B------:R-:W-:Y:S02]  /*12060*/  ISETP.GT.AND P4, PT, R12.reuse, 0x91, !P4 ;  /* 0x000000910c00780c */ /* 0x040fe40006784270 */
[----:B------:R-:W-:-:S02]  /*12070*/  ISETP.GT.AND P1, PT, R12, 0x71, !P1 ;  /* 0x000000710c00780c */ /* 0x000fc40004f24270 */
[----:B------:R-:W-:Y:S02]  /*12080*/  ISETP.GT.AND P5, PT, R12, 0x98, !P5 ;  /* 0x000000980c00780c */ /* 0x000fe40006fa4270 */
[C---:B------:R-:W-:Y:S02]  /*12090*/  ISETP.LT.OR P1, PT, R0.reuse, 0x72, P1 ;  /* 0x000000720000780c */ /* 0x040fe40000f21670 */
[----:B------:R-:W-:Y:S02]  /*120a0*/  ISETP.LT.OR P4, PT, R0, 0x92, P4 ;  /* 0x000000920000780c */ /* 0x000fe40002781670 */
[----:B------:R-:W-:Y:S02]  /*120b0*/  FSEL R51, R51, -INF , !P1 ;  /* 0xff80000033337808 */ /* 0x000fe40004800000 */
[----:B------:R-:W-:Y:S02]  /*120c0*/  ISETP.GT.AND P1, PT, R12, 0x78, !P3 ;  /* 0x000000780c00780c */ /* 0x000fe40005f24270 */
[----:B------:R-:W-:-:S02]  /*120d0*/  ISETP.NE.AND P3, PT, R48, RZ, PT ;  /* 0x000000ff3000720c */ /* 0x000fc40003f65270 */
[C---:B------:R-:W-:Y:S02]  /*120e0*/  ISETP.LT.OR P1, PT, R0.reuse, 0x79, P1 ;  /* 0x000000790000780c */ /* 0x040fe40000f21670 */
[----:B------:R-:W-:Y:S02]  /*120f0*/  ISETP.LT.OR P5, PT, R0, 0x99, P5 ;  /* 0x000000990000780c */ /* 0x000fe40002fa1670 */
[----:B------:R-:W-:Y:S02]  /*12100*/  FSEL R165, R54, -INF , !P1 ;  /* 0xff80000036a57808 */ /* 0x000fe40004800000 */
[----:B------:R-:W-:Y:S02]  /*12110*/  ISETP.GT.AND P1, PT, R12, 0x79, !P2 ;  /* 0x000000790c00780c */ /* 0x000fe40005724270 */
[----:B------:R-:W-:Y:S02]  /*12120*/  ISETP.NE.AND P2, PT, R52, RZ, PT ;  /* 0x000000ff3400720c */ /* 0x000fe40003f45270 */
[----:B------:R-:W-:-:S02]  /*12130*/  ISETP.LT.OR P1, PT, R0, 0x7a, P1 ;  /* 0x0000007a0000780c */ /* 0x000fc40000f21670 */
[----:B------:R-:W-:Y:S02]  /*12140*/  FSEL R35, R35, -INF , !P4 ;  /* 0xff80000023237808 */ /* 0x000fe40006000000 */
        /* <DEDUP_REMOVED lines=33> */
[----:B------:R-:W-:-:S04]  /*12360*/  ISETP.NE.AND P1, PT, R40, RZ, PT ;  /* 0x000000ff2800720c */ /* 0x000fc80003f25270 */
[----:B------:R-:W-:-:S04]  /*12370*/  ISETP.GT.AND P1, PT, R12, 0x80, !P1 ;  /* 0x000000800c00780c */ /* 0x000fc80004f24270 */
[----:B------:R-:W-:-:S04]  /*12380*/  ISETP.LT.OR P1, PT, R0, 0x81, P1 ;  /* 0x000000810000780c */ /* 0x000fc80000f21670 */
[----:B------:R-:W-:Y:S02]  /*12390*/  FSEL R91, R26, -INF , !P1 ;  /* 0xff8000001a5b7808 */ /* 0x000fe40004800000 */
[----:B0-----:R-:W-:Y:S02]  /*123a0*/  FMNMX.FTZ R26, R14, R3, !PT ;  /* 0x000000030e1a7209 */ /* 0x001fe40007810000 */
[----:B------:R-:W-:-:S03]  /*123b0*/  ISETP.GT.AND P1, PT, R12, 0x81, !P3 ;  /* 0x000000810c00780c */ /* 0x000fc60005f24270 */
[----:B------:R-:W0:Y:S01]  /*123c0*/  SHFL.BFLY PT, R3, R26, 0x1, 0x1f ;  /* 0x0c201f001a037f89 */ /* 0x000e2200000e0000 */
[----:B------:R-:W-:-:S04]  /*123d0*/  ISETP.LT.OR P1, PT, R0, 0x82, P1 ;  /* 0x000000820000780c */ /* 0x000fc80000f21670 */
[----:B------:R-:W-:Y:S02]  /*123e0*/  FSEL R27, R27, -INF , !P1 ;  /* 0xff8000001b1b7808 */ /* 0x000fe40004800000 */
[----:B------:R-:W-:-:S04]  /*123f0*/  ISETP.GT.AND P1, PT, R12, 0x88, !P2 ;  /* 0x000000880c00780c */ /* 0x000fc80005724270 */
[----:B------:R-:W-:-:S04]  /*12400*/  ISETP.LT.OR P1, PT, R0, 0x89, P1 ;  /* 0x000000890000780c */ /* 0x000fc80000f21670 */
[----:B------:R-:W-:Y:S02]  /*12410*/  FSEL R95, R30, -INF , !P1 ;  /* 0xff8000001e5f7808 */ /* 0x000fe40004800000 */
[----:B------:R-:W-:Y:S02]  /*12420*/  ISETP.GT.AND P1, PT, R12, 0x89, !P6 ;  /* 0x000000890c00780c */ /* 0x000fe40007724270 */
[----:B------:R-:W-:Y:S02]  /*12430*/  FMNMX.FTZ R30, R90, R167, !PT ;  /* 0x000000a75a1e7209 */ /* 0x000fe40007810000 */
[----:B------:R-:W-:Y:S02]  /*12440*/  ISETP.LT.OR P1, PT, R0, 0x8a, P1 ;  /* 0x0000008a0000780c */ /* 0x000fe40000f21670 */
[----:B------:R-:W-:Y:S02]  /*12450*/  FMNMX.FTZ R32, R169, R30, !PT ;  /* 0x0000001ea9207209 */ /* 0x000fe40007810000 */
[----:B0-----:R-:W-:-:S02]  /*12460*/  FMNMX.FTZ R3, R26, R3, !PT ;  /* 0x000000031a037209 */ /* 0x001fc40007810000 */
[----:B------:R-:W-:Y:S02]  /*12470*/  FSEL R31, R31, -INF , !P1 ;  /* 0xff8000001f1f7808 */ /* 0x000fe40004800000 */
[----:B------:R-:W-:Y:S01]  /*12480*/  FSETP.NEU.FTZ.AND P1, PT, R3, -INF , PT ;  /* 0xff8000000300780b */ /* 0x000fe20003f3d000 */
[----:B------:R-:W-:-:S01]  /*12490*/  FFMA.FTZ R181, R2, R3, -8 ;  /* 0xc100000002b57423 */ /* 0x000fc20000010003 */
[----:B------:R-:W-:Y:S02]  /*124a0*/  ISETP.NE.AND P6, PT, R28, RZ, PT ;  /* 0x000000ff1c00720c */ /* 0x000fe40003fc5270 */
[----:B------:R-:W-:Y:S02]  /*124b0*/  FMNMX.FTZ R32, R171, R32, !PT ;  /* 0x00000020ab207209 */ /* 0x000fe40007810000 */
[----:B------:R-:W-:Y:S02]  /*124c0*/  FSEL R181, R181, RZ, P1 ;  /* 0x000000ffb5b57208 */ /* 0x000fe40000800000 */
[----:B------:R-:W-:-:S02]  /*124d0*/  ISETP.GT.AND P1, PT, R12, 0x90, !P6 ;  /* 0x000000900c00780c */ /* 0x000fc40007724270 */
[----:B------:R-:W-:Y:S01]  /*124e0*/  FMNMX.FTZ R32, R173, R32, !PT ;  /* 0x00000020ad207209 */ /* 0x000fe20007810000 */
[----:B------:R-:W-:-:S01]  /*124f0*/  FFMA.FTZ R103, R2, R107, -R181 ;  /* 0x0000006b02677223 */ /* 0x000fc200000108b5 */
[----:B------:R-:W-:Y:S01]  /*12500*/  ISETP.LT.OR P1, PT, R0, 0x91, P1 ;  /* 0x000000910000780c */ /* 0x000fe20000f21670 */
[----:B------:R-:W-:-:S01]  /*12510*/  FFMA.FTZ R26, R2, R109, -R181 ;  /* 0x0000006d021a7223 */ /* 0x000fc200000108b5 */
[----:B------:R-:W-:Y:S01]  /*12520*/  FMNMX.FTZ R32, R175, R32, !PT ;  /* 0x00000020af207209 */ /* 0x000fe20007810000 */
[----:B------:R-:W-:-:S01]  /*12530*/  FFMA.FTZ R88, R2, R88, -R181 ;  /* 0x0000005802587223 */ /* 0x000fc200000108b5 */
[----:B------:R-:W-:Y:S01]  /*12540*/  FSEL R99, R34, -INF , !P1 ;  /* 0xff80000022637808 */ /* 0x000fe20004800000 */
[----:B------:R-:W-:Y:S01]  /*12550*/  MUFU.EX2 R103, R103 ;  /* 0x0000006700677308 */ /* 0x000fe20000000800 */
[----:B------:R-:W-:Y:S01]  /*12560*/  FMNMX.FTZ R34, R177, R32, !PT ;  /* 0x00000020b1227209 */ /* 0x000fe20007810000 */
[--C-:B------:R-:W-:Y:S01]  /*12570*/  FFMA.FTZ R28, R2, R111, -R181.reuse ;  /* 0x0000006f021c7223 */ /* 0x100fe200000108b5 */
[----:B------:R-:W-:Y:S01]  /*12580*/  ISETP.NE.AND P6, PT, R24, RZ, PT ;  /* 0x000000ff1800720c */ /* 0x000fe20003fc5270 */
[C-C-:B------:R-:W-:Y:S01]  /*12590*/  FFMA.FTZ R24, R2.reuse, R89, -R181.reuse ;  /* 0x0000005902187223 */ /* 0x140fe200000108b5 */
[----:B------:R-:W-:Y:S01]  /*125a0*/  FMNMX.FTZ R34, R179, R34, !PT ;  /* 0x00000022b3227209 */ /* 0x000fe20007810000 */
[--C-:B------:R-:W-:Y:S01]  /*125b0*/  FFMA.FTZ R89, R2, R93, -R181.reuse ;  /* 0x0000005d02597223 */ /* 0x100fe200000108b5 */
[----:B------:R-:W-:Y:S01]  /*125c0*/  ISETP.GT.AND P1, PT, R12, 0x99, !P6 ;  /* 0x000000990c00780c */ /* 0x000fe20007724270 */
[C-C-:B------:R-:W-:Y:S01]  /*125d0*/  FFMA.FTZ R93, R2.reuse, R97, -R181.reuse ;  /* 0x00000061025d7223 */ /* 0x140fe200000108b5 */
[----:B------:R-:W-:Y:S01]  /*125e0*/  FMNMX.FTZ R34, R15, R34, !PT ;  /* 0x000000220f227209 */ /* 0x000fe20007810000 */
[C-C-:B------:R-:W-:Y:S01]  /*125f0*/  FFMA.FTZ R97, R2.reuse, R101, -R181.reuse ;  /* 0x0000006502617223 */ /* 0x140fe200000108b5 */
[----:B------:R-:W-:-:S01]  /*12600*/  FFMA.FTZ R101, R2, R41, -R181 ;  /* 0x0000002902657223 */ /* 0x000fc200000108b5 */
[----:B------:R-:W-:Y:S01]  /*12610*/  ISETP.LT.OR P1, PT, R0, 0x9a, P1 ;  /* 0x0000009a0000780c */ /* 0x000fe20000f21670 */
[----:B------:R-:W-:Y:S01]  /*12620*/  MUFU.EX2 R14, R88 ;  /* 0x00000058000e7308 */ /* 0x000fe20000000800 */
[----:B------:R-:W-:Y:S01]  /*12630*/  FMNMX.FTZ R34, R75, R34, !PT ;  /* 0x000000224b227209 */ /* 0x000fe20007810000 */
[--C-:B------:R-:W-:Y:S01]  /*12640*/  FFMA.FTZ R115, R2, R115, -R181.reuse ;  /* 0x0000007302737223 */ /* 0x100fe200000108b5 */
[----:B------:R-:W-:Y:S01]  /*12650*/  FSEL R41, R38, -INF , !P5 ;  /* 0xff80000026297808 */ /* 0x000fe20006800000 */
[C-C-:B------:R-:W-:Y:S01]  /*12660*/  FFMA.FTZ R113, R2.reuse, R113, -R181.reuse ;  /* 0x0000007102717223 */ /* 0x140fe200000108b5 */
[----:B------:R-:W-:Y:S01]  /*12670*/  FMNMX.FTZ R36, R145, R34, !PT ;  /* 0x0000002291247209 */ /* 0x000fe20007810000 */
[C-C-:B------:R-:W-:Y:S01]  /*12680*/  FFMA.FTZ R73, R2.reuse, R73, -R181.reuse ;  /* 0x0000004902497223 */ /* 0x140fe200000108b5 */
[----:B------:R-:W-:Y:S01]  /*12690*/  FSEL R39, R39, -INF , !P1 ;  /* 0xff80000027277808 */ /* 0x000fe20004800000 */
[----:B------:R-:W-:Y:S01]  /*126a0*/  MUFU.EX2 R24, R24 ;  /* 0x0000001800187308 */ /* 0x000fe20000000800 */
[----:B------:R-:W-:Y:S01]  /*126b0*/  FMNMX.FTZ R36, R79, R36, !PT ;  /* 0x000000244f247209 */ /* 0x000fe20007810000 */
[C-C-:B------:R-:W-:Y:S01]  /*126c0*/  FFMA.FTZ R77, R2.reuse, R77, -R181.reuse ;  /* 0x0000004d024d7223 */ /* 0x140fe200000108b5 */
[----:B------:R-:W-:-:S01]  /*126d0*/  FFMA.FTZ R117, R2, R117, -R181 ;  /* 0x0000007502757223 */ /* 0x000fc200000108b5 */
[C-C-:B------:R-:W-:Y:S01]  /*126e0*/  FFMA.FTZ R81, R2.reuse, R81, -R181.reuse ;  /* 0x0000005102517223 */ /* 0x140fe200000108b5 */
[----:B------:R-:W-:Y:S01]  /*126f0*/  FMNMX.FTZ R36, R147, R36, !PT ;  /* 0x0000002493247209 */ /* 0x000fe20007810000 */
[C-C-:B------:R-:W-:Y:S01]  /*12700*/  FFMA.FTZ R119, R2.reuse, R119, -R181.reuse ;  /* 0x0000007702777223 */ /* 0x140fe200000108b5 */
[----:B------:R-:W-:-:S01]  /*12710*/  FFMA.FTZ R85, R2, R85, -R181 ;  /* 0x0000005502557223 */ /* 0x000fc200000108b5 */
[----:B------:R-:W0:Y:S01]  /*12720*/  MUFU.EX2 R89, R89 ;  /* 0x0000005900597308 */ /* 0x000e220000000800 */
[----:B------:R-:W-:Y:S01]  /*12730*/  FMNMX.FTZ R36, R83, R36, !PT ;  /* 0x0000002453247209 */ /* 0x000fe20007810000 */
[C-C-:B------:R-:W-:Y:S01]  /*12740*/  FFMA.FTZ R121, R2.reuse, R121, -R181.reuse ;  /* 0x0000007902797223 */ /* 0x140fe200000108b5 */
[----:B------:R-:W-:-:S01]  /*12750*/  FFMA.FTZ R57, R2, R57, -R181 ;  /* 0x0000003902397223 */ /* 0x000fc200000108b5 */
[C-C-:B------:R-:W-:Y:S01]  /*12760*/  FFMA.FTZ R61, R2.reuse, R61, -R181.reuse ;  /* 0x0000003d023d7223 */ /* 0x140fe200000108b5 */
[----:B------:R-:W-:Y:S01]  /*12770*/  FMNMX.FTZ R40, R149, R36, !PT ;  /* 0x0000002495287209 */ /* 0x000fe20007810000 */
[C-C-:B------:R-:W-:Y:S01]  /*12780*/  FFMA.FTZ R123, R2.reuse, R123, -R181.reuse ;  /* 0x0000007b027b7223 */ /* 0x140fe200000108b5 */
[----:B------:R-:W-:-:S01]  /*12790*/  FFMA.FTZ R69, R2, R69, -R181 ;  /* 0x0000004502457223 */ /* 0x000fc200000108b5 */
        /* <DEDUP_REMOVED lines=11> */
[----:B0-----:R-:W-:Y:S01]  /*12850*/  F2FP.SATFINITE.E4M3.F32.PACK_AB_MERGE_C R184, R89, R24, RZ ;  /* 0x0000001859b8723e */ /* 0x001fe200048070ff */
[C-C-:B------:R-:W-:Y:S01]  /*12860*/  FFMA.FTZ R50, R2.reuse, R135, -R181.reuse ;  /* 0x0000008702327223 */ /* 0x140fe200000108b5 */
[----:B------:R-:W-:Y:S01]  /*12870*/  FMNMX.FTZ R42, R153, R40, !PT ;  /* 0x00000028992a7209 */ /* 0x000fe20007810000 */
[C-C-:B------:R-:W-:Y:S01]  /*12880*/  FFMA.FTZ R53, R2.reuse, R53, -R181.reuse ;  /* 0x0000003502357223 */ /* 0x140fe200000108b5 */
[----:B------:R-:W-:Y:S01]  /*12890*/  F2FP.SATFINITE.E4M3.F32.PACK_AB_MERGE_C R184, R103, R14, R184 ;  /* 0x0000000e67b8723e */ /* 0x000fe200048070b8 */
        /* <DEDUP_REMOVED lines=10> */
[--C-:B------:R-:W-:Y:S01]  /*12940*/  FFMA.FTZ R33, R2, R33, -R181.reuse ;  /* 0x0000002102217223 */ /* 0x100fe200000108b5 */
[----:B------:R-:W-:Y:S01]  /*12950*/  ISETP.NE.AND P6, PT, R222, 0x1, PT ;  /* 0x00000001de00780c */ /* 0x000fe20003fc5270 */
[----:B------:R-:W-:Y:S01]  /*12960*/  FFMA.FTZ R56, R2, R141, -R181 ;  /* 0x0000008d02387223 */ /* 0x000fe200000108b5 */
[----:B------:R-:W-:-:S03]  /*12970*/  FMNMX.FTZ R44, R157, R42, !PT ;  /* 0x0000002a9d2c7209 */ /* 0x000fc60007810000 */
[----:B------:R-:W-:Y:S01]  /*12980*/  MUFU.EX2 R32, R115 ;  /* 0x0000007300207308 */ /* 0x000fe20000000800 */
[----:B------:R-:W-:-:S04]  /*12990*/  FMNMX.FTZ R44, R71, R44, !PT ;  /* 0x0000002c472c7209 */ /* 0x000fc80007810000 */
[----:B------:R-:W-:-:S03]  /*129a0*/  FMNMX.FTZ R44, R159, R44, !PT ;  /* 0x0000002c9f2c7209 */ /* 0x000fc60007810000 */
[----:B------:R-:W-:Y:S01]  /*129b0*/  MUFU.EX2 R30, R113 ;  /* 0x00000071001e7308 */ /* 0x000fe20000000800 */
[----:B------:R-:W-:Y:S02]  /*129c0*/  FMNMX.FTZ R44, R43, R44, !PT ;  /* 0x0000002c2b2c7209 */ /* 0x000fe40007810000 */
[----:B0-----:R-:W-:Y:S02]  /*129d0*/  F2FP.SATFINITE.E4M3.F32.PACK_AB_MERGE_C R186, R97, R28, RZ ;  /* 0x0000001c61ba723e */ /* 0x001fe400048070ff */
[----:B------:R-:W-:Y:S02]  /*129e0*/  FMNMX.FTZ R46, R161, R44, !PT ;  /* 0x0000002ca12e7209 */ /* 0x000fe40007810000 */
[----:B------:R-:W-:Y:S01]  /*129f0*/  F2FP.SATFINITE.E4M3.F32.PACK_AB_MERGE_C R186, R93, R26, R186 ;  /* 0x0000001a5dba723e */ /* 0x000fe200048070ba */
[----:B------:R-:W-:Y:S01]  /*12a00*/  MUFU.EX2 R73, R73 ;  /* 0x0000004900497308 */ /* 0x000fe20000000800 */
[----:B------:R-:W-:-:S04]  /*12a10*/  FMNMX.FTZ R46, R47, R46, !PT ;  /* 0x0000002e2f2e7209 */ /* 0x000fc80007810000 */
[----:B------:R-:W-:-:S03]  /*12a20*/  FMNMX.FTZ R46, R163, R46, !PT ;  /* 0x0000002ea32e7209 */ /* 0x000fc60007810000 */
[----:B------:R-:W0:Y:S01]  /*12a30*/  MUFU.EX2 R77, R77 ;  /* 0x0000004d004d7308 */ /* 0x000e220000000800 */
[----:B------:R-:W-:-:S04]  /*12a40*/  FMNMX.FTZ R46, R51, R46, !PT ;  /* 0x0000002e332e7209 */ /* 0x000fc80007810000 */
        /* <DEDUP_REMOVED lines=16> */
[----:B------:R-:W-:Y:S01]  /*12b50*/  FMNMX.FTZ R0, R39, R48, !PT ;  /* 0x0000003027007209 */ /* 0x000fe20007810000 */
[----:B------:R-:W-:-:S04]  /*12b60*/  FFMA.FTZ R48, R2, R133, -R181 ;  /* 0x0000008502307223 */ /* 0x000fc800000108b5 */
[----:B------:R-:W1:Y:S02]  /*12b70*/  SHFL.BFLY PT, R107, R0, 0x2, 0x1f ;  /* 0x0c401f00006b7f89 */ /* 0x000e6400000e0000 */
[----:B------:R-:W-:Y:S01]  /*12b80*/  MUFU.EX2 R57, R57 ;  /* 0x0000003900397308 */ /* 0x000fe20000000800 */
[----:B0-----:R-:W-:-:S04]  /*12b90*/  F2FP.SATFINITE.E4M3.F32.PACK_AB_MERGE_C R182, R85, R36, RZ ;  /* 0x0000002455b6723e */ /* 0x001fc800048070ff */
[----:B------:R-:W-:-:S03]  /*12ba0*/  F2FP.SATFINITE.E4M3.F32.PACK_AB_MERGE_C R182, R81, R34, R182 ;  /* 0x0000002251b6723e */ /* 0x000fc600048070b6 */
[----:B------:R-:W-:Y:S08]  /*12bb0*/  MUFU.EX2 R42, R123 ;  /* 0x0000007b002a7308 */ /* 0x000ff00000000800 */
[----:B------:R-:W0:Y:S01]  /*12bc0*/  MUFU.EX2 R61, R61 ;  /* 0x0000003d003d7308 */ /* 0x000e220000000800 */
[----:B-1----:R-:W-:Y:S01]  /*12bd0*/  FMNMX.FTZ R58, R0, R107, !PT ;  /* 0x0000006b003a7209 */ /* 0x002fe20007810000 */
[----:B------:R-:W-:-:S06]  /*12be0*/  FFMA.FTZ R107, R2, R143, -R181 ;  /* 0x0000008f026b7223 */ /* 0x000fcc00000108b5 */
[----:B------:R-:W-:Y:S01]  /*12bf0*/  MUFU.EX2 R46, R127 ;  /* 0x0000007f002e7308 */ /* 0x000fe20000000800 */
[----:B------:R-:W1:Y:S07]  /*12c00*/  SHFL.BFLY PT, R109, R58, 0x1, 0x1f ;  /* 0x0c201f003a6d7f89 */ /* 0x000e6e00000e0000 */
[----:B------:R-:W2:Y:S01]  /*12c10*/  MUFU.EX2 R69, R69 ;  /* 0x0000004500457308 */ /* 0x000ea20000000800 */
[----:B0-----:R-:W-:-:S04]  /*12c20*/  F2FP.SATFINITE.E4M3.F32.PACK_AB_MERGE_C R176, R61, R42, RZ ;  /* 0x0000002a3db0723e */ /* 0x001fc800048070ff */
[----:B------:R-:W-:-:S03]  /*12c30*/  F2FP.SATFINITE.E4M3.F32.PACK_AB_MERGE_C R176, R57, R40, R176 ;  /* 0x0000002839b0723e */ /* 0x000fc600048070b0 */
[----:B------:R-:W-:Y:S08]  /*12c40*/  MUFU.EX2 R44, R125 ;  /* 0x0000007d002c7308 */ /* 0x000ff00000000800 */
[----:B------:R-:W-:Y:S01]  /*12c50*/  MUFU.EX2 R65, R65 ;  /* 0x0000004100417308 */ /* 0x000fe20000000800 */
[----:B--2---:R-:W-:Y:S02]  /*12c60*/  F2FP.SATFINITE.E4M3.F32.PACK_AB_MERGE_C R178, R69, R46, RZ ;  /* 0x0000002e45b2723e */ /* 0x004fe400048070ff */
[----:B-1----:R-:W-:Y:S01]  /*12c70*/  FMNMX.FTZ R0, R58, R109, !PT ;  /* 0x0000006d3a007209 */ /* 0x002fe20007810000 */
[----:B------:R-:W-:-:S03]  /*12c80*/  FFMA.FTZ R58, R2, R37, -R181 ;  /* 0x00000025023a7223 */ /* 0x000fc600000108b5 */
[----:B------:R-:W-:Y:S01]  /*12c90*/  FSETP.NEU.FTZ.AND P1, PT, R0, -INF , PT ;  /* 0xff8000000000780b */ /* 0x000fe20003f3d000 */
[----:B------:R-:W-:-:S01]  /*12ca0*/  FFMA.FTZ R60, R2, R0, -8 ;  /* 0xc1000000023c7423 */ /* 0x000fc20000010000 */
[----:B------:R-:W-:Y:S04]  /*12cb0*/  MUFU.EX2 R38, R38 ;  /* 0x0000002600267308 */ /* 0x000fe80000000800 */
[----:B------:R-:W-:-:S04]  /*12cc0*/  FSEL R60, R60, RZ, P1 ;  /* 0x000000ff3c3c7208 */ /* 0x000fc80000800000 */
[----:B------:R-:W-:Y:S01]  /*12cd0*/  MUFU.EX2 R45, R45 ;  /* 0x0000002d002d7308 */ /* 0x000fe20000000800 */
[----:B------:R-:W-:-:S01]  /*12ce0*/  FFMA.FTZ R37, R2, R90, -R60 ;  /* 0x0000005a02257223 */ /* 0x000fc2000001083c */
[C-C-:B------:R-:W-:Y:S01]  /*12cf0*/  FFMA.FTZ R62, R2.reuse, R167, -R60.reuse ;  /* 0x000000a7023e7223 */ /* 0x140fe2000001083c */
[----:B------:R-:W-:-:S01]  /*12d00*/  FFMA.FTZ R64, R2, R169, -R60 ;  /* 0x000000a902407223 */ /* 0x000fc2000001083c */
[C-C-:B------:R-:W-:Y:S01]  /*12d10*/  FFMA.FTZ R111, R2.reuse, R171, -R60.reuse ;  /* 0x000000ab026f7223 */ /* 0x140fe2000001083c */
[----:B------:R-:W-:-:S01]  /*12d20*/  FFMA.FTZ R82, R2, R67, -R60 ;  /* 0x0000004302527223 */ /* 0x000fc2000001083c */
[----:B------:R-:W-:Y:S01]  /*12d30*/  FADD.FTZ R67, R14, R103 ;  /* 0x000000670e437221 */ /* 0x000fe20000010000 */
[----:B------:R-:W-:-:S01]  /*12d40*/  FFMA.FTZ R66, R2, R173, -R60 ;  /* 0x000000ad02427223 */ /* 0x000fc2000001083c */
[----:B------:R-:W-:Y:S01]  /*12d50*/  MUFU.EX2 R37, R37 ;  /* 0x0000002500257308 */ /* 0x000fe20000000800 */
[----:B------:R-:W-:-:S01]  /*12d60*/  FFMA.FTZ R109, R2, R175, -R60 ;  /* 0x000000af026d7223 */ /* 0x000fc2000001083c */
[----:B------:R-:W-:Y:S01]  /*12d70*/  FADD.FTZ R84, R24, R67 ;  /* 0x0000004318547221 */ /* 0x000fe20000010000 */
[----:B------:R-:W-:-:S01]  /*12d80*/  FFMA.FTZ R68, R2, R177, -R60 ;  /* 0x000000b102447223 */ /* 0x000fc2000001083c */
[C-C-:B------:R-:W-:Y:S01]  /*12d90*/  FFMA.FTZ R113, R2.reuse, R179, -R60.reuse ;  /* 0x000000b302717223 */ /* 0x140fe2000001083c */
[----:B------:R-:W-:-:S01]  /*12da0*/  FFMA.FTZ R15, R2, R15, -R60 ;  /* 0x0000000f020f7223 */ /* 0x000fc2000001083c */
[----:B------:R-:W-:Y:S01]  /*12db0*/  FADD.FTZ R115, R89, R84 ;  /* 0x0000005459737221 */ /* 0x000fe20000010000 */
[----:B------:R-:W-:-:S01]  /*12dc0*/  FFMA.FTZ R84, R2, R71, -R60 ;  /* 0x0000004702547223 */ /* 0x000fc2000001083c */
[----:B------:R-:W0:Y:S01]  /*12dd0*/  MUFU.EX2 R62, R62 ;  /* 0x0000003e003e7308 */ /* 0x000e220000000800 */
[----:B------:R-:W-:-:S01]  /*12de0*/  FFMA.FTZ R70, R2, R75, -R60 ;  /* 0x0000004b02467223 */ /* 0x000fc2000001083c */
[----:B------:R-:W-:Y:S01]  /*12df0*/  FADD.FTZ R86, R26, R115 ;  /* 0x000000731a567221 */ /* 0x000fe20000010000 */
[----:B------:R-:W-:-:S01]  /*12e00*/  FFMA.FTZ R72, R2, R145, -R60 ;  /* 0x0000009102487223 */ /* 0x000fc2000001083c */
[C-C-:B------:R-:W-:Y:S01]  /*12e10*/  FFMA.FTZ R79, R2.reuse, R79, -R60.reuse ;  /* 0x0000004f024f7223 */ /* 0x140fe2000001083c */
[----:B------:R-:W-:-:S01]  /*12e20*/  FFMA.FTZ R74, R2, R147, -R60 ;  /* 0x00000093024a7223 */ /* 0x000fc2000001083c */
[----:B------:R-:W-:Y:S01]  /*12e30*/  FADD.FTZ R115, R93, R86 ;  /* 0x000000565d737221 */ /* 0x000fe20000010000 */
[----:B------:R-:W-:-:S01]  /*12e40*/  FFMA.FTZ R43, R2, R43, -R60 ;  /* 0x0000002b022b7223 */ /* 0x000fc2000001083c */
[----:B------:R-:W1:Y:S01]  /*12e50*/  MUFU.EX2 R64, R64 ;  /* 0x0000004000407308 */ /* 0x000e620000000800 */
[----:B------:R-:W-:-:S01]  /*12e60*/  FFMA.FTZ R75, R2, R83, -R60 ;  /* 0x00000053024b7223 */ /* 0x000fc2000001083c */
[----:B------:R-:W-:Y:S01]  /*12e70*/  FADD.FTZ R88, R28, R115 ;  /* 0x000000731c587221 */ /* 0x000fe20000010000 */
[----:B------:R-:W-:-:S01]  /*12e80*/  FFMA.FTZ R76, R2, R149, -R60 ;  /* 0x00000095024c7223 */ /* 0x000fc2000001083c */
[C-C-:B------:R-:W-:Y:S01]  /*12e90*/  FFMA.FTZ R83, R2.reuse, R87, -R60.reuse ;  /* 0x0000005702537223 */ /* 0x140fe2000001083c */
[----:B------:R-:W-:-:S01]  /*12ea0*/  FFMA.FTZ R78, R2, R151, -R60 ;  /* 0x00000097024e7223 */ /* 0x000fc2000001083c */
[----:B------:R-:W-:Y:S01]  /*12eb0*/  FADD.FTZ R117, R97, R88 ;  /* 0x0000005861757221 */ /* 0x000fe20000010000 */
[----:B------:R-:W-:-:S01]  /*12ec0*/  FFMA.FTZ R59, R2, R59, -R60 ;  /* 0x0000003b023b7223 */ /* 0x000fc2000001083c */
[----:B------:R-:W2:Y:S01]  /*12ed0*/  MUFU.EX2 R111, R111 ;  /* 0x0000006f006f7308 */ /* 0x000ea20000000800 */
[----:B0-----:R-:W-:-:S01]  /*12ee0*/  FADD.FTZ R71, R37, R62 ;  /* 0x0000003e25477221 */ /* 0x001fc20000010000 */
[----:B------:R-:W-:Y:S01]  /*12ef0*/  FADD.FTZ R88, R30, R117 ;  /* 0x000000751e587221 */ /* 0x000fe20000010000 */
[----:B------:R-:W-:-:S01]  /*12f00*/  FFMA.FTZ R80, R2, R153, -R60 ;  /* 0x0000009902507223 */ /* 0x000fc2000001083c */
[C-C-:B------:R-:W-:Y:S01]  /*12f10*/  FFMA.FTZ R47, R2.reuse, R47, -R60.reuse ;  /* 0x0000002f022f7223 */ /* 0x140fe2000001083c */
[----:B------:R-:W-:-:S01]  /*12f20*/  FFMA.FTZ R87, R2, R63, -R60 ;  /* 0x0000003f02577223 */ /* 0x000fc2000001083c */
[C-C-:B------:R-:W-:Y:S01]  /*12f30*/  FFMA.FTZ R63, R2.reuse, R155, -R60.reuse ;  /* 0x0000009b023f7223 */ /* 0x140fe2000001083c */
[----:B------:R-:W-:-:S01]  /*12f40*/  FFMA.FTZ R67, R2, R157, -R60 ;  /* 0x0000009d02437223 */ /* 0x000fc2000001083c */
[----:B------:R-:W0:Y:S01]  /*12f50*/  MUFU.EX2 R66, R66 ;  /* 0x0000004200427308 */ /* 0x000e220000000800 */
[----:B-1----:R-:W-:-:S01]  /*12f60*/  FADD.FTZ R86, R64, R71 ;  /* 0x0000004740567221 */ /* 0x002fc20000010000 */
[----:B------:R-:W-:Y:S01]  /*12f70*/  F2FP.SATFINITE.E4M3.F32.PACK_AB_MERGE_C R178, R65, R44, R178 ;  /* 0x0000002c41b2723e */ /* 0x000fe200048070b2 */
[----:B------:R-:W-:-:S01]  /*12f80*/  FFMA.FTZ R71, R2, R159, -R60 ;  /* 0x0000009f02477223 */ /* 0x000fc2000001083c */
[C-C-:B------:R-:W-:Y:S01]  /*12f90*/  FFMA.FTZ R161, R2.reuse, R161, -R60.reuse ;  /* 0x000000a102a17223 */ /* 0x140fe2000001083c */
[----:B------:R-:W-:-:S01]  /*12fa0*/  FFMA.FTZ R14, R2, R163, -R60 ;  /* 0x000000a3020e7223 */ /* 0x000fc2000001083c */
[C-C-:B------:R-:W-:Y:S01]  /*12fb0*/  FFMA.FTZ R27, R2.reuse, R27, -R60.reuse ;  /* 0x0000001b021b7223 */ /* 0x140fe2000001083c */
[----:B------:R-:W-:-:S01]  /*12fc0*/  FFMA.FTZ R51, R2, R51, -R60 ;  /* 0x0000003302337223 */ /* 0x000fc2000001083c */
[----:B------:R-:W1:Y:S01]  /*12fd0*/  MUFU.EX2 R109, R109 ;  /* 0x0000006d006d7308 */ /* 0x000e620000000800 */
[----:B--2---:R-:W-:-:S01]  /*12fe0*/  FADD.FTZ R115, R111, R86 ;  /* 0x000000566f737221 */ /* 0x004fc20000010000 */
[C-C-:B------:R-:W-:Y:S01]  /*12ff0*/  FFMA.FTZ R165, R2.reuse, R165, -R60.reuse ;  /* 0x000000a502a57223 */ /* 0x140fe2000001083c */
[----:B------:R-:W-:-:S01]  /*13000*/  FFMA.FTZ R55, R2, R55, -R60 ;  /* 0x0000003702377223 */ /* 0x000fc2000001083c */
[C-C-:B------:R-:W-:Y:S01]  /*13010*/  FFMA.FTZ R91, R2.reuse, R91, -R60.reuse ;  /* 0x0000005b025b7223 */ /* 0x140fe2000001083c */
[----:B------:R-:W-:-:S01]  /*13020*/  FFMA.FTZ R95, R2, R95, -R60 ;  /* 0x0000005f025f7223 */ /* 0x000fc2000001083c */
[C-C-:B------:R-:W-:Y:S01]  /*13030*/  FFMA.FTZ R31, R2.reuse, R31, -R60.reuse ;  /* 0x0000001f021f7223 */ /* 0x140fe2000001083c */
[----:B------:R-:W-:-:S01]  /*13040*/  FFMA.FTZ R99, R2, R99, -R60 ;  /* 0x0000006302637223 */ /* 0x000fc2000001083c */
[----:B------:R-:W2:Y:S01]  /*13050*/  MUFU.EX2 R68, R68 ;  /* 0x0000004400447308 */ /* 0x000ea20000000800 */
[----:B0-----:R-:W-:-:S01]  /*13060*/  FADD.FTZ R86, R66, R115 ;  /* 0x0000007342567221 */ /* 0x001fc20000010000 */
[----:B------:R-:W-:Y:S01]  /*13070*/  FADD.FTZ R115, R73, R88 ;  /* 0x0000005849737221 */ /* 0x000fe20000010000 */
[----:B------:R-:W-:-:S01]  /*13080*/  FFMA.FTZ R35, R2, R35, -R60 ;  /* 0x0000002302237223 */ /* 0x000fc2000001083c */
[C-C-:B------:R-:W-:Y:S01]  /*13090*/  FFMA.FTZ R41, R2.reuse, R41, -R60.reuse ;  /* 0x0000002902297223 */ /* 0x140fe2000001083c */
[----:B------:R-:W-:-:S01]  /*130a0*/  FFMA.FTZ R39, R2, R39, -R60 ;  /* 0x0000002702277223 */ /* 0x000fc2000001083c */
[----:B------:R-:W-:-:S02]  /*130b0*/  F2FP.SATFINITE.E4M3.F32.PACK_AB_MERGE_C R64, R111, R64, RZ ;  /* 0x000000406f40723e */ /* 0x000fc400048070ff */
[----:B------:R-:W0:Y:S01]  /*130c0*/  MUFU.EX2 R113, R113 ;  /* 0x0000007100717308 */ /* 0x000e220000000800 */
[----:B-1----:R-:W-:-:S01]  /*130d0*/  FADD.FTZ R89, R109, R86 ;  /* 0x000000566d597221 */ /* 0x002fc20000010000 */
[----:B------:R-:W-:Y:S01]  /*130e0*/  FADD.FTZ R86, R32, R115 ;  /* 0x0000007320567221 */ /* 0x000fe20000010000 */
[----:B------:R-:W-:-:S05]  /*130f0*/  F2FP.SATFINITE.E4M3.F32.PACK_AB_MERGE_C R185, R62, R37, R64 ;  /* 0x000000253eb9723e */ /* 0x000fca0004807040 */
[----:B------:R-:W1:Y:S01]  /*13100*/  MUFU.EX2 R15, R15 ;  /* 0x0000000f000f7308 */ /* 0x000e620000000800 */
[----:B--2---:R-:W-:-:S01]  /*13110*/  FADD.FTZ R28, R68, R89 ;  /* 0x00000059441c7221 */ /* 0x004fc20000010000 */
[----:B------:R-:W-:-:S04]  /*13120*/  FADD.FTZ R89, R77, R86 ;  /* 0x000000564d597221 */ /* 0x000fc80000010000 */
[----:B------:R-:W-:Y:S01]  /*13130*/  FADD.FTZ R32, R34, R89 ;  /* 0x0000005922207221 */ /* 0x000fe20000010000 */
[----:B------:R-:W-:Y:S01]  /*13140*/  F2FP.SATFINITE.E4M3.F32.PACK_AB_MERGE_C R34, R45, R38, RZ ;  /* 0x000000262d22723e */ /* 0x000fe200048070ff */
[----:B------:R-:W2:Y:S01]  /*13150*/  MUFU.EX2 R70, R70 ;  /* 0x0000004600467308 */ /* 0x000ea20000000800 */
[----:B0-----:R-:W-:-:S01]  /*13160*/  FADD.FTZ R28, R113, R28 ;  /* 0x0000001c711c7221 */ /* 0x001fc20000010000 */
[----:B------:R-:W-:Y:S01]  /*13170*/  FADD.FTZ R77, R81, R32 ;  /* 0x00000020514d7221 */ /* 0x000fe20000010000 */
[----:B------:R-:W-:-:S03]  /*13180*/  F2FP.SATFINITE.E4M3.F32.PACK_AB_MERGE_C R68, R113, R68, RZ ;  /* 0x000000447144723e */ /* 0x000fc600048070ff */
[----:B------:R-:W-:Y:S01]  /*13190*/  FADD.FTZ R32, R36, R77 ;  /* 0x0000004d24207221 */ /* 0x000fe20000010000 */
[----:B------:R-:W-:Y:S01]  /*131a0*/  F2FP.SATFINITE.E4M3.F32.PACK_AB_MERGE_C R187, R109, R66, R68 ;  /* 0x000000426dbb723e */ /* 0x000fe20004807044 */
[----:B------:R-:W0:Y:S02]  /*131b0*/  MUFU.EX2 R72, R72 ;  /* 0x0000004800487308 */ /* 0x000e240000000800 */
[----:B------:R-:W-:-:S04]  /*131c0*/  FADD.FTZ R85, R85, R32 ;  /* 0x0000002055557221 */ /* 0x000fc80000010000 */
[----:B------:R-:W-:Y:S02]  /*131d0*/  FADD.FTZ R30, R40, R85 ;  /* 0x00000055281e7221 */ /* 0x000fe40000010000 */
[----:B------:R-:W3:Y:S08]  /*131e0*/  MUFU.EX2 R79, R79 ;  /* 0x0000004f004f7308 */ /* 0x000ef00000000800 */
[----:B------:R-:W4:Y:S08]  /*131f0*/  MUFU.EX2 R74, R74 ;  /* 0x0000004a004a7308 */ /* 0x000f300000000800 */
[----:B------:R1:W-:Y:S08]  /*13200*/  MUFU.EX2 R24, R43 ;  /* 0x0000002b00187308 */ /* 0x0003f00000000800 */
[----:B------:R-:W5:Y:S01]  /*13210*/  MUFU.EX2 R75, R75 ;  /* 0x0000004b004b7308 */ /* 0x000f620000000800 */
[----:B-1----:R-:W-:-:S04]  /*13220*/  FADD.FTZ R43, R15, R28 ;  /* 0x0000001c0f2b7221 */ /* 0x002fc80000010000 */
[----:B--2---:R-:W-:-:S03]  /*13230*/  FADD.FTZ R43, R70, R43 ;  /* 0x0000002b462b7221 */ /* 0x004fc60000010000 */
[----:B------:R-:W1:Y:S01]  /*13240*/  MUFU.EX2 R76, R76 ;  /* 0x0000004c004c7308 */ /* 0x000e620000000800 */
[----:B0-----:R-:W-:-:S01]  /*13250*/  FADD.FTZ R28, R72, R43 ;  /* 0x0000002b481c7221 */ /* 0x001fc20000010000 */
[----:B---3--:R-:W-:-:S03]  /*13260*/  F2FP.SATFINITE.E4M3.F32.PACK_AB_MERGE_C R72, R79, R72, RZ ;  /* 0x000000484f48723e */ /* 0x008fc600048070ff */
[----:B------:R-:W-:Y:S01]  /*13270*/  FADD.FTZ R43, R79, R28 ;  /* 0x0000001c4f2b7221 */ /* 0x000fe20000010000 */
[----:B------:R-:W-:Y:S02]  /*13280*/  F2FP.SATFINITE.E4M3.F32.PACK_AB_MERGE_C R181, R70, R15, R72 ;  /* 0x0000000f46b5723e */ /* 0x000fe40004807048 */
[----:B------:R-:W0:Y:S01]  /*13290*/  MUFU.EX2 R83, R83 ;  /* 0x0000005300537308 */ /* 0x000e220000000800 */
[----:B----4-:R-:W-:-:S04]  /*132a0*/  FADD.FTZ R28, R74, R43 ;  /* 0x0000002b4a1c7221 */ /* 0x010fc80000010000 */
[----:B-----5:R-:W-:-:S03]  /*132b0*/  FADD.FTZ R43, R75, R28 ;  /* 0x0000001c4b2b7221 */ /* 0x020fc60000010000 */
[----:B------:R-:W2:Y:S01]  /*132c0*/  MUFU.EX2 R78, R78 ;  /* 0x0000004e004e7308 */ /* 0x000ea20000000800 */
[----:B-1----:R-:W-:-:S07]  /*132d0*/  FADD.FTZ R28, R76, R43 ;  /* 0x0000002b4c1c7221 */ /* 0x002fce0000010000 */
[----:B------:R-:W1:Y:S01]  /*132e0*/  MUFU.EX2 R59, R59 ;  /* 0x0000003b003b7308 */ /* 0x000e620000000800 */
[----:B0-----:R-:W-:-:S01]  /*132f0*/  FADD.FTZ R43, R83, R28 ;  /* 0x0000001c532b7221 */ /* 0x001fc20000010000 */
[----:B------:R-:W-:-:S04]  /*13300*/  F2FP.SATFINITE.E4M3.F32.PACK_AB_MERGE_C R76, R83, R76, RZ ;  /* 0x0000004c534c723e */ /* 0x000fc800048070ff */
[----:B------:R-:W-:Y:S02]  /*13310*/  F2FP.SATFINITE.E4M3.F32.PACK_AB_MERGE_C R183, R75, R74, R76 ;  /* 0x0000004a4bb7723e */ /* 0x000fe4000480704c */
[----:B------:R0:W-:Y:S01]  /*13320*/  MUFU.EX2 R26, R47 ;  /* 0x0000002f001a7308 */ /* 0x0001e20000000800 */
[----:B--2---:R-:W-:-:S07]  /*13330*/  FADD.FTZ R28, R78, R43 ;  /* 0x0000002b4e1c7221 */ /* 0x004fce0000010000 */
[----:B------:R-:W2:Y:S01]  /*13340*/  MUFU.EX2 R80, R80 ;  /* 0x0000005000507308 */ /* 0x000ea20000000800 */
[----:B0-----:R-:W-:-:S01]  /*13350*/  FADD.FTZ R47, R57, R30 ;  /* 0x0000001e392f7221 */ /* 0x001fc20000010000 */
[----:B-1----:R-:W-:-:S03]  /*13360*/  FADD.FTZ R43, R59, R28 ;  /* 0x0000001c3b2b7221 */ /* 0x002fc60000010000 */
[----:B------:R-:W-:-:S03]  /*13370*/  FADD.FTZ R42, R42, R47 ;  /* 0x0000002f2a2a7221 */ /* 0x000fc60000010000 */
[----:B------:R-:W0:Y:S01]  /*13380*/  MUFU.EX2 R87, R87 ;  /* 0x0000005700577308 */ /* 0x000e220000000800 */
[----:B------:R-:W-:-:S04]  /*13390*/  FADD.FTZ R61, R61, R42 ;  /* 0x0000002a3d3d7221 */ /* 0x000fc80000010000 */
[----:B------:R-:W-:-:S03]  /*133a0*/  FADD.FTZ R30, R44, R61 ;  /* 0x0000003d2c1e7221 */ /* 0x000fc60000010000 */
[----:B------:R-:W1:Y:S01]  /*133b0*/  MUFU.EX2 R63, R63 ;  /* 0x0000003f003f7308 */ /* 0x000e620000000800 */
[----:B------:R-:W-:-:S01]  /*133c0*/  FADD.FTZ R65, R65, R30 ;  /* 0x0000001e41417221 */ /* 0x000fc20000010000 */
[----:B--2---:R-:W-:-:S03]  /*133d0*/  FADD.FTZ R30, R80, R43 ;  /* 0x0000002b501e7221 */ /* 0x004fc60000010000 */
[----:B------:R-:W-:-:S03]  /*133e0*/  FADD.FTZ R46, R46, R65 ;  /* 0x000000412e2e7221 */ /* 0x000fc60000010000 */
[----:B------:R-:W2:Y:S01]  /*133f0*/  MUFU.EX2 R82, R82 ;  /* 0x0000005200527308 */ /* 0x000ea20000000800 */
[----:B0-----:R-:W-:-:S01]  /*13400*/  FADD.FTZ R30, R87, R30 ;  /* 0x0000001e571e7221 */ /* 0x001fc20000010000 */
[----:B------:R-:W-:Y:S01]  /*13410*/  FADD.FTZ R69, R69, R46 ;  /* 0x0000002e45457221 */ /* 0x000fe20000010000 */
[----:B------:R-:W-:-:S04]  /*13420*/  F2FP.SATFINITE.E4M3.F32.PACK_AB_MERGE_C R80, R87, R80, RZ ;  /* 0x000000505750723e */ /* 0x000fc800048070ff */
[----:B------:R-:W-:Y:S01]  /*13430*/  F2FP.SATFINITE.E4M3.F32.PACK_AB_MERGE_C R177, R59, R78, R80 ;  /* 0x0000004e3bb1723e */ /* 0x000fe20004807050 */
        /* <DEDUP_REMOVED lines=8> */
[----:B------:R-:W-:Y:S01]  /*134c0*/  MUFU.EX2 R71, R71 ;  /* 0x0000004700477308 */ /* 0x000fe20000000800 */
[C---:B--2---:R-:W-:Y:S01]  /*134d0*/  F2FP.SATFINITE.E4M3.F32.PACK_AB_MERGE_C R172, R101.reuse, R12, R34 ;  /* 0x0000000c65ac723e */ /* 0x044fe20004807022 */
[----:B------:R-:W-:-:S04]  /*134e0*/  FADD.FTZ R101, R101, R32 ;  /* 0x0000002065657221 */ /* 0x000fc80000010000 */
[----:B------:R-:W-:Y:S02]  /*134f0*/  FADD.FTZ R38, R38, R101 ;  /* 0x0000006526267221 */ /* 0x000fe40000010000 */
[----:B------:R-:W-:Y:S01]  /*13500*/  MUFU.EX2 R161, R161 ;  /* 0x000000a100a17308 */ /* 0x000fe20000000800 */
[----:B0-----:R-:W-:-:S01]  /*13510*/  FADD.FTZ R12, R84, R43 ;  /* 0x0000002b540c7221 */ /* 0x001fc20000010000 */
[----:B------:R-:W-:Y:S01]  /*13520*/  FADD.FTZ R45, R45, R38 ;  /* 0x000000262d2d7221 */ /* 0x000fe20000010000 */
[----:B------:R-:W-:-:S04]  /*13530*/  F2FP.SATFINITE.E4M3.F32.PACK_AB_MERGE_C R67, R84, R67, RZ ;  /* 0x000000435443723e */ /* 0x000fc800048070ff */
[----:B------:R-:W-:Y:S01]  /*13540*/  F2FP.SATFINITE.E4M3.F32.PACK_AB_MERGE_C R179, R82, R63, R67 ;  /* 0x0000003f52b3723e */ /* 0x000fe20004807043 */
[----:B------:R-:W-:Y:S08]  /*13550*/  MUFU.EX2 R50, R50 ;  /* 0x0000003200327308 */ /* 0x000ff00000000800 */
[----:B------:R-:W0:Y:S08]  /*13560*/  MUFU.EX2 R53, R53 ;  /* 0x0000003500357308 */ /* 0x000e300000000800 */
[----:B------:R-:W1:Y:S08]  /*13570*/  MUFU.EX2 R14, R14 ;  /* 0x0000000e000e7308 */ /* 0x000e700000000800 */
[----:B------:R2:W-:Y:S01]  /*13580*/  MUFU.EX2 R30, R27 ;  /* 0x0000001b001e7308 */ /* 0x0005e20000000800 */
[----:B0-----:R-:W-:-:S07]  /*13590*/  F2FP.SATFINITE.E4M3.F32.PACK_AB_MERGE_C R34, R53, R50, RZ ;  /* 0x000000323522723e */ /* 0x001fce00048070ff */
[----:B------:R-:W-:Y:S01]  /*135a0*/  MUFU.EX2 R48, R48 ;  /* 0x0000003000307308 */ /* 0x000fe20000000800 */
[----:B--2---:R-:W-:-:S04]  /*135b0*/  FADD.FTZ R27, R71, R12 ;  /* 0x0000000c471b7221 */ /* 0x004fc80000010000 */
[----:B------:R-:W-:-:S03]  /*135c0*/  FADD.FTZ R32, R24, R27 ;  /* 0x0000001b18207221 */ /* 0x000fc60000010000 */
[----:B------:R-:W0:Y:S01]  /*135d0*/  MUFU.EX2 R49, R49 ;  /* 0x0000003100317308 */ /* 0x000e220000000800 */
[----:B------:R-:W-:-:S01]  /*135e0*/  FADD.FTZ R27, R161, R32 ;  /* 0x00000020a11b7221 */ /* 0x000fc20000010000 */
[----:B------:R-:W-:-:S03]  /*135f0*/  F2FP.SATFINITE.E4M3.F32.PACK_AB_MERGE_C R161, R26, R161, RZ ;  /* 0x000000a11aa1723e */ /* 0x000fc600048070ff */
[----:B------:R-:W-:Y:S01]  /*13600*/  FADD.FTZ R27, R26, R27 ;  /* 0x0000001b1a1b7221 */ /* 0x000fe20000010000 */
[----:B------:R-:W-:Y:S02]  /*13610*/  F2FP.SATFINITE.E4M3.F32.PACK_AB_MERGE_C R173, R24, R71, R161 ;  /* 0x0000004718ad723e */ /* 0x000fe400048070a1 */
[----:B------:R-:W-:Y:S01]  /*13620*/  MUFU.EX2 R54, R54 ;  /* 0x0000003600367308 */ /* 0x000fe20000000800 */
[----:B-1----:R-:W-:-:S07]  /*13630*/  FADD.FTZ R26, R14, R27 ;  /* 0x0000001b0e1a7221 */ /* 0x002fce0000010000 */
[----:B------:R-:W1:Y:S01]  /*13640*/  MUFU.EX2 R29, R29 ;  /* 0x0000001d001d7308 */ /* 0x000e620000000800 */
[C---:B0-----:R-:W-:Y:S01]  /*13650*/  F2FP.SATFINITE.E4M3.F32.PACK_AB_MERGE_C R174, R49.reuse, R48, R34 ;  /* 0x0000003031ae723e */ /* 0x041fe20004807022 */
[----:B------:R-:W-:Y:S01]  /*13660*/  FADD.FTZ R48, R48, R45 ;  /* 0x0000002d30307221 */ /* 0x000fe20000010000 */
[----:B------:R-:W0:Y:S03]  /*13670*/  @P6 LDC R34, c[0x0][0x44c] ;  /* 0x00011300ff226b82 */ /* 0x000e260000000800 */
[----:B------:R-:W-:-:S02]  /*13680*/  FADD.FTZ R49, R49, R48 ;  /* 0x0000003031317221 */ /* 0x000fc40000010000 */
[----:B------:R-:W-:Y:S02]  /*13690*/  MUFU.EX2 R52, R52 ;  /* 0x0000003400347308 */ /* 0x000fe40000000800 */
[----:B------:R-:W-:-:S04]  /*136a0*/  FADD.FTZ R50, R50, R49 ;  /* 0x0000003132327221 */ /* 0x000fc80000010000 */
[----:B------:R-:W-:Y:S02]  /*136b0*/  FADD.FTZ R53, R53, R50 ;  /* 0x0000003235357221 */ /* 0x000fe40000010000 */
[----:B------:R-:W2:Y:S01]  /*136c0*/  MUFU.EX2 R25, R25 ;  /* 0x0000001900197308 */ /* 0x000ea20000000800 */
[----:B-1----:R-:W-:-:S07]  /*136d0*/  F2FP.SATFINITE.E4M3.F32.PACK_AB_MERGE_C R27, R29, R54, RZ ;  /* 0x000000361d1b723e */ /* 0x002fce00048070ff */
[----:B------:R-:W1:Y:S01]  /*136e0*/  MUFU.EX2 R51, R51 ;  /* 0x0000003300337308 */ /* 0x000e620000000800 */
[----:B0-----:R-:W-:-:S07]  /*136f0*/  @P6 IMAD.HI.U32 R34, R201, R34, RZ ;  /* 0x00000022c9226227 */ /* 0x001fce00078e00ff */
[----:B------:R-:W0:Y:S01]  /*13700*/  MUFU.EX2 R165, R165 ;  /* 0x000000a500a57308 */ /* 0x000e220000000800 */
[C---:B--2---:R-:W-:Y:S01]  /*13710*/  F2FP.SATFINITE.E4M3.F32.PACK_AB_MERGE_C R168, R25.reuse, R52, R27 ;  /* 0x0000003419a8723e */ /* 0x044fe2000480701b */
[----:B------:R-:W-:Y:S01]  /*13720*/  FADD.FTZ R52, R52, R53 ;  /* 0x0000003534347221 */ /* 0x000fe20000010000 */
[----:B------:R-:W2:Y:S03]  /*13730*/  @P6 LDC R27, c[0x0][0x450] ;  /* 0x00011400ff1b6b82 */ /* 0x000ea60000000800 */
[----:B------:R-:W-:-:S02]  /*13740*/  FADD.FTZ R25, R25, R52 ;  /* 0x0000003419197221 */ /* 0x000fc40000010000 */
[----:B------:R-:W3:Y:S01]  /*13750*/  MUFU.EX2 R28, R55 ;  /* 0x00000037001c7308 */ /* 0x000ee20000000800 */
[----:B-1----:R-:W-:-:S01]  /*13760*/  FADD.FTZ R32, R51, R26 ;  /* 0x0000001a33207221 */ /* 0x002fc20000010000 */
[----:B------:R-:W-:Y:S01]  /*13770*/  FADD.FTZ R54, R54, R25 ;  /* 0x0000001936367221 */ /* 0x000fe20000010000 */
[----:B------:R-:W-:-:S03]  /*13780*/  IMAD.MOV.U32 R25, RZ, RZ, R201 ;  /* 0x000000ffff197224 */ /* 0x000fc600078e00c9 */
[----:B------:R-:W-:Y:S02]  /*13790*/  FADD.FTZ R29, R29, R54 ;  /* 0x000000361d1d7221 */ /* 0x000fe40000010000 */
[----:B------:R-:W1:Y:S01]  /*137a0*/  MUFU.EX2 R91, R91 ;  /* 0x0000005b005b7308 */ /* 0x000e620000000800 */
[----:B0-----:R-:W-:-:S07]  /*137b0*/  FADD.FTZ R15, R165, R32 ;  /* 0x00000020a50f7221 */ /* 0x001fce0000010000 */
[----:B------:R-:W0:Y:S01]  /*137c0*/  MUFU.EX2 R95, R95 ;  /* 0x0000005f005f7308 */ /* 0x000e220000000800 */
[C---:B---3--:R-:W-:Y:S01]  /*137d0*/  F2FP.SATFINITE.E4M3.F32.PACK_AB_MERGE_C R165, R28.reuse, R165, RZ ;  /* 0x000000a51ca5723e */ /* 0x048fe200048070ff */
[----:B------:R-:W-:Y:S01]  /*137e0*/  FADD.FTZ R28, R28, R15 ;  /* 0x0000000f1c1c7221 */ /* 0x000fe20000010000 */
[----:B--2---:R-:W-:Y:S02]  /*137f0*/  @P6 SHF.R.U32.HI R25, RZ, R27, R34 ;  /* 0x0000001bff196219 */ /* 0x004fe40000011622 */
[----:B------:R-:W-:Y:S02]  /*13800*/  F2FP.SATFINITE.E4M3.F32.PACK_AB_MERGE_C R175, R51, R14, R165 ;  /* 0x0000000e33af723e */ /* 0x000fe400048070a5 */
[----:B------:R-:W-:Y:S01]  /*13810*/  ISETP.GE.AND P6, PT, R21, 0x1, PT ;  /* 0x000000011500780c */ /* 0x000fe20003fc6270 */
[----:B------:R-:W-:Y:S01]  /*13820*/  MUFU.EX2 R33, R33 ;  /* 0x0000002100217308 */ /* 0x000fe20000000800 */
[----:B-1----:R-:W-:-:S01]  /*13830*/  FADD.FTZ R15, R91, R28 ;  /* 0x0000001c5b0f7221 */ /* 0x002fc20000010000 */
[----:B------:R-:W-:-:S03]  /*13840*/  IMAD.IADD R25, R104, 0x1, R25 ;  /* 0x0000000168197824 */ /* 0x000fc600078e0219 */
[----:B------:R-:W-:Y:S01]  /*13850*/  FADD.FTZ R32, R30, R15 ;  /* 0x0000000f1e207221 */ /* 0x000fe20000010000 */
[----:B------:R-:W-:Y:S02]  /*13860*/  IMAD.IADD R20, R25, 0x1, R20 ;  /* 0x0000000119147824 */ /* 0x000fe400078e0214 */
        /* <DEDUP_REMOVED lines=14> */
[----:B------:R-:W-:Y:S01]  /*13950*/  MUFU.EX2 R41, R41 ;  /* 0x0000002900297308 */ /* 0x000fe20000000800 */
[----:B0-----:R-:W-:-:S07]  /*13960*/  FADD.FTZ R15, R99, R12 ;  /* 0x0000000c630f7221 */ /* 0x001fce0000010000 */
[----:B------:R-:W0:Y:S01]  /*13970*/  MUFU.EX2 R28, R39 ;  /* 0x00000027001c7308 */ /* 0x000e220000000800 */
[----:B--2---:R-:W-:-:S01]  /*13980*/  FADD.FTZ R12, R26, R15 ;  /* 0x0000000f1a0c7221 */ /* 0x004fc20000010000 */
[----:B------:R-:W-:-:S04]  /*13990*/  FADD.FTZ R15, R33, R56 ;  /* 0x00000038210f7221 */ /* 0x000fc80000010000 */
[----:B------:R-:W-:Y:S01]  /*139a0*/  FADD.FTZ R15, R58, R15 ;  /* 0x0000000f3a0f7221 */ /* 0x000fe20000010000 */
[----:B0-----:R-:W-:Y:S01]  /*139b0*/  F2FP.SATFINITE.E4M3.F32.PACK_AB_MERGE_C R14, R28, R41, RZ ;  /* 0x000000291c0e723e */ /* 0x001fe200048070ff */
[----:B------:R-:W-:Y:S01]  /*139c0*/  FADD.FTZ R41, R41, R12 ;  /* 0x0000000c29297221 */ /* 0x000fe20000010000 */
[----:B------:R-:W-:Y:S02]  /*139d0*/  VIADD R12, R105, 0xfffffffe ;  /* 0xfffffffe690c7836 */ /* 0x000fe40000000000 */
[----:B------:R-:W-:Y:S01]  /*139e0*/  F2FP.SATFINITE.E4M3.F32.PACK_AB_MERGE_C R171, R26, R99, R14 ;  /* 0x000000631aab723e */ /* 0x000fe2000480700e */
[----:B------:R-:W-:-:S01]  /*139f0*/  FADD.FTZ R14, R28, R41 ;  /* 0x000000291c0e7221 */ /* 0x000fc20000010000 */
        /* <DEDUP_REMOVED lines=12> */
.L_x_1949:
[----:B------:R-:W-:-:S13]  /*13ac0*/  ISETP.NE.AND P1, PT, R21, 0x1, PT ;  /* 0x000000011500780c */ /* 0x000fda0003f25270 */
[----:B------:R-:W0:Y:S02]  /*13ad0*/  @P1 LDC.64 R26, c[0x0][0x9e8] ;  /* 0x00027a00ff1a1b82 */ /* 0x000e240000000a00 */
[----:B0-----:R-:W-:-:S05]  /*13ae0*/  @P1 IMAD.HI.U32 R26, R24, R26, RZ ;  /* 0x0000001a181a1227 */ /* 0x001fca00078e00ff */
[----:B------:R-:W-:-:S07]  /*13af0*/  @P1 SHF.R.U32.HI R24, RZ, R27, R26 ;  /* 0x0000001bff181219 */ /* 0x000fce000001161a */
.L_x_1950:
[----:B------:R-:W-:Y:S05]  /*13b00*/  BSYNC B0 ;  /* 0x0000000000007941 */ /* 0x000fea0003800000 */
.L_x_1948:
[----:B------:R-:W-:-:S05]  /*13b10*/  IMAD R21, R24, R21, R21 ;  /* 0x0000001518157224 */ /* 0x000fca00078e0215 */
[----:B------:R-:W-:-:S07]  /*13b20*/  VIMNMX R20, R20, R21, PT ;  /* 0x0000001514147248 */ /* 0x000fce0003fe0100 */
.L_x_1947:
[----:B------:R-:W-:Y:S01]  /*13b30*/  IMAD.HI R20, R20, 0x66666667, RZ ;  /* 0x6666666714147827 */ /* 0x000fe200078e02ff */
[----:B------:R-:W-:Y:S02]  /*13b40*/  CS2R R24, SRZ ;  /* 0x0000000000187805 */ /* 0x000fe4000001ff00 */
[----:B------:R-:W-:Y:S02]  /*13b50*/  CS2R R26, SRZ ;  /* 0x00000000001a7805 */ /* 0x000fe4000001ff00 */
[----:B------:R-:W-:Y:S02]  /*13b60*/  CS2R R28, SRZ ;  /* 0x00000000001c7805 */ /* 0x000fe4000001ff00 */
[----:B------:R-:W-:Y:S02]  /*13b70*/  CS2R R30, SRZ ;  /* 0x00000000001e7805 */ /* 0x000fe4000001ff00 */
[----:B------:R-:W-:Y:S02]  /*13b80*/  SHF.R.U32.HI R21, RZ, 0x1f, R20 ;  /* 0x0000001fff157819 */ /* 0x000fe40000011614 */
[----:B------:R-:W-:-:S02]  /*13b90*/  CS2R R32, SRZ ;  /* 0x0000000000207805 */ /* 0x000fc4000001ff00 */
[----:B------:R-:W-:Y:S02]  /*13ba0*/  CS2R R34, SRZ ;  /* 0x0000000000227805 */ /* 0x000fe4000001ff00 */
[----:B------:R-:W-:Y:S02]  /*13bb0*/  CS2R R36, SRZ ;  /* 0x0000000000247805 */ /* 0x000fe4000001ff00 */
[----:B------:R-:W-:Y:S02]  /*13bc0*/  LEA.HI.SX32 R21, R20, R21, 0x1a ;  /* 0x0000001514157211 */ /* 0x000fe400078fd2ff */
[----:B------:R-:W-:Y:S02]  /*13bd0*/  CS2R R38, SRZ ;  /* 0x0000000000267805 */ /* 0x000fe4000001ff00 */
[----:B------:R-:W-:Y:S02]  /*13be0*/  CS2R R40, SRZ ;  /* 0x0000000000287805 */ /* 0x000fe4000001ff00 */
[----:B------:R-:W-:-:S02]  /*13bf0*/  CS2R R42, SRZ ;  /* 0x00000000002a7805 */ /* 0x000fc4000001ff00 */
[----:B------:R-:W-:Y:S02]  /*13c00*/  VIMNMX R205, R204, R21, !PT ;  /* 0x00000015cccd7248 */ /* 0x000fe40007fe0100 */
[----:B------:R-:W-:Y:S02]  /*13c10*/  CS2R R44, SRZ ;  /* 0x00000000002c7805 */ /* 0x000fe4000001ff00 */
[----:B------:R-:W-:Y:S02]  /*13c20*/  CS2R R46, SRZ ;  /* 0x00000000002e7805 */ /* 0x000fe4000001ff00 */
[----:B------:R-:W-:Y:S02]  /*13c30*/  CS2R R48, SRZ ;  /* 0x0000000000307805 */ /* 0x000fe4000001ff00 */
[----:B------:R-:W-:Y:S02]  /*13c40*/  ISETP.GE.AND P1, PT, R12, R205, PT ;  /* 0x000000cd0c00720c */ /* 0x000fe40003f26270 */
        /* <DEDUP_REMOVED lines=51> */
[----:B------:R-:W-:-:S07]  /*13f80*/  CS2R R24, SRZ ;  /* 0x0000000000187805 */ /* 0x000fce000001ff00 */
.L_x_1971:
[----:B------:R-:W-:Y:S01]  /*13f90*/  ISETP.NE.AND P1, PT, R202, RZ, PT ;  /* 0x000000ffca00720c */ /* 0x000fe20003f25270 */
[----:B------:R-:W-:Y:S01]  /*13fa0*/  VIADD R206, R190, 0x1 ;  /* 0x00000001bece7836 */ /* 0x000fe20000000000 */
[----:B------:R-:W-:Y:S05]  /*13fb0*/  YIELD ;  /* 0x0000000000007946 */ /* 0x000fea0003800000 */
[----:B------:R-:W-:-:S04]  /*13fc0*/  ISETP.NE.AND P2, PT, R206, 0x2, PT ;  /* 0x00000002ce00780c */ /* 0x000fc80003f45270 */
[----:B------:R-:W-:Y:S02]  /*13fd0*/  SEL R21, RZ, 0x1, P2 ;  /* 0x00000001ff157807 */ /* 0x000fe40001000000 */
[----:B------:R-:W-:Y:S02]  /*13fe0*/  SEL R206, R206, RZ, P2 ;  /* 0x000000ffcece7207 */ /* 0x000fe40001000000 */
[----:B------:R-:W-:Y:S01]  /*13ff0*/  LOP3.LUT R214, R192, R21, RZ, 0x3c, !PT ;  /* 0x00000015c0d67212 */ /* 0x000fe200078e3cff */
[----:B------:R-:W-:Y:S06]  /*14000*/  @P1 BRA `(.L_x_1952) ;  /* 0x0000000000301947 */ /* 0x000fec0003800000 */
[----:B------:R-:W-:Y:S05]  /*14010*/  @!P0 BRA `(.L_x_1953) ;  /* 0x0000000000048947 */ /* 0x000fea0003800000 */
[----:B------:R-:W-:Y:S01]  /*14020*/  BPT.TRAP 0x1 ;  /* 0x000000040000795c */ /* 0x000fe20000300000 */
.L_x_1953:
[----:B------:R-:W-:Y:S01]  /*14030*/  IMAD R21, R206, 0x8, R17 ;  /* 0x00000008ce157824 */ /* 0x000fe200078e0211 */
[----:B------:R-:W-:-:S04]  /*14040*/  SHF.L.U32 R20, R214, 0x1f, RZ ;  /* 0x0000001fd6147819 */ /* 0x000fc800000006ff */
[----:B------:R0:W1:Y:S01]  /*14050*/  SYNCS.PHASECHK.TRANS64.TRYWAIT P2, [R21+URZ+0x22830], R20 ;  /* 0x02283014150075a7 */ /* 0x000062000804017f */
[----:B------:R-:W-:Y:S05]  /*14060*/  @!P0 BRA `(.L_x_1954) ;  /* 0x0000000000048947 */ /* 0x000fea0003800000 */
[----:B------:R-:W-:Y:S01]  /*14070*/  BPT.TRAP 0x1 ;  /* 0x000000040000795c */ /* 0x000fe20000300000 */
.L_x_1954:
[----:B------:R-:W-:Y:S04]  /*14080*/  BSSY B0, `(.L_x_1952) ;  /* 0x0000004000007945 */ /* 0x000fe80003800000 */
[----:B-1----:R-:W-:Y:S05]  /*14090*/  @P2 BRA `(.L_x_1955) ;  /* 0x0000000000082947 */ /* 0x002fea0003800000 */
[----:B------:R-:W1:Y:S02]  /*140a0*/  SYNCS.PHASECHK.TRANS64.TRYWAIT P2, [R21+URZ+0x22830], R20 ;  /* 0x02283014150075a7 */ /* 0x000e64000804017f */
[----:B-1----:R-:W-:Y:S05]  /*140b0*/  @!P2 BRA `(.L_x_1956) ;  /* 0x000001b40058a947 */ /* 0x002fea0003800000 */
.L_x_1955:
[----:B------:R-:W-:Y:S05]  /*140c0*/  BSYNC B0 ;  /* 0x0000000000007941 */ /* 0x000fea0003800000 */
.L_x_1952:
[----:B01----:R-:W0:Y:S01]  /*140d0*/  S2R R20, SR_TID.X ;  /* 0x0000000000147919 */ /* 0x003e220000002100 */
[----:B------:R-:W-:Y:S05]  /*140e0*/  WARPSYNC.ALL ;  /* 0x0000000000007948 */ /* 0x000fea0003800000 */
[----:B------:R-:W-:Y:S01]  /*140f0*/  IMAD R88, R206, 0x500, R203 ;  /* 0x00000500ce587824 */ /* 0x000fe200078e02cb */
[----:B------:R-:W-:Y:S01]  /*14100*/  R2UR UR28, R10 ;  /* 0x000000000a1c72ca */ /* 0x000fe200000e0000 */
[----:B------:R-:W-:Y:S01]  /*14110*/  IMAD.MOV.U32 R89, RZ, RZ, 0x40000040 ;  /* 0x40000040ff597424 */ /* 0x000fe200078e00ff */
[----:B------:R-:W-:Y:S01]  /*14120*/  R2UR UR29, R11 ;  /* 0x000000000b1d72ca */ /* 0x000fe200000e0000 */
[----:B------:R-:W-:Y:S01]  /*14130*/  IMAD.MOV.U32 R21, RZ, RZ, 0x40000040 ;  /* 0x40000040ff157424 */ /* 0x000fe200078e00ff */
[C---:B------:R-:W-:Y:S01]  /*14140*/  R2UR UR30, R88.reuse ;  /* 0x00000000581e72ca */ /* 0x040fe200000e0000 */
[C---:B------:R-:W-:Y:S01]  /*14150*/  VIADD R90, R88.reuse, 0x200 ;  /* 0x00000200585a7836 */ /* 0x040fe20000000000 */
[----:B------:R-:W-:Y:S01]  /*14160*/  R2UR UR31, R89 ;  /* 0x00000000591f72ca */ /* 0x000fe200000e0000 */
[----:B------:R-:W-:Y:S01]  /*14170*/  IMAD.MOV.U32 R91, RZ, RZ, 0x40000040 ;  /* 0x40000040ff5b7424 */ /* 0x000fe200078e00ff */
        /* <DEDUP_REMOVED lines=10> */
[----:B------:R-:W-:-:S02]  /*14220*/  R2UR UR36, R10 ;  /* 0x000000000a2472ca */ /* 0x000fc400000e0000 */
[----:B------:R-:W-:Y:S02]  /*14230*/  R2UR UR37, R11 ;  /* 0x000000000b2572ca */ /* 0x000fe400000e0000 */
[----:B------:R-:W-:Y:S01]  /*14240*/  R2UR UR50, R90 ;  /* 0x000000005a3272ca */ /* 0x000fe200000e0000 */
[----:B------:R-:W-:Y:S01]  /*14250*/  VIADD R90, R88, 0x402 ;  /* 0x00000402585a7836 */ /* 0x000fe20000000000 */
[----:B------:R-:W-:Y:S02]  /*14260*/  R2UR UR51, R91 ;  /* 0x000000005b3372ca */ /* 0x000fe400000e0000 */
[----:B0-----:R-:W-:Y:S02]  /*14270*/  SHF.R.U32.HI R20, RZ, 0x7, R20 ;  /* 0x00000007ff147819 */ /* 0x001fe40000011614 */
[----:B------:R-:W-:Y:S01]  /*14280*/  R2UR UR6, R92 ;  /* 0x000000005c0672ca */ /* 0x000fe200000e0000 */
[----:B------:R-:W-:Y:S01]  /*14290*/  VIADD R92, R88, 0x2 ;  /* 0x00000002585c7836 */ /* 0x000fe20000000000 */
[----:B------:R-:W-:Y:S01]  /*142a0*/  R2UR UR7, R93 ;  /* 0x000000005d0772ca */ /* 0x000fe200000e0000 */
[----:B------:R-:W-:Y:S01]  /*142b0*/  VIADD R94, R20, 0x8 ;  /* 0x00000008145e7836 */ /* 0x000fe20000000000 */
[----:B------:R-:W-:Y:S01]  /*142c0*/  R2UR UR48, R10 ;  /* 0x000000000a3072ca */ /* 0x000fe200000e0000 */
[----:B------:R-:W-:Y:S01]  /*142d0*/  VIADD R20, R88, 0x100 ;  /* 0x0000010058147836 */ /* 0x000fe20000000000 */
[----:B------:R-:W-:-:S02]  /*142e0*/  R2UR UR49, R11 ;  /* 0x000000000b3172ca */ /* 0x000fc400000e0000 */
[----:B------:R0:W-:Y:S01]  /*142f0*/  BAR.SYNC.DEFER_BLOCKING R94, 0x100 ;  /* 0x0004005e0000751d */ /* 0x0001e20000010000 */
[----:B------:R-:W-:Y:S02]  /*14300*/  R2UR UR4, R92 ;  /* 0x000000005c0472ca */ /* 0x000fe400000e0000 */
[----:B------:R-:W-:Y:S01]  /*14310*/  R2UR UR34, R20 ;  /* 0x00000000142272ca */ /* 0x000fe200000e0000 */
[----:B------:R-:W-:Y:S01]  /*14320*/  VIADD R20, R88, 0x400 ;  /* 0x0000040058147836 */ /* 0x000fe20000000000 */
[----:B------:R-:W-:Y:S02]  /*14330*/  R2UR UR5, R93 ;  /* 0x000000005d0572ca */ /* 0x000fe400000e0000 */
[----:B------:R-:W-:Y:S01]  /*14340*/  MOV R92, UR51 ;  /* 0x00000033005c7c02 */ /* 0x000fe20008000f00 */
[----:B------:R-:W-:Y:S01]  /*14350*/  UMOV UR51, UR7 ;  /* 0x0000000700337c82 */ /* 0x000fe20008000000 */
[----:B------:R-:W-:Y:S01]  /*14360*/  MOV R93, UR50 ;  /* 0x00000032005d7c02 */ /* 0x000fe20008000f00 */
[----:B------:R-:W-:Y:S01]  /*14370*/  UMOV UR50, UR6 ;  /* 0x0000000600327c82 */ /* 0x000fe20008000000 */
[----:B------:R-:W-:Y:S01]  /*14380*/  R2UR UR8, R20 ;  /* 0x00000000140872ca */ /* 0x000fe200000e0000 */
[----:B------:R-:W-:Y:S01]  /*14390*/  VIADD R20, R88, 0x302 ;  /* 0x0000030258147836 */ /* 0x000fe20000000000 */
[----:B------:R-:W-:Y:S01]  /*143a0*/  R2UR UR58, R90 ;  /* 0x000000005a3a72ca */ /* 0x000fe200000e0000 */
[C---:B0-----:R-:W-:Y:S01]  /*143b0*/  VIADD R94, R88.reuse, 0x102 ;  /* 0x00000102585e7836 */ /* 0x041fe20000000000 */
[----:B------:R-:W-:Y:S01]  /*143c0*/  R2UR UR47, R95 ;  /* 0x000000005f2f72ca */ /* 0x000fe200000e0000 */
[----:B------:R-:W-:Y:S01]  /*143d0*/  VIADD R90, R88, 0x204 ;  /* 0x00000204585a7836 */ /* 0x000fe20000000000 */
[----:B------:R-:W-:Y:S01]  /*143e0*/  R2UR UR54, R20 ;  /* 0x00000000143672ca */ /* 0x000fe200000e0000 */
[----:B------:R-:W-:Y:S01]  /*143f0*/  VIADD R20, R88, 0x104 ;  /* 0x0000010458147836 */ /* 0x000fe20000000000 */
[----:B------:R-:W-:Y:S01]  /*14400*/  R2UR UR46, R94 ;  /* 0x000000005e2e72ca */ /* 0x000fe200000e0000 */
[----:B------:R-:W-:Y:S01]  /*14410*/  VIADD R94, R88, 0x4 ;  /* 0x00000004585e7836 */ /* 0x000fe20000000000 */
[----:B------:R-:W-:Y:S01]  /*14420*/  R2UR UR14, R90 ;  /* 0x000000005a0e72ca */ /* 0x000fe200000e0000 */
[----:B------:R-:W-:Y:S01]  /*14430*/  VIADD R90, R88, 0x404 ;  /* 0x00000404585a7836 */ /* 0x000fe20000000000 */
[----:B------:R-:W-:Y:S01]  /*14440*/  R2UR UR10, R20 ;  /* 0x00000000140a72ca */ /* 0x000fe200000e0000 */
[----:B------:R-:W-:Y:S01]  /*14450*/  WARPGROUP.ARRIVE ;  /* 0x00000000000079c5 */ /* 0x000fe20000000000 */
[----:B------:R-:W-:Y:S01]  /*14460*/  VIADD R20, R88, 0x304 ;  /* 0x0000030458147836 */ /* 0x000fe20000000000 */
[----:B------:R-:W-:-:S02]  /*14470*/  R2UR UR9, R21 ;  /* 0x00000000150972ca */ /* 0x000fc400000e0000 */
[----:B------:R-:W-:Y:S01]  /*14480*/  R2UR UR6, R94 ;  /* 0x000000005e0672ca */ /* 0x000fe200000e0000 */
[----:B------:R-:W-:Y:S01]  /*14490*/  VIADD R94, R88, 0x6 ;  /* 0x00000006585e7836 */ /* 0x000fe20000000000 */
[----:B------:R-:W-:Y:S01]  /*144a0*/  QGMMA.64x32x32.F32.E4M3.E4M3 R152, gdesc[UR28], RZ, !UPT, gsb0 ;  /* 0x006000001c9879f3 */ /* 0x000fe2000c0008ff */
[----:B------:R-:W-:Y:S01]  /*144b0*/  R2UR UR18, R20 ;  /* 0x00000000141272ca */ /* 0x000fe200000e0000 */
[----:B------:R-:W-:Y:S01]  /*144c0*/  VIADD R20, R88, 0x106 ;  /* 0x0000010658147836 */ /* 0x000fe20000000000 */
[----:B------:R-:W-:Y:S01]  /*144d0*/  R2UR UR22, R90 ;  /* 0x000000005a1672ca */ /* 0x000fe200000e0000 */
[----:B------:R-:W-:Y:S01]  /*144e0*/  VIADD R90, R88, 0x206 ;  /* 0x00000206585a7836 */ /* 0x000fe20000000000 */
[C---:B------:R-:W-:Y:S02]  /*144f0*/  R2UR UR59, R91.reuse ;  /* 0x000000005b3b72ca */ /* 0x040fe400000e0000 */
[----:B------:R-:W-:Y:S01]  /*14500*/  R2UR UR30, R20 ;  /* 0x00000000141e72ca */ /* 0x000fe200000e0000 */
[C---:B------:R-:W-:Y:S01]  /*14510*/  VIADD R20, R88.reuse, 0x306 ;  /* 0x0000030658147836 */ /* 0x040fe20000000000 */
[C---:B------:R-:W-:Y:S01]  /*14520*/  R2UR UR15, R91.reuse ;  /* 0x000000005b0f72ca */ /* 0x040fe200000e0000 */
[----:B------:R-:W-:Y:S01]  /*14530*/  VIADD R88, R88, 0x406 ;  /* 0x0000040658587836 */ /* 0x000fe20000000000 */
[----:B------:R-:W-:Y:S01]  /*14540*/  R2UR UR23, R91 ;  /* 0x000000005b1772ca */ /* 0x000fe200000e0000 */
[----:B------:R-:W-:Y:S01]  /*14550*/  IMAD.MOV.U32 R91, RZ, RZ, 0x40000040 ;  /* 0x40000040ff5b7424 */ /* 0x000fe200078e00ff */
[----:B------:R-:W-:-:S02]  /*14560*/  R2UR UR44, R10 ;  /* 0x000000000a2c72ca */ /* 0x000fc400000e0000 */
[----:B------:R-:W-:Y:S02]  /*14570*/  R2UR UR45, R11 ;  /* 0x000000000b2d72ca */ /* 0x000fe400000e0000 */
[C---:B------:R-:W-:Y:S02]  /*14580*/  R2UR UR7, R95.reuse ;  /* 0x000000005f0772ca */ /* 0x040fe400000e0000 */
[----:B------:R-:W-:Y:S02]  /*14590*/  R2UR UR26, R94 ;  /* 0x000000005e1a72ca */ /* 0x000fe400000e0000 */
[----:B------:R-:W-:Y:S02]  /*145a0*/  R2UR UR27, R95 ;  /* 0x000000005f1b72ca */ /* 0x000fe400000e0000 */
[----:B------:R-:W-:Y:S02]  /*145b0*/  R2UR UR42, R88 ;  /* 0x00000000582a72ca */ /* 0x000fe400000e0000 */
[----:B------:R-:W-:-:S02]  /*145c0*/  R2UR UR43, R89 ;  /* 0x00000000592b72ca */ /* 0x000fc400000e0000 */
[----:B------:R-:W-:Y:S01]  /*145d0*/  MOV R215, UR47 ;  /* 0x0000002f00d77c02 */ /* 0x000fe20008000f00 */
[----:B------:R-:W-:Y:S01]  /*145e0*/  UMOV UR47, UR9 ;  /* 0x00000009002f7c82 */ /* 0x000fe20008000000 */
[----:B------:R-:W-:Y:S01]  /*145f0*/  MOV R219, UR46 ;  /* 0x0000002e00db7c02 */ /* 0x000fe20008000f00 */
[----:B------:R-:W-:Y:S01]  /*14600*/  UMOV UR46, UR8 ;  /* 0x00000008002e7c82 */ /* 0x000fe20008000000 */
[----:B------:R-:W-:Y:S01]  /*14610*/  MOV R220, UR7 ;  /* 0x0000000700dc7c02 */ /* 0x000fe20008000f00 */
[----:B------:R-:W-:Y:S01]  /*14620*/  UMOV UR7, UR5 ;  /* 0x0000000500077c82 */ /* 0x000fe20008000000 */
[----:B------:R-:W-:Y:S01]  /*14630*/  MOV R221, UR6 ;  /* 0x0000000600dd7c02 */ /* 0x000fe20008000f00 */
[----:B------:R-:W-:Y:S01]  /*14640*/  UMOV UR6, UR4 ;  /* 0x0000000400067c82 */ /* 0x000fe20008000000 */
[----:B------:R-:W-:Y:S02]  /*14650*/  R2UR UR4, R8 ;  /* 0x00000000080472ca */ /* 0x000fe400000e0000 */
[----:B------:R-:W-:-:S02]  /*14660*/  R2UR UR5, R9 ;  /* 0x00000000090572ca */ /* 0x000fc400000e0000 */
[----:B------:R-:W-:Y:S02]  /*14670*/  R2UR UR55, R21 ;  /* 0x00000000153772ca */ /* 0x000fe400000e0000 */
[C---:B------:R-:W-:Y:S02]  /*14680*/  R2UR UR52, R8.reuse ;  /* 0x00000000083472ca */ /* 0x040fe400000e0000 */
[C---:B------:R-:W-:Y:S02]  /*14690*/  R2UR UR53, R9.reuse ;  /* 0x00000000093572ca */ /* 0x040fe400000e0000 */
[----:B------:R-:W-:Y:S02]  /*146a0*/  R2UR UR56, R8 ;  /* 0x00000000083872ca */ /* 0x000fe400000e0000 */
[----:B------:R-:W-:Y:S02]  /*146b0*/  R2UR UR57, R9 ;  /* 0x00000000093972ca */ /* 0x000fe400000e0000 */
[----:B------:R-:W-:-:S02]  /*146c0*/  R2UR UR11, R21 ;  /* 0x00000000150b72ca */ /* 0x000fc400000e0000 */
[C---:B------:R-:W-:Y:S02]  /*146d0*/  R2UR UR8, R6.reuse ;  /* 0x00000000060872ca */ /* 0x040fe400000e0000 */
[C---:B------:R-:W-:Y:S02]  /*146e0*/  R2UR UR9, R7.reuse ;  /* 0x00000000070972ca */ /* 0x040fe400000e0000 */
[C---:B------:R-:W-:Y:S02]  /*146f0*/  R2UR UR12, R6.reuse ;  /* 0x00000000060c72ca */ /* 0x040fe400000e0000 */
[----:B------:R-:W-:Y:S02]  /*14700*/  R2UR UR13, R7 ;  /* 0x00000000070d72ca */ /* 0x000fe400000e0000 */
[----:B------:R-:W-:Y:S01]  /*14710*/  R2UR UR19, R21 ;  /* 0x00000000151372ca */ /* 0x000fe200000e0000 */
[----:B------:R-:W-:Y:S02]  /*14720*/  WARPGROUP.DEPBAR.LE gsb0, 0x0 ;  /* 0x00008000000079c5 */ /* 0x000fe40000010000 */
[----:B------:R-:W-:Y:S01]  /*14730*/  WARPGROUP.ARRIVE ;  /* 0x00000000000079c5 */ /* 0x000fe20000000000 */
[----:B------:R-:W-:-:S02]  /*14740*/  R2UR UR16, R6 ;  /* 0x00000000061072ca */ /* 0x000fc400000e0000 */
[----:B------:R-:W-:Y:S02]  /*14750*/  R2UR UR17, R7 ;  /* 0x00000000071172ca */ /* 0x000fe400000e0000 */
[----:B------:R-:W-:Y:S01]  /*14760*/  R2UR UR20, R6 ;  /* 0x00000000061472ca */ /* 0x000fe200000e0000 */
[----:B------:R-:W-:Y:S01]  /*14770*/  QGMMA.64x32x32.F32.E4M3.E4M3 R136, gdesc[UR32], RZ, !UPT, gsb0 ;  /* 0x00600000208879f3 */ /* 0x000fe2000c0008ff */
[----:B------:R-:W-:Y:S02]  /*14780*/  R2UR UR34, R90 ;  /* 0x000000005a2272ca */ /* 0x000fe400000e0000 */
[----:B------:R-:W-:Y:S02]  /*14790*/  R2UR UR35, R91 ;  /* 0x000000005b2372ca */ /* 0x000fe400000e0000 */
[----:B------:R-:W-:Y:S02]  /*147a0*/  R2UR UR21, R7 ;  /* 0x00000000071572ca */ /* 0x000fe400000e0000 */
[----:B------:R-:W-:-:S02]  /*147b0*/  R2UR UR24, R4 ;  /* 0x00000000041872ca */ /* 0x000fc400000e0000 */
[----:B------:R-:W-:Y:S02]  /*147c0*/  R2UR UR25, R5 ;  /* 0x00000000051972ca */ /* 0x000fe400000e0000 */
[----:B------:R-:W-:Y:S01]  /*147d0*/  R2UR UR31, R21 ;  /* 0x00000000151f72ca */ /* 0x000fe200000e0000 */
[----:B------:R-:W-:Y:S01]  /*147e0*/  IMAD.MOV.U32 R21, RZ, RZ, 0x40000040 ;  /* 0x40000040ff157424 */ /* 0x000fe200078e00ff */
[C---:B------:R-:W-:Y:S02]  /*147f0*/  R2UR UR28, R4.reuse ;  /* 0x00000000041c72ca */ /* 0x040fe400000e0000 */
[C---:B------:R-:W-:Y:S02]  /*14800*/  R2UR UR29, R5.reuse ;  /* 0x00000000051d72ca */ /* 0x040fe400000e0000 */
[----:B------:R-:W-:Y:S02]  /*14810*/  R2UR UR32, R4 ;  /* 0x00000000042072ca */ /* 0x000fe400000e0000 */
[----:B------:R-:W-:-:S02]  /*14820*/  R2UR UR33, R5 ;  /* 0x00000000052172ca */ /* 0x000fc400000e0000 */
        /* <DEDUP_REMOVED lines=76> */
.L_x_1958:
[----:B------:R-:W-:Y:S01]  /*14cf0*/  SHF.L.U32 R20, R192, 0x1f, RZ ;  /* 0x0000001fc0147819 */ /* 0x000fe200000006ff */
[----:B------:R-:W-:-:S04]  /*14d00*/  IMAD R21, R190, 0x8, R17 ;  /* 0x00000008be157824 */ /* 0x000fc800078e0211 */
[----:B------:R0:W1:Y:S01]  /*14d10*/  SYNCS.PHASECHK.TRANS64.TRYWAIT P1, [R21+URZ+0x22850], R20 ;  /* 0x02285014150075a7 */ /* 0x000062000802017f */
[----:B------:R-:W-:Y:S05]  /*14d20*/  @!P0 BRA `(.L_x_1959) ;  /* 0x0000000000048947 */ /* 0x000fea0003800000 */
[----:B------:R-:W-:Y:S01]  /*14d30*/  BPT.TRAP 0x1 ;  /* 0x000000040000795c */ /* 0x000fe20000300000 */
.L_x_1959:
[----:B-1----:R-:W-:Y:S05]  /*14d40*/  @P1 BRA `(.L_x_1957) ;  /* 0x0000000000081947 */ /* 0x002fea0003800000 */
[----:B------:R-:W1:Y:S02]  /*14d50*/  SYNCS.PHASECHK.TRANS64.TRYWAIT P1, [R21+URZ+0x22850], R20 ;  /* 0x02285014150075a7 */ /* 0x000e64000802017f */
[----:B-1----:R-:W-:Y:S05]  /*14d60*/  @!P1 BRA `(.L_x_1960) ;  /* 0x000001a800409947 */ /* 0x002fea0003800000 */
.L_x_1957:
[----:B01----:R-:W-:Y:S01]  /*14d70*/  VIADD R20, R17, 0x400 ;  /* 0x0000040011147836 */ /* 0x003fe20000000000 */
[----:B------:R-:W-:Y:S05]  /*14d80*/  WARPSYNC.ALL ;  /* 0x0000000000007948 */ /* 0x000fea0003800000 */
[----:B------:R-:W-:Y:S01]  /*14d90*/  SHF.R.U32.HI R20, RZ, 0x4, R20 ;  /* 0x00000004ff147819 */ /* 0x000fe20000011614 */
[----:B------:R-:W-:Y:S01]  /*14da0*/  IMAD.MOV.U32 R21, RZ, RZ, -0x3ffffff0 ;  /* 0xc0000010ff157424 */ /* 0x000fe200078e00ff */
[----:B------:R-:W-:-:S06]  /*14db0*/  WARPGROUP.ARRIVE ;  /* 0x00000000000079c5 */ /* 0x000fcc0000000000 */
[----:B------:R-:W0:Y:S01]  /*14dc0*/  S2R R192, SR_TID.X ;  /* 0x0000000000c07919 */ /* 0x000e220000002100 */
[----:B------:R-:W-:Y:S02]  /*14dd0*/  LOP3.LUT R20, R20, 0x3fff, RZ, 0xc0, !PT ;  /* 0x00003fff14147812 */ /* 0x000fe400078ec0ff */
[----:B------:R-:W-:Y:S01]  /*14de0*/  R2UR UR7, R21 ;  /* 0x00000000150772ca */ /* 0x000fe200000e0000 */
[----:B------:R-:W-:Y:S01]  /*14df0*/  IMAD.MOV.U32 R21, RZ, RZ, -0x3ffffff0 ;  /* 0xc0000010ff157424 */ /* 0x000fe200078e00ff */
[----:B------:R-:W-:-:S05]  /*14e00*/  LOP3.LUT R20, R20, 0x10000, RZ, 0xfc, !PT ;  /* 0x0001000014147812 */ /* 0x000fca00078efcff */
[----:B------:R-:W-:-:S05]  /*14e10*/  IMAD R20, R190, 0x500, R20 ;  /* 0x00000500be147824 */ /* 0x000fca00078e0214 */
[----:B------:R-:W-:-:S13]  /*14e20*/  R2UR UR6, R20 ;  /* 0x00000000140672ca */ /* 0x000fda00000e0000 */
[----:B------:R-:W-:Y:S01]  /*14e30*/  QGMMA.64x128x32.F32.E4M3.E4M3 R24, R184, gdesc[UR4], R24, gsb0 ;  /* 0x01e00004b8187df3 */ /* 0x000fe20008000818 */
[----:B0-----:R-:W-:Y:S02]  /*14e40*/  SHF.R.U32.HI R192, RZ, 0x7, R192 ;  /* 0x00000007ffc07819 */ /* 0x001fe400000116c0 */
[----:B------:R-:W-:Y:S02]  /*14e50*/  WARPGROUP.DEPBAR.LE gsb0, 0x0 ;  /* 0x00008000000079c5 */ /* 0x000fe40000010000 */
[----:B------:R-:W-:Y:S01]  /*14e60*/  VIADD R184, R20, 0x100 ;  /* 0x0000010014b87836 */ /* 0x000fe20000000000 */
[----:B------:R-:W-:Y:S01]  /*14e70*/  WARPGROUP.ARRIVE ;  /* 0x00000000000079c5 */ /* 0x000fe20000000000 */
[----:B------:R-:W-:-:S03]  /*14e80*/  IMAD.MOV.U32 R185, RZ, RZ, -0x3ffffff0 ;  /* 0xc0000010ffb97424 */ /* 0x000fc600078e00ff */
[----:B------:R-:W-:Y:S02]  /*14e90*/  R2UR UR6, R184 ;  /* 0x00000000b80672ca */ /* 0x000fe400000e0000 */
[----:B------:R-:W-:-:S13]  /*14ea0*/  R2UR UR7, R185 ;  /* 0x00000000b90772ca */ /* 0x000fda00000e0000 */
[----:B------:R-:W-:Y:S03]  /*14eb0*/  QGMMA.64x128x32.F32.E4M3.E4M3 R24, R180, gdesc[UR4], R24, gsb0 ;  /* 0x01e00004b4187df3 */ /* 0x000fe60008000818 */
        /* <DEDUP_REMOVED lines=8> */
[C---:B------:R-:W-:Y:S01]  /*14f40*/  VIADD R176, R20.reuse, 0x300 ;  /* 0x0000030014b07836 */ /* 0x040fe20000000000 */
[----:B------:R-:W-:Y:S01]  /*14f50*/  WARPGROUP.ARRIVE ;  /* 0x00000000000079c5 */ /* 0x000fe20000000000 */
[----:B------:R-:W-:Y:S02]  /*14f60*/  IMAD.MOV.U32 R177, RZ, RZ, -0x3ffffff0 ;  /* 0xc0000010ffb17424 */ /* 0x000fe400078e00ff */
[----:B------:R-:W-:Y:S01]  /*14f70*/  VIADD R20, R20, 0x400 ;  /* 0x0000040014147836 */ /* 0x000fe20000000000 */
[----:B------:R-:W-:-:S02]  /*14f80*/  R2UR UR6, R176 ;  /* 0x00000000b00672ca */ /* 0x000fc400000e0000 */
[----:B------:R-:W-:-:S13]  /*14f90*/  R2UR UR7, R177 ;  /* 0x00000000b10772ca */ /* 0x000fda00000e0000 */
        /* <DEDUP_REMOVED lines=11> */
.L_x_1961:
[----:B------:R-:W2:Y:S01]  /*15050*/  LDL R176, [R1] ;  /* 0x0000000001b07983 */ /* 0x000ea20000100800 */
[----:B------:R-:W-:Y:S01]  /*15060*/  ISETP.NE.AND P2, PT, R222, 0x1, PT ;  /* 0x00000001de00780c */ /* 0x000fe20003f45270 */
[----:B------:R-:W-:Y:S01]  /*15070*/  IMAD.IADD R173, R208, 0x1, R201 ;  /* 0x00000001d0ad7824 */ /* 0x000fe200078e02c9 */
[----:B------:R-:W-:Y:S01]  /*15080*/  LOP3.LUT P1, RZ, R22, 0x8, RZ, 0xc0, !PT ;  /* 0x0000000816ff7812 */ /* 0x000fe2000782c0ff */
[----:B------:R-:W-:Y:S01]  /*15090*/  IMAD R13, R206, 0x8, R17 ;  /* 0x00000008ce0d7824 */ /* 0x000fe200078e0211 */
[----:B------:R-:W-:Y:S01]  /*150a0*/  ULDC UR5, c[0x0][0x9e0] ;  /* 0x0002780000057ab9 */ /* 0x000fe20000000800 */
[----:B------:R-:W-:Y:S02]  /*150b0*/  IMAD R174, R12, -0xa0, RZ ;  /* 0xffffff600cae7824 */ /* 0x000fe400078e02ff */
[----:B------:R-:W-:Y:S02]  /*150c0*/  VIADD R13, R13, 0x22840 ;  /* 0x000228400d0d7836 */ /* 0x000fe40000000000 */
[----:B------:R-:W-:-:S04]  /*150d0*/  IMAD.IADD R168, R174, 0x1, -R199 ;  /* 0x00000001aea87824 */ /* 0x000fc800078e0ac7 */
[----:B0-----:R-:W0:Y:S08]  /*150e0*/  @P2 LDC R20, c[0x0][0x44c] ;  /* 0x00011300ff142b82 */ /* 0x001e300000000800 */
[----:B------:R-:W1:Y:S01]  /*150f0*/  @P2 LDC R21, c[0x0][0x450] ;  /* 0x00011400ff152b82 */ /* 0x000e620000000800 */
[----:B0-----:R-:W-:-:S05]  /*15100*/  @P2 IMAD.HI.U32 R20, R173, R20, RZ ;  /* 0x00000014ad142227 */ /* 0x001fca00078e00ff */
[----:B-1----:R-:W-:-:S05]  /*15110*/  @P2 SHF.R.U32.HI R173, RZ, R21, R20 ;  /* 0x00000015ffad2219 */ /* 0x002fca0000011614 */
[----:B------:R-:W0:Y:S01]  /*15120*/  SHFL.IDX PT, R175, R173, RZ, 0x1c1f ;  /* 0x001c1fffadaf7589 */ /* 0x000e2200000e0000 */
[----:B--2---:R-:W-:-:S13]  /*15130*/  R2UR UR4, R176 ;  /* 0x00000000b00472ca */ /* 0x004fda00000e0000 */
[----:B------:R-:W-:Y:S01]  /*15140*/  IMAD.U32 R20, RZ, RZ, UR4 ;  /* 0x00000004ff147e24 */ /* 0x000fe2000f8e00ff */
[----:B------:R-:W-:-:S04]  /*15150*/  ULDC UR4, c[0x0][0x9dc] ;  /* 0x0002770000047ab9 */ /* 0x000fc80000000800 */
[----:B------:R-:W-:Y:S02]  /*15160*/  PRMT R13, R20, 0x654, R13 ;  /* 0x00000654140d7816 */ /* 0x000fe4000000000d */
[----:B------:R-:W-:Y:S02]  /*15170*/  IADD3 R20, -R199, 0x1, R174 ;  /* 0x00000001c7147810 */ /* 0x000fe40007ffe1ae */
[----:B------:R1:W-:Y:S02]  /*15180*/  SYNCS.ARRIVE.TRANS64.RED.A1T0 RZ, [R13+URZ], RZ ;  /* 0x000000ff0dff79a7 */ /* 0x0003e4000810043f */
[----:B------:R-:W-:-:S05]  /*15190*/  IADD3 R20, -R197, R20, R198 ;  /* 0x00000014c5147210 */ /* 0x000fca0007ffe1c6 */
[----:B------:R-:W-:Y:S02]  /*151a0*/  VIADD R172, R20, UR5 ;  /* 0x0000000514ac7c36 */ /* 0x000fe40008000000 */
[----:B-1----:R-:W-:Y:S01]  /*151b0*/  IMAD.U32 R13, RZ, RZ, UR4 ;  /* 0x00000004ff0d7e24 */ /* 0x002fe2000f8e00ff */
[----:B------:R-:W-:Y:S01]  /*151c0*/  ULOP3.LUT UR4, URZ, UR4, URZ, 0x33, !UPT ;  /* 0x000000043f047292 */ /* 0x000fe2000f8e333f */
[----:B0-----:R-:W-:-:S05]  /*151d0*/  IMAD.IADD R170, R172, 0x1, R175 ;  /* 0x00000001acaa7824 */ /* 0x001fca00078e02af */
[----:B------:R-:W-:-:S04]  /*151e0*/  VIADD R171, R20, UR4 ;  /* 0x0000000414ab7c36 */ /* 0x000fc80008000000 */
[----:B------:R-:W-:Y:S01]  /*151f0*/  IMAD.IADD R169, R171, 0x1, R175 ;  /* 0x00000001aba97824 */ /* 0x000fe200078e02af */
[----:B------:R-:W-:Y:S06]  /*15200*/  @!P1 BRA `(.L_x_1962) ;  /* 0x00000000005c9947 */ /* 0x000fec0003800000 */
        /* <DEDUP_REMOVED lines=13> */
.L_x_1964:
[----:B------:R-:W-:Y:S02]  /*152e0*/  ULDC UR4, c[0x0][0x9e4] ;  /* 0x0002790000047ab9 */ /* 0x000fe40000000800 */
[----:B------:R-:W-:-:S05]  /*152f0*/  IMAD.U32 R177, RZ, RZ, UR4 ;  /* 0x00000004ffb17e24 */ /* 0x000fca000f8e00ff */
[----:B------:R-:W-:-:S13]  /*15300*/  ISETP.NE.AND P1, PT, R177, 0x1, PT ;  /* 0x00000001b100780c */ /* 0x000fda0003f25270 */
[----:B------:R-:W0:Y:S02]  /*15310*/  @P1 LDC.64 R20, c[0x0][0x9e8] ;  /* 0x00027a00ff141b82 */ /* 0x000e240000000a00 */
[----:B0-----:R-:W-:-:S05]  /*15320*/  @P1 IMAD.HI.U32 R20, R175, R20, RZ ;  /* 0x00000014af141227 */ /* 0x001fca00078e00ff */
[----:B------:R-:W-:-:S07]  /*15330*/  @P1 SHF.R.U32.HI R175, RZ, R21, R20 ;  /* 0x00000015ffaf1219 */ /* 0x000fce0000011614 */
.L_x_1965:
[----:B------:R-:W-:Y:S05]  /*15340*/  BSYNC B0 ;  /* 0x0000000000007941 */ /* 0x000fea0003800000 */
.L_x_1963:
[----:B------:R-:W-:-:S05]  /*15350*/  IMAD R20, R175, R177, R168 ;  /* 0x000000b1af147224 */ /* 0x000fca00078e02a8 */
[----:B------:R-:W-:Y:S02]  /*15360*/  VIADDMNMX R170, R20, R177, R170, PT ;  /* 0x000000b114aa7246 */ /* 0x000fe400038001aa */
[----:B------:R-:W-:-:S07]  /*15370*/  VIMNMX R169, R169, R20, !PT ;  /* 0x00000014a9a97248 */ /* 0x000fce0007fe0100 */
.L_x_1962:
[----:B------:R-:W-:Y:S02]  /*15380*/  ISETP.GE.AND P1, PT, R174, 0x2, PT ;  /* 0x00000002ae00780c */ /* 0x000fe40003f26270 */
[----:B------:R-:W-:Y:S02]  /*15390*/  LOP3.LUT R16, R16, 0xefffffff, RZ, 0xc0, !PT ;  /* 0xefffffff10107812 */ /* 0x000fe400078ec0ff */
[----:B------:R-:W-:Y:S02]  /*153a0*/  ISETP.GE.AND P2, PT, R174, 0x9, PT ;  /* 0x00000009ae00780c */ /* 0x000fe40003f46270 */
[----:B------:R-:W-:Y:S02]  /*153b0*/  LOP3.LUT R22, R22, 0xfffffffe, RZ, 0xc0, !PT ;  /* 0xfffffffe16167812 */ /* 0x000fe400078ec0ff */
[----:B------:R-:W-:-:S05]  /*153c0*/  ISETP.GE.AND P3, PT, R174, 0x22, PT ;  /* 0x00000022ae00780c */ /* 0x000fca0003f66270 */
[----:B------:R-:W-:Y:S02]  /*153d0*/  @P1 LOP3.LUT R16, R16, 0x10000000, RZ, 0xfc, !PT ;  /* 0x1000000010101812 */ /* 0x000fe400078efcff */
[----:B------:R-:W-:Y:S02]  /*153e0*/  ISETP.GT.AND P1, PT, R169, 0x1, !P1 ;  /* 0x00000001a900780c */ /* 0x000fe40004f24270 */
[----:B------:R-:W-:Y:S02]  /*153f0*/  LOP3.LUT R16, R16, 0xdfffffff, RZ, 0xc0, !PT ;  /* 0xdfffffff10107812 */ /* 0x000fe400078ec0ff */
[----:B------:R-:W-:Y:S02]  /*15400*/  ISETP.LT.OR P1, PT, R170, 0x2, P1 ;  /* 0x00000002aa00780c */ /* 0x000fe40000f21670 */
[----:B------:R-:W-:Y:S02]  /*15410*/  @P2 LOP3.LUT R16, R16, 0x20000000, RZ, 0xfc, !PT ;  /* 0x2000000010102812 */ /* 0x000fe400078efcff */
[----:B------:R-:W-:-:S02]  /*15420*/  FSEL R153, R153, -INF , !P1 ;  /* 0xff80000099997808 */ /* 0x000fc40004800000 */
[C---:B------:R-:W-:Y:S02]  /*15430*/  ISETP.GT.AND P1, PT, R169.reuse, 0x8, !P2 ;  /* 0x00000008a900780c */ /* 0x040fe40005724270 */
[----:B------:R-:W-:Y:S02]  /*15440*/  ISETP.GE.AND P2, PT, R174, 0xa, PT ;  /* 0x0000000aae00780c */ /* 0x000fe40003f46270 */
[----:B------:R-:W-:Y:S02]  /*15450*/  ISETP.LT.OR P1, PT, R170, 0x9, P1 ;  /* 0x00000009aa00780c */ /* 0x000fe40000f21670 */
[----:B------:R-:W-:Y:S02]  /*15460*/  LOP3.LUT R16, R16, 0xbfffffff, RZ, 0xc0, !PT ;  /* 0xbfffffff10107812 */ /* 0x000fe400078ec0ff */
        /* <DEDUP_REMOVED lines=12> */
[----:B------:R-:W-:Y:S02]  /*15530*/  ISETP.GT.AND P1, PT, R169, 0x11, !P2 ;  /* 0x00000011a900780c */ /* 0x000fe40005724270 */
[----:B------:R-:W-:Y:S02]  /*15540*/  LOP3.LUT R16, R16, 0xfffffffd, RZ, 0xc0, !PT ;  /* 0xfffffffd10107812 */ /* 0x000fe400078ec0ff */
[----:B------:R-:W-:-:S02]  /*15550*/  ISETP.LT.OR P1, PT, R170, 0x12, P1 ;  /* 0x00000012aa00780c */ /* 0x000fc40000f21670 */
[----:B------:R-:W-:Y:S02]  /*15560*/  @P3 LOP3.LUT R16, R16, 0x2, RZ, 0xfc, !PT ;  /* 0x0000000210103812 */ /* 0x000fe400078efcff */
[----:B------:R-:W-:Y:S02]  /*15570*/  FSEL R161, R161, -INF , !P1 ;  /* 0xff800000a1a17808 */ /* 0x000fe40004800000 */
[----:B------:R-:W-:Y:S02]  /*15580*/  @P2 LOP3.LUT R22, R22, 0x1, RZ, 0xfc, !PT ;  /* 0x0000000116162812 */ /* 0x000fe400078efcff */
[----:B------:R-:W-:Y:S02]  /*15590*/  ISETP.GE.AND P2, PT, R174, 0x19, PT ;  /* 0x00000019ae00780c */ /* 0x000fe40003f46270 */
[----:B------:R-:W-:Y:S02]  /*155a0*/  LOP3.LUT R22, R22, 0xfffffffb, RZ, 0xc0, !PT ;  /* 0xfffffffb16167812 */ /* 0x000fe400078ec0ff */
[----:B------:R-:W-:-:S02]  /*155b0*/  ISETP.GT.AND P1, PT, R169, 0x18, !P2 ;  /* 0x00000018a900780c */ /* 0x000fc40005724270 */
[----:B------:R-:W-:Y:S02]  /*155c0*/  LOP3.LUT R16, R16, 0xfffffffb, RZ, 0xc0, !PT ;  /* 0xfffffffb10107812 */ /* 0x000fe400078ec0ff */
[----:B------:R-:W-:-:S04]  /*155d0*/  ISETP.LT.OR P1, PT, R170, 0x19, P1 ;  /* 0x00000019aa00780c */ /* 0x000fc80000f21670 */
[----:B------:R-:W-:Y:S02]  /*155e0*/  FSEL R179, R164, -INF , !P1 ;  /* 0xff800000a4b37808 */ /* 0x000fe40004800000 */
[----:B------:R-:W-:Y:S02]  /*155f0*/  @P2 LOP3.LUT R22, R22, 0x4, RZ, 0xfc, !PT ;  /* 0x0000000416162812 */ /* 0x000fe400078efcff */
[----:B------:R-:W-:Y:S02]  /*15600*/  ISETP.GE.AND P2, PT, R174, 0x1a, PT ;  /* 0x0000001aae00780c */ /* 0x000fe40003f46270 */
[----:B------:R-:W-:Y:S02]  /*15610*/  LOP3.LUT R22, R22, 0xfffffffd, RZ, 0xc0, !PT ;  /* 0xfffffffd16167812 */ /* 0x000fe400078ec0ff */
[----:B------:R-:W-:-:S04]  /*15620*/  ISETP.GT.AND P1, PT, R169, 0x19, !P2 ;  /* 0x00000019a900780c */ /* 0x000fc80005724270 */
[----:B------:R-:W-:-:S04]  /*15630*/  ISETP.LT.OR P1, PT, R170, 0x1a, P1 ;  /* 0x0000001aaa00780c */ /* 0x000fc80000f21670 */
[----:B------:R-:W-:Y:S02]  /*15640*/  FSEL R165, R165, -INF , !P1 ;  /* 0xff800000a5a57808 */ /* 0x000fe40004800000 */
[----:B------:R-:W-:Y:S02]  /*15650*/  ISETP.GE.AND P1, PT, R174, 0x21, PT ;  /* 0x00000021ae00780c */ /* 0x000fe40003f26270 */
[----:B------:R-:W-:Y:S02]  /*15660*/  @P2 LOP3.LUT R22, R22, 0x2, RZ, 0xfc, !PT ;  /* 0x0000000216162812 */ /* 0x000fe400078efcff */
[----:B------:R-:W-:-:S04]  /*15670*/  ISETP.GT.AND P2, PT, R169, 0x20, !P1 ;  /* 0x00000020a900780c */ /* 0x000fc80004f44270 */
[----:B------:R-:W-:-:S04]  /*15680*/  ISETP.LT.OR P2, PT, R170, 0x21, P2 ;  /* 0x00000021aa00780c */ /* 0x000fc80001741670 */
        /* <DEDUP_REMOVED lines=182> */
[----:B------:R-:W-:Y:S01]  /*161f0*/  LOP3.LUT P6, RZ, R22, 0x8, RZ, 0xc0, !PT ;  /* 0x0000000816ff7812 */ /* 0x000fe200078cc0ff */
[--C-:B0-----:R-:W-:Y:S02]  /*16200*/  IMAD.IADD R172, R172, 0x1, R169.reuse ;  /* 0x00000001acac7824 */ /* 0x101fe400078e02a9 */
[----:B------:R-:W-:-:S10]  /*16210*/  IMAD.IADD R171, R171, 0x1, R169 ;  /* 0x00000001abab7824 */ /* 0x000fd400078e02a9 */
[----:B------:R-:W-:Y:S05]  /*16220*/  @!P6 BRA `(.L_x_1966) ;  /* 0x00000000005ce947 */ /* 0x000fea0003800000 */
        /* <DEDUP_REMOVED lines=13> */
.L_x_1968:
[----:B------:R-:W-:Y:S02]  /*16300*/  ULDC UR4, c[0x0][0x9e4] ;  /* 0x0002790000047ab9 */ /* 0x000fe40000000800 */
[----:B------:R-:W-:-:S05]  /*16310*/  IMAD.U32 R173, RZ, RZ, UR4 ;  /* 0x00000004ffad7e24 */ /* 0x000fca000f8e00ff */
[----:B------:R-:W-:-:S13]  /*16320*/  ISETP.NE.AND P6, PT, R173, 0x1, PT ;  /* 0x00000001ad00780c */ /* 0x000fda0003fc5270 */
[----:B------:R-:W0:Y:S02]  /*16330*/  @P6 LDC.64 R20, c[0x0][0x9e8] ;  /* 0x00027a00ff146b82 */ /* 0x000e240000000a00 */
[----:B0-----:R-:W-:-:S05]  /*16340*/  @P6 IMAD.HI.U32 R20, R169, R20, RZ ;  /* 0x00000014a9146227 */ /* 0x001fca00078e00ff */
[----:B------:R-:W-:-:S07]  /*16350*/  @P6 SHF.R.U32.HI R169, RZ, R21, R20 ;  /* 0x00000015ffa96219 */ /* 0x000fce0000011614 */
.L_x_1969:
[----:B------:R-:W-:Y:S05]  /*16360*/  BSYNC B0 ;  /* 0x0000000000007941 */ /* 0x000fea0003800000 */
.L_x_1967:
[----:B------:R-:W-:-:S05]  /*16370*/  IMAD R168, R169, R173, R168 ;  /* 0x000000ada9a87224 */ /* 0x000fca00078e02a8 */
[----:B------:R-:W-:Y:S02]  /*16380*/  VIADDMNMX R172, R168, R173, R172, PT ;  /* 0x000000ada8ac7246 */ /* 0x000fe400038001ac */
[----:B------:R-:W-:-:S07]  /*16390*/  VIMNMX R171, R171, R168, !PT ;  /* 0x000000a8abab7248 */ /* 0x000fce0007fe0100 */
.L_x_1966:
        /* <DEDUP_REMOVED lines=59> */
[----:B------:R-:W-:-:S02]  /*16750*/  FSEL R95, R95, -INF , !P2 ;  /* 0xff8000005f5f7808 */ /* 0x000fc40005000000 */
[----:B------:R-:W-:Y:S02]  /*16760*/  FSEL R122, R122, -INF , !P1 ;  /* 0xff8000007a7a7808 */ /* 0x000fe40004800000 */
[----:B------:R-:W-:Y:S02]  /*16770*/  LOP3.LUT P1, RZ, R16, 0x80000, RZ, 0xc0, !PT ;  /* 0x0008000010ff7812 */ /* 0x000fe4000782c0ff */
[C---:B------:R-:W-:Y:S02]  /*16780*/  ISETP.LT.OR P3, PT, R172.reuse, 0x91, P3 ;  /* 0x00000091ac00780c */ /* 0x040fe40001f61670 */
[C---:B------:R-:W-:Y:S02]  /*16790*/  ISETP.GT.AND P1, PT, R171.reuse, 0x41, !P1 ;  /* 0x00000041ab00780c */ /* 0x040fe40004f24270 */
[----:B------:R-:W-:Y:S02]  /*167a0*/  ISETP.GT.AND P4, PT, R171, 0x91, !P4 ;  /* 0x00000091ab00780c */ /* 0x000fe40006784270 */
[----:B------:R-:W-:-:S02]  /*167b0*/  ISETP.LT.OR P1, PT, R172, 0x42, P1 ;  /* 0x00000042ac00780c */ /* 0x000fc40000f21670 */
[----:B------:R-:W-:Y:S02]  /*167c0*/  ISETP.GT.AND P5, PT, R171, 0x98, !P5 ;  /* 0x00000098ab00780c */ /* 0x000fe40006fa4270 */
[----:B------:R-:W-:Y:S02]  /*167d0*/  FSEL R123, R123, -INF , !P1 ;  /* 0xff8000007b7b7808 */ /* 0x000fe40004800000 */
[----:B------:R-:W-:Y:S02]  /*167e0*/  LOP3.LUT P1, RZ, R16, 0x40000, RZ, 0xc0, !PT ;  /* 0x0004000010ff7812 */ /* 0x000fe4000782c0ff */
[----:B------:R-:W-:Y:S02]  /*167f0*/  FSEL R98, R98, -INF , !P3 ;  /* 0xff80000062627808 */ /* 0x000fe40005800000 */
[----:B------:R-:W-:Y:S02]  /*16800*/  ISETP.GT.AND P1, PT, R171, 0x48, !P1 ;  /* 0x00000048ab00780c */ /* 0x000fe40004f24270 */
[----:B------:R-:W-:-:S02]  /*16810*/  ISETP.LT.OR P4, PT, R172, 0x92, P4 ;  /* 0x00000092ac00780c */ /* 0x000fc40002781670 */
[----:B------:R-:W-:Y:S02]  /*16820*/  ISETP.LT.OR P1, PT, R172, 0x49, P1 ;  /* 0x00000049ac00780c */ /* 0x000fe40000f21670 */
[----:B------:R-:W-:Y:S02]  /*16830*/  FSEL R99, R99, -INF , !P4 ;  /* 0xff80000063637808 */ /* 0x000fe40006000000 */
[----:B------:R-:W-:Y:S02]  /*16840*/  FSEL R126, R126, -INF , !P1 ;  /* 0xff8000007e7e7808 */ /* 0x000fe40004800000 */
[----:B------:R-:W-:Y:S02]  /*16850*/  ISETP.GT.AND P1, PT, R171, 0x49, !P6 ;  /* 0x00000049ab00780c */ /* 0x000fe40007724270 */
[----:B------:R-:W-:Y:S02]  /*16860*/  LOP3.LUT P6, RZ, R16, 0x40, RZ, 0xc0, !PT ;  /* 0x0000004010ff7812 */ /* 0x000fe400078cc0ff */
[----:B------:R-:W-:-:S02]  /*16870*/  ISETP.LT.OR P1, PT, R172, 0x4a, P1 ;  /* 0x0000004aac00780c */ /* 0x000fc40000f21670 */
[----:B------:R-:W-:Y:S02]  /*16880*/  ISETP.LT.OR P5, PT, R172, 0x99, P5 ;  /* 0x00000099ac00780c */ /* 0x000fe40002fa1670 */
        /* <DEDUP_REMOVED lines=85> */
[----:B------:R-:W-:Y:S02]  /*16de0*/  FMNMX.FTZ R91, R129, R120, !PT ;  /* 0x00000078815b7209 */ /* 0x000fe40007810000 */
[----:B------:R-:W-:Y:S02]  /*16df0*/  ISETP.GT.AND P1, PT, R171, 0x88, !P6 ;  /* 0x00000088ab00780c */ /* 0x000fe40007724270 */
[----:B------:R-:W-:Y:S02]  /*16e00*/  FMNMX.FTZ R120, R132, R91, !PT ;  /* 0x0000005b84787209 */ /* 0x000fe40007810000 */
[----:B------:R-:W-:Y:S02]  /*16e10*/  ISETP.LT.OR P1, PT, R172, 0x89, P1 ;  /* 0x00000089ac00780c */ /* 0x000fe40000f21670 */
[----:B------:R-:W-:-:S02]  /*16e20*/  FMNMX.FTZ R91, R133, R120, !PT ;  /* 0x00000078855b7209 */ /* 0x000fc40007810000 */
[----:B------:R-:W-:Y:S02]  /*16e30*/  LOP3.LUT P6, RZ, R16, 0x1, RZ, 0xc0, !PT ;  /* 0x0000000110ff7812 */ /* 0x000fe400078cc0ff */
[----:B------:R-:W-:Y:S02]  /*16e40*/  FMNMX.FTZ R120, R104, R91, !PT ;  /* 0x0000005b68787209 */ /* 0x000fe40007810000 */
[----:B------:R-:W-:Y:S02]  /*16e50*/  FSEL R94, R94, -INF , !P1 ;  /* 0xff8000005e5e7808 */ /* 0x000fe40004800000 */
[----:B------:R-:W-:Y:S02]  /*16e60*/  FMNMX.FTZ R91, R105, R120, !PT ;  /* 0x00000078695b7209 */ /* 0x000fe40007810000 */
[----:B------:R-:W-:Y:S02]  /*16e70*/  ISETP.GT.AND P1, PT, R171, RZ, !P6 ;  /* 0x000000ffab00720c */ /* 0x000fe40007724270 */
[----:B------:R-:W-:-:S02]  /*16e80*/  FMNMX.FTZ R120, R108, R91, !PT ;  /* 0x0000005b6c787209 */ /* 0x000fc40007810000 */
[----:B------:R-:W-:Y:S02]  /*16e90*/  ISETP.LT.OR P1, PT, R172, 0x1, P1 ;  /* 0x00000001ac00780c */ /* 0x000fe40000f21670 */
[----:B------:R-:W-:Y:S02]  /*16ea0*/  FMNMX.FTZ R91, R109, R120, !PT ;  /* 0x000000786d5b7209 */ /* 0x000fe40007810000 */
[----:B------:R-:W-:Y:S02]  /*16eb0*/  FSEL R154, R154, -INF , !P1 ;  /* 0xff8000009a9a7808 */ /* 0x000fe40004800000 */
[----:B------:R-:W-:Y:S02]  /*16ec0*/  FMNMX.FTZ R120, R112, R91, !PT ;  /* 0x0000005b70787209 */ /* 0x000fe40007810000 */
[----:B------:R-:W-:Y:S02]  /*16ed0*/  FMNMX.FTZ R142, R154, R0, !PT ;  /* 0x000000009a8e7209 */ /* 0x000fe40007810000 */
[----:B------:R-:W-:-:S02]  /*16ee0*/  FMNMX.FTZ R91, R113, R120, !PT ;  /* 0x00000078715b7209 */ /* 0x000fc40007810000 */
[----:B------:R-:W-:Y:S02]  /*16ef0*/  LOP3.LUT P6, RZ, R16, 0x8000000, RZ, 0xc0, !PT ;  /* 0x0800000010ff7812 */ /* 0x000fe400078cc0ff */
[----:B------:R-:W-:Y:S02]  /*16f00*/  FMNMX.FTZ R120, R116, R91, !PT ;  /* 0x0000005b74787209 */ /* 0x000fe40007810000 */
[----:B------:R-:W-:Y:S02]  /*16f10*/  ISETP.GT.AND P2, PT, R171, 0x99, !P6 ;  /* 0x00000099ab00780c */ /* 0x000fe40007744270 */
[----:B------:R-:W-:Y:S02]  /*16f20*/  FMNMX.FTZ R91, R117, R120, !PT ;  /* 0x00000078755b7209 */ /* 0x000fe40007810000 */
[----:B------:R-:W-:Y:S02]  /*16f30*/  ISETP.LT.OR P2, PT, R172, 0x9a, P2 ;  /* 0x0000009aac00780c */ /* 0x000fe40001741670 */
        /* <DEDUP_REMOVED lines=11> */
[----:B0-----:R-:W-:-:S04]  /*16ff0*/  FMNMX.FTZ R91, R128, R91, !PT ;  /* 0x0000005b805b7209 */ /* 0x001fc80007810000 */
[----:B------:R-:W-:Y:S01]  /*17000*/  FSETP.NEU.FTZ.AND P1, PT, R91, -INF , PT ;  /* 0xff8000005b00780b */ /* 0x000fe20003f3d000 */
[----:B------:R-:W-:-:S05]  /*17010*/  FFMA.FTZ R120, R2, R91, -8 ;  /* 0xc100000002787423 */ /* 0x000fca000001005b */
[----:B------:R-:W-:-:S05]  /*17020*/  FSEL R120, R120, RZ, P1 ;  /* 0x000000ff78787208 */ /* 0x000fca0000800000 */
[C-C-:B------:R-:W-:Y:S01]  /*17030*/  FFMA.FTZ R128, R2.reuse, R175, -R120.reuse ;  /* 0x000000af02807223 */ /* 0x140fe20000010878 */
[----:B------:R-:W-:Y:S01]  /*17040*/  FMNMX.FTZ R175, R155, R142, !PT ;  /* 0x0000008e9baf7209 */ /* 0x000fe20007810000 */
[C-C-:B------:R-:W-:Y:S01]  /*17050*/  FFMA.FTZ R152, R2.reuse, R152, -R120.reuse ;  /* 0x0000009802987223 */ /* 0x140fe20000010878 */
[----:B------:R-:W-:-:S01]  /*17060*/  FFMA.FTZ R164, R2, R109, -R120 ;  /* 0x0000006d02a47223 */ /* 0x000fc20000010878 */
[----:B------:R-:W-:Y:S01]  /*17070*/  FSEL R109, R103, -INF , !P2 ;  /* 0xff800000676d7808 */ /* 0x000fe20005000000 */
[----:B------:R-:W-:-:S01]  /*17080*/  FFMA.FTZ R136, R2, R177, -R120 ;  /* 0x000000b102887223 */ /* 0x000fc20000010878 */
[----:B------:R-:W-:Y:S01]  /*17090*/  FMNMX.FTZ R142, R158, R175, !PT ;  /* 0x000000af9e8e7209 */ /* 0x000fe20007810000 */
[----:B------:R0:W-:Y:S01]  /*170a0*/  MUFU.EX2 R124, R152 ;  /* 0x00000098007c7308 */ /* 0x0001e20000000800 */
        /* <DEDUP_REMOVED lines=43> */
[----:B------:R-:W-:Y:S01]  /*17360*/  FFMA.FTZ R101, R2, R101, -R120 ;  /* 0x0000006502657223 */ /* 0x000fe20000010878 */
[----:B------:R1:W-:Y:S02]  /*17370*/  MUFU.EX2 R103, R164 ;  /* 0x000000a400677308 */ /* 0x0003e40000000800 */
[----:B------:R-:W-:-:S04]  /*17380*/  FMNMX.FTZ R148, R150, R175, !PT ;  /* 0x000000af96947209 */ /* 0x000fc80007810000 */
[----:B------:R-:W-:Y:S02]  /*17390*/  FMNMX.FTZ R175, R151, R148, !PT ;  /* 0x0000009497af7209 */ /* 0x000fe40007810000 */
[----:B------:R-:W-:Y:S02]  /*173a0*/  MUFU.EX2 R153, R153 ;  /* 0x0000009900997308 */ /* 0x000fe40000000800 */
[----:B0-----:R-:W-:-:S04]  /*173b0*/  FMNMX.FTZ R152, R122, R175, !PT ;  /* 0x000000af7a987209 */ /* 0x001fc80007810000 */
        /* <DEDUP_REMOVED lines=26> */
[----:B------:R-:W-:Y:S01]  /*17560*/  FMNMX.FTZ R160, R94, R175, !PT ;  /* 0x000000af5ea07209 */ /* 0x000fe20007810000 */
[----:B------:R-:W-:-:S03]  /*17570*/  FFMA.FTZ R175, R2, R89, -R120 ;  /* 0x0000005902af7223 */ /* 0x000fc60000010878 */
[----:B------:R-:W-:Y:S02]  /*17580*/  FMNMX.FTZ R171, R95, R160, !PT ;  /* 0x000000a05fab7209 */ /* 0x000fe40007810000 */
[----:B------:R-:W-:Y:S02]  /*17590*/  MUFU.EX2 R141, R141 ;  /* 0x0000008d008d7308 */ /* 0x000fe40000000800 */
[----:B------:R-:W-:Y:S02]  /*175a0*/  FMNMX.FTZ R160, R98, R171, !PT ;  /* 0x000000ab62a07209 */ /* 0x000fe40007810000 */
[----:B------:R-:W-:Y:S01]  /*175b0*/  FSEL R171, R102, -INF , !P5 ;  /* 0xff80000066ab7808 */ /* 0x000fe20006800000 */
[----:B------:R-:W-:-:S01]  /*175c0*/  FFMA.FTZ R102, R2, R112, -R120 ;  /* 0x0000007002667223 */ /* 0x000fc20000010878 */
[----:B------:R-:W-:Y:S01]  /*175d0*/  FMNMX.FTZ R160, R99, R160, !PT ;  /* 0x000000a063a07209 */ /* 0x000fe20007810000 */
[----:B------:R-:W-:-:S01]  /*175e0*/  FFMA.FTZ R112, R2, R116, -R120 ;  /* 0x0000007402707223 */ /* 0x000fc20000010878 */
[----:B------:R-:W-:Y:S01]  /*175f0*/  FSEL R120, R91, RZ, P1 ;  /* 0x000000ff5b787208 */ /* 0x000fe20000800000 */
[----:B------:R-:W-:Y:S01]  /*17600*/  MUFU.EX2 R144, R185 ;  /* 0x000000b900907308 */ /* 0x000fe20000000800 */
[----:B------:R-:W-:-:S03]  /*17610*/  FMNMX.FTZ R160, R171, R160, !PT ;  /* 0x000000a0aba07209 */ /* 0x000fc60007810000 */
[----:B------:R-:W-:Y:S01]  /*17620*/  FADD.FTZ R3, -R120, R3 ;  /* 0x0000000378037221 */ /* 0x000fe20000010100 */
[----:B------:R-:W-:-:S03]  /*17630*/  FMNMX.FTZ R160, R109, R160, !PT ;  /* 0x000000a06da07209 */ /* 0x000fc60007810000 */
[----:B------:R-:W-:Y:S01]  /*17640*/  FMUL.FTZ R3, R2, R3 ;  /* 0x0000000302037220 */ /* 0x000fe20000410000 */
[----:B------:R-:W-:Y:S01]  /*17650*/  MUFU.EX2 R145, R145 ;  /* 0x0000009100917308 */ /* 0x000fe20000000800 */
[----:B------:R-:W0:Y:S07]  /*17660*/  SHFL.BFLY PT, R177, R160, 0x2, 0x1f ;  /* 0x0c401f00a0b17f89 */ /* 0x000e2e00000e0000 */
[----:B------:R-:W2:Y:S08]  /*17670*/  MUFU.EX2 R3, R3 ;  /* 0x0000000300037308 */ /* 0x000eb00000000800 */
[----:B------:R-:W-:Y:S08]  /*17680*/  MUFU.EX2 R146, R187 ;  /* 0x000000bb00927308 */ /* 0x000ff00000000800 */
[----:B------:R-:W-:Y:S01]  /*17690*/  MUFU.EX2 R149, R149 ;  /* 0x0000009500957308 */ /* 0x000fe20000000800 */
[----:B0-----:R-:W-:-:S05]  /*176a0*/  FMNMX.FTZ R89, R160, R177, !PT ;  /* 0x000000b1a0597209 */ /* 0x001fca0007810000 */
[----:B------:R-:W0:Y:S02]  /*176b0*/  SHFL.BFLY PT, R116, R89, 0x1, 0x1f ;  /* 0x0c201f0059747f89 */ /* 0x000e2400000e0000 */
[----:B------:R-:W-:Y:S08]  /*176c0*/  MUFU.EX2 R148, R215 ;  /* 0x000000d700947308 */ /* 0x000ff00000000800 */
[----:B------:R-:W-:Y:S08]  /*176d0*/  MUFU.EX2 R121, R121 ;  /* 0x0000007900797308 */ /* 0x000ff00000000800 */
[----:B------:R-:W-:Y:S01]  /*176e0*/  MUFU.EX2 R152, R219 ;  /* 0x000000db00987308 */ /* 0x000fe20000000800 */
[----:B0-----:R-:W-:-:S07]  /*176f0*/  FMNMX.FTZ R89, R89, R116, !PT ;  /* 0x0000007459597209 */ /* 0x001fce0007810000 */
[----:B------:R-:W-:Y:S01]  /*17700*/  MUFU.EX2 R125, R125 ;  /* 0x0000007d007d7308 */ /* 0x000fe20000000800 */
[----:B------:R-:W-:Y:S01]  /*17710*/  FSETP.NEU.FTZ.AND P1, PT, R89, -INF , PT ;  /* 0xff8000005900780b */ /* 0x000fe20003f3d000 */
[----:B------:R-:W-:-:S05]  /*17720*/  FFMA.FTZ R177, R2, R89, -8 ;  /* 0xc100000002b17423 */ /* 0x000fca0000010059 */
[----:B------:R-:W-:Y:S01]  /*17730*/  FSEL R177, R177, RZ, P1 ;  /* 0x000000ffb1b17208 */ /* 0x000fe20000800000 */
[----:B------:R-:W-:Y:S04]  /*17740*/  MUFU.EX2 R156, R221 ;  /* 0x000000dd009c7308 */ /* 0x000fe80000000800 */
[----:B-1----:R-:W-:-:S01]  /*17750*/  FFMA.FTZ R164, R2, R147, -R177 ;  /* 0x0000009302a47223 */ /* 0x002fc200000108b1 */
[C-C-:B------:R-:W-:Y:S01]  /*17760*/  FFMA.FTZ R147, R2.reuse, R150, -R177.reuse ;  /* 0x0000009602937223 */ /* 0x140fe200000108b1 */
[----:B------:R-:W-:-:S01]  /*17770*/  FFMA.FTZ R150, R2, R151, -R177 ;  /* 0x0000009702967223 */ /* 0x000fc200000108b1 */
[----:B------:R-:W-:Y:S01]  /*17780*/  FSEL R151, R89, RZ, P1 ;  /* 0x000000ff59977208 */ /* 0x000fe20000800000 */
[----:B------:R-:W-:-:S01]  /*17790*/  FFMA.FTZ R179, R2, R154, -R177 ;  /* 0x0000009a02b37223 */ /* 0x000fc200000108b1 */
[C-C-:B------:R-:W-:Y:S01]  /*177a0*/  FFMA.FTZ R116, R2.reuse, R155, -R177.reuse ;  /* 0x0000009b02747223 */ /* 0x140fe200000108b1 */
[----:B------:R-:W-:-:S01]  /*177b0*/  FFMA.FTZ R120, R2, R158, -R177 ;  /* 0x0000009e02787223 */ /* 0x000fc200000108b1 */
[----:B------:R-:W-:Y:S01]  /*177c0*/  FFMA.FTZ R155, R2, R159, -R177 ;  /* 0x0000009f029b7223 */ /* 0x000fe200000108b1 */
[----:B------:R-:W-:-:S01]  /*177d0*/  FADD.FTZ R151, -R151, R0 ;  /* 0x0000000097977221 */ /* 0x000fc20000010100 */
[C-C-:B------:R-:W-:Y:S01]  /*177e0*/  FFMA.FTZ R154, R2.reuse, R162, -R177.reuse ;  /* 0x000000a2029a7223 */ /* 0x140fe200000108b1 */
[----:B------:R-:W-:Y:S01]  /*177f0*/  MUFU.EX2 R179, R179 ;  /* 0x000000b300b37308 */ /* 0x000fe20000000800 */
[----:B------:R-:W-:-:S01]  /*17800*/  FFMA.FTZ R159, R2, R163, -R177 ;  /* 0x000000a3029f7223 */ /* 0x000fc200000108b1 */
[C---:B------:R-:W-:Y:S01]  /*17810*/  FMUL.FTZ R0, R2.reuse, R151 ;  /* 0x0000009702007220 */ /* 0x040fe20000410000 */
[----:B------:R-:W-:-:S01]  /*17820*/  FFMA.FTZ R158, R2, R166, -R177 ;  /* 0x000000a6029e7223 */ /* 0x000fc200000108b1 */
[----:B--2---:R-:W-:Y:S01]  /*17830*/  FFMA.FTZ R166, R3, R15, R124 ;  /* 0x0000000f03a67223 */ /* 0x004fe2000001007c */
[----:B------:R-:W-:-:S01]  /*17840*/  FFMA.FTZ R163, R2, R167, -R177 ;  /* 0x000000a702a37223 */ /* 0x000fc200000108b1 */
[C-C-:B------:R-:W-:Y:S01]  /*17850*/  FFMA.FTZ R21, R2.reuse, R21, -R177.reuse ;  /* 0x0000001502157223 */ /* 0x140fe200000108b1 */
[----:B------:R-:W-:-:S01]  /*17860*/  FFMA.FTZ R160, R2, R139, -R177 ;  /* 0x0000008b02a07223 */ /* 0x000fc200000108b1 */
[----:B------:R-:W0:Y:S01]  /*17870*/  MUFU.EX2 R0, R0 ;  /* 0x0000000000007308 */ /* 0x000e220000000800 */
[----:B------:R-:W-:-:S01]  /*17880*/  FADD.FTZ R151, R153, R166 ;  /* 0x000000a699977221 */ /* 0x000fc20000010000 */
[C-C-:B------:R-:W-:Y:S01]  /*17890*/  FFMA.FTZ R139, R2.reuse, R169, -R177.reuse ;  /* 0x000000a9028b7223 */ /* 0x140fe200000108b1 */
[----:B------:R-:W-:-:S01]  /*178a0*/  FFMA.FTZ R162, R2, R143, -R177 ;  /* 0x0000008f02a27223 */ /* 0x000fc200000108b1 */
[C-C-:B------:R-:W-:Y:S01]  /*178b0*/  FFMA.FTZ R143, R2.reuse, R173, -R177.reuse ;  /* 0x000000ad028f7223 */ /* 0x140fe200000108b1 */
[----:B------:R-:W-:-:S01]  /*178c0*/  FFMA.FTZ R122, R2, R122, -R177 ;  /* 0x0000007a027a7223 */ /* 0x000fc200000108b1 */
[C-C-:B------:R-:W-:Y:S01]  /*178d0*/  FFMA.FTZ R123, R2.reuse, R123, -R177.reuse ;  /* 0x0000007b027b7223 */ /* 0x140fe200000108b1 */
[----:B------:R-:W-:-:S01]  /*178e0*/  FFMA.FTZ R126, R2, R126, -R177 ;  /* 0x0000007e027e7223 */ /* 0x000fc200000108b1 */
[----:B------:R-:W1:Y:S01]  /*178f0*/  MUFU.EX2 R116, R116 ;  /* 0x0000007400747308 */ /* 0x000e620000000800 */
[----:B------:R-:W-:-:S01]  /*17900*/  FFMA.FTZ R127, R2, R127, -R177 ;  /* 0x0000007f027f7223 */ /* 0x000fc200000108b1 */
[C-C-:B------:R-:W-:Y:S01]  /*17910*/  FFMA.FTZ R130, R2.reuse, R130, -R177.reuse ;  /* 0x0000008202827223 */ /* 0x140fe200000108b1 */
[----:B------:R-:W-:-:S01]  /*17920*/  FFMA.FTZ R131, R2, R131, -R177 ;  /* 0x0000008302837223 */ /* 0x000fc200000108b1 */
[C-C-:B------:R-:W-:Y:S01]  /*17930*/  FFMA.FTZ R134, R2.reuse, R134, -R177.reuse ;  /* 0x0000008602867223 */ /* 0x140fe200000108b1 */
[----:B------:R-:W-:-:S01]  /*17940*/  FFMA.FTZ R135, R2, R135, -R177 ;  /* 0x0000008702877223 */ /* 0x000fc200000108b1 */
[C-C-:B------:R-:W-:Y:S01]  /*17950*/  FFMA.FTZ R106, R2.reuse, R106, -R177.reuse ;  /* 0x0000006a026a7223 */ /* 0x140fe200000108b1 */
[----:B------:R-:W-:-:S01]  /*17960*/  FFMA.FTZ R107, R2, R107, -R177 ;  /* 0x0000006b026b7223 */ /* 0x000fc200000108b1 */
[----:B------:R-:W2:Y:S01]  /*17970*/  MUFU.EX2 R120, R120 ;  /* 0x0000007800787308 */ /* 0x000ea20000000800 */
[----:B0-----:R-:W-:-:S01]  /*17980*/  FFMA.FTZ R15, R0, R14, R179 ;  /* 0x0000000e000f7223 */ /* 0x001fc200000100b3 */
        /* <DEDUP_REMOVED lines=8> */
[C-C-:B------:R-:W-:Y:S01]  /*17a10*/  FFMA.FTZ R119, R2.reuse, R119, -R177.reuse ;  /* 0x0000007702777223 */ /* 0x140fe200000108b1 */
[----:B------:R-:W-:-:S01]  /*17a20*/  FFMA.FTZ R90, R2, R90, -R177 ;  /* 0x0000005a025a7223 */ /* 0x000fc200000108b1 */
[C-C-:B------:R-:W-:Y:S01]  /*17a30*/  FFMA.FTZ R95, R2.reuse, R95, -R177.reuse ;  /* 0x0000005f025f7223 */ /* 0x140fe200000108b1 */
[----:B------:R-:W-:-:S01]  /*17a40*/  FFMA.FTZ R99, R2, R99, -R177 ;  /* 0x0000006302637223 */ /* 0x000fc200000108b1 */
[----:B------:R-:W-:-:S02]  /*17a50*/  FFMA.FTZ R109, R2, R109, -R177 ;  /* 0x0000006d026d7223 */ /* 0x000fc400000108b1 */
        /* <DEDUP_REMOVED lines=39> */
[----:B------:R-:W-:-:S06]  /*17cd0*/  FADD.FTZ R14, R148, R151 ;  /* 0x00000097940e7221 */ /* 0x000fcc0000010000 */
        /* <DEDUP_REMOVED lines=11> */
[----:B0-----:R-:W-:-:S07]  /*17d90*/  FADD.FTZ R166, R126, R151 ;  /* 0x000000977ea67221 */ /* 0x001fce0000010000 */
[----:B------:R-:W0:Y:S01]  /*17da0*/  MUFU.EX2 R129, R129 ;  /* 0x0000008100817308 */ /* 0x000e220000000800 */
[----:B-1----:R-:W-:-:S07]  /*17db0*/  FADD.FTZ R151, R127, R166 ;  /* 0x000000a67f977221 */ /* 0x002fce0000010000 */
[----:B------:R-:W1:Y:S01]  /*17dc0*/  MUFU.EX2 R131, R131 ;  /* 0x0000008300837308 */ /* 0x000e620000000800 */
[----:B--2---:R-:W-:-:S01]  /*17dd0*/  FADD.FTZ R166, R130, R151 ;  /* 0x0000009782a67221 */ /* 0x004fc20000010000 */
[----:B------:R-:W-:-:S06]  /*17de0*/  FFMA.FTZ R151, R2, R20, -R177 ;  /* 0x0000001402977223 */ /* 0x000fcc00000108b1 */
        /* <DEDUP_REMOVED lines=22> */
[----:B-1----:R-:W-:-:S04]  /*17f50*/  FADD.FTZ R14, R108, R15 ;  /* 0x0000000f6c0e7221 */ /* 0x002fc80000010000 */
[----:B------:R-:W-:-:S03]  /*17f60*/  FADD.FTZ R15, R103, R14 ;  /* 0x0000000e670f7221 */ /* 0x000fc60000010000 */
[----:B------:R-:W1:Y:S01]  /*17f70*/  MUFU.EX2 R102, R102 ;  /* 0x0000006600667308 */ /* 0x000e620000000800 */
[----:B--2---:R-:W-:-:S07]  /*17f80*/  FADD.FTZ R94, R110, R167 ;  /* 0x000000a76e5e7221 */ /* 0x004fce0000010000 */
[----:B------:R-:W2:Y:S01]  /*17f90*/  MUFU.EX2 R114, R114 ;  /* 0x0000007200727308 */ /* 0x000ea20000000800 */
[----:B0-----:R-:W-:-:S01]  /*17fa0*/  FADD.FTZ R167, R111, R94 ;  /* 0x0000005e6fa77221 */ /* 0x001fc20000010000 */
[----:B------:R-:W-:-:S06]  /*17fb0*/  FFMA.FTZ R94, R2, R98, -R177 ;  /* 0x00000062025e7223 */ /* 0x000fcc00000108b1 */
        /* <DEDUP_REMOVED lines=49> */
.L_x_1970:
[----:B------:R-:W-:Y:S01]  /*182d0*/  R2UR UR4, R176 ;  /* 0x00000000b00472ca */ /* 0x000fe200000e0000 */
[----:B------:R-:W-:Y:S01]  /*182e0*/  FMUL.FTZ R24, R24, R3 ;  /* 0x0000000318187220 */ /* 0x000fe20000410000 */
[----:B------:R-:W-:Y:S01]  /*182f0*/  F2FP.SATFINITE.E4M3.F32.PACK_AB_MERGE_C R139, R162, R139, RZ ;  /* 0x0000008ba28b723e */ /* 0x000fe200048070ff */
[----:B------:R-:W-:Y:S01]  /*18300*/  FMUL.FTZ R25, R25, R3 ;  /* 0x0000000319197220 */ /* 0x000fe20000410000 */
[----:B------:R-:W-:Y:S01]  /*18310*/  F2FP.SATFINITE.E4M3.F32.PACK_AB_MERGE_C R95, R95, R20, RZ ;  /* 0x000000145f5f723e */ /* 0x000fe200048070ff */
[----:B------:R-:W-:Y:S01]  /*18320*/  IMAD R20, R190, 0x8, R17 ;  /* 0x00000008be147824 */ /* 0x000fe200078e0211 */
[----:B------:R-:W-:Y:S01]  /*18330*/  ISETP.GT.AND P1, PT, R12, R205, PT ;  /* 0x000000cd0c00720c */ /* 0x000fe20003f24270 */
[----:B------:R-:W-:Y:S01]  /*18340*/  FMUL.FTZ R28, R28, R3 ;  /* 0x000000031c1c7220 */ /* 0x000fe20000410000 */
[----:B------:R-:W-:Y:S01]  /*18350*/  F2FP.SATFINITE.E4M3.F32.PACK_AB_MERGE_C R181, R160, R21, R139 ;  /* 0x00000015a0b5723e */ /* 0x000fe2000480708b */
[----:B------:R-:W-:Y:S01]  /*18360*/  VIADD R20, R20, 0x22860 ;  /* 0x0002286014147836 */ /* 0x000fe20000000000 */
[----:B------:R-:W-:Y:S01]  /*18370*/  F2FP.SATFINITE.E4M3.F32.PACK_AB_MERGE_C R118, R119, R118, RZ ;  /* 0x000000767776723e */ /* 0x000fe200048070ff */
[-C--:B------:R-:W-:Y:S01]  /*18380*/  FMUL.FTZ R29, R29, R3.reuse ;  /* 0x000000031d1d7220 */ /* 0x080fe20000410000 */
[----:B------:R-:W-:Y:S01]  /*18390*/  F2FP.SATFINITE.E4M3.F32.PACK_AB_MERGE_C R120, R155, R120, RZ ;  /* 0x000000789b78723e */ /* 0x000fe200048070ff */
[----:B------:R-:W-:Y:S01]  /*183a0*/  IMAD.U32 R21, RZ, RZ, UR4 ;  /* 0x00000004ff157e24 */ /* 0x000fe2000f8e00ff */
[----:B------:R-:W-:Y:S01]  /*183b0*/  F2FP.SATFINITE.E4M3.F32.PACK_AB_MERGE_C R92, R93, R92, RZ ;  /* 0x0000005c5d5c723e */ /* 0x000fe200048070ff */
[-C--:B------:R-:W-:Y:S01]  /*183c0*/  FMUL.FTZ R32, R32, R3.reuse ;  /* 0x0000000320207220 */ /* 0x080fe20000410000 */
[----:B------:R-:W-:Y:S01]  /*183d0*/  F2FP.SATFINITE.E4M3.F32.PACK_AB_MERGE_C R118, R115, R114, R118 ;  /* 0x000000727376723e */ /* 0x000fe20004807076 */
[-C--:B------:R-:W-:Y:S01]  /*183e0*/  FMUL.FTZ R33, R33, R3.reuse ;  /* 0x0000000321217220 */ /* 0x080fe20000410000 */
[----:B------:R-:W-:Y:S01]  /*183f0*/  PRMT R20, R21, 0x654, R20 ;  /* 0x0000065415147816 */ /* 0x000fe20000000014 */
[-C--:B------:R-:W-:Y:S01]  /*18400*/  FMUL.FTZ R36, R36, R3.reuse ;  /* 0x0000000324247220 */ /* 0x080fe20000410000 */
[----:B------:R-:W-:Y:S01]  /*18410*/  F2FP.SATFINITE.E4M3.F32.PACK_AB_MERGE_C R128, R157, R128, RZ ;  /* 0x000000809d80723e */ /* 0x000fe200048070ff */
[-C--:B------:R-:W-:Y:S01]  /*18420*/  FMUL.FTZ R37, R37, R3.reuse ;  /* 0x0000000325257220 */ /* 0x080fe20000410000 */
[----:B------:R-:W-:Y:S01]  /*18430*/  F2FP.SATFINITE.E4M3.F32.PACK_AB_MERGE_C R138, R165, R138, RZ ;  /* 0x0000008aa58a723e */ /* 0x000fe200048070ff */
[----:B------:R0:W-:Y:S01]  /*18440*/  SYNCS.ARRIVE.TRANS64.RED.A1T0 RZ, [R20+URZ], RZ ;  /* 0x000000ff14ff79a7 */ /* 0x0001e2000810043f */
        /* <DEDUP_REMOVED lines=93> */
[----:B0-----:R-:W-:Y:S06]  /*18a20*/  @P1 BRA `(.L_x_1971) ;  /* 0xffffffb400581947 */ /* 0x001fec000383ffff */
[----:B------:R-:W-:Y:S02]  /*18a30*/  IMAD.MOV.U32 R0, RZ, RZ, R89 ;  /* 0x000000ffff007224 */ /* 0x000fe400078e0059 */
[----:B------:R-:W-:Y:S02]  /*18a40*/  IMAD.MOV.U32 R3, RZ, RZ, R91 ;  /* 0x000000ffff037224 */ /* 0x000fe400078e005b */
[----:B------:R-:W-:Y:S02]  /*18a50*/  IMAD.MOV.U32 R190, RZ, RZ, R206 ;  /* 0x000000ffffbe7224 */ /* 0x000fe400078e00ce */
[----:B------:R-:W-:-:S07]  /*18a60*/  IMAD.MOV.U32 R192, RZ, RZ, R214 ;  /* 0x000000ffffc07224 */ /* 0x000fce00078e00d6 */
.L_x_1951:
[----:B------:R-:W0:Y:S01]  /*18a70*/  LDC R20, c[0x0][0x448] ;  /* 0x00011200ff147b82 */ /* 0x000e220000000800 */
[----:B------:R-:W-:Y:S02]  /*18a80*/  LOP3.LUT R22, R22, 0xfffffff7, RZ, 0xc0, !PT ;  /* 0xfffffff716167812 */ /* 0x000fe400078ec0ff */
[----:B------:R-:W-:Y:S02]  /*18a90*/  R2UR UR4, R13 ;  /* 0x000000000d0472ca */ /* 0x000fe400000e0000 */
[----:B------:R-:W-:-:S03]  /*18aa0*/  IADD3 R89, R198, 0x1, -R197 ;  /* 0x00000001c6597810 */ /* 0x000fc60007ffe8c5 */
[----:B------:R-:W1:Y:S01]  /*18ab0*/  LDC R92, c[0x0][0x9e4] ;  /* 0x00027900ff5c7b82 */ /* 0x000e620000000800 */
[----:B0-----:R-:W-:Y:S01]  /*18ac0*/  ISETP.NE.AND P1, PT, R20, 0x1, PT ;  /* 0x000000011400780c */ /* 0x001fe20003f25270 */
[----:B------:R-:W-:-:S12]  /*18ad0*/  VIADD R20, R201, 0x7f ;  /* 0x0000007fc9147836 */ /* 0x000fd80000000000 */
[----:B------:R-:W0:Y:S01]  /*18ae0*/  @P1 LDC R21, c[0x0][0x44c] ;  /* 0x00011300ff151b82 */ /* 0x000e220000000800 */
[----:B------:R-:W-:-:S04]  /*18af0*/  @P1 LOP3.LUT R22, R22, 0x8, RZ, 0xfc, !PT ;  /* 0x0000000816161812 */ /* 0x000fc800078efcff */
[----:B------:R-:W-:-:S03]  /*18b00*/  LOP3.LUT R22, R22, 0xffffffef, RZ, 0xc0, !PT ;  /* 0xffffffef16167812 */ /* 0x000fc600078ec0ff */
[----:B------:R-:W2:Y:S01]  /*18b10*/  @P1 LDC R88, c[0x0][0x450] ;  /* 0x00011400ff581b82 */ /* 0x000ea20000000800 */
[----:B0-----:R-:W-:-:S05]  /*18b20*/  @P1 IMAD.HI.U32 R21, R20, R21, RZ ;  /* 0x0000001514151227 */ /* 0x001fca00078e00ff */
[----:B--2---:R-:W-:Y:S02]  /*18b30*/  @P1 SHF.R.U32.HI R20, RZ, R88, R21 ;  /* 0x00000058ff141219 */ /* 0x004fe40000011615 */
[----:B-1----:R-:W-:-:S03]  /*18b40*/  ISETP.GE.AND P1, PT, R92, 0x1, PT ;  /* 0x000000015c00780c */ /* 0x002fc60003f26270 */
[----:B------:R-:W-:-:S04]  /*18b50*/  IMAD.IADD R20, R89, 0x1, R20 ;  /* 0x0000000159147824 */ /* 0x000fc800078e0214 */
[----:B------:R-:W-:-:S06]  /*18b60*/  VIADD R21, R20, -UR4 ;  /* 0x8000000414157c36 */ /* 0x000fcc0008000000 */
[----:B------:R-:W-:Y:S01]  /*18b70*/  @P1 LOP3.LUT R22, R22, 0x10, RZ, 0xfc, !PT ;  /* 0x0000001016161812 */ /* 0x000fe200078efcff */
        /* <DEDUP_REMOVED lines=11> */
.L_x_1974:
[----:B------:R-:W-:-:S13]  /*18c30*/  ISETP.NE.AND P1, PT, R92, 0x1, PT ;  /* 0x000000015c00780c */ /* 0x000fda0003f25270 */
[----:B------:R-:W0:Y:S02]  /*18c40*/  @P1 LDC.64 R88, c[0x0][0x9e8] ;  /* 0x00027a00ff581b82 */ /* 0x000e240000000a00 */
[----:B0-----:R-:W-:-:S05]  /*18c50*/  @P1 IMAD.HI.U32 R88, R20, R88, RZ ;  /* 0x0000005814581227 */ /* 0x001fca00078e00ff */
[----:B------:R-:W-:-:S07]  /*18c60*/  @P1 SHF.R.U32.HI R20, RZ, R89, R88 ;  /* 0x00000059ff141219 */ /* 0x000fce0000011658 */
.L_x_1975:
[----:B------:R-:W-:Y:S05]  /*18c70*/  BSYNC B0 ;  /* 0x0000000000007941 */ /* 0x000fea0003800000 */
.L_x_1973:
[----:B------:R-:W-:-:S05]  /*18c80*/  IMAD R20, R20, R92, RZ ;  /* 0x0000005c14147224 */ /* 0x000fca00078e02ff */
[----:B------:R-:W-:-:S07]  /*18c90*/  VIMNMX R21, R21, R20, !PT ;  /* 0x0000001415157248 */ /* 0x000fce0007fe0100 */
.L_x_1972:
[----:B------:R-:W-:-:S04]  /*18ca0*/  VIADD R21, R21, 0x9f ;  /* 0x0000009f15157836 */ /* 0x000fc80000000000 */
[----:B------:R-:W-:-:S05]  /*18cb0*/  IMAD.HI R21, R21, 0x66666667, RZ ;  /* 0x6666666715157827 */ /* 0x000fca00078e02ff */
[----:B------:R-:W-:-:S04]  /*18cc0*/  SHF.R.U32.HI R20, RZ, 0x1f, R21 ;  /* 0x0000001fff147819 */ /* 0x000fc80000011615 */
[----:B------:R-:W-:-:S04]  /*18cd0*/  LEA.HI.SX32 R205, R21, R20, 0x1a ;  /* 0x0000001415cd7211 */ /* 0x000fc800078fd2ff */
[----:B------:R-:W-:-:S04]  /*18ce0*/  VIMNMX R205, R204, R205, !PT ;  /* 0x000000cdcccd7248 */ /* 0x000fc80007fe0100 */
[----:B------:R-:W-:-:S13]  /*18cf0*/  ISETP.GE.AND P1, PT, R12, R205, PT ;  /* 0x000000cd0c00720c */ /* 0x000fda0003f26270 */
[----:B------:R-:W-:Y:S05]  /*18d00*/  @!P1 BRA `(.L_x_1976) ;  /* 0x0000002c00889947 */ /* 0x000fea0003800000 */
[----:B------:R-:W-:Y:S02]  /*18d10*/  IMAD.MOV.U32 R206, RZ, RZ, R0 ;  /* 0x000000ffffce7224 */ /* 0x000fe400078e0000 */
[----:B------:R-:W-:Y:S02]  /*18d20*/  IMAD.MOV.U32 R214, RZ, RZ, R3 ;  /* 0x000000ffffd67224 */ /* 0x000fe400078e0003 */
[----:B------:R-:W-:Y:S02]  /*18d30*/  IMAD.MOV.U32 R222, RZ, RZ, R192 ;  /* 0x000000ffffde7224 */ /* 0x000fe400078e00c0 */
[----:B------:R-:W-:-:S07]  /*18d40*/  IMAD.MOV.U32 R215, RZ, RZ, R190 ;  /* 0x000000ffffd77224 */ /* 0x000fce00078e00be */
.L_x_1988:
        /* <DEDUP_REMOVED lines=8> */
.L_x_1978:
        /* <DEDUP_REMOVED lines=8> */
.L_x_1979:
[----:B------:R-:W-:Y:S04]  /*18e50*/  BSSY B0, `(.L_x_1977) ;  /* 0x0000004000007945 */ /* 0x000fe80003800000 */
[----:B-1----:R-:W-:Y:S05]  /*18e60*/  @P2 BRA `(.L_x_1980) ;  /* 0x0000000000082947 */ /* 0x002fea0003800000 */
[----:B------:R-:W1:Y:S02]  /*18e70*/  SYNCS.PHASECHK.TRANS64.TRYWAIT P2, [R0+URZ+0x22830], R3 ;  /* 0x02283003000075a7 */ /* 0x000e64000804017f */
[----:B-1----:R-:W-:Y:S05]  /*18e80*/  @!P2 BRA `(.L_x_1981) ;  /* 0x00000168000ca947 */ /* 0x002fea0003800000 */
.L_x_1980:
[----:B------:R-:W-:Y:S05]  /*18e90*/  BSYNC B0 ;  /* 0x0000000000007941 */ /* 0x000fea0003800000 */
.L_x_1977:
        /* <DEDUP_REMOVED lines=19> */
[----:B------:R-:W-:Y:S01]  /*18fd0*/  R2UR UR33, R11 ;  /* 0x000000000b2172ca */ /* 0x000fe200000e0000 */
[----:B------:R-:W-:Y:S01]  /*18fe0*/  VIADD R92, R88, 0x300 ;  /* 0x00000300585c7836 */ /* 0x000fe20000000000 */
[----:B------:R-:W-:Y:S01]  /*18ff0*/  R2UR UR34, R90 ;  /* 0x000000005a2272ca */ /* 0x000fe200000e0000 */
[----:B------:R-:W-:Y:S01]  /*19000*/  VIADD R90, R88, 0x400 ;  /* 0x00000400585a7836 */ /* 0x000fe20000000000 */
[----:B------:R-:W-:Y:S01]  /*19010*/  R2UR UR38, R20 ;  /* 0x00000000142672ca */ /* 0x000fe200000e0000 */
[C---:B------:R-:W-:Y:S01]  /*19020*/  VIADD R20, R88.reuse, 0x2 ;  /* 0x0000000258147836 */ /* 0x040fe20000000000 */
[----:B------:R-:W-:Y:S01]  /*19030*/  R2UR UR39, R21 ;  /* 0x00000000152772ca */ /* 0x000fe200000e0000 */
[----:B------:R-:W-:Y:S01]  /*19040*/  VIADD R94, R88, 0x4 ;  /* 0x00000004585e7836 */ /* 0x000fe20000000000 */
[----:B------:R-:W-:Y:S01]  /*19050*/  R2UR UR36, R10 ;  /* 0x000000000a2472ca */ /* 0x000fe200000e0000 */
[----:B------:R-:W-:Y:S01]  /*19060*/  IMAD.MOV.U32 R89, RZ, RZ, 0x40000040 ;  /* 0x40000040ff597424 */ /* 0x000fe200078e00ff */
[----:B0-----:R-:W-:-:S02]  /*19070*/  SHF.R.U32.HI R3, RZ, 0x7, R3 ;  /* 0x00000007ff037819 */ /* 0x001fc40000011603 */
[----:B------:R-:W-:Y:S02]  /*19080*/  R2UR UR37, R11 ;  /* 0x000000000b2572ca */ /* 0x000fe400000e0000 */
[----:B------:R-:W-:Y:S01]  /*19090*/  R2UR UR8, R90 ;  /* 0x000000005a0872ca */ /* 0x000fe200000e0000 */
[----:B------:R-:W-:Y:S01]  /*190a0*/  VIADD R3, R3, 0x8 ;  /* 0x0000000803037836 */ /* 0x000fe20000000000 */
[----:B------:R-:W-:Y:S01]  /*190b0*/  R2UR UR51, R91 ;  /* 0x000000005b3372ca */ /* 0x000fe200000e0000 */
[----:B------:R-:W-:Y:S01]  /*190c0*/  VIADD R90, R88, 0x202 ;  /* 0x00000202585a7836 */ /* 0x000fe20000000000 */
[----:B------:R-:W-:Y:S01]  /*190d0*/  R2UR UR6, R92 ;  /* 0x000000005c0672ca */ /* 0x000fe200000e0000 */
[----:B------:R-:W-:Y:S01]  /*190e0*/  VIADD R92, R88, 0x102 ;  /* 0x00000102585c7836 */ /* 0x000fe20000000000 */
[----:B------:R0:W-:Y:S01]  /*190f0*/  BAR.SYNC.DEFER_BLOCKING R3, 0x100 ;  /* 0x000400030000751d */ /* 0x0001e20000010000 */
[----:B------:R-:W-:Y:S02]  /*19100*/  R2UR UR7, R93 ;  /* 0x000000005d0772ca */ /* 0x000fe400000e0000 */
[----:B------:R-:W-:Y:S01]  /*19110*/  R2UR UR50, R90 ;  /* 0x000000005a3272ca */ /* 0x000fe200000e0000 */
[----:B------:R-:W-:Y:S01]  /*19120*/  VIADD R90, R88, 0x402 ;  /* 0x00000402585a7836 */ /* 0x000fe20000000000 */
[----:B------:R-:W-:-:S02]  /*19130*/  R2UR UR48, R10 ;  /* 0x000000000a3072ca */ /* 0x000fc400000e0000 */
[----:B------:R-:W-:Y:S02]  /*19140*/  R2UR UR49, R11 ;  /* 0x000000000b3172ca */ /* 0x000fe400000e0000 */
[----:B------:R-:W-:Y:S02]  /*19150*/  R2UR UR46, R92 ;  /* 0x000000005c2e72ca */ /* 0x000fe400000e0000 */
[----:B------:R-:W-:Y:S02]  /*19160*/  R2UR UR47, R93 ;  /* 0x000000005d2f72ca */ /* 0x000fe400000e0000 */
[----:B------:R-:W-:Y:S01]  /*19170*/  MOV R92, UR51 ;  /* 0x00000033005c7c02 */ /* 0x000fe20008000f00 */
[----:B------:R-:W-:Y:S01]  /*19180*/  UMOV UR51, UR7 ;  /* 0x0000000700337c82 */ /* 0x000fe20008000000 */
[----:B------:R-:W-:Y:S01]  /*19190*/  R2UR UR4, R20 ;  /* 0x00000000140472ca */ /* 0x000fe200000e0000 */
[----:B------:R-:W-:Y:S01]  /*191a0*/  VIADD R20, R88, 0x302 ;  /* 0x0000030258147836 */ /* 0x000fe20000000000 */
[----:B------:R-:W-:Y:S01]  /*191b0*/  MOV R93, UR50 ;  /* 0x00000032005d7c02 */ /* 0x000fe20008000f00 */
[----:B------:R-:W-:Y:S01]  /*191c0*/  UMOV UR50, UR6 ;  /* 0x0000000600327c82 */ /* 0x000fe20008000000 */
[----:B------:R-:W-:Y:S01]  /*191d0*/  R2UR UR58, R90 ;  /* 0x000000005a3a72ca */ /* 0x000fe200000e0000 */
[----:B------:R-:W-:Y:S01]  /*191e0*/  VIADD R90, R88, 0x204 ;  /* 0x00000204585a7836 */ /* 0x000fe20000000000 */
[----:B------:R-:W-:Y:S01]  /*191f0*/  R2UR UR54, R20 ;  /* 0x00000000143672ca */ /* 0x000fe200000e0000 */
[----:B------:R-:W-:Y:S01]  /*19200*/  VIADD R20, R88, 0x104 ;  /* 0x0000010458147836 */ /* 0x000fe20000000000 */
[C---:B------:R-:W-:Y:S01]  /*19210*/  R2UR UR9, R91.reuse ;  /* 0x000000005b0972ca */ /* 0x040fe200000e0000 */
[----:B------:R-:W-:Y:S01]  /*19220*/  WARPGROUP.ARRIVE ;  /* 0x00000000000079c5 */ /* 0x000fe20000000000 */
[----:B------:R-:W-:Y:S01]  /*19230*/  R2UR UR14, R90 ;  /* 0x000000005a0e72ca */ /* 0x000fe200000e0000 */
[----:B------:R-:W-:Y:S01]  /*19240*/  VIADD R90, R88, 0x404 ;  /* 0x00000404585a7836 */ /* 0x000fe20000000000 */
[----:B------:R-:W-:Y:S01]  /*19250*/  R2UR UR10, R20 ;  /* 0x00000000140a72ca */ /* 0x000fe200000e0000 */
[----:B------:R-:W-:Y:S01]  /*19260*/  VIADD R20, R88, 0x304 ;  /* 0x0000030458147836 */ /* 0x000fe20000000000 */
[----:B------:R-:W-:Y:S01]  /*19270*/  R2UR UR6, R94 ;  /* 0x000000005e0672ca */ /* 0x000fe200000e0000 */
[----:B------:R-:W-:Y:S01]  /*19280*/  QGMMA.64x32x32.F32.E4M3.E4M3 R152, gdesc[UR28], RZ, !UPT, gsb0 ;  /* 0x006000001c9879f3 */ /* 0x000fe2000c0008ff */
[----:B------:R-:W-:Y:S01]  /*19290*/  R2UR UR22, R90 ;  /* 0x000000005a1672ca */ /* 0x000fe200000e0000 */
[----:B------:R-:W-:Y:S01]  /*192a0*/  VIADD R94, R88, 0x6 ;  /* 0x00000006585e7836 */ /* 0x000fe20000000000 */
[----:B------:R-:W-:Y:S01]  /*192b0*/  R2UR UR18, R20 ;  /* 0x00000000141272ca */ /* 0x000fe200000e0000 */
[C---:B------:R-:W-:Y:S01]  /*192c0*/  VIADD R20, R88.reuse, 0x106 ;  /* 0x0000010658147836 */ /* 0x040fe20000000000 */
[C---:B------:R-:W-:Y:S01]  /*192d0*/  R2UR UR59, R91.reuse ;  /* 0x000000005b3b72ca */ /* 0x040fe200000e0000 */
[----:B------:R-:W-:Y:S01]  /*192e0*/  VIADD R90, R88, 0x206 ;  /* 0x00000206585a7836 */ /* 0x000fe20000000000 */
[----:B------:R-:W-:-:S02]  /*192f0*/  R2UR UR15, R91 ;  /* 0x000000005b0f72ca */ /* 0x000fc400000e0000 */
[----:B------:R-:W-:Y:S01]  /*19300*/  R2UR UR30, R20 ;  /* 0x00000000141e72ca */ /* 0x000fe200000e0000 */
[C---:B------:R-:W-:Y:S01]  /*19310*/  VIADD R20, R88.reuse, 0x306 ;  /* 0x0000030658147836 */ /* 0x040fe20000000000 */
[----:B------:R-:W-:Y:S01]  /*19320*/  R2UR UR23, R91 ;  /* 0x000000005b1772ca */ /* 0x000fe200000e0000 */
[----:B------:R-:W-:Y:S01]  /*19330*/  VIADD R88, R88, 0x406 ;  /* 0x0000040658587836 */ /* 0x000fe20000000000 */
[----:B------:R-:W-:Y:S01]  /*19340*/  R2UR UR44, R10 ;  /* 0x000000000a2c72ca */ /* 0x000fe200000e0000 */
[----:B------:R-:W-:Y:S01]  /*19350*/  IMAD.MOV.U32 R91, RZ, RZ, 0x40000040 ;  /* 0x40000040ff5b7424 */ /* 0x000fe200078e00ff */
[----:B------:R-:W-:Y:S02]  /*19360*/  R2UR UR45, R11 ;  /* 0x000000000b2d72ca */ /* 0x000fe400000e0000 */
[----:B------:R-:W-:Y:S02]  /*19370*/  R2UR UR7, R95 ;  /* 0x000000005f0772ca */ /* 0x000fe400000e0000 */
[----:B------:R-:W-:-:S02]  /*19380*/  R2UR UR26, R94 ;  /* 0x000000005e1a72ca */ /* 0x000fc400000e0000 */
[----:B------:R-:W-:Y:S02]  /*19390*/  R2UR UR27, R95 ;  /* 0x000000005f1b72ca */ /* 0x000fe400000e0000 */
[----:B------:R-:W-:Y:S02]  /*193a0*/  R2UR UR42, R88 ;  /* 0x00000000582a72ca */ /* 0x000fe400000e0000 */
[----:B------:R-:W-:Y:S02]  /*193b0*/  R2UR UR43, R89 ;  /* 0x00000000592b72ca */ /* 0x000fe400000e0000 */
[----:B0-----:R-:W-:Y:S01]  /*193c0*/  MOV R3, UR47 ;  /* 0x0000002f00037c02 */ /* 0x001fe20008000f00 */
        /* <DEDUP_REMOVED lines=8> */
[----:B------:R-:W-:Y:S02]  /*19450*/  R2UR UR55, R21 ;  /* 0x00000000153772ca */ /* 0x000fe400000e0000 */
[----:B------:R-:W-:Y:S02]  /*19460*/  R2UR UR52, R8 ;  /* 0x00000000083472ca */ /* 0x000fe400000e0000 */
[C---:B------:R-:W-:Y:S01]  /*19470*/  R2UR UR53, R9.reuse ;  /* 0x00000000093572ca */ /* 0x040fe200000e0000 */
[----:B------:R-:W-:Y:S01]  /*19480*/  UMOV UR7, UR5 ;  /* 0x0000000500077c82 */ /* 0x000fe20008000000 */
[----:B------:R-:W-:-:S02]  /*19490*/  R2UR UR5, R9 ;  /* 0x00000000090572ca */ /* 0x000fc400000e0000 */
[----:B------:R-:W-:Y:S02]  /*194a0*/  R2UR UR56, R8 ;  /* 0x00000000083872ca */ /* 0x000fe400000e0000 */
[----:B------:R-:W-:Y:S02]  /*194b0*/  R2UR UR57, R9 ;  /* 0x00000000093972ca */ /* 0x000fe400000e0000 */
[----:B------:R-:W-:Y:S02]  /*194c0*/  R2UR UR11, R21 ;  /* 0x00000000150b72ca */ /* 0x000fe400000e0000 */
[C---:B------:R-:W-:Y:S02]  /*194d0*/  R2UR UR8, R6.reuse ;  /* 0x00000000060872ca */ /* 0x040fe400000e0000 */
[----:B------:R-:W-:Y:S02]  /*194e0*/  R2UR UR9, R7 ;  /* 0x00000000070972ca */ /* 0x000fe400000e0000 */
[----:B------:R-:W-:-:S02]  /*194f0*/  R2UR UR12, R6 ;  /* 0x00000000060c72ca */ /* 0x000fc400000e0000 */
[----:B------:R-:W-:Y:S01]  /*19500*/  R2UR UR13, R7 ;  /* 0x00000000070d72ca */ /* 0x000fe200000e0000 */
[----:B------:R-:W-:Y:S02]  /*19510*/  WARPGROUP.DEPBAR.LE gsb0, 0x0 ;  /* 0x00008000000079c5 */ /* 0x000fe40000010000 */
[----:B------:R-:W-:Y:S01]  /*19520*/  WARPGROUP.ARRIVE ;  /* 0x00000000000079c5 */ /* 0x000fe20000000000 */
[----:B------:R-:W-:Y:S02]  /*19530*/  R2UR UR19, R21 ;  /* 0x00000000151372ca */ /* 0x000fe400000e0000 */
[----:B------:R-:W-:Y:S02]  /*19540*/  R2UR UR16, R6 ;  /* 0x00000000061072ca */ /* 0x000fe400000e0000 */
[----:B------:R-:W-:Y:S01]  /*19550*/  R2UR UR17, R7 ;  /* 0x00000000071172ca */ /* 0x000fe200000e0000 */
[----:B------:R-:W-:Y:S01]  /*19560*/  QGMMA.64x32x32.F32.E4M3.E4M3 R136, gdesc[UR32], RZ, !UPT, gsb0 ;  /* 0x00600000208879f3 */ /* 0x000fe2000c0008ff */
[----:B------:R-:W-:-:S02]  /*19570*/  R2UR UR34, R90 ;  /* 0x000000005a2272ca */ /* 0x000fc400000e0000 */
[----:B------:R-:W-:Y:S02]  /*19580*/  R2UR UR35, R91 ;  /* 0x000000005b2372ca */ /* 0x000fe400000e0000 */
        /* <DEDUP_REMOVED lines=86> */
.L_x_1983:
[----:B------:R-:W-:Y:S01]  /*19af0*/  SHF.L.U32 R0, R222, 0x1f, RZ ;  /* 0x0000001fde007819 */ /* 0x000fe200000006ff */
[----:B------:R-:W-:-:S04]  /*19b00*/  IMAD R3, R215, 0x8, R17 ;  /* 0x00000008d7037824 */ /* 0x000fc800078e0211 */
[----:B------:R0:W1:Y:S01]  /*19b10*/  SYNCS.PHASECHK.TRANS64.TRYWAIT P1, [R3+URZ+0x22850], R0 ;  /* 0x02285000030075a7 */ /* 0x000062000802017f */
[----:B------:R-:W-:Y:S05]  /*19b20*/  @!P0 BRA `(.L_x_1984) ;  /* 0x0000000000048947 */ /* 0x000fea0003800000 */
[----:B------:R-:W-:Y:S01]  /*19b30*/  BPT.TRAP 0x1 ;  /* 0x000000040000795c */ /* 0x000fe20000300000 */
.L_x_1984:
[----:B-1----:R-:W-:Y:S05]  /*19b40*/  @P1 BRA `(.L_x_1982) ;  /* 0x0000000000081947 */ /* 0x002fea0003800000 */
[----:B------:R-:W1:Y:S02]  /*19b50*/  SYNCS.PHASECHK.TRANS64.TRYWAIT P1, [R3+URZ+0x22850], R0 ;  /* 0x02285000030075a7 */ /* 0x000e64000802017f */
[----:B-1----:R-:W-:Y:S05]  /*19b60*/  @!P1 BRA `(.L_x_1985) ;  /* 0x0000015800e89947 */ /* 0x002fea0003800000 */
.L_x_1982:
        /* <DEDUP_REMOVED lines=13> */
[----:B0-----:R-:W-:-:S04]  /*19c40*/  SHF.R.U32.HI R219, RZ, 0x7, R219 ;  /* 0x00000007ffdb7819 */ /* 0x001fc800000116db */
[----:B------:R-:W-:Y:S01]  /*19c50*/  IADD3 R3, -R219, 0xb, RZ ;  /* 0x0000000bdb037810 */ /* 0x000fe20007ffe1ff */
        /* <DEDUP_REMOVED lines=23> */
[----:B------:R-:W-:Y:S01]  /*19dd0*/  R2UR UR7, R21 ;  /* 0x00000000150772ca */ /* 0x000fe200000e0000 */
[----:B------:R-:W-:Y:S02]  /*19de0*/  WARPGROUP.DEPBAR.LE gsb0, 0x0 ;  /* 0x00008000000079c5 */ /* 0x000fe40000010000 */
[----:B------:R-:W-:-:S10]  /*19df0*/  WARPGROUP.ARRIVE ;  /* 0x00000000000079c5 */ /* 0x000fd40000000000 */
[----:B------:R-:W-:Y:S03]  /*19e00*/  QGMMA.64x128x32.F32.E4M3.E4M3 R24, R168, gdesc[UR4], R24, gsb0 ;  /* 0x01e00004a8187df3 */ /* 0x000fe60008000818 */
[----:B------:R-:W-:Y:S02]  /*19e10*/  WARPGROUP.DEPBAR.LE gsb0, 0x0 ;  /* 0x00008000000079c5 */ /* 0x000fe40000010000 */
[----:B------:R0:W-:Y:S06]  /*19e20*/  BAR.ARV R3, 0x100 ;  /* 0x000400030000751d */ /* 0x0001ec0000002000 */
[----:B------:R-:W-:Y:S05]  /*19e30*/  @!P0 BRA `(.L_x_1986) ;  /* 0x0000000000048947 */ /* 0x000fea0003800000 */
[----:B------:R-:W-:Y:S01]  /*19e40*/  BPT.TRAP 0x1 ;  /* 0x000000040000795c */ /* 0x000fe20000300000 */
.L_x_1986:
[----:B------:R-:W-:Y:S01]  /*19e50*/  FMNMX.FTZ R0, R152, R214, !PT ;  /* 0x000000d698007209 */ /* 0x000fe20007810000 */
[----:B------:R-:W2:Y:S01]  /*19e60*/  LDL R172, [R1] ;  /* 0x0000000001ac7983 */ /* 0x000ea20000100800 */
[----:B------:R-:W-:Y:S02]  /*19e70*/  FMNMX.FTZ R20, R154, R206, !PT ;  /* 0x000000ce9a147209 */ /* 0x000fe40007810000 */
[----:B0-----:R-:W-:Y:S02]  /*19e80*/  FMNMX.FTZ R3, R153, R0, !PT ;  /* 0x0000000099037209 */ /* 0x001fe40007810000 */
        /* <DEDUP_REMOVED lines=83> */
[----:B0-----:R-:W-:Y:S01]  /*1a3c0*/  FMNMX.FTZ R3, R170, R3, !PT ;  /* 0x00000003aa037209 */ /* 0x001fe20007810000 */
[----:B------:R-:W-:Y:S01]  /*1a3d0*/  IMAD R170, R190, 0x8, R17 ;  /* 0x00000008beaa7824 */ /* 0x000fe200078e0211 */
[----:B-1----:R-:W-:-:S03]  /*1a3e0*/  FMNMX.FTZ R0, R171, R0, !PT ;  /* 0x00000000ab007209 */ /* 0x002fc60007810000 */
[----:B------:R-:W-:-:S04]  /*1a3f0*/  FADD.FTZ R169, -R3, R214 ;  /* 0x000000d603a97221 */ /* 0x000fc80000010100 */
[----:B------:R-:W-:Y:S01]  /*1a400*/  FMUL.FTZ R20, R2, R169 ;  /* 0x000000a902147220 */ /* 0x000fe20000410000 */
[----:B------:R-:W-:-:S04]  /*1a410*/  FADD.FTZ R169, -R0, R206 ;  /* 0x000000ce00a97221 */ /* 0x000fc80000010100 */
[C---:B------:R-:W-:Y:S01]  /*1a420*/  FMUL.FTZ R21, R2.reuse, R169 ;  /* 0x000000a902157220 */ /* 0x040fe20000410000 */
[----:B------:R-:W-:-:S01]  /*1a430*/  FFMA.FTZ R169, R2, R3, -8 ;  /* 0xc100000002a97423 */ /* 0x000fc20000010003 */
[----:B------:R-:W-:Y:S03]  /*1a440*/  MUFU.EX2 R20, R20 ;  /* 0x0000001400147308 */ /* 0x000fe60000000800 */
[----:B------:R-:W-:-:S01]  /*1a450*/  FFMA.FTZ R168, R2, R152, -R169 ;  /* 0x0000009802a87223 */ /* 0x000fc200000108a9 */
[C-C-:B------:R-:W-:Y:S01]  /*1a460*/  FFMA.FTZ R152, R2.reuse, R153, -R169.reuse ;  /* 0x0000009902987223 */ /* 0x140fe200000108a9 */
[----:B------:R-:W-:-:S01]  /*1a470*/  FFMA.FTZ R153, R2, R156, -R169 ;  /* 0x0000009c02997223 */ /* 0x000fc200000108a9 */
[C-C-:B------:R-:W-:Y:S01]  /*1a480*/  FFMA.FTZ R156, R2.reuse, R157, -R169.reuse ;  /* 0x0000009d029c7223 */ /* 0x140fe200000108a9 */
[----:B------:R-:W-:-:S01]  /*1a490*/  FFMA.FTZ R157, R2, R160, -R169 ;  /* 0x000000a0029d7223 */ /* 0x000fc200000108a9 */
[C-C-:B------:R-:W-:Y:S01]  /*1a4a0*/  FFMA.FTZ R160, R2.reuse, R161, -R169.reuse ;  /* 0x000000a102a07223 */ /* 0x140fe200000108a9 */
[----:B------:R-:W-:-:S01]  /*1a4b0*/  FFMA.FTZ R161, R2, R164, -R169 ;  /* 0x000000a402a17223 */ /* 0x000fc200000108a9 */
[C---:B------:R-:W-:Y:S01]  /*1a4c0*/  FFMA.FTZ R164, R2.reuse, R165, -R169 ;  /* 0x000000a502a47223 */ /* 0x040fe200000108a9 */
[----:B------:R-:W-:-:S01]  /*1a4d0*/  FFMA.FTZ R165, R2, R0, -8 ;  /* 0xc100000002a57423 */ /* 0x000fc20000010000 */
[----:B------:R-:W0:Y:S01]  /*1a4e0*/  MUFU.EX2 R171, R168 ;  /* 0x000000a800ab7308 */ /* 0x000e220000000800 */
[----:B------:R-:W-:-:S01]  /*1a4f0*/  FFMA.FTZ R136, R2, R136, -R169 ;  /* 0x0000008802887223 */ /* 0x000fc200000108a9 */
[C---:B------:R-:W-:Y:S01]  /*1a500*/  FFMA.FTZ R137, R2.reuse, R137, -R169 ;  /* 0x0000008902897223 */ /* 0x040fe200000108a9 */
        /* <DEDUP_REMOVED lines=29> */
[----:B------:R-:W3:Y:S01]  /*1a6e0*/  MUFU.EX2 R155, R155 ;  /* 0x0000009b009b7308 */ /* 0x000ee20000000800 */
[----:B-1----:R-:W-:-:S01]  /*1a6f0*/  FFMA.FTZ R14, R21, R14, R154 ;  /* 0x0000000e150e7223 */ /* 0x002fc2000001009a */
[C-C-:B------:R-:W-:Y:S01]  /*1a700*/  FFMA.FTZ R109, R2.reuse, R109, -R169.reuse ;  /* 0x0000006d026d7223 */ /* 0x140fe200000108a9 */
[----:B------:R-:W-:-:S01]  /*1a710*/  FFMA.FTZ R112, R2, R112, -R169 ;  /* 0x0000007002707223 */ /* 0x000fc200000108a9 */
[C-C-:B------:R-:W-:Y:S01]  /*1a720*/  FFMA.FTZ R113, R2.reuse, R113, -R169.reuse ;  /* 0x0000007102717223 */ /* 0x140fe200000108a9 */
[----:B------:R-:W-:-:S01]  /*1a730*/  FFMA.FTZ R116, R2, R116, -R169 ;  /* 0x0000007402747223 */ /* 0x000fc200000108a9 */
[C-C-:B------:R-:W-:Y:S01]  /*1a740*/  FFMA.FTZ R117, R2.reuse, R117, -R169.reuse ;  /* 0x0000007502757223 */ /* 0x140fe200000108a9 */
[----:B------:R-:W-:-:S01]  /*1a750*/  FFMA.FTZ R88, R2, R88, -R169 ;  /* 0x0000005802587223 */ /* 0x000fc200000108a9 */
[----:B------:R-:W1:Y:S01]  /*1a760*/  MUFU.EX2 R153, R153 ;  /* 0x0000009900997308 */ /* 0x000e620000000800 */
[----:B0-----:R-:W-:-:S01]  /*1a770*/  FADD.FTZ R168, R152, R15 ;  /* 0x0000000f98a87221 */ /* 0x001fc20000010000 */
[C-C-:B------:R-:W-:Y:S01]  /*1a780*/  FFMA.FTZ R89, R2.reuse, R89, -R169.reuse ;  /* 0x0000005902597223 */ /* 0x140fe200000108a9 */
[----:B------:R-:W-:-:S01]  /*1a790*/  FFMA.FTZ R92, R2, R92, -R169 ;  /* 0x0000005c025c7223 */ /* 0x000fc200000108a9 */
[C-C-:B------:R-:W-:Y:S01]  /*1a7a0*/  FFMA.FTZ R93, R2.reuse, R93, -R169.reuse ;  /* 0x0000005d025d7223 */ /* 0x140fe200000108a9 */
[----:B------:R-:W-:-:S01]  /*1a7b0*/  FFMA.FTZ R96, R2, R96, -R169 ;  /* 0x0000006002607223 */ /* 0x000fc200000108a9 */
[C-C-:B------:R-:W-:Y:S01]  /*1a7c0*/  FFMA.FTZ R97, R2.reuse, R97, -R169.reuse ;  /* 0x0000006102617223 */ /* 0x140fe200000108a9 */
[----:B------:R-:W-:-:S01]  /*1a7d0*/  FFMA.FTZ R100, R2, R100, -R169 ;  /* 0x0000006402647223 */ /* 0x000fc200000108a9 */
[----:B------:R-:W0:Y:S01]  /*1a7e0*/  MUFU.EX2 R158, R158 ;  /* 0x0000009e009e7308 */ /* 0x000e220000000800 */
[----:B---3--:R-:W-:-:S01]  /*1a7f0*/  FADD.FTZ R15, R155, R14 ;  /* 0x0000000e9b0f7221 */ /* 0x008fc20000010000 */
[C---:B------:R-:W-:Y:S01]  /*1a800*/  FFMA.FTZ R101, R2.reuse, R101, -R169 ;  /* 0x0000006502657223 */ /* 0x040fe200000108a9 */
[----:B------:R-:W-:-:S01]  /*1a810*/  FFMA.FTZ R138, R2, R138, -R165 ;  /* 0x0000008a028a7223 */ /* 0x000fc200000108a5 */
[C-C-:B------:R-:W-:Y:S01]  /*1a820*/  FFMA.FTZ R139, R2.reuse, R139, -R165.reuse ;  /* 0x0000008b028b7223 */ /* 0x140fe200000108a5 */
[----:B------:R-:W-:-:S01]  /*1a830*/  FFMA.FTZ R142, R2, R142, -R165 ;  /* 0x0000008e028e7223 */ /* 0x000fc200000108a5 */
[C-C-:B------:R-:W-:Y:S01]  /*1a840*/  FFMA.FTZ R143, R2.reuse, R143, -R165.reuse ;  /* 0x0000008f028f7223 */ /* 0x140fe200000108a5 */
[----:B------:R-:W-:-:S01]  /*1a850*/  FFMA.FTZ R146, R2, R146, -R165 ;  /* 0x0000009202927223 */ /* 0x000fc200000108a5 */
[----:B------:R-:W3:Y:S01]  /*1a860*/  MUFU.EX2 R156, R156 ;  /* 0x0000009c009c7308 */ /* 0x000ee20000000800 */
        /* <DEDUP_REMOVED lines=17> */
[C-C-:B------:R-:W-:Y:S01]  /*1a980*/  FFMA.FTZ R107, R2.reuse, R107, -R165.reuse ;  /* 0x0000006b026b7223 */ /* 0x140fe200000108a5 */
        /* <DEDUP_REMOVED lines=11> */
[----:B------:R-:W-:Y:S01]  /*1aa40*/  FFMA.FTZ R95, R2, R95, -R165 ;  /* 0x0000005f025f7223 */ /* 0x000fe200000108a5 */
[----:B--2---:R-:W-:Y:S01]  /*1aa50*/  R2UR UR4, R172 ;  /* 0x00000000ac0472ca */ /* 0x004fe200000e0000 */
[----:B------:R-:W1:Y:S01]  /*1aa60*/  MUFU.EX2 R160, R160 ;  /* 0x000000a000a07308 */ /* 0x000e620000000800 */
[----:B0-----:R-:W-:-:S01]  /*1aa70*/  FADD.FTZ R169, R157, R168 ;  /* 0x000000a89da97221 */ /* 0x001fc20000010000 */
[C-C-:B------:R-:W-:Y:S01]  /*1aa80*/  FFMA.FTZ R98, R2.reuse, R98, -R165.reuse ;  /* 0x0000006202627223 */ /* 0x140fe200000108a5 */
[----:B------:R-:W-:-:S01]  /*1aa90*/  FFMA.FTZ R99, R2, R99, -R165 ;  /* 0x0000006302637223 */ /* 0x000fc200000108a5 */
[C-C-:B------:R-:W-:Y:S01]  /*1aaa0*/  FFMA.FTZ R102, R2.reuse, R102, -R165.reuse ;  /* 0x0000006602667223 */ /* 0x140fe200000108a5 */
[----:B------:R-:W-:-:S03]  /*1aab0*/  FFMA.FTZ R103, R2, R103, -R165 ;  /* 0x0000006702677223 */ /* 0x000fc600000108a5 */
[----:B------:R-:W0:Y:S01]  /*1aac0*/  MUFU.EX2 R163, R163 ;  /* 0x000000a300a37308 */ /* 0x000e220000000800 */
[----:B---3--:R-:W-:-:S03]  /*1aad0*/  FADD.FTZ R14, R162, R15 ;  /* 0x0000000fa20e7221 */ /* 0x008fc60000010000 */
[----:B------:R-:W-:-:S04]  /*1aae0*/  IMAD.U32 R173, RZ, RZ, UR4 ;  /* 0x00000004ffad7e24 */ /* 0x000fc8000f8e00ff */
        /* <DEDUP_REMOVED lines=106> */
[----:B------:R-:W-:-:S05]  /*1b190*/  VIADD R14, R170, 0x22840 ;  /* 0x00022840aa0e7836 */ /* 0x000fca0000000000 */
[----:B------:R-:W-:Y:S01]  /*1b1a0*/  PRMT R14, R173, 0x654, R14 ;  /* 0x00000654ad0e7816 */ /* 0x000fe2000000000e */
[----:B------:R-:W0:Y:S01]  /*1b1b0*/  MUFU.EX2 R90, R90 ;  /* 0x0000005a005a7308 */ /* 0x000e220000000800 */
[----:B--2---:R-:W-:-:S02]  /*1b1c0*/  FADD.FTZ R169, R119, R168 ;  /* 0x000000a877a97221 */ /* 0x004fc40000010000 */
[----:B------:R2:W-:Y:S05]  /*1b1d0*/  SYNCS.ARRIVE.TRANS64.RED.A1T0 RZ, [R14+URZ], RZ ;  /* 0x000000ff0eff79a7 */ /* 0x0005ea000810043f */
[----:B------:R-:W3:Y:S01]  /*1b1e0*/  MUFU.EX2 R89, R89 ;  /* 0x0000005900597308 */ /* 0x000ee20000000800 */
[----:B-1----:R-:W-:-:S07]  /*1b1f0*/  FADD.FTZ R168, R88, R15 ;  /* 0x0000000f58a87221 */ /* 0x002fce0000010000 */
[----:B------:R-:W1:Y:S01]  /*1b200*/  MUFU.EX2 R91, R91 ;  /* 0x0000005b005b7308 */ /* 0x000e620000000800 */
[----:B0-----:R-:W-:-:S07]  /*1b210*/  FADD.FTZ R170, R90, R169 ;  /* 0x000000a95aaa7221 */ /* 0x001fce0000010000 */
[----:B------:R-:W0:Y:S01]  /*1b220*/  MUFU.EX2 R92, R92 ;  /* 0x0000005c005c7308 */ /* 0x000e220000000800 */
[----:B---3--:R-:W-:-:S07]  /*1b230*/  FADD.FTZ R15, R89, R168 ;  /* 0x000000a8590f7221 */ /* 0x008fce0000010000 */
[----:B------:R-:W3:Y:S01]  /*1b240*/  MUFU.EX2 R94, R94 ;  /* 0x0000005e005e7308 */ /* 0x000ee20000000800 */
[----:B-1----:R-:W-:-:S07]  /*1b250*/  FADD.FTZ R169, R91, R170 ;  /* 0x000000aa5ba97221 */ /* 0x002fce0000010000 */
[----:B------:R-:W1:Y:S01]  /*1b260*/  MUFU.EX2 R93, R93 ;  /* 0x0000005d005d7308 */ /* 0x000e620000000800 */
[----:B0-----:R-:W-:-:S07]  /*1b270*/  FADD.FTZ R168, R92, R15 ;  /* 0x0000000f5ca87221 */ /* 0x001fce0000010000 */
[----:B------:R-:W0:Y:S01]  /*1b280*/  MUFU.EX2 R95, R95 ;  /* 0x0000005f005f7308 */ /* 0x000e220000000800 */
[----:B---3--:R-:W-:-:S07]  /*1b290*/  FADD.FTZ R170, R94, R169 ;  /* 0x000000a95eaa7221 */ /* 0x008fce0000010000 */
        /* <DEDUP_REMOVED lines=20> */
.L_x_1987:
[----:B------:R-:W-:Y:S01]  /*1b3e0*/  R2UR UR4, R172 ;  /* 0x00000000ac0472ca */ /* 0x000fe200000e0000 */
[----:B------:R-:W-:Y:S01]  /*1b3f0*/  FMUL.FTZ R24, R24, R20 ;  /* 0x0000001418187220 */ /* 0x000fe20000410000 */
[----:B------:R-:W-:Y:S01]  /*1b400*/  F2FP.SATFINITE.E4M3.F32.PACK_AB_MERGE_C R93, R93, R92, RZ ;  /* 0x0000005c5d5d723e */ /* 0x000fe200048070ff */
[----:B------:R-:W-:Y:S01]  /*1b410*/  IMAD R92, R215, 0x8, R17 ;  /* 0x00000008d75c7824 */ /* 0x000fe200078e0211 */
[----:B------:R-:W-:Y:S01]  /*1b420*/  ISETP.GT.AND P1, PT, R12, R205, PT ;  /* 0x000000cd0c00720c */ /* 0x000fe20003f24270 */
[----:B------:R-:W-:Y:S01]  /*1b430*/  FMUL.FTZ R25, R25, R20 ;  /* 0x0000001419197220 */ /* 0x000fe20000410000 */
[----:B------:R-:W-:Y:S01]  /*1b440*/  F2FP.SATFINITE.E4M3.F32.PACK_AB_MERGE_C R94, R95, R94, RZ ;  /* 0x0000005e5f5e723e */ /* 0x000fe200048070ff */
[----:B------:R-:W-:Y:S01]  /*1b450*/  VIADD R92, R92, 0x22860 ;  /* 0x000228605c5c7836 */ /* 0x000fe20000000000 */
[----:B------:R-:W-:Y:S01]  /*1b460*/  F2FP.SATFINITE.E4M3.F32.PACK_AB_MERGE_C R153, R156, R153, RZ ;  /* 0x000000999c99723e */ /* 0x000fe200048070ff */
[----:B------:R-:W-:Y:S01]  /*1b470*/  FMUL.FTZ R28, R28, R20 ;  /* 0x000000141c1c7220 */ /* 0x000fe20000410000 */
[----:B------:R-:W-:Y:S01]  /*1b480*/  F2FP.SATFINITE.E4M3.F32.PACK_AB_MERGE_C R158, R159, R158, RZ ;  /* 0x0000009e9f9e723e */ /* 0x000fe200048070ff */
[----:B------:R-:W-:Y:S01]  /*1b490*/  FMUL.FTZ R29, R29, R20 ;  /* 0x000000141d1d7220 */ /* 0x000fe20000410000 */
[----:B------:R-:W-:Y:S01]  /*1b4a0*/  F2FP.SATFINITE.E4M3.F32.PACK_AB_MERGE_C R161, R164, R161, RZ ;  /* 0x000000a1a4a1723e */ /* 0x000fe200048070ff */
[----:B------:R-:W-:Y:S01]  /*1b4b0*/  IMAD.U32 R95, RZ, RZ, UR4 ;  /* 0x00000004ff5f7e24 */ /* 0x000fe2000f8e00ff */
[----:B------:R-:W-:Y:S01]  /*1b4c0*/  F2FP.SATFINITE.E4M3.F32.PACK_AB_MERGE_C R166, R167, R166, RZ ;  /* 0x000000a6a7a6723e */ /* 0x000fe200048070ff */
[----:B------:R-:W-:Y:S01]  /*1b4d0*/  FMUL.FTZ R32, R32, R20 ;  /* 0x0000001420207220 */ /* 0x000fe20000410000 */
[----:B------:R-:W-:Y:S01]  /*1b4e0*/  F2FP.SATFINITE.E4M3.F32.PACK_AB_MERGE_C R140, R141, R140, RZ ;  /* 0x0000008c8d8c723e */ /* 0x000fe200048070ff */
        /* <DEDUP_REMOVED lines=96> */
[----:B------:R-:W-:Y:S02]  /*1baf0*/  IMAD.MOV.U32 R214, RZ, RZ, R3 ;  /* 0x000000ffffd67224 */ /* 0x000fe400078e0003 */
[----:B------:R-:W-:Y:S02]  /*1bb00*/  IMAD.MOV.U32 R222, RZ, RZ, R192 ;  /* 0x000000ffffde7224 */ /* 0x000fe400078e00c0 */
[----:B------:R-:W-:Y:S01]  /*1bb10*/  IMAD.MOV.U32 R215, RZ, RZ, R190 ;  /* 0x000000ffffd77224 */ /* 0x000fe200078e00be */
[----:B0-----:R-:W-:Y:S06]  /*1bb20*/  @P1 BRA `(.L_x_1988) ;  /* 0xffffffd000881947 */ /* 0x001fec000383ffff */
.L_x_1976:
[----:B------:R-:W-:-:S13]  /*1bb30*/  ISETP.GE.AND P1, PT, R12, R204, PT ;  /* 0x000000cc0c00720c */ /* 0x000fda0003f26270 */
[----:B------:R-:W-:Y:S05]  /*1bb40*/  @!P1 BRA `(.L_x_1989) ;  /* 0x0000004800c89947 */ /* 0x000fea0003800000 */
[----:B------:R-:W-:Y:S02]  /*1bb50*/  IMAD.MOV.U32 R205, RZ, RZ, R0 ;  /* 0x000000ffffcd7224 */ /* 0x000fe400078e0000 */
[----:B------:R-:W-:Y:S02]  /*1bb60*/  IMAD.MOV.U32 R206, RZ, RZ, R3 ;  /* 0x000000ffffce7224 */ /* 0x000fe400078e0003 */
[----:B------:R-:W-:Y:S02]  /*1bb70*/  IMAD.MOV.U32 R221, RZ, RZ, R192 ;  /* 0x000000ffffdd7224 */ /* 0x000fe400078e00c0 */
[----:B------:R-:W-:-:S07]  /*1bb80*/  IMAD.MOV.U32 R214, RZ, RZ, R190 ;  /* 0x000000ffffd67224 */ /* 0x000fce00078e00be */
.L_x_2009:
        /* <DEDUP_REMOVED lines=8> */
.L_x_1991:
        /* <DEDUP_REMOVED lines=8> */
.L_x_1992:
[----:B------:R-:W-:Y:S04]  /*1bc90*/  BSSY B0, `(.L_x_1990) ;  /* 0x0000004000007945 */ /* 0x000fe80003800000 */
[----:B-1----:R-:W-:Y:S05]  /*1bca0*/  @P2 BRA `(.L_x_1993) ;  /* 0x0000000000082947 */ /* 0x002fea0003800000 */
[----:B------:R-:W1:Y:S02]  /*1bcb0*/  SYNCS.PHASECHK.TRANS64.TRYWAIT P2, [R0+URZ+0x22830], R3 ;  /* 0x02283003000075a7 */ /* 0x000e64000804017f */
[----:B-1----:R-:W-:Y:S05]  /*1bcc0*/  @!P2 BRA `(.L_x_1994) ;  /* 0x0000013800a4a947 */ /* 0x002fea0003800000 */
.L_x_1993:
[----:B------:R-:W-:Y:S05]  /*1bcd0*/  BSYNC B0 ;  /* 0x0000000000007941 */ /* 0x000fea0003800000 */
.L_x_1990:
        /* <DEDUP_REMOVED lines=197> */
.L_x_1996:
[----:B------:R-:W-:Y:S01]  /*1c930*/  SHF.L.U32 R0, R221, 0x1f, RZ ;  /* 0x0000001fdd007819 */ /* 0x000fe200000006ff */
[----:B------:R-:W-:-:S04]  /*1c940*/  IMAD R3, R214, 0x8, R17 ;  /* 0x00000008d6037824 */ /* 0x000fc800078e0211 */
[----:B------:R0:W1:Y:S01]  /*1c950*/  SYNCS.PHASECHK.TRANS64.TRYWAIT P1, [R3+URZ+0x22850], R0 ;  /* 0x02285000030075a7 */ /* 0x000062000802017f */
[----:B------:R-:W-:Y:S05]  /*1c960*/  @!P0 BRA `(.L_x_1997) ;  /* 0x0000000000048947 */ /* 0x000fea0003800000 */
[----:B------:R-:W-:Y:S01]  /*1c970*/  BPT.TRAP 0x1 ;  /* 0x000000040000795c */ /* 0x000fe20000300000 */
.L_x_1997:
[----:B-1----:R-:W-:Y:S05]  /*1c980*/  @P1 BRA `(.L_x_1995) ;  /* 0x0000000000081947 */ /* 0x002fea0003800000 */
[----:B------:R-:W1:Y:S02]  /*1c990*/  SYNCS.PHASECHK.TRANS64.TRYWAIT P1, [R3+URZ+0x22850], R0 ;  /* 0x02285000030075a7 */ /* 0x000e64000802017f */
[----:B-1----:R-:W-:Y:S05]  /*1c9a0*/  @!P1 BRA `(.L_x_1998) ;  /* 0x0000012c00809947 */ /* 0x002fea0003800000 */
.L_x_1995:
        /* <DEDUP_REMOVED lines=46> */
.L_x_1999:
[----:B------:R-:W2:Y:S01]  /*1cc90*/  LDL R174, [R1] ;  /* 0x0000000001ae7983 */ /* 0x000ea20000100800 */
[----:B------:R-:W1:Y:S01]  /*1cca0*/  LDC R0, c[0x0][0x448] ;  /* 0x00011200ff007b82 */ /* 0x000e620000000800 */
[----:B------:R-:W-:Y:S01]  /*1ccb0*/  IMAD.IADD R171, R208, 0x1, R201 ;  /* 0x00000001d0ab7824 */ /* 0x000fe200078e02c9 */
[----:B------:R-:W-:-:S06]  /*1ccc0*/  ULDC UR5, c[0x0][0x9e0] ;  /* 0x0002780000057ab9 */ /* 0x000fcc0000000800 */
[----:B------:R-:W3:Y:S01]  /*1ccd0*/  LDC R176, c[0x0][0x9e4] ;  /* 0x00027900ffb07b82 */ /* 0x000ee20000000800 */
[----:B-1----:R-:W-:-:S13]  /*1cce0*/  ISETP.NE.AND P1, PT, R0, 0x1, PT ;  /* 0x000000010000780c */ /* 0x002fda0003f25270 */
[----:B------:R-:W0:Y:S08]  /*1ccf0*/  @P1 LDC R0, c[0x0][0x44c] ;  /* 0x00011300ff001b82 */ /* 0x000e300000000800 */
[----:B------:R-:W1:Y:S01]  /*1cd00*/  @P1 LDC R20, c[0x0][0x450] ;  /* 0x00011400ff141b82 */ /* 0x000e620000000800 */
[----:B0-----:R-:W-:-:S04]  /*1cd10*/  @P1 IMAD.HI.U32 R3, R171, R0, RZ ;  /* 0x00000000ab031227 */ /* 0x001fc800078e00ff */
[----:B------:R-:W-:Y:S01]  /*1cd20*/  IMAD R0, R190, 0x8, R17 ;  /* 0x00000008be007824 */ /* 0x000fe200078e0211 */
[----:B-1----:R-:W-:-:S03]  /*1cd30*/  @P1 SHF.R.U32.HI R171, RZ, R20, R3 ;  /* 0x00000014ffab1219 */ /* 0x002fc60000011603 */
[----:B------:R-:W-:Y:S02]  /*1cd40*/  VIADD R0, R0, 0x22840 ;  /* 0x0002284000007836 */ /* 0x000fe40000000000 */
[----:B------:R-:W0:Y:S01]  /*1cd50*/  SHFL.IDX PT, R173, R171, RZ, 0x1c1f ;  /* 0x001c1fffabad7589 */ /* 0x000e2200000e0000 */
[----:B------:R-:W-:Y:S01]  /*1cd60*/  IMAD R172, R12, -0xa0, RZ ;  /* 0xffffff600cac7824 */ /* 0x000fe200078e02ff */
[----:B---3--:R-:W-:Y:S02]  /*1cd70*/  ISETP.GE.AND P1, PT, R176, 0x1, PT ;  /* 0x00000001b000780c */ /* 0x008fe40003f26270 */
[----:B--2---:R-:W-:-:S13]  /*1cd80*/  R2UR UR4, R174 ;  /* 0x00000000ae0472ca */ /* 0x004fda00000e0000 */
[----:B------:R-:W-:Y:S01]  /*1cd90*/  IMAD.U32 R3, RZ, RZ, UR4 ;  /* 0x00000004ff037e24 */ /* 0x000fe2000f8e00ff */
[----:B------:R-:W-:-:S04]  /*1cda0*/  ULDC UR4, c[0x0][0x9dc] ;  /* 0x0002770000047ab9 */ /* 0x000fc80000000800 */
[----:B------:R-:W-:-:S04]  /*1cdb0*/  PRMT R0, R3, 0x654, R0 ;  /* 0x0000065403007816 */ /* 0x000fc80000000000 */
[----:B------:R1:W-:Y:S01]  /*1cdc0*/  SYNCS.ARRIVE.TRANS64.RED.A1T0 RZ, [R0+URZ], RZ ;  /* 0x000000ff00ff79a7 */ /* 0x0003e2000810043f */
[----:B------:R-:W-:Y:S01]  /*1cdd0*/  ULOP3.LUT UR4, URZ, UR4, URZ, 0x33, !UPT ;  /* 0x000000043f047292 */ /* 0x000fe2000f8e333f */
[----:B-1----:R-:W-:-:S04]  /*1cde0*/  IADD3 R0, -R199, 0x1, R172 ;  /* 0x00000001c7007810 */ /* 0x002fc80007ffe1ac */
[----:B------:R-:W-:-:S05]  /*1cdf0*/  IADD3 R0, -R197, R0, R198 ;  /* 0x00000000c5007210 */ /* 0x000fca0007ffe1c6 */
[C---:B------:R-:W-:Y:S02]  /*1ce00*/  VIADD R170, R0.reuse, UR5 ;  /* 0x0000000500aa7c36 */ /* 0x040fe40008000000 */
[----:B------:R-:W-:Y:S02]  /*1ce10*/  VIADD R169, R0, UR4 ;  /* 0x0000000400a97c36 */ /* 0x000fe40008000000 */
[----:B------:R-:W-:Y:S02]  /*1ce20*/  IMAD.IADD R0, R172, 0x1, -R199 ;  /* 0x00000001ac007824 */ /* 0x000fe400078e0ac7 */
[--C-:B0-----:R-:W-:Y:S02]  /*1ce30*/  IMAD.IADD R168, R170, 0x1, R173.reuse ;  /* 0x00000001aaa87824 */ /* 0x101fe400078e02ad */
        /* <DEDUP_REMOVED lines=15> */
.L_x_2002:
[----:B------:R-:W-:Y:S02]  /*1cf30*/  ULDC UR4, c[0x0][0x9e4] ;  /* 0x0002790000047ab9 */ /* 0x000fe40000000800 */
[----:B------:R-:W-:-:S05]  /*1cf40*/  IMAD.U32 R175, RZ, RZ, UR4 ;  /* 0x00000004ffaf7e24 */ /* 0x000fca000f8e00ff */
[----:B------:R-:W-:-:S13]  /*1cf50*/  ISETP.NE.AND P1, PT, R175, 0x1, PT ;  /* 0x00000001af00780c */ /* 0x000fda0003f25270 */
[----:B------:R-:W0:Y:S02]  /*1cf60*/  @P1 LDC.64 R20, c[0x0][0x9e8] ;  /* 0x00027a00ff141b82 */ /* 0x000e240000000a00 */
[----:B0-----:R-:W-:-:S05]  /*1cf70*/  @P1 IMAD.HI.U32 R20, R173, R20, RZ ;  /* 0x00000014ad141227 */ /* 0x001fca00078e00ff */
[----:B------:R-:W-:-:S07]  /*1cf80*/  @P1 SHF.R.U32.HI R173, RZ, R21, R20 ;  /* 0x00000015ffad1219 */ /* 0x000fce0000011614 */
.L_x_2003:
[----:B------:R-:W-:Y:S05]  /*1cf90*/  BSYNC B0 ;  /* 0x0000000000007941 */ /* 0x000fea0003800000 */
.L_x_2001:
[----:B------:R-:W-:-:S05]  /*1cfa0*/  IMAD R20, R173, R175, R0 ;  /* 0x000000afad147224 */ /* 0x000fca00078e0200 */
[----:B------:R-:W-:Y:S02]  /*1cfb0*/  VIADDMNMX R168, R20, R175, R168, PT ;  /* 0x000000af14a87246 */ /* 0x000fe400038001a8 */
[----:B------:R-:W-:-:S07]  /*1cfc0*/  VIMNMX R3, R3, R20, !PT ;  /* 0x0000001403037248 */ /* 0x000fce0007fe0100 */
.L_x_2000:
        /* <DEDUP_REMOVED lines=231> */
[----:B------:R-:W-:Y:S01]  /*1de40*/  ISETP.GE.AND P6, PT, R176, 0x1, PT ;  /* 0x00000001b000780c */ /* 0x000fe20003fc6270 */
        /* <DEDUP_REMOVED lines=16> */
.L_x_2006:
[----:B------:R-:W-:Y:S02]  /*1df50*/  ULDC UR4, c[0x0][0x9e4] ;  /* 0x0002790000047ab9 */ /* 0x000fe40000000800 */
[----:B------:R-:W-:-:S05]  /*1df60*/  IMAD.U32 R171, RZ, RZ, UR4 ;  /* 0x00000004ffab7e24 */ /* 0x000fca000f8e00ff */
[----:B------:R-:W-:-:S13]  /*1df70*/  ISETP.NE.AND P6, PT, R171, 0x1, PT ;  /* 0x00000001ab00780c */ /* 0x000fda0003fc5270 */
[----:B------:R-:W0:Y:S02]  /*1df80*/  @P6 LDC.64 R20, c[0x0][0x9e8] ;  /* 0x00027a00ff146b82 */ /* 0x000e240000000a00 */
[----:B0-----:R-:W-:-:S05]  /*1df90*/  @P6 IMAD.HI.U32 R20, R3, R20, RZ ;  /* 0x0000001403146227 */ /* 0x001fca00078e00ff */
[----:B------:R-:W-:-:S07]  /*1dfa0*/  @P6 SHF.R.U32.HI R3, RZ, R21, R20 ;  /* 0x00000015ff036219 */ /* 0x000fce0000011614 */
.L_x_2007:
[----:B------:R-:W-:Y:S05]  /*1dfb0*/  BSYNC B0 ;  /* 0x0000000000007941 */ /* 0x000fea0003800000 */
.L_x_2005:
[----:B------:R-:W-:-:S05]  /*1dfc0*/  IMAD R0, R3, R171, R0 ;  /* 0x000000ab03007224 */ /* 0x000fca00078e0200 */
[----:B------:R-:W-:Y:S02]  /*1dfd0*/  VIADDMNMX R170, R0, R171, R170, PT ;  /* 0x000000ab00aa7246 */ /* 0x000fe400038001aa */
[----:B------:R-:W-:-:S07]  /*1dfe0*/  VIMNMX R169, R169, R0, !PT ;  /* 0x00000000a9a97248 */ /* 0x000fce0007fe0100 */
.L_x_2004:
        /* <DEDUP_REMOVED lines=103> */
[C---:B------:R-:W-:Y:S02]  /*1e660*/  ISETP.LT.OR P2, PT, R170.reuse, 0x8a, P2 ;  /* 0x0000008aaa00780c */ /* 0x040fe40001741670 */
[C---:B------:R-:W-:Y:S02]  /*1e670*/  ISETP.GT.AND P1, PT, R169.reuse, 0x59, !P1 ;  /* 0x00000059a900780c */ /* 0x040fe40004f24270 */
[----:B------:R-:W-:Y:S02]  /*1e680*/  ISETP.GT.AND P3, PT, R169, 0x90, !P3 ;  /* 0x00000090a900780c */ /* 0x000fe40005f64270 */
[----:B------:R-:W-:Y:S02]  /*1e690*/  ISETP.LT.OR P1, PT, R170, 0x5a, P1 ;  /* 0x0000005aaa00780c */ /* 0x000fe40000f21670 */
[----:B------:R-:W-:Y:S02]  /*1e6a0*/  FSEL R95, R95, -INF , !P2 ;  /* 0xff8000005f5f7808 */ /* 0x000fe40005000000 */
        /* <DEDUP_REMOVED lines=90> */
[----:B------:R-:W-:Y:S02]  /*1ec50*/  FMNMX.FTZ R136, R154, R205, !PT ;  /* 0x000000cd9a887209 */ /* 0x000fe40007810000 */
[----:B------:R-:W-:Y:S02]  /*1ec60*/  FSEL R0, R0, RZ, P1 ;  /* 0x000000ff00007208 */ /* 0x000fe40000800000 */
[----:B------:R-:W-:Y:S02]  /*1ec70*/  ISETP.LT.OR P2, PT, R170, 0x9a, P2 ;  /* 0x0000009aaa00780c */ /* 0x000fe40001741670 */
[----:B------:R-:W-:Y:S01]  /*1ec80*/  FSEL R169, R102, -INF , !P5 ;  /* 0xff80000066a97808 */ /* 0x000fe20006800000 */
[----:B------:R-:W-:-:S01]  /*1ec90*/  FFMA.FTZ R120, R2, R173, -R0 ;  /* 0x000000ad02787223 */ /* 0x000fc20000010800 */
[----:B------:R-:W-:Y:S01]  /*1eca0*/  FMNMX.FTZ R173, R155, R136, !PT ;  /* 0x000000889bad7209 */ /* 0x000fe20007810000 */
[----:B------:R-:W-:-:S01]  /*1ecb0*/  FFMA.FTZ R152, R2, R152, -R0 ;  /* 0x0000009802987223 */ /* 0x000fc20000010800 */
[C-C-:B------:R-:W-:Y:S01]  /*1ecc0*/  FFMA.FTZ R160, R2.reuse, R109, -R0.reuse ;  /* 0x0000006d02a07223 */ /* 0x140fe20000010800 */
[----:B------:R-:W-:Y:S01]  /*1ecd0*/  FSEL R109, R103, -INF , !P2 ;  /* 0xff800000676d7808 */ /* 0x000fe20005000000 */
[--C-:B------:R-:W-:Y:S01]  /*1ece0*/  FFMA.FTZ R102, R2, R112, -R0.reuse ;  /* 0x0000007002667223 */ /* 0x100fe20000010800 */
        /* <DEDUP_REMOVED lines=47> */
[----:B------:R-:W-:Y:S01]  /*1efe0*/  FFMA.FTZ R100, R2, R100, -R0 ;  /* 0x0000006402647223 */ /* 0x000fe20000010800 */
[----:B------:R-:W-:Y:S01]  /*1eff0*/  FMNMX.FTZ R142, R150, R173, !PT ;  /* 0x000000ad968e7209 */ /* 0x000fe20007810000 */
[----:B------:R-:W-:Y:S01]  /*1f000*/  MUFU.EX2 R153, R153 ;  /* 0x0000009900997308 */ /* 0x000fe20000000800 */
[----:B------:R-:W-:-:S02]  /*1f010*/  FSEL R175, R3, RZ, P1 ;  /* 0x000000ff03af7208 */ /* 0x000fc40000800000 */
[----:B------:R-:W-:-:S03]  /*1f020*/  FMNMX.FTZ R173, R151, R142, !PT ;  /* 0x0000008e97ad7209 */ /* 0x000fc60007810000 */
[----:B------:R-:W-:Y:S01]  /*1f030*/  FADD.FTZ R175, -R175, R206 ;  /* 0x000000ceafaf7221 */ /* 0x000fe20000010100 */
        /* <DEDUP_REMOVED lines=12> */
[----:B0-----:R-:W-:Y:S01]  /*1f100*/  FMNMX.FTZ R152, R106, R173, !PT ;  /* 0x000000ad6a987209 */ /* 0x001fe20007810000 */
        /* <DEDUP_REMOVED lines=22> */
[----:B------:R-:W-:-:S05]  /*1f270*/  FMNMX.FTZ R156, R109, R156, !PT ;  /* 0x0000009c6d9c7209 */ /* 0x000fca0007810000 */
[----:B------:R-:W0:Y:S01]  /*1f280*/  SHFL.BFLY PT, R173, R156, 0x2, 0x1f ;  /* 0x0c401f009cad7f89 */ /* 0x000e2200000e0000 */
[----:B------:R-:W-:Y:S08]  /*1f290*/  MUFU.EX2 R145, R145 ;  /* 0x0000009100917308 */ /* 0x000ff00000000800 */
[----:B------:R-:W-:Y:S08]  /*1f2a0*/  MUFU.EX2 R140, R185 ;  /* 0x000000b9008c7308 */ /* 0x000ff00000000800 */
[----:B------:R-:W-:Y:S01]  /*1f2b0*/  MUFU.EX2 R149, R149 ;  /* 0x0000009500957308 */ /* 0x000fe20000000800 */
[----:B0-----:R-:W-:Y:S01]  /*1f2c0*/  FMNMX.FTZ R116, R156, R173, !PT ;  /* 0x000000ad9c747209 */ /* 0x001fe20007810000 */
[C---:B------:R-:W-:Y:S01]  /*1f2d0*/  FFMA.FTZ R156, R2.reuse, R101, -R0 ;  /* 0x00000065029c7223 */ /* 0x040fe20000010800 */
[----:B------:R-:W-:-:S05]  /*1f2e0*/  FMUL.FTZ R101, R2, R175 ;  /* 0x000000af02657220 */ /* 0x000fca0000410000 */
[----:B------:R-:W-:Y:S01]  /*1f2f0*/  MUFU.EX2 R142, R187 ;  /* 0x000000bb008e7308 */ /* 0x000fe20000000800 */
[----:B------:R-:W0:Y:S07]  /*1f300*/  SHFL.BFLY PT, R173, R116, 0x1, 0x1f ;  /* 0x0c201f0074ad7f89 */ /* 0x000e2e00000e0000 */
[----:B------:R-:W1:Y:S08]  /*1f310*/  MUFU.EX2 R101, R101 ;  /* 0x0000006500657308 */ /* 0x000e700000000800 */
[----:B------:R-:W-:Y:S08]  /*1f320*/  MUFU.EX2 R121, R121 ;  /* 0x0000007900797308 */ /* 0x000ff00000000800 */
[----:B------:R-:W-:Y:S01]  /*1f330*/  MUFU.EX2 R144, R215 ;  /* 0x000000d700907308 */ /* 0x000fe20000000800 */
[----:B0-----:R-:W-:-:S04]  /*1f340*/  FMNMX.FTZ R0, R116, R173, !PT ;  /* 0x000000ad74007209 */ /* 0x001fc80007810000 */
[----:B------:R-:W-:Y:S01]  /*1f350*/  FSETP.NEU.FTZ.AND P1, PT, R0, -INF , PT ;  /* 0xff8000000000780b */ /* 0x000fe20003f3d000 */
[----:B------:R-:W-:-:S02]  /*1f360*/  FFMA.FTZ R116, R2, R0, -8 ;  /* 0xc100000002747423 */ /* 0x000fc40000010000 */
[----:B------:R0:W-:Y:S01]  /*1f370*/  MUFU.EX2 R173, R156 ;  /* 0x0000009c00ad7308 */ /* 0x0001e20000000800 */
[----:B------:R-:W-:Y:S02]  /*1f380*/  FSEL R164, R0, RZ, P1 ;  /* 0x000000ff00a47208 */ /* 0x000fe40000800000 */
[----:B------:R-:W-:-:S05]  /*1f390*/  FSEL R175, R116, RZ, P1 ;  /* 0x000000ff74af7208 */ /* 0x000fca0000800000 */
[----:B------:R-:W-:Y:S01]  /*1f3a0*/  MUFU.EX2 R125, R125 ;  /* 0x0000007d007d7308 */ /* 0x000fe20000000800 */
[----:B------:R-:W-:-:S01]  /*1f3b0*/  FFMA.FTZ R116, R2, R155, -R175 ;  /* 0x0000009b02747223 */ /* 0x000fc200000108af */
[C-C-:B------:R-:W-:Y:S01]  /*1f3c0*/  FFMA.FTZ R155, R2.reuse, R159, -R175.reuse ;  /* 0x0000009f029b7223 */ /* 0x140fe200000108af */
[----:B0-----:R-:W-:-:S01]  /*1f3d0*/  FFMA.FTZ R156, R2, R162, -R175 ;  /* 0x000000a2029c7223 */ /* 0x001fc200000108af */
[C-C-:B------:R-:W-:Y:S01]  /*1f3e0*/  FFMA.FTZ R159, R2.reuse, R163, -R175.reuse ;  /* 0x000000a3029f7223 */ /* 0x140fe200000108af */
[----:B------:R-:W-:-:S01]  /*1f3f0*/  FFMA.FTZ R162, R2, R143, -R175 ;  /* 0x0000008f02a27223 */ /* 0x000fc200000108af */
[C-C-:B------:R-:W-:Y:S01]  /*1f400*/  FFMA.FTZ R163, R2.reuse, R167, -R175.reuse ;  /* 0x000000a702a37223 */ /* 0x140fe200000108af */
[----:B------:R-:W-:-:S01]  /*1f410*/  FFMA.FTZ R143, R2, R146, -R175 ;  /* 0x00000092028f7223 */ /* 0x000fc200000108af */
[----:B------:R-:W-:Y:S01]  /*1f420*/  FFMA.FTZ R146, R2, R147, -R175 ;  /* 0x0000009302927223 */ /* 0x000fe200000108af */
[----:B------:R-:W-:-:S01]  /*1f430*/  FADD.FTZ R167, -R164, R205 ;  /* 0x000000cda4a77221 */ /* 0x000fc20000010100 */
[C-C-:B------:R-:W-:Y:S01]  /*1f440*/  FFMA.FTZ R147, R2.reuse, R150, -R175.reuse ;  /* 0x0000009602937223 */ /* 0x140fe200000108af */
[----:B------:R-:W-:-:S01]  /*1f450*/  FFMA.FTZ R150, R2, R151, -R175 ;  /* 0x0000009702967223 */ /* 0x000fc200000108af */
[C-C-:B------:R-:W-:Y:S01]  /*1f460*/  FFMA.FTZ R151, R2.reuse, R126, -R175.reuse ;  /* 0x0000007e02977223 */ /* 0x140fe200000108af */
[----:B------:R-:W-:-:S01]  /*1f470*/  FFMA.FTZ R177, R2, R154, -R175 ;  /* 0x0000009a02b17223 */ /* 0x000fc200000108af */
[C---:B------:R-:W-:Y:S01]  /*1f480*/  FMUL.FTZ R126, R2.reuse, R167 ;  /* 0x000000a7027e7220 */ /* 0x040fe20000410000 */
[----:B------:R-:W-:-:S01]  /*1f490*/  FFMA.FTZ R154, R2, R158, -R175 ;  /* 0x0000009e029a7223 */ /* 0x000fc200000108af */
[----:B------:R-:W-:Y:S01]  /*1f4a0*/  MUFU.EX2 R116, R116 ;  /* 0x0000007400747308 */ /* 0x000fe20000000800 */
[----:B------:R-:W-:-:S01]  /*1f4b0*/  FFMA.FTZ R164, R2, R127, -R175 ;  /* 0x0000007f02a47223 */ /* 0x000fc200000108af */
[C-C-:B------:R-:W-:Y:S01]  /*1f4c0*/  FFMA.FTZ R127, R2.reuse, R130, -R175.reuse ;  /* 0x00000082027f7223 */ /* 0x140fe200000108af */
[----:B------:R-:W-:-:S01]  /*1f4d0*/  FFMA.FTZ R130, R2, R131, -R175 ;  /* 0x0000008302827223 */ /* 0x000fc200000108af */
[----:B------:R-:W-:Y:S01]  /*1f4e0*/  FFMA.FTZ R131, R2, R134, -R175 ;  /* 0x0000008602837223 */ /* 0x000fe200000108af */
[----:B-1----:R-:W-:-:S01]  /*1f4f0*/  FFMA.FTZ R134, R101, R15, R20 ;  /* 0x0000000f65867223 */ /* 0x002fc20000010014 */
[C-C-:B------:R-:W-:Y:S01]  /*1f500*/  FFMA.FTZ R158, R2.reuse, R166, -R175.reuse ;  /* 0x000000a6029e7223 */ /* 0x140fe200000108af */
[----:B------:R-:W-:-:S01]  /*1f510*/  FFMA.FTZ R21, R2, R21, -R175 ;  /* 0x0000001502157223 */ /* 0x000fc200000108af */
[----:B------:R-:W-:Y:S01]  /*1f520*/  MUFU.EX2 R177, R177 ;  /* 0x000000b100b17308 */ /* 0x000fe20000000800 */
[----:B------:R-:W-:-:S01]  /*1f530*/  FADD.FTZ R167, R153, R134 ;  /* 0x0000008699a77221 */ /* 0x000fc20000010000 */
        /* <DEDUP_REMOVED lines=20> */
[----:B------:R-:W-:-:S02]  /*1f680*/  FFMA.FTZ R99, R2, R99, -R175 ;  /* 0x0000006302637223 */ /* 0x000fc400000108af */
[----:B------:R-:W2:Y:S01]  /*1f690*/  MUFU.EX2 R155, R155 ;  /* 0x0000009b009b7308 */ /* 0x000ea20000000800 */
[----:B0-----:R-:W-:-:S01]  /*1f6a0*/  FFMA.FTZ R15, R126, R14, R177 ;  /* 0x0000000e7e0f7223 */ /* 0x001fc200000100b1 */
[----:B------:R-:W-:-:S03]  /*1f6b0*/  FADD.FTZ R14, R120, R167 ;  /* 0x000000a7780e7221 */ /* 0x000fc60000010000 */
[----:B------:R-:W-:-:S03]  /*1f6c0*/  FADD.FTZ R15, R116, R15 ;  /* 0x0000000f740f7221 */ /* 0x000fc60000010000 */
        /* <DEDUP_REMOVED lines=128> */
[----:B------:R-:W-:Y:S01]  /*1fed0*/  FADD.FTZ R15, R173, R14 ;  /* 0x0000000ead0f7221 */ /* 0x000fe20000010000 */
[----:B-1----:R-:W-:-:S04]  /*1fee0*/  FADD.FTZ R109, R135, R168 ;  /* 0x000000a8876d7221 */ /* 0x002fc80000010000 */
[----:B--2---:R-:W-:Y:S01]  /*1fef0*/  FADD.FTZ R14, R166, R109 ;  /* 0x0000006da60e7221 */ /* 0x004fe20000010000 */
[----:B------:R-:W-:Y:S06]  /*1ff00*/  @!P0 BRA `(.L_x_2008) ;  /* 0x0000000000048947 */ /* 0x000fec0003800000 */
[----:B------:R-:W-:Y:S01]  /*1ff10*/  BPT.TRAP 0x1 ;  /* 0x000000040000795c */ /* 0x000fe20000300000 */
.L_x_2008:
[----:B------:R-:W-:Y:S01]  /*1ff20*/  R2UR UR4, R174 ;  /* 0x00000000ae0472ca */ /* 0x000fe200000e0000 */
[-C--:B------:R-:W-:Y:S01]  /*1ff30*/  FMUL.FTZ R24, R24, R101.reuse ;  /* 0x0000006518187220 */ /* 0x080fe20000410000 */
[----:B------:R-:W-:Y:S01]  /*1ff40*/  F2FP.SATFINITE.E4M3.F32.PACK_AB_MERGE_C R120, R157, R120, RZ ;  /* 0x000000789d78723e */ /* 0x000fe200048070ff */
[----:B------:R-:W-:Y:S01]  /*1ff50*/  FMUL.FTZ R25, R25, R101 ;  /* 0x0000006519197220 */ /* 0x000fe20000410000 */
[----:B------:R-:W-:Y:S01]  /*1ff60*/  F2FP.SATFINITE.E4M3.F32.PACK_AB_MERGE_C R139, R162, R139, RZ ;  /* 0x0000008ba28b723e */ /* 0x000fe200048070ff */
[-C--:B------:R-:W-:Y:S01]  /*1ff70*/  FMUL.FTZ R28, R28, R101.reuse ;  /* 0x000000651c1c7220 */ /* 0x080fe20000410000 */
[----:B------:R-:W-:Y:S01]  /*1ff80*/  F2FP.SATFINITE.E4M3.F32.PACK_AB_MERGE_C R184, R153, R20, R120 ;  /* 0x0000001499b8723e */ /* 0x000fe20004807078 */
[----:B------:R-:W-:Y:S01]  /*1ff90*/  IMAD R20, R214, 0x8, R17 ;  /* 0x00000008d6147824 */ /* 0x000fe200078e0211 */
[----:B------:R-:W-:Y:S01]  /*1ffa0*/  ISETP.GT.AND P1, PT, R12, R204, PT ;  /* 0x000000cc0c00720c */ /* 0x000fe20003f24270 */
[----:B------:R-:W-:Y:S01]  /*1ffb0*/  FMUL.FTZ R29, R29, R101 ;  /* 0x000000651d1d7220 */ /* 0x000fe20000410000 */
[----:B------:R-:W-:Y:S01]  /*1ffc0*/  F2FP.SATFINITE.E4M3.F32.PACK_AB_MERGE_C R181, R160, R21, R139 ;  /* 0x00000015a0b5723e */ /* 0x000fe2000480708b */
[----:B------:R-:W-:Y:S01]  /*1ffd0*/  VIADD R20, R20, 0x22860 ;  /* 0x0002286014147836 */ /* 0x000fe20000000000 */
[----:B------:R-:W-:Y:S01]  /*1ffe0*/  F2FP.SATFINITE.E4M3.F32.PACK_AB_MERGE_C R154, R155, R154, RZ ;  /* 0x0000009a9b9a723e */ /* 0x000fe200048070ff */
[----:B------:R-:W-:Y:S01]  /*1fff0*/  IMAD.U32 R21, RZ, RZ, UR4 ;  /* 0x00000004ff157e24 */ /* 0x000fe2000f8e00ff */
[----:B------:R-:W-:Y:S01]  /*20000*/  F2FP.SATFINITE.E4M3.F32.PACK_AB_MERGE_C R128, R165, R128, RZ ;  /* 0x00000080a580723e */ /* 0x000fe200048070ff */
[-C--:B------:R-:W-:Y:S01]  /*20010*/  FMUL.FTZ R32, R32, R101.reuse ;  /* 0x0000006520207220 */ /* 0x080fe20000410000 */
[----:B------:R-:W-:Y:S01]  /*20020*/  F2FP.SATFINITE.E4M3.F32.PACK_AB_MERGE_C R158, R163, R158, RZ ;  /* 0x0000009ea39e723e */ /* 0x000fe200048070ff */
[-C--:B------:R-:W-:Y:S01]  /*20030*/  FMUL.FTZ R33, R33, R101.reuse ;  /* 0x0000006521217220 */ /* 0x080fe20000410000 */
[----:B------:R-:W-:Y:S01]  /*20040*/  PRMT R20, R21, 0x654, R20 ;  /* 0x0000065415147816 */ /* 0x000fe20000000014 */
[-C--:B------:R-:W-:Y:S01]  /*20050*/  FMUL.FTZ R36, R36, R101.reuse ;  /* 0x0000006524247220 */ /* 0x080fe20000410000 */
[----:B------:R-:W-:Y:S01]  /*20060*/  F2FP.SATFINITE.E4M3.F32.PACK_AB_MERGE_C R136, R141, R136, RZ ;  /* 0x000000888d88723e */ /* 0x000fe200048070ff */
[----:B------:R-:W-:Y:S01]  /*20070*/  FMUL.FTZ R37, R37, R101 ;  /* 0x0000006525257220 */ /* 0x000fe20000410000 */
[----:B------:R-:W-:Y:S01]  /*20080*/  F2FP.SATFINITE.E4M3.F32.PACK_AB_MERGE_C R140, R149, R140, RZ ;  /* 0x0000008c958c723e */ /* 0x000fe200048070ff */
[----:B------:R0:W-:Y:S01]  /*20090*/  SYNCS.ARRIVE.TRANS64.RED.A1T0 RZ, [R20+URZ], RZ ;  /* 0x000000ff14ff79a7 */ /* 0x0001e2000810043f */
        /* <DEDUP_REMOVED lines=93> */
.L_x_1989:
[----:B------:R-:W-:Y:S05]  /*20670*/  WARPSYNC.ALL ;  /* 0x0000000000007948 */ /* 0x000fea0003800000 */
[----:B------:R-:W-:Y:S06]  /*20680*/  BAR.ARV 0x8, 0x180 ;  /* 0x0206000000007b1d */ /* 0x000fec0000002000 */
[----:B------:R-:W-:Y:S05]  /*20690*/  @!P0 BRA `(.L_x_2010) ;  /* 0x0000000000048947 */ /* 0x000fea0003800000 */
[----:B------:R-:W-:Y:S01]  /*206a0*/  BPT.TRAP 0x1 ;  /* 0x000000040000795c */ /* 0x000fe20000300000 */
.L_x_2010:
[----:B------:R-:W-:Y:S01]  /*206b0*/  IMAD R13, R190, 0x8, R17 ;  /* 0x00000008be0d7824 */ /* 0x000fe200078e0211 */
[----:B------:R-:W-:-:S04]  /*206c0*/  SHF.L.U32 R4, R192, 0x1f, RZ ;  /* 0x0000001fc0047819 */ /* 0x000fc800000006ff */
[----:B------:R0:W1:Y:S01]  /*206d0*/  SYNCS.PHASECHK.TRANS64.TRYWAIT P1, [R13+URZ+0x22850], R4 ;  /* 0x022850040d0075a7 */ /* 0x000062000802017f */
[----:B------:R-:W-:Y:S05]  /*206e0*/  @!P0 BRA `(.L_x_2011) ;  /* 0x0000000000048947 */ /* 0x000fea0003800000 */
[----:B------:R-:W-:Y:S01]  /*206f0*/  BPT.TRAP 0x1 ;  /* 0x000000040000795c */ /* 0x000fe20000300000 */
.L_x_2011:
[----:B------:R-:W-:-:S05]  /*20700*/  VIADD R17, R17, 0x400 ;  /* 0x0000040011117836 */ /* 0x000fca0000000000 */
[----:B------:R-:W-:-:S04]  /*20710*/  SHF.R.U32.HI R17, RZ, 0x4, R17 ;  /* 0x00000004ff117819 */ /* 0x000fc80000011611 */
[----:B------:R-:W-:-:S04]  /*20720*/  LOP3.LUT R17, R17, 0x3fff, RZ, 0xc0, !PT ;  /* 0x00003fff11117812 */ /* 0x000fc800078ec0ff */
[----:B------:R-:W-:Y:S01]  /*20730*/  LOP3.LUT R17, R17, 0x10000, RZ, 0xfc, !PT ;  /* 0x0001000011117812 */ /* 0x000fe200078efcff */
[----:B-1----:R-:W-:Y:S06]  /*20740*/  @P1 BRA `(.L_x_2012) ;  /* 0x0000000000081947 */ /* 0x002fec0003800000 */
[----:B------:R-:W1:Y:S02]  /*20750*/  SYNCS.PHASECHK.TRANS64.TRYWAIT P1, [R13+URZ+0x22850], R4 ;  /* 0x022850040d0075a7 */ /* 0x000e64000802017f */
[----:B-1----:R-:W-:Y:S05]  /*20760*/  @!P1 BRA `(.L_x_2013) ;  /* 0x000000f000249947 */ /* 0x002fea0003800000 */
.L_x_2012:
[----:B01----:R-:W-:Y:S01]  /*20770*/  IMAD R4, R190, 0x500, R17 ;  /* 0x00000500be047824 */ /* 0x003fe200078e0211 */
[----:B------:R-:W-:Y:S05]  /*20780*/  WARPSYNC.ALL ;  /* 0x0000000000007948 */ /* 0x000fea0003800000 */
[----:B------:R-:W-:Y:S01]  /*20790*/  IMAD.MOV.U32 R5, RZ, RZ, -0x3ffffff0 ;  /* 0xc0000010ff057424 */ /* 0x000fe200078e00ff */
[C---:B------:R-:W-:Y:S01]  /*207a0*/  R2UR UR6, R4.reuse ;  /* 0x00000000040672ca */ /* 0x040fe200000e0000 */
[----:B------:R-:W-:Y:S01]  /*207b0*/  WARPGROUP.ARRIVE ;  /* 0x00000000000079c5 */ /* 0x000fe20000000000 */
[C---:B------:R-:W-:Y:S01]  /*207c0*/  VIADD R6, R4.reuse, 0x100 ;  /* 0x0000010004067836 */ /* 0x040fe20000000000 */
[----:B------:R-:W-:Y:S01]  /*207d0*/  ULDC.64 UR4, c[0x0][0x9a0] ;  /* 0x0002680000047ab9 */ /* 0x000fe20000000a00 */
[----:B------:R-:W-:Y:S01]  /*207e0*/  R2UR UR7, R5 ;  /* 0x00000000050772ca */ /* 0x000fe200000e0000 */
[----:B------:R-:W-:Y:S01]  /*207f0*/  IMAD.MOV.U32 R7, RZ, RZ, -0x3ffffff0 ;  /* 0xc0000010ff077424 */ /* 0x000fe200078e00ff */
[----:B------:R-:W-:Y:S01]  /*20800*/  ISETP.NE.U32.AND P1, PT, RZ, UR4, PT ;  /* 0x00000004ff007c0c */ /* 0x000fe2000bf25070 */
[----:B------:R-:W-:-:S02]  /*20810*/  VIADD R20, R4, 0x200 ;  /* 0x0000020004147836 */ /* 0x000fc40000000000 */
[----:B------:R-:W-:Y:S01]  /*20820*/  IMAD.MOV.U32 R21, RZ, RZ, -0x3ffffff0 ;  /* 0xc0000010ff157424 */ /* 0x000fe200078e00ff */
[----:B------:R-:W-:-:S07]  /*20830*/  ISETP.NE.AND.EX P1, PT, RZ, UR5, PT, P1 ;  /* 0x00000005ff007c0c */ /* 0x000fce000bf25310 */
[----:B------:R-:W-:Y:S01]  /*20840*/  QGMMA.64x128x32.F32.E4M3.E4M3 R24, R184, gdesc[UR4], R24, gsb0 ;  /* 0x01e00004b8187df3 */ /* 0x000fe20008000818 */
[----:B------:R-:W-:Y:S02]  /*20850*/  R2UR UR6, R6 ;  /* 0x00000000060672ca */ /* 0x000fe400000e0000 */
[----:B------:R-:W-:-:S03]  /*20860*/  R2UR UR7, R7 ;  /* 0x00000000070772ca */ /* 0x000fc600000e0000 */
[----:B------:R-:W0:Y:S01]  /*20870*/  @P1 LDC.64 R8, c[0x0][0x9c8] ;  /* 0x00027200ff081b82 */ /* 0x000e220000000a00 */
[----:B------:R-:W-:-:S07]  /*20880*/  @P1 SHF.R.S32.HI R5, RZ, 0x1f, R207 ;  /* 0x0000001fff051819 */ /* 0x000fce00000114cf */
[----:B------:R-:W1:Y:S01]  /*20890*/  @P1 LDC.64 R10, c[0x0][0x9d0] ;  /* 0x00027400ff0a1b82 */ /* 0x000e620000000a00 */
[----:B0-----:R-:W-:-:S04]  /*208a0*/  @P1 IMAD R6, R5, R8, RZ ;  /* 0x0000000805061224 */ /* 0x001fc800078e02ff */
[C---:B------:R-:W-:Y:S02]  /*208b0*/  @P1 IMAD R5, R207.reuse, R9, R6 ;  /* 0x00000009cf051224 */ /* 0x040fe400078e0206 */
[----:B------:R-:W-:-:S04]  /*208c0*/  @P1 IMAD.WIDE.U32 R6, R207, R8, RZ ;  /* 0x00000008cf061225 */ /* 0x000fc800078e00ff */
[----:B------:R-:W-:Y:S02]  /*208d0*/  @P1 IMAD.IADD R7, R7, 0x1, R5 ;  /* 0x0000000107071824 */ /* 0x000fe400078e0205 */
[----:B-1----:R-:W-:-:S04]  /*208e0*/  @P1 IMAD.WIDE.U32 R6, R195, R10, R6 ;  /* 0x0000000ac3061225 */ /* 0x002fc800078e0006 */
[----:B------:R-:W-:Y:S01]  /*208f0*/  @P1 IMAD R5, R195, R11, R7 ;  /* 0x0000000bc3051224 */ /* 0x000fe200078e0207 */
[----:B------:R-:W-:Y:S01]  /*20900*/  @P1 LEA R8, P2, R6, UR4, 0x2 ;  /* 0x0000000406081c11 */ /* 0x000fe2000f8410ff */
[----:B------:R-:W-:-:S03]  /*20910*/  IMAD.MOV.U32 R10, RZ, RZ, 0x3f800000 ;  /* 0x3f800000ff0a7424 */ /* 0x000fc600078e00ff */
[----:B------:R-:W-:-:S05]  /*20920*/  @P1 LEA.HI.X R9, R6, UR5, R5, 0x2, P2 ;  /* 0x0000000506091c11 */ /* 0x000fca00090f1405 */
[----:B------:R0:W2:Y:S01]  /*20930*/  @P1 LDG.E R10, desc[UR60][R8.64] ;  /* 0x0000003c080a1981 */ /* 0x0000a2000c1e1900 */
[----:B------:R-:W-:Y:S02]  /*20940*/  WARPGROUP.DEPBAR.LE gsb0, 0x0 ;  /* 0x00008000000079c5 */ /* 0x000fe40000010000 */
[----:B------:R-:W-:-:S06]  /*20950*/  WARPGROUP.ARRIVE ;  /* 0x00000000000079c5 */ /* 0x000fcc0000000000 */
[----:B------:R-:W-:Y:S01]  /*20960*/  QGMMA.64x128x32.F32.E4M3.E4M3 R24, R180, gdesc[UR4], R24, gsb0 ;  /* 0x01e00004b4187df3 */ /* 0x000fe20008000818 */
[----:B------:R-:W-:Y:S02]  /*20970*/  R2UR UR6, R20 ;  /* 0x00000000140672ca */ /* 0x000fe400000e0000 */
[----:B------:R-:W-:Y:S01]  /*20980*/  R2UR UR7, R21 ;  /* 0x00000000150772ca */ /* 0x000fe200000e0000 */
[----:B------:R-:W-:Y:S02]  /*20990*/  VIADD R6, R4, 0x300 ;  /* 0x0000030004067836 */ /* 0x000fe40000000000 */
[----:B------:R-:W-:Y:S01]  /*209a0*/  IMAD.MOV.U32 R7, RZ, RZ, -0x3ffffff0 ;  /* 0xc0000010ff077424 */ /* 0x000fe200078e00ff */
[----:B------:R-:W-:Y:S02]  /*209b0*/  WARPGROUP.DEPBAR.LE gsb0, 0x0 ;  /* 0x00008000000079c5 */ /* 0x000fe40000010000 */
[----:B------:R-:W-:-:S07]  /*209c0*/  WARPGROUP.ARRIVE ;  /* 0x00000000000079c5 */ /* 0x000fce0000000000 */
        /* <DEDUP_REMOVED lines=14> */
[----:B------:R-:W1:Y:S04]  /*20ab0*/  SHFL.BFLY PT, R5, R6, 0x1, 0x1f ;  /* 0x0c201f0006057f89 */ /* 0x000e6800000e0000 */
[----:B------:R-:W3:Y:S01]  /*20ac0*/  SHFL.BFLY PT, R4, R7, 0x1, 0x1f ;  /* 0x0c201f0007047f89 */ /* 0x000ee200000e0000 */
[----:B-1----:R-:W-:-:S01]  /*20ad0*/  FADD.FTZ R11, R6, R5 ;  /* 0x00000005060b7221 */ /* 0x002fc20000010000 */
[----:B---3--:R-:W-:-:S04]  /*20ae0*/  FADD.FTZ R12, R7, R4 ;  /* 0x00000004070c7221 */ /* 0x008fc80000010000 */
[C---:B------:R-:W-:Y:S01]  /*20af0*/  FSETP.NE.FTZ.AND P1, PT, R11.reuse, RZ, PT ;  /* 0x000000ff0b00720b */ /* 0x040fe20003f35000 */
[----:B------:R-:W-:Y:S01]  /*20b00*/  FMUL.FTZ R15, R11, 0.00390625 ;  /* 0x3b8000000b0f7820 */ /* 0x000fe20000410000 */
[----:B0-----:R-:W-:Y:S01]  /*20b10*/  FMUL.FTZ R8, R12, 0.00390625 ;  /* 0x3b8000000c087820 */ /* 0x001fe20000410000 */
        /* <DEDUP_REMOVED lines=13> */
[----:B------:R-:W-:Y:S01]  /*20bf0*/  @P3 FMUL.FTZ R2, R2, 0.69314718246459960938 ;  /* 0x3f31721802023820 */ /* 0x000fe20000410000 */
[----:B0-----:R-:W-:Y:S01]  /*20c00*/  @P3 FMUL.FTZ R11, R8, 0.69314718246459960938 ;  /* 0x3f317218080b3820 */ /* 0x001fe20000410000 */
[----:B------:R-:W-:-:S02]  /*20c10*/  IMAD.MOV.U32 R89, RZ, RZ, -0x800000 ;  /* 0xff800000ff597424 */ /* 0x000fc400078e00ff */
[----:B------:R-:W-:Y:S02]  /*20c20*/  IMAD.MOV.U32 R88, RZ, RZ, -0x800000 ;  /* 0xff800000ff587424 */ /* 0x000fe400078e00ff */
        /* <DEDUP_REMOVED lines=8> */
.L_x_2014:
[----:B------:R-:W2:Y:S04]  /*20cb0*/  LDL R0, [R1] ;  /* 0x0000000001007983 */ /* 0x000ea80000100800 */
[----:B------:R-:W3:Y:S01]  /*20cc0*/  LDL.LU R3, [R1+0xc] ;  /* 0x00000c0001037983 */ /* 0x000ee20000300800 */
        /* <DEDUP_REMOVED lines=30> */
[-C--:B------:R-:W-:Y:S01]  /*20eb0*/  FMUL.FTZ R57, R42, R10.reuse ;  /* 0x0000000a2a397220 */ /* 0x080fe20000410000 */
[-C--:B------:R-:W-:Y:S01]  /*20ec0*/  FMUL.FTZ R61, R58, R10.reuse ;  /* 0x0000000a3a3d7220 */ /* 0x080fe20000410000 */
[-C--:B------:R-:W-:Y:S01]  /*20ed0*/  FMUL.FTZ R113, R31, R10.reuse ;  /* 0x0000000a1f717220 */ /* 0x080fe20000410000 */
[-C--:B------:R-:W-:Y:S01]  /*20ee0*/  FMUL.FTZ R15, R34, R10.reuse ;  /* 0x0000000a220f7220 */ /* 0x080fe20000410000 */
[----:B------:R-:W-:Y:S01]  /*20ef0*/  ISETP.NE.AND P1, PT, R190, 0x2, PT ;  /* 0x00000002be00780c */ /* 0x000fe20003f25270 */
[-C--:B------:R-:W-:Y:S01]  /*20f00*/  FMUL.FTZ R117, R39, R10.reuse ;  /* 0x0000000a27757220 */ /* 0x080fe20000410000 */
[-C--:B------:R-:W-:Y:S01]  /*20f10*/  FMUL.FTZ R12, R47, R10.reuse ;  /* 0x0000000a2f0c7220 */ /* 0x080fe20000410000 */
[-C--:B------:R-:W-:Y:S01]  /*20f20*/  FMUL.FTZ R58, R30, R10.reuse ;  /* 0x0000000a1e3a7220 */ /* 0x080fe20000410000 */
[----:B------:R-:W-:Y:S01]  /*20f30*/  SEL R7, RZ, 0x1, P1 ;  /* 0x00000001ff077807 */ /* 0x000fe20000800000 */
        /* <DEDUP_REMOVED lines=22> */
[----:B------:R-:W-:-:S02]  /*210a0*/  LOP3.LUT R192, R192, R7, RZ, 0x3c, !PT ;  /* 0x00000007c0c07212 */ /* 0x000fc400078e3cff */
[----:B------:R-:W-:Y:S02]  /*210b0*/  SEL R190, R190, RZ, P1 ;  /* 0x000000ffbebe7207 */ /* 0x000fe40000800000 */
[----:B--2---:R-:W-:Y:S01]  /*210c0*/  R2UR UR4, R0 ;  /* 0x00000000000472ca */ /* 0x004fe200000e0000 */
[----:B------:R-:W-:-:S12]  /*210d0*/  VIADD R0, R13, 0x22860 ;  /* 0x000228600d007836 */ /* 0x000fd80000000000 */
[----:B------:R-:W-:Y:S01]  /*210e0*/  IMAD.U32 R5, RZ, RZ, UR4 ;  /* 0x00000004ff057e24 */ /* 0x000fe2000f8e00ff */
[----:B---3--:R-:W-:Y:S01]  /*210f0*/  R2UR UR4, R3 ;  /* 0x00000000030472ca */ /* 0x008fe200000e0000 */
[----:B------:R-:W-:-:S03]  /*21100*/  FMUL.FTZ R3, R24, R2 ;  /* 0x0000000218037220 */ /* 0x000fc60000410000 */
[----:B------:R-:W-:Y:S01]  /*21110*/  PRMT R0, R5, 0x654, R0 ;  /* 0x0000065405007816 */ /* 0x000fe20000000000 */
[-C--:B------:R-:W-:Y:S01]  /*21120*/  FMUL.FTZ R5, R28, R2.reuse ;  /* 0x000000021c057220 */ /* 0x080fe20000410000 */
[----:B------:R-:W-:Y:S02]  /*21130*/  FMUL.FTZ R28, R81, R2 ;  /* 0x00000002511c7220 */ /* 0x000fe40000410000 */
[----:B------:R0:W-:Y:S05]  /*21140*/  SYNCS.ARRIVE.TRANS64.RED.A1T0 RZ, [R0+URZ], RZ ;  /* 0x000000ff00ff79a7 */ /* 0x0001ea000810043f */
[----:B------:R-:W-:Y:S01]  /*21150*/  UIADD3 UR4, UR4, 0x1, URZ ;  /* 0x0000000104047890 */ /* 0x000fe2000fffe03f */
[-C--:B0-----:R-:W-:Y:S01]  /*21160*/  FMUL.FTZ R0, R55, R10.reuse ;  /* 0x0000000a37007220 */ /* 0x081fe20000410000 */
[-C--:B------:R-:W-:Y:S01]  /*21170*/  FMUL.FTZ R55, R71, R10.reuse ;  /* 0x0000000a47377220 */ /* 0x080fe20000410000 */
[----:B------:R-:W-:-:S03]  /*21180*/  FMUL.FTZ R71, R46, R10 ;  /* 0x0000000a2e477220 */ /* 0x000fc60000410000 */
[----:B------:R-:W-:Y:S02]  /*21190*/  IMAD.U32 R2, RZ, RZ, UR4 ;  /* 0x00000004ff027e24 */ /* 0x000fe4000f8e00ff */
[----:B------:R-:W-:-:S03]  /*211a0*/  FMUL.FTZ R46, R43, R10 ;  /* 0x0000000a2b2e7220 */ /* 0x000fc60000410000 */
[----:B------:R0:W-:Y:S04]  /*211b0*/  STL [R1+0xc], R2 ;  /* 0x00000c0201007387 */ /* 0x0001e80000100800 */
.L_x_1899:
[----:B------:R-:W-:Y:S05]  /*211c0*/  WARPSYNC.ALL ;  /* 0x0000000000007948 */ /* 0x000fea0003800000 */
[----:B------:R-:W0:Y:S08]  /*211d0*/  S2UR UR5, SR_CgaCtaId ;  /* 0x00000000000579c3 */ /* 0x000e300000008800 */
[----:B------:R-:W-:Y:S01]  /*211e0*/  BAR.SYNC.DEFER_BLOCKING 0x5, 0x180 ;  /* 0x0146000000007b1d */ /* 0x000fe20000010000 */
[----:B------:R-:W-:-:S05]  /*211f0*/  ISETP.NE.AND P1, PT, R224, RZ, PT ;  /* 0x000000ffe000720c */ /* 0x000fca0003f25270 */
[----:B------:R-:W-:Y:S01]  /*21200*/  UMOV UR4, 0x400 ;  /* 0x0000040000047882 */ /* 0x000fe20000000000 */
[----:B------:R-:W-:Y:S07]  /*21210*/  BSSY B0, `(.L_x_2015) ;  /* 0x00003df000007945 */ /* 0x000fee0003800000 */
[----:B------:R-:W1:Y:S01]  /*21220*/  @!P1 LDC R224, c[0x0][0xad4] ;  /* 0x0002b500ffe09b82 */ /* 0x000e620000000800 */
[----:B0-----:R-:W-:Y:S01]  /*21230*/  IMAD.U32 R2, RZ, RZ, UR5 ;  /* 0x00000005ff027e24 */ /* 0x001fe2000f8e00ff */
[----:B------:R-:W-:-:S04]  /*21240*/  ULEA UR4, UR5, UR4, 0x18 ;  /* 0x0000000405047291 */ /* 0x000fc8000f8ec03f */
[----:B------:R0:W-:Y:S02]  /*21250*/  STL [R1], R2 ;  /* 0x0000000201007387 */ /* 0x0001e40000100800 */
[----:B------:R-:W-:-:S05]  /*21260*/  IMAD.U32 R17, RZ, RZ, UR4 ;  /* 0x00000004ff117e24 */ /* 0x000fca000f8e00ff */
[----:B------:R0:W2:Y:S01]  /*21270*/  LDS.128 R204, [R17+0x228d0] ;  /* 0x0228d00011cc7984 */ /* 0x0000a20000000c00 */
[----:B------:R-:W-:Y:S06]  /*21280*/  BAR.ARV 0x4, 0x180 ;  /* 0x0106000000007b1d */ /* 0x000fec0000002000 */
[----:B------:R-:W-:Y:S05]  /*21290*/  @P0 BRA `(.L_x_2016) ;  /* 0x0000003000540947 */ /* 0x000fea0003800000 */
[----:B------:R-:W3:Y:S01]  /*212a0*/  LDL R7, [R1+0x28] ;  /* 0x0000280001077983 */ /* 0x000ee20000100800 */
[----:B------:R-:W-:Y:S01]  /*212b0*/  ULDC.64 UR4, c[0x4][0x38] ;  /* 0x01000e0000047ab9 */ /* 0x000fe20000000a00 */
[----:B------:R-:W4:Y:S01]  /*212c0*/  S2R R6, SR_SWINHI ;  /* 0x0000000000067919 */ /* 0x000f220000002f00 */
[----:B------:R-:W0:Y:S01]  /*212d0*/  S2R R13, SR_TID.X ;  /* 0x00000000000d7919 */ /* 0x000e220000002100 */
[----:B------:R-:W-:Y:S02]  /*212e0*/  MOV R62, R17 ;  /* 0x00000011003e7202 */ /* 0x000fe40000000f00 */
[----:B----4-:R-:W-:Y:S01]  /*212f0*/  MOV R63, R6 ;  /* 0x00000006003f7202 */ /* 0x010fe20000000f00 */
[----:B0-----:R-:W-:-:S05]  /*21300*/  IMAD.SHL.U32 R2, R13, 0x4, RZ ;  /* 0x000000040d027824 */ /* 0x001fca00078e00ff */
[----:B------:R-:W-:-:S04]  /*21310*/  LOP3.LUT R2, R2, 0xc, RZ, 0xc0, !PT ;  /* 0x0000000c02027812 */ /* 0x000fc800078ec0ff */
[----:B------:R-:W-:-:S05]  /*21320*/  IADD3 R10, P0, R2, UR4, RZ ;  /* 0x00000004020a7c10 */ /* 0x000fca000ff1e0ff */
[----:B------:R-:W-:Y:S01]  /*21330*/  IMAD.X R11, RZ, RZ, UR5, P0 ;  /* 0x00000005ff0b7e24 */ /* 0x000fe200080e06ff */
[----:B------:R-:W-:-:S04]  /*21340*/  LOP3.LUT P0, R2, R13, 0x3, RZ, 0xc0, !PT ;  /* 0x000000030d027812 */ /* 0x000fc8000780c0ff */
[----:B------:R-:W-:Y:S01]  /*21350*/  ISETP.EQ.OR P0, PT, R2, 0x3, !P0 ;  /* 0x000000030200780c */ /* 0x000fe20004702670 */
[----:B------:R0:W5:Y:S03]  /*21360*/  LDG.E.CONSTANT R10, desc[UR60][R10.64] ;  /* 0x0000003c0a0a7981 */ /* 0x000166000c1e9900 */
[----:B------:R-:W-:Y:S02]  /*21370*/  SEL R21, R3, R80, P0 ;  /* 0x0000005003157207 */ /* 0x000fe40000000000 */
[----:B------:R-:W-:Y:S01]  /*21380*/  SEL R3, R80, R3, P0 ;  /* 0x0000000350037207 */ /* 0x000fe20000000000 */
[----:B------:R-:W-:Y:S01]  /*21390*/  UMOV UR4, 0xffffffff ;  /* 0xffffffff00047882 */ /* 0x000fe20000000000 */
[----:B------:R-:W-:Y:S02]  /*213a0*/  SEL R13, R5, R90, P0 ;  /* 0x0000005a050d7207 */ /* 0x000fe40000000000 */
[----:B------:R-:W-:Y:S01]  /*213b0*/  SEL R5, R90, R5, P0 ;  /* 0x000000055a057207 */ /* 0x000fe20000000000 */
[----:B---3--:R-:W-:-:S03]  /*213c0*/  IMAD.WIDE R6, R7, 0x2, R62 ;  /* 0x0000000207067825 */ /* 0x008fc600078e023e */
        /* <DEDUP_REMOVED lines=8> */
[----:B------:R-:W-:Y:S01]  /*21450*/  LOP3.LUT R82, R82, R83, RZ, 0x3c, !PT ;  /* 0x0000005352527212 */ /* 0x000fe200078e3cff */
[----:B------:R-:W-:Y:S01]  /*21460*/  IMAD.X R83, RZ, RZ, R7, P1 ;  /* 0x000000ffff537224 */ /* 0x000fe200008e0607 */
[C---:B------:R-:W-:Y:S02]  /*21470*/  IADD3 R81, P2, R6.reuse, 0x4020, RZ ;  /* 0x0000402006517810 */ /* 0x040fe40007f5e0ff */
[C---:B------:R-:W-:Y:S02]  /*21480*/  IADD3 R79, P3, R6.reuse, 0x4000, RZ ;  /* 0x00004000064f7810 */ /* 0x040fe40007f7e0ff */
[C---:B------:R-:W-:Y:S02]  /*21490*/  IADD3 R103, P4, R6.reuse, 0x60, RZ ;  /* 0x0000006006677810 */ /* 0x040fe40007f9e0ff */
[----:B------:R-:W-:-:S02]  /*214a0*/  IADD3 R101, P5, R6, 0x40, RZ ;  /* 0x0000004006657810 */ /* 0x000fc40007fbe0ff */
[----:B------:R-:W-:Y:S02]  /*214b0*/  IADD3 R99, P1, R6, 0x20, RZ ;  /* 0x0000002006637810 */ /* 0x000fe40007f3e0ff */
[----:B------:R-:W-:Y:S02]  /*214c0*/  LOP3.LUT R80, R81, 0x380, RZ, 0xc0, !PT ;  /* 0x0000038051507812 */ /* 0x000fe400078ec0ff */
[----:B------:R-:W-:Y:S02]  /*214d0*/  LOP3.LUT R78, R79, 0x380, RZ, 0xc0, !PT ;  /* 0x000003804f4e7812 */ /* 0x000fe400078ec0ff */
[----:B------:R-:W-:Y:S02]  /*214e0*/  LOP3.LUT R102, R103, 0x380, RZ, 0xc0, !PT ;  /* 0x0000038067667812 */ /* 0x000fe400078ec0ff */
[----:B------:R-:W-:Y:S02]  /*214f0*/  LOP3.LUT R100, R101, 0x380, RZ, 0xc0, !PT ;  /* 0x0000038065647812 */ /* 0x000fe400078ec0ff */
[----:B------:R-:W-:-:S02]  /*21500*/  LOP3.LUT R98, R99, 0x380, RZ, 0xc0, !PT ;  /* 0x0000038063627812 */ /* 0x000fc400078ec0ff */
[----:B0-----:R-:W-:Y:S02]  /*21510*/  LOP3.LUT R11, R6, 0x380, RZ, 0xc0, !PT ;  /* 0x00000380060b7812 */ /* 0x001fe400078ec0ff */
[----:B------:R-:W-:Y:S02]  /*21520*/  SHF.R.U64 R80, R80, 0x3, RZ ;  /* 0x0000000350507819 */ /* 0x000fe400000012ff */
[----:B------:R-:W-:Y:S02]  /*21530*/  SHF.R.U64 R78, R78, 0x3, RZ ;  /* 0x000000034e4e7819 */ /* 0x000fe400000012ff */
[----:B------:R-:W-:Y:S02]  /*21540*/  SHF.R.U64 R102, R102, 0x3, RZ ;  /* 0x0000000366667819 */ /* 0x000fe400000012ff */
[----:B------:R-:W-:Y:S02]  /*21550*/  SHF.R.U64 R100, R100, 0x3, RZ ;  /* 0x0000000364647819 */ /* 0x000fe400000012ff */
[----:B------:R-:W-:-:S02]  /*21560*/  SHF.R.U64 R98, R98, 0x3, RZ ;  /* 0x0000000362627819 */ /* 0x000fc400000012ff */
        /* <DEDUP_REMOVED lines=12> */
[----:B------:R-:W-:Y:S02]  /*21630*/  MOV R84, R84 ;  /* 0x0000005400547202 */ /* 0x000fe40000000f00 */
[----:B------:R-:W-:Y:S02]  /*21640*/  MOV R104, R6 ;  /* 0x0000000600687202 */ /* 0x000fe40000000f00 */
[----:B------:R-:W-:Y:S02]  /*21650*/  MOV R82, R82 ;  /* 0x0000005200527202 */ /* 0x000fe40000000f00 */
[----:B------:R-:W-:Y:S02]  /*21660*/  MOV R80, R80 ;  /* 0x0000005000507202 */ /* 0x000fe40000000f00 */
[----:B------:R-:W-:Y:S02]  /*21670*/  MOV R78, R78 ;  /* 0x0000004e004e7202 */ /* 0x000fe40000000f00 */
[----:B------:R-:W-:-:S02]  /*21680*/  MOV R102, R102 ;  /* 0x0000006600667202 */ /* 0x000fc40000000f00 */
[----:B------:R-:W-:Y:S02]  /*21690*/  MOV R100, R100 ;  /* 0x0000006400647202 */ /* 0x000fe40000000f00 */
[----:B------:R-:W-:Y:S01]  /*216a0*/  MOV R98, R98 ;  /* 0x0000006200627202 */ /* 0x000fe20000000f00 */
[----:B------:R-:W-:Y:S06]  /*216b0*/  BRA.DIV UR4, `(.L_x_2017) ;  /* 0x000000e204647947 */ /* 0x000fec000b800000 */
[----:B------:R-:W-:Y:S01]  /*216c0*/  SEL R125, R53, R8, P0 ;  /* 0x00000008357d7207 */ /* 0x000fe20000000000 */
[----:B-----5:R-:W-:Y:S01]  /*216d0*/  SHFL.IDX PT, R21, R21, R10, 0x1c1f ;  /* 0x001c1f0a15157589 */ /* 0x020fe200000e0000 */
[----:B------:R-:W-:Y:S02]  /*216e0*/  SEL R53, R8, R53, P0 ;  /* 0x0000003508357207 */ /* 0x000fe40000000000 */
[----:B------:R-:W-:Y:S01]  /*216f0*/  SEL R49, R37, R40, P0 ;  /* 0x0000002825317207 */ /* 0x000fe20000000000 */
[----:B------:R-:W-:Y:S01]  /*21700*/  SHFL.IDX PT, R24, R125, R10, 0x1c1f ;  /* 0x001c1f0a7d187589 */ /* 0x000fe200000e0000 */
[----:B------:R-:W-:Y:S02]  /*21710*/  SEL R121, R91, R44, P0 ;  /* 0x0000002c5b797207 */ /* 0x000fe40000000000 */
[----:B------:R-:W-:Y:S02]  /*21720*/  LOP3.LUT R8, R10, 0x2, RZ, 0x3c, !PT ;  /* 0x000000020a087812 */ /* 0x000fe400078e3cff */
        /* <DEDUP_REMOVED lines=26> */
[----:B------:R-:W0:Y:S01]  /*218d0*/  SHFL.IDX PT, R0, R13, R10, 0x1c1f ;  /* 0x001c1f0a0d007589 */ /* 0x000e2200000e0000 */
        /* <DEDUP_REMOVED lines=8> */
[----:B------:R3:W4:Y:S01]  /*21960*/  SHFL.IDX PT, R26, R121, R10, 0x1c1f ;  /* 0x001c1f0a791a7589 */ /* 0x00072200000e0000 */
        /* <DEDUP_REMOVED lines=32> */
[----:B------:R-:W2:Y:S01]  /*21b70*/  SHFL.IDX PT, R115, R47, R8, 0x1c1f ;  /* 0x001c1f082f737589 */ /* 0x000ea200000e0000 */
        /* <DEDUP_REMOVED lines=8> */
[----:B------:R-:W-:Y:S01]  /*21c00*/  SHFL.IDX PT, R64, R59, R8, 0x1c1f ;  /* 0x001c1f083b407589 */ /* 0x000fe200000e0000 */
[----:B------:R-:W-:Y:S02]  /*21c10*/  SEL R29, R86, R25, P0 ;  /* 0x00000019561d7207 */ /* 0x000fe40000000000 */
[----:B------:R-:W-:Y:S01]  /*21c20*/  SEL R27, R9, R34, P0 ;  /* 0x00000022091b7207 */ /* 0x000fe20000000000 */
[----:B------:R2:W2:Y:S01]  /*21c30*/  SHFL.IDX PT, R66, R57, R8, 0x1c1f ;  /* 0x001c1f0839427589 */ /* 0x0004a200000e0000 */
[----:B------:R-:W-:-:S02]  /*21c40*/  SEL R9, R34, R9, P0 ;  /* 0x0000000922097207 */ /* 0x000fc40000000000 */
[----:B------:R-:W-:Y:S01]  /*21c50*/  SEL R25, R25, R86, P0 ;  /* 0x0000005619197207 */ /* 0x000fe20000000000 */
[----:B------:R-:W-:Y:S01]  /*21c60*/  SHFL.IDX PT, R20, R141, R10, 0x1c1f ;  /* 0x001c1f0a8d147589 */ /* 0x000fe200000e0000 */
[----:B0-----:R-:W-:Y:S02]  /*21c70*/  SEL R3, R0, R5, P0 ;  /* 0x0000000500037207 */ /* 0x001fe40000000000 */
[----:B------:R-:W-:Y:S01]  /*21c80*/  SEL R5, R5, R0, P0 ;  /* 0x0000000005057207 */ /* 0x000fe20000000000 */
[----:B------:R-:W-:Y:S01]  /*21c90*/  SHFL.IDX PT, R30, R95, R10, 0x1c1f ;  /* 0x001c1f0a5f1e7589 */ /* 0x000fe200000e0000 */
[----:B------:R-:W-:Y:S02]  /*21ca0*/  SEL R119, R6, R49, P0 ;  /* 0x0000003106777207 */ /* 0x000fe40000000000 */
[----:B---3--:R-:W-:Y:S01]  /*21cb0*/  SEL R121, R49, R6, P0 ;  /* 0x0000000631797207 */ /* 0x008fe20000000000 */
[----:B------:R-:W-:Y:S01]  /*21cc0*/  SHFL.IDX PT, R38, R107, R10, 0x1c1f ;  /* 0x001c1f0a6b267589 */ /* 0x000fe200000e0000 */
[----:B------:R-:W-:-:S02]  /*21cd0*/  SEL R90, R21, R2, P0 ;  /* 0x00000002155a7207 */ /* 0x000fc40000000000 */
[----:B------:R-:W-:Y:S01]  /*21ce0*/  SEL R92, R2, R21, P0 ;  /* 0x00000015025c7207 */ /* 0x000fe20000000000 */
[----:B------:R-:W-:Y:S01]  /*21cf0*/  SHFL.IDX PT, R81, R81, R10, 0x1c1f ;  /* 0x001c1f0a51517589 */ /* 0x000fe200000e0000 */
[----:B----4-:R-:W-:Y:S02]  /*21d00*/  SEL R0, R26, R91, P0 ;  /* 0x0000005b1a007207 */ /* 0x010fe40000000000 */
[----:B------:R-:W-:Y:S01]  /*21d10*/  SEL R6, R91, R26, P0 ;  /* 0x0000001a5b067207 */ /* 0x000fe20000000000 */
[----:B------:R-:W-:Y:S01]  /*21d20*/  SHFL.IDX PT, R83, R83, R10, 0x1c1f ;  /* 0x001c1f0a53537589 */ /* 0x000fe200000e0000 */
[----:B------:R-:W-:Y:S02]  /*21d30*/  SEL R21, R28, R93, P0 ;  /* 0x0000005d1c157207 */ /* 0x000fe40000000000 */
[----:B-1----:R-:W-:Y:S01]  /*21d40*/  SEL R91, R50, R109, P0 ;  /* 0x0000006d325b7207 */ /* 0x002fe20000000000 */
[----:B------:R-:W-:Y:S01]  /*21d50*/  SHFL.IDX PT, R77, R77, R10, 0x1c1f ;  /* 0x001c1f0a4d4d7589 */ /* 0x000fe200000e0000 */
[----:B------:R-:W-:-:S02]  /*21d60*/  SEL R112, R52, R111, P0 ;  /* 0x0000006f34707207 */ /* 0x000fc40000000000 */
[----:B------:R-:W-:Y:S01]  /*21d70*/  SEL R114, R111, R52, P0 ;  /* 0x000000346f727207 */ /* 0x000fe20000000000 */
[----:B------:R-:W-:Y:S01]  /*21d80*/  SHFL.IDX PT, R76, R73, R10, 0x1c1f ;  /* 0x001c1f0a494c7589 */ /* 0x000fe200000e0000 */
[----:B------:R-:W-:Y:S02]  /*21d90*/  SEL R109, R109, R50, P0 ;  /* 0x000000326d6d7207 */ /* 0x000fe40000000000 */
[----:B--2---:R-:W-:Y:S01]  /*21da0*/  SEL R50, R56, R115, P0 ;  /* 0x0000007338327207 */ /* 0x004fe20000000000 */
[----:B------:R-:W-:Y:S01]  /*21db0*/  SHFL.IDX PT, R39, R39, R10, 0x1c1f ;  /* 0x001c1f0a27277589 */ /* 0x000fe200000e0000 */
[----:B------:R-:W-:Y:S02]  /*21dc0*/  SEL R52, R115, R56, P0 ;  /* 0x0000003873347207 */ /* 0x000fe40000000000 */
[----:B------:R-:W-:Y:S01]  /*21dd0*/  SEL R57, R60, R117, P0 ;  /* 0x000000753c397207 */ /* 0x000fe20000000000 */
[----:B------:R-:W0:Y:S01]  /*21de0*/  SHFL.IDX PT, R51, R51, R8, 0x1c1f ;  /* 0x001c1f0833337589 */ /* 0x000e2200000e0000 */
[----:B------:R-:W-:-:S02]  /*21df0*/  SEL R59, R117, R60, P0 ;  /* 0x0000003c753b7207 */ /* 0x000fc40000000000 */
[----:B------:R-:W-:Y:S01]  /*21e00*/  SEL R56, R58, R79, P0 ;  /* 0x0000004f3a387207 */ /* 0x000fe20000000000 */
[----:B------:R-:W1:Y:S01]  /*21e10*/  SHFL.IDX PT, R53, R53, R8, 0x1c1f ;  /* 0x001c1f0835357589 */ /* 0x000e6200000e0000 */
[----:B------:R-:W-:Y:S02]  /*21e20*/  SEL R60, R66, R85, P0 ;  /* 0x00000055423c7207 */ /* 0x000fe40000000000 */
[----:B------:R-:W-:Y:S01]  /*21e30*/  SEL R58, R79, R58, P0 ;  /* 0x0000003a4f3a7207 */ /* 0x000fe20000000000 */
[----:B------:R2:W3:Y:S04]  /*21e40*/  SHFL.IDX PT, R99, R41, R8, 0x1c1f ;  /* 0x001c1f0829637589 */ /* 0x0004e800000e0000 */
[----:B------:R-:W4:Y:S04]  /*21e50*/  SHFL.IDX PT, R103, R43, R8, 0x1c1f ;  /* 0x001c1f082b677589 */ /* 0x000f2800000e0000 */
[----:B------:R-:W4:Y:S01]  /*21e60*/  SHFL.IDX PT, R68, R69, R8, 0x1c1f ;  /* 0x001c1f0845447589 */ /* 0x000f2200000e0000 */
[----:B--2---:R-:W-:-:S03]  /*21e70*/  SEL R41, R93, R28, P0 ;  /* 0x0000001c5d297207 */ /* 0x004fc60000000000 */
[----:B------:R-:W2:Y:S01]  /*21e80*/  SHFL.IDX PT, R70, R67, R8, 0x1c1f ;  /* 0x001c1f0843467589 */ /* 0x000ea200000e0000 */
[----:B------:R-:W-:Y:S02]  /*21e90*/  SEL R93, R54, R113, P0 ;  /* 0x00000071365d7207 */ /* 0x000fe40000000000 */
[----:B------:R-:W-:Y:S01]  /*21ea0*/  SEL R113, R113, R54, P0 ;  /* 0x0000003671717207 */ /* 0x000fe20000000000 */
[----:B------:R-:W2:Y:S01]  /*21eb0*/  SHFL.IDX PT, R72, R65, R8, 0x1c1f ;  /* 0x001c1f0841487589 */ /* 0x000ea200000e0000 */
[----:B------:R-:W-:Y:S02]  /*21ec0*/  SEL R54, R85, R66, P0 ;  /* 0x0000004255367207 */ /* 0x000fe40000000000 */
[----:B0-----:R-:W-:Y:S01]  /*21ed0*/  SEL R94, R20, R51, P0 ;  /* 0x00000033145e7207 */ /* 0x001fe20000000000 */
[----:B------:R0:W2:Y:S01]  /*21ee0*/  SHFL.IDX PT, R123, R55, R8, 0x1c1f ;  /* 0x001c1f08377b7589 */ /* 0x0000a200000e0000 */
[----:B------:R-:W-:Y:S02]  /*21ef0*/  SEL R96, R51, R20, P0 ;  /* 0x0000001433607207 */ /* 0x000fe40000000000 */
[----:B-1----:R-:W-:Y:S01]  /*21f00*/  SEL R125, R24, R53, P0 ;  /* 0x00000035187d7207 */ /* 0x002fe20000000000 */
[----:B------:R-:W1:Y:S01]  /*21f10*/  SHFL.IDX PT, R108, R31, R8, 0x1c1f ;  /* 0x001c1f081f6c7589 */ /* 0x000e6200000e0000 */
[----:B---3--:R-:W-:-:S02]  /*21f20*/  SEL R42, R44, R99, P0 ;  /* 0x000000632c2a7207 */ /* 0x008fc40000000000 */
[----:B------:R-:W-:Y:S01]  /*21f30*/  SEL R44, R99, R44, P0 ;  /* 0x0000002c632c7207 */ /* 0x000fe20000000000 */
[----:B------:R-:W-:Y:S01]  /*21f40*/  SHFL.IDX PT, R32, R139, R10, 0x1c1f ;  /* 0x001c1f0a8b207589 */ /* 0x000fe200000e0000 */
[----:B----4-:R-:W-:Y:S02]  /*21f50*/  SEL R40, R46, R103, P0 ;  /* 0x000000672e287207 */ /* 0x010fe40000000000 */
[----:B0-----:R-:W-:Y:S01]  /*21f60*/  SEL R55, R87, R64, P0 ;  /* 0x0000004057377207 */ /* 0x001fe20000000000 */
[----:B------:R-:W-:Y:S01]  /*21f70*/  SHFL.IDX PT, R34, R137, R10, 0x1c1f ;  /* 0x001c1f0a89227589 */ /* 0x000fe200000e0000 */
[----:B------:R-:W-:Y:S02]  /*21f80*/  SEL R65, R83, R68, P0 ;  /* 0x0000004453417207 */ /* 0x000fe40000000000 */
[----:B------:R-:W-:Y:S01]  /*21f90*/  SEL R67, R68, R83, P0 ;  /* 0x0000005344437207 */ /* 0x000fe20000000000 */
[----:B------:R-:W-:Y:S01]  /*21fa0*/  SHFL.IDX PT, R36, R135, R10, 0x1c1f ;  /* 0x001c1f0a87247589 */ /* 0x000fe200000e0000 */
[----:B--2---:R-:W-:Y:S01]  /*21fb0*/  SEL R66, R70, R81, P0 ;  /* 0x0000005146427207 */ /* 0x004fe20000000000 */
[----:B------:R-:W-:Y:S01]  /*21fc0*/  IMAD.MOV.U32 R83, RZ, RZ, RZ ;  /* 0x000000ffff537224 */ /* 0x000fe200078e00ff */
[----:B------:R-:W-:Y:S01]  /*21fd0*/  SEL R46, R103, R46, P0 ;  /* 0x0000002e672e7207 */ /* 0x000fe20000000000 */
[----:B------:R-:W-:Y:S01]  /*21fe0*/  SHFL.IDX PT, R75, R75, R10, 0x1c1f ;  /* 0x001c1f0a4b4b7589 */ /* 0x000fe200000e0000 */
[----:B------:R-:W-:-:S03]  /*21ff0*/  SEL R69, R77, R72, P0 ;  /* 0x000000484d457207 */ /* 0x000fc60000000000 */
[----:B------:R0:W-:Y:S01]  /*22000*/  SHFL.IDX PT, R86, R71, R10, 0x1c1f ;  /* 0x001c1f0a47567589 */ /* 0x0001e200000e0000 */
[----:B------:R-:W-:Y:S02]  /*22010*/  SEL R73, R76, R123, P0 ;  /* 0x0000007b4c497207 */ /* 0x000fe40000000000 */
[----:B------:R-:W-:Y:S01]  /*22020*/  SEL R123, R123, R76, P0 ;  /* 0x0000004c7b7b7207 */ /* 0x000fe20000000000 */
[----:B------:R-:W-:Y:S01]  /*22030*/  SHFL.IDX PT, R37, R37, R10, 0x1c1f ;  /* 0x001c1f0a25257589 */ /* 0x000fe200000e0000 */
[----:B-1----:R-:W-:Y:S02]  /*22040*/  SEL R116, R39, R108, P0 ;  /* 0x0000006c27747207 */ /* 0x002fe40000000000 */
[----:B------:R-:W-:Y:S01]  /*22050*/  SEL R108, R108, R39, P0 ;  /* 0x000000276c6c7207 */ /* 0x000fe20000000000 */
[----:B------:R1:W2:Y:S01]  /*22060*/  SHFL.IDX PT, R95, R7, R8, 0x1c1f ;  /* 0x001c1f08075f7589 */ /* 0x0002a200000e0000 */
[----:B0-----:R-:W-:-:S03]  /*22070*/  SEL R71, R72, R77, P0 ;  /* 0x0000004d48477207 */ /* 0x001fc60000000000 */
[----:B------:R-:W0:Y:S04]  /*22080*/  SHFL.IDX PT, R97, R97, R8, 0x1c1f ;  /* 0x001c1f0861617589 */ /* 0x000e2800000e0000 */
[----:B------:R-:W3:Y:S01]  /*22090*/  SHFL.IDX PT, R101, R101, R8, 0x1c1f ;  /* 0x001c1f0865657589 */ /* 0x000ee200000e0000 */
[----:B-1----:R-:W-:-:S03]  /*220a0*/  SEL R7, R53, R24, P0 ;  /* 0x0000001835077207 */ /* 0x002fc60000000000 */
[----:B------:R-:W-:Y:S04]  /*220b0*/  SHFL.IDX PT, R105, R105, R8, 0x1c1f ;  /* 0x001c1f0869697589 */ /* 0x000fe800000e0000 */
[----:B------:R-:W1:Y:S04]  /*220c0*/  SHFL.IDX PT, R107, R45, R8, 0x1c1f ;  /* 0x001c1f082d6b7589 */ /* 0x000e6800000e0000 */
[----:B------:R4:W1:Y:S04]  /*220d0*/  SHFL.IDX PT, R74, R61, R8, 0x1c1f ;  /* 0x001c1f083d4a7589 */ /* 0x00086800000e0000 */
[----:B------:R-:W1:Y:S01]  /*220e0*/  SHFL.IDX PT, R35, R35, R8, 0x1c1f ;  /* 0x001c1f0823237589 */ /* 0x000e6200000e0000 */
[----:B--2---:R-:W-:-:S02]  /*220f0*/  SEL R20, R30, R95, P0 ;  /* 0x0000005f1e147207 */ /* 0x004fc40000000000 */
[----:B------:R-:W-:Y:S01]  /*22100*/  SEL R2, R95, R30, P0 ;  /* 0x0000001e5f027207 */ /* 0x000fe20000000000 */
[----:B------:R-:W2:Y:S01]  /*22110*/  SHFL.IDX PT, R106, R33, R8, 0x1c1f ;  /* 0x001c1f08216a7589 */ /* 0x000ea200000e0000 */
[----:B0-----:R-:W-:Y:S02]  /*22120*/  SEL R43, R32, R97, P0 ;  /* 0x00000061202b7207 */ /* 0x001fe40000000000 */
[----:B----4-:R-:W-:Y:S01]  /*22130*/  SEL R61, R64, R87, P0 ;  /* 0x00000057403d7207 */ /* 0x010fe20000000000 */
[----:B------:R0:W4:Y:S01]  /*22140*/  SHFL.IDX PT, R4, R27, R10, 0x1c1f ;  /* 0x001c1f0a1b047589 */ /* 0x00012200000e0000 */
[----:B------:R-:W-:Y:S02]  /*22150*/  SEL R64, R81, R70, P0 ;  /* 0x0000004651407207 */ /* 0x000fe40000000000 */
[----:B------:R-:W-:Y:S01]  /*22160*/  SEL R45, R97, R32, P0 ;  /* 0x00000020612d7207 */ /* 0x000fe20000000000 */
[----:B------:R0:W0:Y:S01]  /*22170*/  SHFL.IDX PT, R29, R29, R10, 0x1c1f ;  /* 0x001c1f0a1d1d7589 */ /* 0x00002200000e0000 */
[----:B---3--:R-:W-:-:S02]  /*22180*/  SEL R47, R34, R101, P0 ;  /* 0x00000065222f7207 */ /* 0x008fc40000000000 */
[----:B------:R-:W-:Y:S01]  /*22190*/  SEL R49, R101, R34, P0 ;  /* 0x0000002265317207 */ /* 0x000fe20000000000 */
[----:B------:R3:W0:Y:S01]  /*221a0*/  SHFL.IDX PT, R10, R25, R8, 0x1c1f ;  /* 0x001c1f08190a7589 */ /* 0x00062200000e0000 */
[----:B-1----:R-:W-:Y:S02]  /*221b0*/  SEL R48, R38, R107, P0 ;  /* 0x0000006b26307207 */ /* 0x002fe40000000000 */
[----:B------:R-:W-:Y:S01]  /*221c0*/  SEL R110, R107, R38, P0 ;  /* 0x000000266b6e7207 */ /* 0x000fe20000000000 */
[----:B------:R3:W1:Y:S01]  /*221d0*/  SHFL.IDX PT, R14, R9, R8, 0x1c1f ;  /* 0x001c1f08090e7589 */ /* 0x00066200000e0000 */
[----:B------:R-:W-:Y:S02]  /*221e0*/  SEL R51, R36, R105, P0 ;  /* 0x0000006924337207 */ /* 0x000fe40000000000 */
[----:B------:R-:W-:Y:S02]  /*221f0*/  SEL R53, R105, R36, P0 ;  /* 0x0000002469357207 */ /* 0x000fe40000000000 */
[----:B------:R-:W-:-:S02]  /*22200*/  SEL R68, R75, R74, P0 ;  /* 0x0000004a4b447207 */ /* 0x000fc40000000000 */
[----:B------:R-:W-:Y:S02]  /*22210*/  SEL R70, R74, R75, P0 ;  /* 0x0000004b4a467207 */ /* 0x000fe40000000000 */
[----:B------:R-:W-:Y:S02]  /*22220*/  SEL R72, R86, R35, P0 ;  /* 0x0000002356487207 */ /* 0x000fe40000000000 */
[----:B------:R-:W-:Y:S02]  /*22230*/  SEL R122, R35, R86, P0 ;  /* 0x00000056237a7207 */ /* 0x000fe40000000000 */
[----:B--2---:R-:W-:Y:S02]  /*22240*/  SEL R79, R37, R106, P0 ;  /* 0x0000006a254f7207 */ /* 0x004fe40000000000 */
[----:B---34-:R-:W-:-:S07]  /*22250*/  SEL R81, R106, R37, P0 ;  /* 0x000000256a517207 */ /* 0x018fce0000000000 */
.L_x_2332:
[----:B------:R-:W-:Y:S05]  /*22260*/  WARPSYNC.ALL ;  /* 0x0000000000007948 */ /* 0x000fea0003800000 */
[----:B------:R-:W-:Y:S01]  /*22270*/  BAR.SYNC.DEFER_BLOCKING 0x1, 0x100 ;  /* 0x0044000000007b1d */ /* 0x000fe20000010000 */
[----:B-1----:R-:W-:Y:S02]  /*22280*/  SEL R74, R4, R14, P0 ;  /* 0x0000000e044a7207 */ /* 0x002fe40000000000 */
[----:B------:R-:W-:Y:S02]  /*22290*/  SEL R76, R14, R4, P0 ;  /* 0x000000040e4c7207 */ /* 0x000fe40000000000 */
[----:B0-----:R-:W-:Y:S01]  /*222a0*/  SEL R75, R29, R10, P0 ;  /* 0x0000000a1d4b7207 */ /* 0x001fe20000000000 */
[----:B------:R-:W-:Y:S01]  /*222b0*/  ULDC.64 UR6, c[0x0][0xc08] ;  /* 0x0003020000067ab9 */ /* 0x000fe20000000a00 */
[----:B------:R-:W-:Y:S01]  /*222c0*/  SEL R77, R10, R29, P0 ;  /* 0x0000001d0a4d7207 */ /* 0x000fe20000000000 */
[----:B------:R-:W0:Y:S01]  /*222d0*/  LDC.64 R86, c[0x0][0xc00] ;  /* 0x00030000ff567b82 */ /* 0x000e220000000a00 */
[----:B------:R-:W-:Y:S01]  /*222e0*/  ISETP.NE.U32.AND P0, PT, RZ, UR6, PT ;  /* 0x00000006ff007c0c */ /* 0x000fe2000bf05070 */
[----:B------:R-:W-:Y:S01]  /*222f0*/  ULDC.64 UR4, c[0x0][0xc00] ;  /* 0x0003000000047ab9 */ /* 0x000fe20000000a00 */
[----:B------:R-:W-:-:S02]  /*22300*/  F2FP.BF16.F32.PACK_AB R8, R3, R90 ;  /* 0x0000005a0308723e */ /* 0x000fc400000010ff */
[----:B------:R-:W-:Y:S02]  /*22310*/  ISETP.NE.AND.EX P0, PT, RZ, UR7, PT, P0 ;  /* 0x00000007ff007c0c */ /* 0x000fe4000bf05300 */
[----:B------:R-:W-:Y:S02]  /*22320*/  F2FP.BF16.F32.PACK_AB R9, R93, R50 ;  /* 0x000000325d09723e */ /* 0x000fe400000010ff */
        /* <DEDUP_REMOVED lines=11> */
[----:B0-----:R-:W-:Y:S01]  /*223e0*/  IMAD.WIDE R86, R225, 0x4, R86 ;  /* 0x00000004e1567825 */ /* 0x001fe200078e0256 */
        /* <DEDUP_REMOVED lines=11> */
[----:B------:R-:W-:Y:S02]  /*224a0*/  F2FP.BF16.F32.PACK_AB R36, R47, R40 ;  /* 0x000000282f24723e */ /* 0x000fe400000010ff */
[----:B------:R-:W-:Y:S01]  /*224b0*/  F2FP.BF16.F32.PACK_AB R37, R73, R72 ;  /* 0x000000484925723e */ /* 0x000fe200000010ff */
[----:B0-----:R-:W0:Y:S01]  /*224c0*/  @P0 LDC.64 R24, c[0x0][0xc08] ;  /* 0x00030200ff180b82 */ /* 0x001e220000000a00 */
[----:B------:R-:W-:Y:S01]  /*224d0*/  F2FP.BF16.F32.PACK_AB R38, R49, R46 ;  /* 0x0000002e3126723e */ /* 0x000fe200000010ff */
[----:B------:R-:W-:Y:S01]  /*224e0*/  STSM.16.M88.4 [R78], R32 ;  /* 0x000000204e007844 */ /* 0x000fe20000000200 */
        /* <DEDUP_REMOVED lines=11> */
[----:B------:R-:W-:-:S03]  /*225a0*/  ISETP.NE.U32.AND P3, PT, RZ, UR4, PT ;  /* 0x00000004ff007c0c */ /* 0x000fc6000bf65070 */
[----:B------:R4:W-:Y:S01]  /*225b0*/  STSM.16.M88.4 [R84], R12 ;  /* 0x0000000c54007844 */ /* 0x0009e20000000200 */
[----:B------:R-:W-:Y:S01]  /*225c0*/  BAR.SYNC.DEFER_BLOCKING 0x1, 0x100 ;  /* 0x0044000000007b1d */ /* 0x000fe20000010000 */
[----:B------:R-:W-:Y:S01]  /*225d0*/  ISETP.NE.AND.EX P3, PT, RZ, UR5, PT, P3 ;  /* 0x00000005ff007c0c */ /* 0x000fe2000bf65330 */
[----:B0-----:R-:W-:-:S04]  /*225e0*/  @P0 IMAD.WIDE R26, R225, 0x4, R24 ;  /* 0x00000004e11a0825 */ /* 0x001fc800078e0218 */
[----:B------:R-:W-:Y:S01]  /*225f0*/  ULDC UR6, c[0x0][0xa88] ;  /* 0x0002a20000067ab9 */ /* 0x000fe20000000800 */
[----:B------:R-:W-:Y:S01]  /*22600*/  ISETP.GT.AND P1, PT, R224, 0x1, PT ;  /* 0x00000001e000780c */ /* 0x000fe20003f24270 */
[----:B-1----:R-:W-:Y:S01]  /*22610*/  IMAD.U32 R29, RZ, RZ, UR6 ;  /* 0x00000006ff1d7e24 */ /* 0x002fe2000f8e00ff */
[----:B--2---:R-:W0:Y:S05]  /*22620*/  LDC R80, c[0x0][0xbe8] ;  /* 0x0002fa00ff507b82 */ /* 0x004e2a0000000800 */
[----:B------:R1:W5:Y:S04]  /*22630*/  @P3 LDG.E R83, desc[UR60][R86.64] ;  /* 0x0000003c56533981 */ /* 0x000368000c1e1900 */
[----:B------:R1:W5:Y:S01]  /*22640*/  @P0 LDG.E R29, desc[UR60][R26.64] ;  /* 0x0000003c1a1d0981 */ /* 0x000362000c1e1900 */
[----:B---3--:R-:W-:Y:S01]  /*22650*/  IMAD.MOV.U32 R8, RZ, RZ, 0x9b8 ;  /* 0x000009b8ff087424 */ /* 0x008fe200078e00ff */
[----:B0-----:R-:W-:-:S04]  /*22660*/  ISETP.NE.AND P2, PT, R80, 0x1, PT ;  /* 0x000000015000780c */ /* 0x001fc80003f45270 */
[----:B------:R-:W-:-:S04]  /*22670*/  SEL R8, R8, 0x978, P1 ;  /* 0x0000097808087807 */ /* 0x000fc80000800000 */
[----:B----4-:R1:W0:Y:S08]  /*22680*/  LDC.64 R14, c[0x0][R8+0x220] ;  /* 0x00008800080e7b82 */ /* 0x0102300000000a00 */
[----:B------:R1:W2:Y:S08]  /*22690*/  LDC.64 R24, c[0x0][R8+0x218] ;  /* 0x0000860008187b82 */ /* 0x0002b00000000a00 */
[----:B------:R1:W3:Y:S01]  /*226a0*/  LDC.64 R10, c[0x0][R8+0x228] ;  /* 0x00008a00080a7b82 */ /* 0x0002e20000000a00 */
[----:B------:R-:W-:Y:S05]  /*226b0*/  @P0 BRA `(.L_x_2018) ;  /* 0x0000000000100947 */ /* 0x000fea0003800000 */
[----:B------:R-:W-:Y:S05]  /*226c0*/  @!P3 BRA `(.L_x_2018) ;  /* 0x00000000000cb947 */ /* 0x000fea0003800000 */
[----:B------:R-:W4:Y:S04]  /*226d0*/  LDG.E R4, desc[UR60][R86.64] ;  /* 0x0000003c56047981 */ /* 0x000f28000c1e1900 */
[----:B-----5:R-:W4:Y:S02]  /*226e0*/  LDG.E R29, desc[UR60][R86.64+0x4] ;  /* 0x0000043c561d7981 */ /* 0x020f24000c1e1900 */
[----:B----4-:R-:W-:-:S07]  /*226f0*/  IMAD.IADD R29, R29, 0x1, -R4 ;  /* 0x000000011d1d7824 */ /* 0x010fce00078e0a04 */
.L_x_2018:
[----:B------:R-:W4:Y:S01]  /*22700*/  LDL R28, [R1+0x24] ;  /* 0x00002400011c7983 */ /* 0x000f220000100800 */
[----:B-1----:R-:W1:Y:S01]  /*22710*/  LDC.64 R8, c[0x0][R8+0x210] ;  /* 0x0000840008087b82 */ /* 0x002e620000000a00 */
[----:B------:R-:W-:Y:S01]  /*22720*/  ISETP.NE.U32.AND P0, PT, RZ, UR4, PT ;  /* 0x00000004ff007c0c */ /* 0x000fe2000bf05070 */
[----:B------:R-:W-:Y:S01]  /*22730*/  IMAD.IADD R37, R208, 0x1, R201 ;  /* 0x00000001d0257824 */ /* 0x000fe200078e02c9 */
[----:B------:R-:W-:Y:S01]  /*22740*/  SHF.R.S32.HI R27, RZ, 0x1f, R225 ;  /* 0x0000001fff1b7819 */ /* 0x000fe200000114e1 */
[-C--:B--2---:R-:W-:Y:S01]  /*22750*/  IMAD R31, R25, R195.reuse, RZ ;  /* 0x000000c3191f7224 */ /* 0x084fe200078e02ff */
[----:B------:R-:W-:Y:S01]  /*22760*/  ISETP.NE.AND.EX P0, PT, RZ, UR5, PT, P0 ;  /* 0x00000005ff007c0c */ /* 0x000fe2000bf05300 */
[----:B------:R-:W-:Y:S02]  /*22770*/  IMAD.WIDE.U32 R24, R24, R195, RZ ;  /* 0x000000c318187225 */ /* 0x000fe400078e00ff */
[----:B------:R-:W2:Y:S01]  /*22780*/  @P2 LDC R26, c[0x0][0xbec] ;  /* 0x0002fb00ff1a2b82 */ /* 0x000ea20000000800 */
[----:B------:R-:W-:Y:S01]  /*22790*/  SEL R85, R225, RZ, !P0 ;  /* 0x000000ffe1557207 */ /* 0x000fe20004000000 */
[----:B------:R-:W-:Y:S01]  /*227a0*/  IMAD.IADD R25, R25, 0x1, R31 ;  /* 0x0000000119197824 */ /* 0x000fe200078e021f */
[----:B------:R-:W-:Y:S01]  /*227b0*/  SEL R27, R27, RZ, !P0 ;  /* 0x000000ff1b1b7207 */ /* 0x000fe20004000000 */
[----:B-----5:R-:W-:-:S02]  /*227c0*/  IMAD R78, R29, R80, RZ ;  /* 0x000000501d4e7224 */ /* 0x020fc400078e02ff */
[----:B0-----:R-:W-:Y:S02]  /*227d0*/  IMAD R4, R15, R85, RZ ;  /* 0x000000550f047224 */ /* 0x001fe400078e02ff */
[----:B------:R-:W0:Y:S02]  /*227e0*/  @P2 LDC R35, c[0x0][0xbf0] ;  /* 0x0002fc00ff232b82 */ /* 0x000e240000000800 */
[----:B------:R-:W-:Y:S01]  /*227f0*/  IMAD R33, R14, R27, R4 ;  /* 0x0000001b0e217224 */ /* 0x000fe200078e0204 */
[----:B------:R-:W-:Y:S01]  /*22800*/  SEL R27, R226, RZ, P1 ;  /* 0x000000ffe21b7207 */ /* 0x000fe20000800000 */
[----:B------:R-:W-:-:S04]  /*22810*/  IMAD.WIDE.U32 R14, R14, R85, RZ ;  /* 0x000000550e0e7225 */ /* 0x000fc800078e00ff */
[----:B------:R-:W1:Y:S01]  /*22820*/  LDC.64 R12, c[0x0][0xba8] ;  /* 0x0002ea00ff0c7b82 */ /* 0x000e620000000a00 */
[----:B------:R-:W-:Y:S01]  /*22830*/  IMAD.IADD R33, R15, 0x1, R33 ;  /* 0x000000010f217824 */ /* 0x000fe200078e0221 */
[----:B------:R-:W-:Y:S01]  /*22840*/  IADD3 R24, P0, P3, R14, R24, R83 ;  /* 0x000000180e187210 */ /* 0x000fe20007b1e053 */
[----:B------:R-:W-:Y:S01]  /*22850*/  IMAD.MOV.U32 R15, RZ, RZ, R37 ;  /* 0x000000ffff0f7224 */ /* 0x000fe200078e0025 */
[----:B------:R-:W-:Y:S01]  /*22860*/  SHF.R.S32.HI R14, RZ, 0x1f, R83 ;  /* 0x0000001fff0e7819 */ /* 0x000fe20000011453 */
[-C--:B---3--:R-:W-:Y:S02]  /*22870*/  IMAD R31, R11, R27.reuse, RZ ;  /* 0x0000001b0b1f7224 */ /* 0x088fe400078e02ff */
[----:B------:R-:W-:Y:S01]  /*22880*/  IMAD.WIDE.U32 R10, R10, R27, RZ ;  /* 0x0000001b0a0a7225 */ /* 0x000fe200078e00ff */
[----:B------:R-:W-:-:S03]  /*22890*/  IADD3.X R25, R33, R25, R14, P0, P3 ;  /* 0x0000001921197210 */ /* 0x000fc600007e640e */
[----:B--2---:R-:W-:-:S04]  /*228a0*/  @P2 IMAD.HI.U32 R4, R37, R26, RZ ;  /* 0x0000001a25042227 */ /* 0x004fc800078e00ff */
[----:B------:R-:W-:Y:S01]  /*228b0*/  IMAD.IADD R31, R11, 0x1, R31 ;  /* 0x000000010b1f7824 */ /* 0x000fe200078e021f */
[----:B0-----:R-:W-:-:S04]  /*228c0*/  @P2 SHF.R.U32.HI R15, RZ, R35, R4 ;  /* 0x00000023ff0f2219 */ /* 0x001fc80000011604 */
[----:B------:R-:W-:Y:S01]  /*228d0*/  IADD3 R10, P0, P3, R15, R24, R10 ;  /* 0x000000180f0a7210 */ /* 0x000fe20007b1e00a */
[--C-:B------:R-:W-:Y:S01]  /*228e0*/  IMAD.MOV R27, RZ, RZ, -R15.reuse ;  /* 0x000000ffff1b7224 */ /* 0x100fe200078e0a0f */
[----:B------:R-:W-:Y:S01]  /*228f0*/  SHF.R.S32.HI R4, RZ, 0x1f, R15 ;  /* 0x0000001fff047819 */ /* 0x000fe2000001140f */
[----:B-1----:R-:W0:Y:S02]  /*22900*/  @!P1 LDC R12, c[0x0][0xb50] ;  /* 0x0002d400ff0c9b82 */ /* 0x002e240000000800 */
[----:B------:R-:W-:Y:S01]  /*22910*/  IMAD R15, R80, R27, R37 ;  /* 0x0000001b500f7224 */ /* 0x000fe200078e0225 */
[----:B------:R-:W-:-:S03]  /*22920*/  IADD3.X R11, R4, R25, R31, P0, P3 ;  /* 0x00000019040b7210 */ /* 0x000fc600007e641f */
[-C--:B------:R-:W-:Y:S01]  /*22930*/  IMAD R4, R9, R15.reuse, RZ ;  /* 0x0000000f09047224 */ /* 0x080fe200078e02ff */
[----:B------:R-:W-:Y:S01]  /*22940*/  SHF.R.S32.HI R25, RZ, 0x1f, R15 ;  /* 0x0000001fff197819 */ /* 0x000fe2000001140f */
[C---:B------:R-:W-:Y:S01]  /*22950*/  IMAD.WIDE.U32 R10, R8.reuse, R15, R10 ;  /* 0x0000000f080a7225 */ /* 0x040fe200078e000a */
[----:B------:R-:W1:Y:S03]  /*22960*/  @!P1 LDC R13, c[0x0][0xb54] ;  /* 0x0002d500ff0d9b82 */ /* 0x000e660000000800 */
[----:B------:R-:W-:-:S04]  /*22970*/  IMAD R25, R8, R25, R4 ;  /* 0x0000001908197224 */ /* 0x000fc800078e0204 */
[----:B------:R-:W-:Y:S01]  /*22980*/  IMAD.IADD R4, R11, 0x1, R25 ;  /* 0x000000010b047824 */ /* 0x000fe200078e0219 */
[----:B0-----:R-:W-:-:S05]  /*22990*/  LEA R12, P0, R10, R12, 0x2 ;  /* 0x0000000c0a0c7211 */ /* 0x001fca00078010ff */
[----:B------:R-:W-:Y:S01]  /*229a0*/  SHFL.IDX PT, R8, R12, RZ, 0x1c1f ;  /* 0x001c1fff0c087589 */ /* 0x000fe200000e0000 */
[----:B-1----:R-:W-:-:S03]  /*229b0*/  LEA.HI.X R4, R10, R13, R4, 0x2, P0 ;  /* 0x0000000d0a047211 */ /* 0x002fc600000f1404 */
[----:B------:R-:W-:Y:S01]  /*229c0*/  SHFL.IDX PT, R10, R12, 0x1, 0x1c1f ;  /* 0x003c1f000c0a7f89 */ /* 0x000fe200000e0000 */
[----:B------:R-:W-:-:S03]  /*229d0*/  LOP3.LUT P0, RZ, R229, 0x3, RZ, 0xc0, !PT ;  /* 0x00000003e5ff7812 */ /* 0x000fc6000780c0ff */
[----:B------:R-:W0:Y:S04]  /*229e0*/  SHFL.IDX PT, R9, R4, RZ, 0x1c1f ;  /* 0x001c1fff04097589 */ /* 0x000e2800000e0000 */
[----:B------:R-:W1:Y:S01]  /*229f0*/  SHFL.IDX PT, R11, R4, 0x1, 0x1c1f ;  /* 0x003c1f00040b7f89 */ /* 0x000e6200000e0000 */
[----:B----4-:R-:W-:-:S04]  /*22a00*/  IMAD.IADD R25, R28, 0x1, R201 ;  /* 0x000000011c197824 */ /* 0x010fc800078e02c9 */
[C---:B------:R-:W-:Y:S01]  /*22a10*/  VIADD R31, R25.reuse, 0x8 ;  /* 0x00000008191f7836 */ /* 0x040fe20000000000 */
[----:B------:R-:W-:-:S04]  /*22a20*/  ISETP.GE.OR P3, PT, R25, R78, P0 ;  /* 0x0000004e1900720c */ /* 0x000fc80000766670 */
[----:B------:R-:W-:-:S09]  /*22a30*/  ISETP.GE.OR P0, PT, R31, R78, P0 ;  /* 0x0000004e1f00720c */ /* 0x000fd20000706670 */
[----:B0-----:R0:W-:Y:S04]  /*22a40*/  @!P3 ST.E desc[UR60][R8.64], R88 ;  /* 0x000000580800b985 */ /* 0x0011e8000c10193c */
[----:B-1----:R0:W-:Y:S01]  /*22a50*/  @!P0 ST.E desc[UR60][R10.64], R89 ;  /* 0x000000590a008985 */ /* 0x0021e2000c10193c */
[----:B------:R-:W-:Y:S05]  /*22a60*/  @P1 BRA `(.L_x_2019) ;  /* 0x0000000800a41947 */ /* 0x000fea0003800000 */
[----:B------:R-:W-:Y:S01]  /*22a70*/  IMAD R3, R227, 0x40, R209 ;  /* 0x00000040e3037824 */ /* 0x000fe200078e02d1 */
[----:B0-----:R-:W0:Y:S01]  /*22a80*/  @P2 LDC R11, c[0x0][0xbec] ;  /* 0x0002fb00ff0b2b82 */ /* 0x001e220000000800 */
[----:B------:R-:W-:Y:S02]  /*22a90*/  ULDC.64 UR4, c[0x0][0xaa0] ;  /* 0x0002a80000047ab9 */ /* 0x000fe40000000a00 */
[----:B------:R-:W-:-:S03]  /*22aa0*/  IMAD.WIDE R62, R3, 0x2, R62 ;  /* 0x00000002033e7825 */ /* 0x000fc600078e023e */
[C---:B------:R-:W-:Y:S02]  /*22ab0*/  IADD3 R41, P0, R62.reuse, 0x2000, RZ ;  /* 0x000020003e297810 */ /* 0x040fe40007f1e0ff */
[----:B------:R-:W1:Y:S01]  /*22ac0*/  @P2 LDC R13, c[0x0][0xbf0] ;  /* 0x0002fc00ff0d2b82 */ /* 0x000e620000000800 */
        /* <DEDUP_REMOVED lines=9> */
[----:B------:R-:W-:Y:S01]  /*22b60*/  IMAD.X R45, RZ, RZ, R63, P5 ;  /* 0x000000ffff2d7224 */ /* 0x000fe200028e063f */
[----:B------:R-:W-:Y:S01]  /*22b70*/  LOP3.LUT R0, R3, 0x380, RZ, 0xc0, !PT ;  /* 0x0000038003007812 */ /* 0x000fe200078ec0ff */
[----:B------:R-:W-:Y:S01]  /*22b80*/  IMAD R14, R14, UR4, RZ ;  /* 0x000000040e0e7c24 */ /* 0x000fe2000f8e02ff */
        /* <DEDUP_REMOVED lines=11> */
[----:B------:R-:W-:Y:S01]  /*22c40*/  LOP3.LUT R5, R62, 0x380, RZ, 0xc0, !PT ;  /* 0x000003803e057812 */ /* 0x000fe200078ec0ff */
[C---:B------:R-:W-:Y:S01]  /*22c50*/  IMAD R9, R83.reuse, UR5, R14 ;  /* 0x0000000553097c24 */ /* 0x040fe2000f8e020e */
[----:B------:R-:W-:Y:S01]  /*22c60*/  LOP3.LUT R4, R0, R3, RZ, 0x3c, !PT ;  /* 0x0000000300047212 */ /* 0x000fe200078e3cff */
[----:B------:R-:W-:Y:S01]  /*22c70*/  IMAD.WIDE.U32 R2, R83, UR4, RZ ;  /* 0x0000000453027c25 */ /* 0x000fe2000f8e00ff */
[----:B------:R-:W-:Y:S01]  /*22c80*/  SHF.R.U64 R36, R36, 0x3, RZ ;  /* 0x0000000324247819 */ /* 0x000fe200000012ff */
[----:B------:R-:W-:Y:S01]  /*22c90*/  ULDC.64 UR4, c[0x0][0xae8] ;  /* 0x0002ba0000047ab9 */ /* 0x000fe20000000a00 */
[----:B------:R-:W-:Y:S02]  /*22ca0*/  SHF.R.U64 R32, R32, 0x3, RZ ;  /* 0x0000000320207819 */ /* 0x000fe400000012ff */
[----:B------:R-:W-:-:S02]  /*22cb0*/  SHF.R.U64 R28, R28, 0x3, RZ ;  /* 0x000000031c1c7819 */ /* 0x000fc400000012ff */
[----:B------:R-:W-:Y:S02]  /*22cc0*/  SHF.R.U64 R24, R24, 0x3, RZ ;  /* 0x0000000318187819 */ /* 0x000fe400000012ff */
[----:B------:R-:W-:Y:S01]  /*22cd0*/  SHF.R.U64 R5, R5, 0x3, RZ ;  /* 0x0000000305057819 */ /* 0x000fe200000012ff */
[----:B------:R-:W-:Y:S01]  /*22ce0*/  IMAD.IADD R3, R3, 0x1, R9 ;  /* 0x0000000103037824 */ /* 0x000fe200078e0209 */
[----:B------:R-:W-:Y:S01]  /*22cf0*/  LOP3.LUT R36, R36, R37, RZ, 0x3c, !PT ;  /* 0x0000002524247212 */ /* 0x000fe200078e3cff */
[----:B------:R-:W-:Y:S01]  /*22d00*/  IMAD R0, R223, 0x20, R227 ;  /* 0x00000020df007824 */ /* 0x000fe200078e02e3 */
        /* <DEDUP_REMOVED lines=8> */
[----:B------:R-:W-:Y:S01]  /*22d90*/  SHF.R.S32.HI R8, RZ, 0x1f, R85 ;  /* 0x0000001fff087819 */ /* 0x000fe20000011455 */
[----:B------:R-:W-:Y:S01]  /*22da0*/  IMAD.X R5, RZ, RZ, R63, P0 ;  /* 0x000000ffff057224 */ /* 0x000fe200000e063f */
[----:B------:R-:W5:Y:S01]  /*22db0*/  LD.E.128 R36, desc[UR60][R36.64] ;  /* 0x0000003c24247980 */ /* 0x000f62000c101d00 */
[----:B------:R-:W-:-:S03]  /*22dc0*/  IMAD.WIDE.U32 R2, R195, UR4, R2 ;  /* 0x00000004c3027c25 */ /* 0x000fc6000f8e0002 */
[----:B------:R2:W5:Y:S01]  /*22dd0*/  LD.E.128 R48, desc[UR60][R62.64] ;  /* 0x0000003c3e307980 */ /* 0x000562000c101d00 */
[----:B------:R-:W-:Y:S02]  /*22de0*/  IMAD.IADD R10, R201, 0x1, R0 ;  /* 0x00000001c90a7824 */ /* 0x000fe400078e0200 */
[----:B------:R-:W-:Y:S01]  /*22df0*/  IMAD R3, R195, UR5, R3 ;  /* 0x00000005c3037c24 */ /* 0x000fe2000f8e0203 */
[----:B------:R-:W5:Y:S01]  /*22e00*/  LD.E.128 R32, desc[UR60][R32.64] ;  /* 0x0000003c20207980 */ /* 0x000f62000c101d00 */
[----:B------:R-:W-:Y:S01]  /*22e10*/  ULDC.64 UR4, c[0x0][0xaf0] ;  /* 0x0002bc0000047ab9 */ /* 0x000fe20000000a00 */
[----:B0-----:R-:W-:Y:S02]  /*22e20*/  @P2 IMAD.HI.U32 R0, R10, R11, RZ ;  /* 0x0000000b0a002227 */ /* 0x001fe400078e00ff */
[----:B------:R-:W5:Y:S04]  /*22e30*/  LD.E.128 R28, desc[UR60][R28.64] ;  /* 0x0000003c1c1c7980 */ /* 0x000f68000c101d00 */
[----:B------:R-:W5:Y:S01]  /*22e40*/  LD.E.128 R24, desc[UR60][R24.64] ;  /* 0x0000003c18187980 */ /* 0x000f62000c101d00 */
[----:B------:R-:W-:-:S03]  /*22e50*/  IMAD R8, R8, UR4, RZ ;  /* 0x0000000408087c24 */ /* 0x000fc6000f8e02ff */
[----:B------:R-:W5:Y:S01]  /*22e60*/  LD.E.128 R4, desc[UR60][R4.64] ;  /* 0x0000003c04047980 */ /* 0x000f62000c101d00 */
[----:B------:R-:W-:Y:S01]  /*22e70*/  @!PT LDS RZ, [RZ] ;  /* 0x00000000fffff984 */ /* 0x000fe20000000800 */
[----:B------:R-:W-:Y:S01]  /*22e80*/  @!PT LDS RZ, [RZ] ;  /* 0x00000000fffff984 */ /* 0x000fe20000000800 */
[----:B------:R-:W-:Y:S01]  /*22e90*/  @!PT LDS RZ, [RZ] ;  /* 0x00000000fffff984 */ /* 0x000fe20000000800 */
[----:B------:R-:W-:Y:S01]  /*22ea0*/  @!PT LDS RZ, [RZ] ;  /* 0x00000000fffff984 */ /* 0x000fe20000000800 */
[----:B------:R0:W-:Y:S06]  /*22eb0*/  MEMBAR.ALL.CTA ;  /* 0x0000000000007992 */ /* 0x0001ec0000008000 */
[----:B0-----:R-:W0:Y:S01]  /*22ec0*/  FENCE.VIEW.ASYNC.S ;  /* 0x00000000000073c6 */ /* 0x001e220000000000 */
[----:B------:R-:W-:Y:S01]  /*22ed0*/  IMAD.MOV.U32 R9, RZ, RZ, R10 ;  /* 0x000000ffff097224 */ /* 0x000fe200078e000a */
[----:B-1----:R-:W-:Y:S01]  /*22ee0*/  @P2 SHF.R.U32.HI R9, RZ, R13, R0 ;  /* 0x0000000dff092219 */ /* 0x002fe20000011600 */
[----:B------:R-:W-:-:S02]  /*22ef0*/  IMAD R11, R85, UR5, R8 ;  /* 0x00000005550b7c24 */ /* 0x000fc4000f8e0208 */
[----:B------:R-:W-:Y:S01]  /*22f00*/  IMAD.WIDE.U32 R2, R85, UR4, R2 ;  /* 0x0000000455027c25 */ /* 0x000fe2000f8e0002 */
[----:B------:R-:W-:Y:S01]  /*22f10*/  SHF.R.S32.HI R0, RZ, 0x1f, R9 ;  /* 0x0000001fff007819 */ /* 0x000fe20000011409 */
[----:B------:R-:W-:Y:S02]  /*22f20*/  ULDC.64 UR4, c[0x0][0xae0] ;  /* 0x0002b80000047ab9 */ /* 0x000fe40000000a00 */
[----:B------:R-:W-:Y:S02]  /*22f30*/  IMAD.IADD R3, R3, 0x1, R11 ;  /* 0x0000000103037824 */ /* 0x000fe400078e020b */
[----:B------:R-:W-:Y:S02]  /*22f40*/  IMAD.MOV R11, RZ, RZ, -R9 ;  /* 0x000000ffff0b7224 */ /* 0x000fe400078e0a09 */
[----:B------:R-:W-:Y:S02]  /*22f50*/  IMAD R8, R0, UR4, RZ ;  /* 0x0000000400087c24 */ /* 0x000fe4000f8e02ff */
[----:B------:R-:W-:-:S02]  /*22f60*/  VIADD R0, R17, 0x22820 ;  /* 0x0002282011007836 */ /* 0x000fc40000000000 */
[----:B------:R-:W-:Y:S02]  /*22f70*/  IMAD R11, R80, R11, R10 ;  /* 0x0000000b500b7224 */ /* 0x000fe400078e020a */
[C---:B------:R-:W-:Y:S01]  /*22f80*/  IMAD R13, R9.reuse, UR5, R8 ;  /* 0x00000005090d7c24 */ /* 0x040fe2000f8e0208 */
[----:B------:R-:W-:Y:S01]  /*22f90*/  PRMT R0, RZ, 0x654, R0 ;  /* 0x00000654ff007816 */ /* 0x000fe20000000000 */
[----:B------:R-:W-:Y:S01]  /*22fa0*/  IMAD.WIDE.U32 R2, R9, UR4, R2 ;  /* 0x0000000409027c25 */ /* 0x000fe2000f8e0002 */
[----:B------:R-:W-:Y:S01]  /*22fb0*/  SHF.R.S32.HI R8, RZ, 0x1f, R11 ;  /* 0x0000001fff087819 */ /* 0x000fe2000001140b */
[----:B------:R-:W-:Y:S01]  /*22fc0*/  ULDC.64 UR4, c[0x0][0xad8] ;  /* 0x0002b60000047ab9 */ /* 0x000fe20000000a00 */
[----:B0-----:R0:W-:Y:S01]  /*22fd0*/  SYNCS.ARRIVE.TRANS64.RED.A1T0 RZ, [R0+URZ], RZ ;  /* 0x000000ff00ff79a7 */ /* 0x0011e2000810043f */
[----:B------:R-:W-:Y:S02]  /*22fe0*/  IMAD.IADD R3, R3, 0x1, R13 ;  /* 0x0000000103037824 */ /* 0x000fe400078e020d */
[----:B0-----:R-:W-:-:S02]  /*22ff0*/  IMAD R0, R8, UR4, RZ ;  /* 0x0000000408007c24 */ /* 0x001fc4000f8e02ff */
[----:B------:R-:W-:-:S04]  /*23000*/  IMAD.WIDE.U32 R8, R11, UR4, R2 ;  /* 0x000000040b087c25 */ /* 0x000fc8000f8e0002 */
[----:B------:R-:W-:Y:S01]  /*23010*/  IMAD R3, R11, UR5, R0 ;  /* 0x000000050b037c24 */ /* 0x000fe2000f8e0200 */
[----:B------:R-:W-:Y:S02]  /*23020*/  ULDC.64 UR4, c[0x0][0xa80] ;  /* 0x0002a00000047ab9 */ /* 0x000fe40000000a00 */
[----:B------:R-:W-:Y:S01]  /*23030*/  LEA R2, P0, R8, UR4, 0x1 ;  /* 0x0000000408027c11 */ /* 0x000fe2000f8008ff */
[----:B------:R-:W-:Y:S01]  /*23040*/  IMAD.IADD R3, R9, 0x1, R3 ;  /* 0x0000000109037824 */ /* 0x000fe200078e0203 */
[----:B------:R-:W-:Y:S01]  /*23050*/  UMOV UR4, 0xffffffff ;  /* 0xffffffff00047882 */ /* 0x000fe20000000000 */
[----:B------:R-:W-:-:S03]  /*23060*/  SHF.R.S32.HI R10, RZ, 0x1f, R209 ;  /* 0x0000001fff0a7819 */ /* 0x000fc600000114d1 */
[----:B------:R-:W-:Y:S02]  /*23070*/  LEA.HI.X R3, R8, UR5, R3, 0x1, P0 ;  /* 0x0000000508037c11 */ /* 0x000fe400080f0c03 */
[----:B------:R-:W-:Y:S01]  /*23080*/  SHF.R.S32.HI R21, RZ, 0x1f, R218 ;  /* 0x0000001fff157819 */ /* 0x000fe200000114da */
[----:B--2---:R-:W-:Y:S06]  /*23090*/  BRA.DIV UR4, `(.L_x_2020) ;  /* 0x000000e604587947 */ /* 0x004fec000b800000 */
[----:B------:R0:W1:Y:S04]  /*230a0*/  SHFL.IDX PT, R0, R3, RZ, 0x181f ;  /* 0x00181fff03007589 */ /* 0x00006800000e0000 */
[----:B------:R0:W2:Y:S02]  /*230b0*/  SHFL.IDX PT, R14, R2, RZ, 0x181f ;  /* 0x00181fff020e7589 */ /* 0x0000a400000e0000 */
.L_x_2335:
[----:B------:R-:W-:Y:S01]  /*230c0*/  IMAD.IADD R201, R227, 0x1, R201 ;  /* 0x00000001e3c97824 */ /* 0x000fe200078e02c9 */
[----:B------:R-:W-:Y:S04]  /*230d0*/  BSSY B1, `(.L_x_2021) ;  /* 0x000000c000017945 */ /* 0x000fe80003800000 */
[----:B------:R-:W-:-:S13]  /*230e0*/  ISETP.GE.AND P0, PT, R201, R78, PT ;  /* 0x0000004ec900720c */ /* 0x000fda0003f06270 */
[----:B------:R-:W-:Y:S05]  /*230f0*/  @P0 BRA `(.L_x_2022) ;  /* 0x0000000000240947 */ /* 0x000fea0003800000 */
[----:B------:R-:W-:Y:S02]  /*23100*/  ULDC UR4, c[0x0][0xac8] ;  /* 0x0002b20000047ab9 */ /* 0x000fe40000000800 */
[----:B------:R-:W-:Y:S02]  /*23110*/  ISETP.GE.AND P0, PT, R209, UR4, PT ;  /* 0x00000004d1007c0c */ /* 0x000fe4000bf06270 */
[----:B------:R-:W-:-:S11]  /*23120*/  ISETP.GE.AND P1, PT, R218, UR4, PT ;  /* 0x00000004da007c0c */ /* 0x000fd6000bf26270 */
[CC--:B--2---:R-:W-:Y:S02]  /*23130*/  @!P0 LEA R8, P2, R209.reuse, R14.reuse, 0x1 ;  /* 0x0000000ed1088211 */ /* 0x0c4fe400078408ff */
[C---:B------:R-:W-:Y:S02]  /*23140*/  @!P1 LEA R14, P3, R218.reuse, R14, 0x1 ;  /* 0x0000000eda0e9211 */ /* 0x040fe400078608ff */
[-C--:B-1----:R-:W-:Y:S02]  /*23150*/  @!P0 LEA.HI.X R9, R209, R0.reuse, R10, 0x1, P2 ;  /* 0x00000000d1098211 */ /* 0x082fe400010f0c0a */
[----:B------:R-:W-:-:S03]  /*23160*/  @!P1 LEA.HI.X R15, R218, R0, R21, 0x1, P3 ;  /* 0x00000000da0f9211 */ /* 0x000fc600018f0c15 */
[----:B-----5:R3:W-:Y:S04]  /*23170*/  @!P0 ST.E.128 desc[UR60][R8.64], R48 ;  /* 0x0000003008008985 */ /* 0x0207e8000c101d3c */
[----:B------:R3:W-:Y:S02]  /*23180*/  @!P1 ST.E.128 desc[UR60][R14.64], R32 ;  /* 0x000000200e009985 */ /* 0x0007e4000c101d3c */
.L_x_2022:
[----:B------:R-:W-:Y:S05]  /*23190*/  BSYNC B1 ;  /* 0x0000000000017941 */ /* 0x000fea0003800000 */
.L_x_2021:
[----:B------:R-:W-:-:S03]  /*231a0*/  UMOV UR4, 0xffffffff ;  /* 0xffffffff00047882 */ /* 0x000fc60000000000 */
[----:B------:R-:W-:Y:S05]  /*231b0*/  BRA.DIV UR4, `(.L_x_2023) ;  /* 0x000000e604447947 */ /* 0x000fea000b800000 */
[----:B-1----:R1:W4:Y:S04]  /*231c0*/  SHFL.IDX PT, R0, R3, 0x1, 0x181f ;  /* 0x00381f0003007f89 */ /* 0x00232800000e0000 */
[----:B--23--:R1:W2:Y:S02]  /*231d0*/  SHFL.IDX PT, R14, R2, 0x1, 0x181f ;  /* 0x00381f00020e7f89 */ /* 0x00c2a400000e0000 */
.L_x_2339:
[----:B------:R-:W-:Y:S01]  /*231e0*/  VIADD R9, R201, 0x20 ;  /* 0x00000020c9097836 */ /* 0x000fe20000000000 */
        /* <DEDUP_REMOVED lines=8> */
[-C--:B----4-:R-:W-:Y:S02]  /*23270*/  @!P2 LEA.HI.X R9, R209, R0.reuse, R10, 0x1, P0 ;  /* 0x00000000d109a211 */ /* 0x090fe400000f0c0a */
[----:B------:R-:W-:-:S03]  /*23280*/  @!P3 LEA.HI.X R15, R218, R0, R21, 0x1, P1 ;  /* 0x00000000da0fb211 */ /* 0x000fc600008f0c15 */
[----:B-----5:R3:W-:Y:S04]  /*23290*/  @!P2 ST.E.128 desc[UR60][R8.64], R44 ;  /* 0x0000002c0800a985 */ /* 0x0207e8000c101d3c */
[----:B------:R3:W-:Y:S02]  /*232a0*/  @!P3 ST.E.128 desc[UR60][R14.64], R28 ;  /* 0x0000001c0e00b985 */ /* 0x0007e4000c101d3c */
.L_x_2025:
[----:B------:R-:W-:Y:S05]  /*232b0*/  BSYNC B1 ;  /* 0x0000000000017941 */ /* 0x000fea0003800000 */
.L_x_2024:
[----:B------:R-:W-:-:S03]  /*232c0*/  UMOV UR4, 0xffffffff ;  /* 0xffffffff00047882 */ /* 0x000fc60000000000 */
[----:B------:R-:W-:Y:S05]  /*232d0*/  BRA.DIV UR4, `(.L_x_2026) ;  /* 0x000000e604447947 */ /* 0x000fea000b800000 */
[----:B----4-:R4:W0:Y:S04]  /*232e0*/  SHFL.IDX PT, R0, R3, 0x2, 0x181f ;  /* 0x00581f0003007f89 */ /* 0x01082800000e0000 */
[----:B--23--:R4:W2:Y:S02]  /*232f0*/  SHFL.IDX PT, R14, R2, 0x2, 0x181f ;  /* 0x00581f00020e7f89 */ /* 0x00c8a400000e0000 */
.L_x_2343:
        /* <DEDUP_REMOVED lines=9> */
[-C--:B0-----:R-:W-:Y:S02]  /*23390*/  @!P2 LEA.HI.X R9, R209, R0.reuse, R10, 0x1, P0 ;  /* 0x00000000d109a211 */ /* 0x081fe400000f0c0a */
[----:B------:R-:W-:-:S03]  /*233a0*/  @!P3 LEA.HI.X R15, R218, R0, R21, 0x1, P1 ;  /* 0x00000000da0fb211 */ /* 0x000fc600008f0c15 */
[----:B-----5:R3:W-:Y:S04]  /*233b0*/  @!P2 ST.E.128 desc[UR60][R8.64], R40 ;  /* 0x000000280800a985 */ /* 0x0207e8000c101d3c */
[----:B------:R3:W-:Y:S02]  /*233c0*/  @!P3 ST.E.128 desc[UR60][R14.64], R24 ;  /* 0x000000180e00b985 */ /* 0x0007e4000c101d3c */
.L_x_2028:
[----:B------:R-:W-:Y:S05]  /*233d0*/  BSYNC B1 ;  /* 0x0000000000017941 */ /* 0x000fea0003800000 */
.L_x_2027:
[----:B------:R-:W-:-:S03]  /*233e0*/  UMOV UR4, 0xffffffff ;  /* 0xffffffff00047882 */ /* 0x000fc60000000000 */
[----:B------:R-:W-:Y:S05]  /*233f0*/  BRA.DIV UR4, `(.L_x_2029) ;  /* 0x000000e604447947 */ /* 0x000fea000b800000 */
[----:B0-----:R0:W0:Y:S04]  /*23400*/  SHFL.IDX PT, R0, R3, 0x3, 0x181f ;  /* 0x00781f0003007f89 */ /* 0x00102800000e0000 */
[----:B--23--:R2:W3:Y:S02]  /*23410*/  SHFL.IDX PT, R14, R2, 0x3, 0x181f ;  /* 0x00781f00020e7f89 */ /* 0x00c4e400000e0000 */
.L_x_2347:
[----:B01--4-:R-:W-:-:S05]  /*23420*/  VIADD R3, R201, 0x60 ;  /* 0x00000060c9037836 */ /* 0x013fca0000000000 */
[----:B------:R-:W-:-:S13]  /*23430*/  ISETP.GE.AND P0, PT, R3, R78, PT ;  /* 0x0000004e0300720c */ /* 0x000fda0003f06270 */
[----:B------:R-:W-:Y:S05]  /*23440*/  @P0 BRA `(.L_x_2030) ;  /* 0x0000001800ec0947 */ /* 0x000fea0003800000 */
[----:B------:R-:W-:Y:S02]  /*23450*/  ULDC UR4, c[0x0][0xac8] ;  /* 0x0002b20000047ab9 */ /* 0x000fe40000000800 */
[----:B------:R-:W-:-:S13]  /*23460*/  ISETP.GE.AND P1, PT, R209, UR4, PT ;  /* 0x00000004d1007c0c */ /* 0x000fda000bf26270 */
[----:B--23--:R-:W-:-:S04]  /*23470*/  @!P1 LEA R2, P0, R209, R14, 0x1 ;  /* 0x0000000ed1029211 */ /* 0x00cfc800078008ff */
[----:B------:R-:W-:Y:S02]  /*23480*/  @!P1 LEA.HI.X R3, R209, R0, R10, 0x1, P0 ;  /* 0x00000000d1039211 */ /* 0x000fe400000f0c0a */
[----:B------:R-:W-:-:S03]  /*23490*/  ISETP.GE.AND P0, PT, R218, UR4, PT ;  /* 0x00000004da007c0c */ /* 0x000fc6000bf06270 */
[----:B-----5:R0:W-:Y:S10]  /*234a0*/  @!P1 ST.E.128 desc[UR60][R2.64], R36 ;  /* 0x0000002402009985 */ /* 0x0201f4000c101d3c */
[----:B------:R-:W-:Y:S05]  /*234b0*/  @P0 BRA `(.L_x_2030) ;  /* 0x0000001800d00947 */ /* 0x000fea0003800000 */
[----:B------:R-:W-:-:S04]  /*234c0*/  LEA R14, P0, R218, R14, 0x1 ;  /* 0x0000000eda0e7211 */ /* 0x000fc800078008ff */
[----:B------:R-:W-:-:S05]  /*234d0*/  LEA.HI.X R15, R218, R0, R21, 0x1, P0 ;  /* 0x00000000da0f7211 */ /* 0x000fca00000f0c15 */
[----:B------:R1:W-:Y:S01]  /*234e0*/  ST.E.128 desc[UR60][R14.64], R4 ;  /* 0x000000040e007985 */ /* 0x0003e2000c101d3c */
[----:B------:R-:W-:Y:S05]  /*234f0*/  BRA `(.L_x_2030) ;  /* 0x0000001800c07947 */ /* 0x000fea0003800000 */
.L_x_2019:
[----:B0-----:R-:W0:Y:S01]  /*23500*/  @P2 LDC R10, c[0x0][0xbec] ;  /* 0x0002fb00ff0a2b82 */ /* 0x001e220000000800 */
[----:B------:R-:W-:Y:S01]  /*23510*/  ULDC.64 UR4, c[0x0][0xb08] ;  /* 0x0002c20000047ab9 */ /* 0x000fe20000000a00 */
[----:B------:R-:W-:Y:S01]  /*23520*/  SHF.R.S32.HI R4, RZ, 0x1f, R85 ;  /* 0x0000001fff047819 */ /* 0x000fe20000011455 */
[----:B------:R-:W-:Y:S01]  /*23530*/  IMAD R14, R14, UR4, RZ ;  /* 0x000000040e0e7c24 */ /* 0x000fe2000f8e02ff */
[----:B------:R-:W-:Y:S01]  /*23540*/  ULDC.64 UR6, c[0x0][0xb30] ;  /* 0x0002cc0000067ab9 */ /* 0x000fe20000000a00 */
[----:B------:R-:W-:-:S03]  /*23550*/  IMAD.WIDE.U32 R8, R83, UR4, RZ ;  /* 0x0000000453087c25 */ /* 0x000fc6000f8e00ff */
[----:B------:R-:W1:Y:S01]  /*23560*/  @P2 LDC R15, c[0x0][0xbf0] ;  /* 0x0002fc00ff0f2b82 */ /* 0x000e620000000800 */
[----:B------:R-:W-:Y:S01]  /*23570*/  IMAD R83, R83, UR5, R14 ;  /* 0x0000000553537c24 */ /* 0x000fe2000f8e020e */
[----:B------:R-:W-:Y:S01]  /*23580*/  ULDC.64 UR4, c[0x0][0xb38] ;  /* 0x0002ce0000047ab9 */ /* 0x000fe20000000a00 */
[----:B------:R-:W-:Y:S02]  /*23590*/  IMAD.MOV.U32 R11, RZ, RZ, R37 ;  /* 0x000000ffff0b7224 */ /* 0x000fe400078e0025 */
[----:B------:R-:W-:Y:S02]  /*235a0*/  IMAD.IADD R9, R9, 0x1, R83 ;  /* 0x0000000109097824 */ /* 0x000fe400078e0253 */
[----:B------:R-:W-:Y:S02]  /*235b0*/  VIADD R102, R199, 0x10 ;  /* 0x00000010c7667836 */ /* 0x000fe40000000000 */
[----:B------:R-:W-:-:S03]  /*235c0*/  IMAD.WIDE.U32 R8, R195, UR4, R8 ;  /* 0x00000004c3087c25 */ /* 0x000fc6000f8e0008 */
[----:B------:R-:W-:Y:S01]  /*235d0*/  SHF.R.S32.HI R103, RZ, 0x1f, R102 ;  /* 0x0000001fff677819 */ /* 0x000fe20000011466 */
[----:B------:R-:W-:Y:S01]  /*235e0*/  IMAD R9, R195, UR5, R9 ;  /* 0x00000005c3097c24 */ /* 0x000fe2000f8e0209 */
[----:B------:R-:W-:Y:S01]  /*235f0*/  ULDC.64 UR4, c[0x0][0xb40] ;  /* 0x0002d00000047ab9 */ /* 0x000fe20000000a00 */
[----:B------:R-:W-:Y:S02]  /*23600*/  VIADD R104, R199, 0x18 ;  /* 0x00000018c7687836 */ /* 0x000fe40000000000 */
[----:B------:R-:W-:Y:S02]  /*23610*/  IMAD R4, R4, UR4, RZ ;  /* 0x0000000404047c24 */ /* 0x000fe4000f8e02ff */
[----:B0-----:R-:W-:Y:S01]  /*23620*/  @P2 IMAD.HI.U32 R10, R37, R10, RZ ;  /* 0x0000000a250a2227 */ /* 0x001fe200078e00ff */
[----:B------:R-:W-:-:S03]  /*23630*/  SHF.R.S32.HI R105, RZ, 0x1f, R104 ;  /* 0x0000001fff697819 */ /* 0x000fc60000011468 */
[C---:B------:R-:W-:Y:S01]  /*23640*/  IMAD R13, R85.reuse, UR5, R4 ;  /* 0x00000005550d7c24 */ /* 0x040fe2000f8e0204 */
[----:B-1----:R-:W-:Y:S01]  /*23650*/  @P2 SHF.R.U32.HI R11, RZ, R15, R10 ;  /* 0x0000000fff0b2219 */ /* 0x002fe2000001160a */
[----:B------:R-:W-:Y:S01]  /*23660*/  IMAD.WIDE.U32 R8, R85, UR4, R8 ;  /* 0x0000000455087c25 */ /* 0x000fe2000f8e0008 */
[----:B------:R-:W-:Y:S02]  /*23670*/  ULDC.64 UR4, c[0x0][0xb48] ;  /* 0x0002d20000047ab9 */ /* 0x000fe40000000a00 */
[----:B------:R-:W-:Y:S01]  /*23680*/  SHF.R.S32.HI R4, RZ, 0x1f, R11 ;  /* 0x0000001fff047819 */ /* 0x000fe2000001140b */
[----:B------:R-:W-:Y:S02]  /*23690*/  IMAD.IADD R9, R9, 0x1, R13 ;  /* 0x0000000109097824 */ /* 0x000fe400078e020d */
[----:B------:R-:W-:Y:S02]  /*236a0*/  IMAD.MOV R13, RZ, RZ, -R11 ;  /* 0x000000ffff0d7224 */ /* 0x000fe400078e0a0b */
[----:B------:R-:W-:-:S04]  /*236b0*/  IMAD.WIDE.U32 R8, R226, UR4, R8 ;  /* 0x00000004e2087c25 */ /* 0x000fc8000f8e0008 */
[----:B------:R-:W-:Y:S02]  /*236c0*/  IMAD R13, R80, R13, R37 ;  /* 0x0000000d500d7224 */ /* 0x000fe400078e0225 */
[----:B------:R-:W-:Y:S02]  /*236d0*/  IMAD R4, R4, UR6, RZ ;  /* 0x0000000604047c24 */ /* 0x000fe4000f8e02ff */
[----:B------:R-:W-:Y:S01]  /*236e0*/  IMAD R9, R226, UR5, R9 ;  /* 0x00000005e2097c24 */ /* 0x000fe2000f8e0209 */
[----:B------:R-:W-:Y:S01]  /*236f0*/  ULDC.64 UR4, c[0x0][0xb28] ;  /* 0x0002ca0000047ab9 */ /* 0x000fe20000000a00 */
[C---:B------:R-:W-:Y:S01]  /*23700*/  IMAD R15, R11.reuse, UR7, R4 ;  /* 0x000000070b0f7c24 */ /* 0x040fe2000f8e0204 */
[----:B------:R-:W-:Y:S01]  /*23710*/  SHF.R.S32.HI R4, RZ, 0x1f, R13 ;  /* 0x0000001fff047819 */ /* 0x000fe2000001140d */
[----:B------:R-:W-:-:S04]  /*23720*/  IMAD.WIDE.U32 R8, R11, UR6, R8 ;  /* 0x000000060b087c25 */ /* 0x000fc8000f8e0008 */
[----:B------:R-:W-:Y:S02]  /*23730*/  IMAD R4, R4, UR4, RZ ;  /* 0x0000000404047c24 */ /* 0x000fe4000f8e02ff */
[----:B------:R-:W-:Y:S02]  /*23740*/  IMAD.IADD R9, R9, 0x1, R15 ;  /* 0x0000000109097824 */ /* 0x000fe400078e020f */
[----:B------:R-:W-:Y:S02]  /*23750*/  VIADD R10, R17, 0x22820 ;  /* 0x00022820110a7836 */ /* 0x000fe40000000000 */
[C---:B------:R-:W-:Y:S02]  /*23760*/  IMAD R11, R13.reuse, UR5, R4 ;  /* 0x000000050d0b7c24 */ /* 0x040fe4000f8e0204 */
[----:B------:R-:W-:Y:S01]  /*23770*/  IMAD.WIDE.U32 R8, R13, UR4, R8 ;  /* 0x000000040d087c25 */ /* 0x000fe2000f8e0008 */
[----:B------:R-:W-:Y:S01]  /*23780*/  ULDC.64 UR4, c[0x0][0xb00] ;  /* 0x0002c00000047ab9 */ /* 0x000fe20000000a00 */
[----:B------:R-:W-:-:S02]  /*23790*/  PRMT R10, RZ, 0x654, R10 ;  /* 0x00000654ff0a7816 */ /* 0x000fc4000000000a */
[----:B------:R-:W-:Y:S01]  /*237a0*/  IMAD.IADD R9, R9, 0x1, R11 ;  /* 0x0000000109097824 */ /* 0x000fe200078e020b */
[C---:B------:R-:W-:Y:S01]  /*237b0*/  LEA R4, P0, R8.reuse, UR4, 0x2 ;  /* 0x0000000408047c11 */ /* 0x040fe2000f8010ff */
[C---:B------:R-:W-:Y:S01]  /*237c0*/  VIADD R100, R199.reuse, 0x20 ;  /* 0x00000020c7647836 */ /* 0x040fe20000000000 */
[----:B------:R-:W-:Y:S01]  /*237d0*/  UMOV UR4, 0xffffffff ;  /* 0xffffffff00047882 */ /* 0x000fe20000000000 */
[C---:B------:R-:W-:Y:S01]  /*237e0*/  VIADD R99, R199.reuse, 0x28 ;  /* 0x00000028c7637836 */ /* 0x040fe20000000000 */
[----:B------:R0:W-:Y:S01]  /*237f0*/  SYNCS.ARRIVE.TRANS64.RED.A1T0 RZ, [R10+URZ], RZ ;  /* 0x000000ff0aff79a7 */ /* 0x0001e2000810043f */
[C---:B------:R-:W-:Y:S01]  /*23800*/  VIADD R89, R199.reuse, 0x30 ;  /* 0x00000030c7597836 */ /* 0x040fe20000000000 */
[----:B------:R-:W-:Y:S01]  /*23810*/  LEA.HI.X R8, R8, UR5, R9, 0x2, P0 ;  /* 0x0000000508087c11 */ /* 0x000fe200080f1409 */
        /* <DEDUP_REMOVED lines=19> */
[----:B------:R-:W-:-:S02]  /*23950*/  SHF.R.S32.HI R34, RZ, 0x1f, R33 ;  /* 0x0000001fff227819 */ /* 0x000fc40000011421 */
[----:B------:R-:W-:Y:S02]  /*23960*/  SHF.R.S32.HI R32, RZ, 0x1f, R30 ;  /* 0x0000001fff207819 */ /* 0x000fe4000001141e */
[----:B------:R-:W-:Y:S02]  /*23970*/  SHF.R.S32.HI R107, RZ, 0x1f, R106 ;  /* 0x0000001fff6b7819 */ /* 0x000fe4000001146a */
[----:B------:R-:W-:Y:S01]  /*23980*/  SHF.R.S32.HI R80, RZ, 0x1f, R83 ;  /* 0x0000001fff507819 */ /* 0x000fe20000011453 */
[----:B0-----:R-:W-:Y:S06]  /*23990*/  BRA.DIV UR4, `(.L_x_2031) ;  /* 0x000000e204247947 */ /* 0x001fec000b800000 */
[----:B------:R0:W1:Y:S04]  /*239a0*/  SHFL.IDX PT, R9, R8, RZ, 0x1c1f ;  /* 0x001c1fff08097589 */ /* 0x00006800000e0000 */
[----:B------:R0:W2:Y:S02]  /*239b0*/  SHFL.IDX PT, R14, R4, RZ, 0x1c1f ;  /* 0x001c1fff040e7589 */ /* 0x0000a400000e0000 */
.L_x_2350:
[----:B------:R-:W-:Y:S01]  /*239c0*/  ISETP.GE.AND P0, PT, R25, R78, PT ;  /* 0x0000004e1900720c */ /* 0x000fe20003f06270 */
[----:B------:R-:W-:-:S12]  /*239d0*/  BSSY B1, `(.L_x_2032) ;  /* 0x0000054000017945 */ /* 0x000fd80003800000 */
[----:B------:R-:W-:Y:S05]  /*239e0*/  @P0 BRA `(.L_x_2033) ;  /* 0x0000000400480947 */ /* 0x000fea0003800000 */
[----:B------:R-:W-:Y:S02]  /*239f0*/  ULDC UR4, c[0x0][0xac8] ;  /* 0x0002b20000047ab9 */ /* 0x000fe40000000800 */
[----:B------:R-:W-:Y:S02]  /*23a00*/  ISETP.GE.AND P0, PT, R199, UR4, PT ;  /* 0x00000004c7007c0c */ /* 0x000fe4000bf06270 */
[----:B------:R-:W-:Y:S02]  /*23a10*/  ISETP.GE.AND P3, PT, R106, UR4, PT ;  /* 0x000000046a007c0c */ /* 0x000fe4000bf66270 */
[----:B------:R-:W-:Y:S02]  /*23a20*/  ISETP.GE.AND P2, PT, R102, UR4, PT ;  /* 0x0000000466007c0c */ /* 0x000fe4000bf46270 */
[----:B------:R-:W-:-:S07]  /*23a30*/  ISETP.GE.AND P1, PT, R104, UR4, PT ;  /* 0x0000000468007c0c */ /* 0x000fce000bf26270 */
[----:B-1----:R-:W-:Y:S02]  /*23a40*/  @!P0 IMAD.MOV.U32 R15, RZ, RZ, R9 ;  /* 0x000000ffff0f8224 */ /* 0x002fe400078e0009 */
[----:B------:R-:W-:Y:S01]  /*23a50*/  @!P0 IMAD.MOV.U32 R24, RZ, RZ, R90 ;  /* 0x000000ffff188224 */ /* 0x000fe200078e005a */
[-C--:B--2---:R-:W-:Y:S01]  /*23a60*/  @!P3 LEA R10, P4, R106, R14.reuse, 0x2 ;  /* 0x0000000e6a0ab211 */ /* 0x084fe200078810ff */
[----:B------:R-:W-:Y:S02]  /*23a70*/  @!P0 IMAD.WIDE R12, R199, 0x4, R14 ;  /* 0x00000004c70c8825 */ /* 0x000fe400078e020e */
[-C--:B------:R-:W-:Y:S02]  /*23a80*/  @!P1 LEA R28, P5, R104, R14.reuse, 0x2 ;  /* 0x0000000e681c9211 */ /* 0x080fe400078a10ff */
[----:B------:R-:W-:Y:S01]  /*23a90*/  @!P0 IMAD.MOV.U32 R25, RZ, RZ, R3 ;  /* 0x000000ffff198224 */ /* 0x000fe200078e0003 */
[----:B------:R-:W-:Y:S01]  /*23aa0*/  @!P3 LEA.HI.X R11, R106, R9, R107, 0x2, P4 ;  /* 0x000000096a0bb211 */ /* 0x000fe200020f146b */
[----:B------:R-:W-:Y:S01]  /*23ab0*/  @!P2 IMAD.MOV.U32 R95, RZ, RZ, R119 ;  /* 0x000000ffff5fa224 */ /* 0x000fe200078e0077 */
[----:B------:R-:W-:Y:S01]  /*23ac0*/  @!P2 LEA R26, P4, R102, R14, 0x2 ;  /* 0x0000000e661aa211 */ /* 0x000fe200078810ff */
[----:B------:R-:W-:Y:S01]  /*23ad0*/  @!P1 IMAD.MOV.U32 R97, RZ, RZ, R121 ;  /* 0x000000ffff619224 */ /* 0x000fe200078e0079 */
[----:B------:R1:W-:Y:S01]  /*23ae0*/  @!P0 ST.E.64 desc[UR60][R12.64], R24 ;  /* 0x000000180c008985 */ /* 0x0003e2000c101b3c */
[----:B------:R-:W-:-:S02]  /*23af0*/  ISETP.GE.AND P0, PT, R100, UR4, PT ;  /* 0x0000000464007c0c */ /* 0x000fc4000bf06270 */
[-C--:B------:R-:W-:Y:S02]  /*23b00*/  @!P2 LEA.HI.X R27, R102, R9.reuse, R103, 0x2, P4 ;  /* 0x00000009661ba211 */ /* 0x080fe400020f1467 */
[----:B------:R-:W-:Y:S01]  /*23b10*/  @!P1 LEA.HI.X R29, R104, R9, R105, 0x2, P5 ;  /* 0x00000009681d9211 */ /* 0x000fe200028f1469 */
[----:B-1----:R-:W-:-:S08]  /*23b20*/  @!P3 IMAD.MOV.U32 R12, RZ, RZ, R92 ;  /* 0x000000ffff0cb224 */ /* 0x002fd000078e005c */
[C---:B------:R-:W-:Y:S01]  /*23b30*/  @!P0 LEA R24, P4, R100.reuse, R14, 0x2 ;  /* 0x0000000e64188211 */ /* 0x040fe200078810ff */
[----:B------:R-:W-:Y:S02]  /*23b40*/  @!P3 IMAD.MOV.U32 R13, RZ, RZ, R5 ;  /* 0x000000ffff0db224 */ /* 0x000fe400078e0005 */
[----:B------:R-:W-:Y:S01]  /*23b50*/  @!P0 IMAD.MOV.U32 R124, RZ, RZ, R0 ;  /* 0x000000ffff7c8224 */ /* 0x000fe200078e0000 */
[----:B------:R-:W-:Y:S02]  /*23b60*/  @!P0 LEA.HI.X R25, R100, R9, R101, 0x2, P4 ;  /* 0x0000000964198211 */ /* 0x000fe400020f1465 */
[----:B------:R1:W-:Y:S01]  /*23b70*/  @!P3 ST.E.64 desc[UR60][R10.64], R12 ;  /* 0x0000000c0a00b985 */ /* 0x0003e2000c101b3c */
[----:B------:R-:W-:-:S03]  /*23b80*/  ISETP.GE.AND P3, PT, R99, UR4, PT ;  /* 0x0000000463007c0c */ /* 0x000fc6000bf66270 */
[----:B------:R-:W-:Y:S01]  /*23b90*/  @!P2 ST.E.64 desc[UR60][R26.64], R94 ;  /* 0x0000005e1a00a985 */ /* 0x000fe2000c101b3c */
[----:B------:R-:W-:-:S03]  /*23ba0*/  ISETP.GE.AND P2, PT, R89, UR4, PT ;  /* 0x0000000459007c0c */ /* 0x000fc6000bf46270 */
[----:B------:R-:W-:Y:S01]  /*23bb0*/  @!P1 ST.E.64 desc[UR60][R28.64], R96 ;  /* 0x000000601c009985 */ /* 0x000fe2000c101b3c */
[----:B------:R-:W-:-:S03]  /*23bc0*/  ISETP.GE.AND P1, PT, R87, UR4, PT ;  /* 0x0000000457007c0c */ /* 0x000fc6000bf26270 */
[----:B------:R2:W-:Y:S01]  /*23bd0*/  @!P0 ST.E.64 desc[UR60][R24.64], R124 ;  /* 0x0000007c18008985 */ /* 0x0005e2000c101b3c */
[----:B------:R-:W-:Y:S02]  /*23be0*/  ISETP.GE.AND P0, PT, R85, UR4, PT ;  /* 0x0000000455007c0c */ /* 0x000fe4000bf06270 */
[----:B-1----:R-:W-:-:S04]  /*23bf0*/  @!P3 LEA R10, P5, R99, R14, 0x2 ;  /* 0x0000000e630ab211 */ /* 0x002fc800078a10ff */
[----:B------:R-:W-:-:S03]  /*23c00*/  @!P3 LEA.HI.X R11, R99, R9, R88, 0x2, P5 ;  /* 0x00000009630bb211 */ /* 0x000fc600028f1458 */
[-C--:B------:R-:W-:Y:S01]  /*23c10*/  @!P1 LEA R12, P4, R87, R14.reuse, 0x2 ;  /* 0x0000000e570c9211 */ /* 0x080fe200078810ff */
[----:B--2---:R-:W-:Y:S01]  /*23c20*/  @!P3 IMAD.MOV.U32 R24, RZ, RZ, R6 ;  /* 0x000000ffff18b224 */ /* 0x004fe200078e0006 */
[-C--:B------:R-:W-:Y:S01]  /*23c30*/  @!P2 LEA R6, P5, R89, R14.reuse, 0x2 ;  /* 0x0000000e5906a211 */ /* 0x080fe200078a10ff */
[----:B------:R-:W-:Y:S01]  /*23c40*/  @!P3 IMAD.MOV.U32 R25, RZ, RZ, R7 ;  /* 0x000000ffff19b224 */ /* 0x000fe200078e0007 */
[-C--:B------:R-:W-:Y:S02]  /*23c50*/  @!P1 LEA.HI.X R13, R87, R9.reuse, R86, 0x2, P4 ;  /* 0x00000009570d9211 */ /* 0x080fe400020f1456 */
[-C--:B------:R-:W-:Y:S02]  /*23c60*/  @!P2 LEA.HI.X R7, R89, R9.reuse, R98, 0x2, P5 ;  /* 0x000000095907a211 */ /* 0x080fe400028f1462 */
[----:B------:R1:W-:Y:S01]  /*23c70*/  @!P3 ST.E.64 desc[UR60][R10.64], R24 ;  /* 0x000000180a00b985 */ /* 0x0003e2000c101b3c */
[----:B------:R-:W-:Y:S02]  /*23c80*/  ISETP.GE.AND P3, PT, R83, UR4, PT ;  /* 0x0000000453007c0c */ /* 0x000fe4000bf66270 */
[----:B------:R-:W-:Y:S01]  /*23c90*/  ISETP.GE.AND P5, PT, R63, UR4, PT ;  /* 0x000000043f007c0c */ /* 0x000fe2000bfa6270 */
[----:B------:R2:W-:Y:S10]  /*23ca0*/  @!P2 ST.E.64 desc[UR60][R6.64], R20 ;  /* 0x000000140600a985 */ /* 0x0005f4000c101b3c */
[-C--:B-1----:R-:W-:Y:S01]  /*23cb0*/  @!P3 LEA R10, P4, R83, R14.reuse, 0x2 ;  /* 0x0000000e530ab211 */ /* 0x082fe200078810ff */
[----:B--2---:R-:W-:Y:S01]  /*23cc0*/  @!P1 IMAD.MOV.U32 R6, RZ, RZ, R2 ;  /* 0x000000ffff069224 */ /* 0x004fe200078e0002 */
[----:B------:R-:W-:Y:S01]  /*23cd0*/  @!P0 LEA R2, P2, R85, R14, 0x2 ;  /* 0x0000000e55028211 */ /* 0x000fe200078410ff */
[----:B------:R-:W-:Y:S01]  /*23ce0*/  @!P1 IMAD.MOV.U32 R7, RZ, RZ, R41 ;  /* 0x000000ffff079224 */ /* 0x000fe200078e0029 */
[-C--:B------:R-:W-:Y:S01]  /*23cf0*/  @!P3 LEA.HI.X R11, R83, R9.reuse, R80, 0x2, P4 ;  /* 0x00000009530bb211 */ /* 0x080fe200020f1450 */
[----:B------:R-:W-:Y:S01]  /*23d00*/  @!P5 IMAD.MOV.U32 R41, RZ, RZ, R47 ;  /* 0x000000ffff29d224 */ /* 0x000fe200078e002f */
[----:B------:R-:W-:-:S02]  /*23d10*/  @!P0 LEA.HI.X R3, R85, R9, R84, 0x2, P2 ;  /* 0x0000000955038211 */ /* 0x000fc400010f1454 */
[----:B------:R1:W-:Y:S01]  /*23d20*/  @!P1 ST.E.64 desc[UR60][R12.64], R6 ;  /* 0x000000060c009985 */ /* 0x0003e2000c101b3c */
[----:B------:R-:W-:Y:S02]  /*23d30*/  ISETP.GE.AND P1, PT, R39, UR4, PT ;  /* 0x0000000427007c0c */ /* 0x000fe4000bf26270 */
[-C--:B------:R-:W-:Y:S01]  /*23d40*/  @!P5 LEA R24, P2, R63, R14.reuse, 0x2 ;  /* 0x0000000e3f18d211 */ /* 0x080fe200078410ff */
[----:B------:R2:W-:Y:S01]  /*23d50*/  @!P0 ST.E.64 desc[UR60][R2.64], R42 ;  /* 0x0000002a02008985 */ /* 0x0005e2000c101b3c */
[----:B------:R-:W-:Y:S02]  /*23d60*/  ISETP.GE.AND P0, PT, R37, UR4, PT ;  /* 0x0000000425007c0c */ /* 0x000fe4000bf06270 */
[----:B------:R-:W-:Y:S01]  /*23d70*/  @!P5 LEA.HI.X R25, R63, R9, R62, 0x2, P2 ;  /* 0x000000093f19d211 */ /* 0x000fe200010f143e */
[----:B------:R3:W-:Y:S01]  /*23d80*/  @!P3 ST.E.64 desc[UR60][R10.64], R44 ;  /* 0x0000002c0a00b985 */ /* 0x0007e2000c101b3c */
[----:B------:R-:W-:Y:S02]  /*23d90*/  ISETP.GE.AND P3, PT, R35, UR4, PT ;  /* 0x0000000423007c0c */ /* 0x000fe4000bf66270 */
[----:B------:R-:W-:Y:S01]  /*23da0*/  ISETP.GE.AND P4, PT, R30, UR4, PT ;  /* 0x000000041e007c0c */ /* 0x000fe2000bf86270 */
[----:B------:R4:W-:Y:S01]  /*23db0*/  @!P5 ST.E.64 desc[UR60][R24.64], R40 ;  /* 0x000000281800d985 */ /* 0x0009e2000c101b3c */
[----:B------:R-:W-:Y:S01]  /*23dc0*/  ISETP.GE.AND P5, PT, R33, UR4, PT ;  /* 0x0000000421007c0c */ /* 0x000fe2000bfa6270 */
[----:B------:R-:W-:Y:S01]  /*23dd0*/  @!P1 IMAD.MOV.U32 R47, RZ, RZ, R49 ;  /* 0x000000ffff2f9224 */ /* 0x000fe200078e0031 */
[----:B-1----:R-:W-:-:S03]  /*23de0*/  @!P1 LEA R6, P2, R39, R14, 0x2 ;  /* 0x0000000e27069211 */ /* 0x002fc600078410ff */
[----:B------:R-:W-:Y:S01]  /*23df0*/  @!P0 IMAD.MOV.U32 R49, RZ, RZ, R51 ;  /* 0x000000ffff318224 */ /* 0x000fe200078e0033 */
[-C--:B------:R-:W-:Y:S02]  /*23e00*/  @!P1 LEA.HI.X R7, R39, R9.reuse, R82, 0x2, P2 ;  /* 0x0000000927079211 */ /* 0x080fe400010f1452 */
[CC--:B--2---:R-:W-:Y:S01]  /*23e10*/  @!P0 LEA R2, P2, R37.reuse, R14.reuse, 0x2 ;  /* 0x0000000e25028211 */ /* 0x0c4fe200078410ff */
[----:B------:R-:W-:Y:S02]  /*23e20*/  @!P3 IMAD.MOV.U32 R111, RZ, RZ, R53 ;  /* 0x000000ffff6fb224 */ /* 0x000fe400078e0035 */
[----:B------:R4:W-:Y:S01]  /*23e30*/  @!P1 ST.E.64 desc[UR60][R6.64], R46 ;  /* 0x0000002e06009985 */ /* 0x0009e2000c101b3c */
[----:B------:R-:W-:Y:S01]  /*23e40*/  @!P0 LEA.HI.X R3, R37, R9, R38, 0x2, P2 ;  /* 0x0000000925038211 */ /* 0x000fe200010f1426 */
[----:B------:R-:W-:Y:S01]  /*23e50*/  @!P5 IMAD.MOV.U32 R90, RZ, RZ, R112 ;  /* 0x000000ffff5ad224 */ /* 0x000fe200078e0070 */
[----:B---3--:R-:W-:Y:S01]  /*23e60*/  @!P3 LEA R10, P1, R35, R14, 0x2 ;  /* 0x0000000e230ab211 */ /* 0x008fe200078210ff */
[----:B------:R-:W-:-:S02]  /*23e70*/  @!P4 IMAD.MOV.U32 R115, RZ, RZ, R109 ;  /* 0x000000ffff73c224 */ /* 0x000fc400078e006d */
[----:B------:R4:W-:Y:S01]  /*23e80*/  @!P0 ST.E.64 desc[UR60][R2.64], R48 ;  /* 0x0000003002008985 */ /* 0x0009e2000c101b3c */
[-C--:B------:R-:W-:Y:S02]  /*23e90*/  @!P5 LEA R12, P0, R33, R14.reuse, 0x2 ;  /* 0x0000000e210cd211 */ /* 0x080fe400078010ff */
[C---:B------:R-:W-:Y:S02]  /*23ea0*/  @!P4 LEA R14, P2, R30.reuse, R14, 0x2 ;  /* 0x0000000e1e0ec211 */ /* 0x040fe400078410ff */
[-C--:B------:R-:W-:Y:S02]  /*23eb0*/  @!P3 LEA.HI.X R11, R35, R9.reuse, R36, 0x2, P1 ;  /* 0x00000009230bb211 */ /* 0x080fe400008f1424 */
[-C--:B------:R-:W-:Y:S02]  /*23ec0*/  @!P5 LEA.HI.X R13, R33, R9.reuse, R34, 0x2, P0 ;  /* 0x00000009210dd211 */ /* 0x080fe400000f1422 */
[----:B------:R-:W-:Y:S01]  /*23ed0*/  @!P4 LEA.HI.X R15, R30, R9, R32, 0x2, P2 ;  /* 0x000000091e0fc211 */ /* 0x000fe200010f1420 */
[----:B------:R4:W-:Y:S04]  /*23ee0*/  @!P3 ST.E.64 desc[UR60][R10.64], R110 ;  /* 0x0000006e0a00b985 */ /* 0x0009e8000c101b3c */
[----:B------:R4:W-:Y:S04]  /*23ef0*/  @!P5 ST.E.64 desc[UR60][R12.64], R90 ;  /* 0x0000005a0c00d985 */ /* 0x0009e8000c101b3c */
[----:B------:R4:W-:Y:S02]  /*23f00*/  @!P4 ST.E.64 desc[UR60][R14.64], R114 ;  /* 0x000000720e00c985 */ /* 0x0009e4000c101b3c */
.L_x_2033:
[----:B------:R-:W-:Y:S05]  /*23f10*/  BSYNC B1 ;  /* 0x0000000000017941 */ /* 0x000fea0003800000 */
.L_x_2032:
[----:B------:R-:W-:-:S03]  /*23f20*/  UMOV UR4, 0xffffffff ;  /* 0xffffffff00047882 */ /* 0x000fc60000000000 */
[----:B------:R-:W-:Y:S05]  /*23f30*/  BRA.DIV UR4, `(.L_x_2034) ;  /* 0x000000da04f07947 */ /* 0x000fea000b800000 */
[----:B----4-:R3:W4:Y:S04]  /*23f40*/  SHFL.IDX PT, R3, R8, 0x1, 0x1c1f ;  /* 0x003c1f0008037f89 */ /* 0x01072800000e0000 */
[----:B--2---:R3:W2:Y:S02]  /*23f50*/  SHFL.IDX PT, R14, R4, 0x1, 0x1c1f ;  /* 0x003c1f00040e7f89 */ /* 0x0046a400000e0000 */
.L_x_2354:
[----:B------:R-:W-:-:S13]  /*23f60*/  ISETP.GE.AND P0, PT, R31, R78, PT ;  /* 0x0000004e1f00720c */ /* 0x000fda0003f06270 */
[----:B------:R-:W-:Y:S05]  /*23f70*/  @P0 BRA `(.L_x_2030) ;  /* 0x0000001000200947 */ /* 0x000fea0003800000 */
[----:B------:R-:W-:Y:S02]  /*23f80*/  ULDC UR4, c[0x0][0xac8] ;  /* 0x0002b20000047ab9 */ /* 0x000fe40000000800 */
[----:B------:R-:W-:Y:S02]  /*23f90*/  ISETP.GE.AND P2, PT, R106, UR4, PT ;  /* 0x000000046a007c0c */ /* 0x000fe4000bf46270 */
[----:B------:R-:W-:Y:S02]  /*23fa0*/  ISETP.GE.AND P1, PT, R102, UR4, PT ;  /* 0x0000000466007c0c */ /* 0x000fe4000bf26270 */
[----:B------:R-:W-:Y:S02]  /*23fb0*/  ISETP.GE.AND P0, PT, R104, UR4, PT ;  /* 0x0000000468007c0c */ /* 0x000fe4000bf06270 */
[----:B------:R-:W-:Y:S02]  /*23fc0*/  ISETP.GE.AND P3, PT, R199, UR4, PT ;  /* 0x00000004c7007c0c */ /* 0x000fe4000bf66270 */
[----:B------:R-:W-:-:S05]  /*23fd0*/  ISETP.GE.AND P5, PT, R100, UR4, PT ;  /* 0x0000000464007c0c */ /* 0x000fca000bfa6270 */
[----:B--2---:R-:W-:Y:S01]  /*23fe0*/  @!P2 LEA R6, P4, R106, R14, 0x2 ;  /* 0x0000000e6a06a211 */ /* 0x004fe200078810ff */
[----:B------:R-:W-:-:S03]  /*23ff0*/  @!P2 IMAD.MOV.U32 R53, RZ, RZ, R113 ;  /* 0x000000ffff35a224 */ /* 0x000fc600078e0071 */
[-C--:B----4-:R-:W-:Y:S02]  /*24000*/  @!P2 LEA.HI.X R7, R106, R3.reuse, R107, 0x2, P4 ;  /* 0x000000036a07a211 */ /* 0x090fe400020f146b */
[CC--:B0--3--:R-:W-:Y:S01]  /*24010*/  @!P1 LEA R8, P4, R102.reuse, R14.reuse, 0x2 ;  /* 0x0000000e66089211 */ /* 0x0c9fe200078810ff */
[----:B------:R-:W-:Y:S02]  /*24020*/  @!P3 IMAD.MOV.U32 R2, RZ, RZ, R14 ;  /* 0x000000ffff02b224 */ /* 0x000fe400078e000e */
[----:B------:R-:W-:Y:S01]  /*24030*/  @!P3 IMAD.MOV.U32 R51, RZ, RZ, R93 ;  /* 0x000000ffff33b224 */ /* 0x000fe200078e005d */
[----:B-1----:R-:W-:Y:S01]  /*24040*/  @!P1 LEA.HI.X R9, R102, R3, R103, 0x2, P4 ;  /* 0x0000000366099211 */ /* 0x002fe200020f1467 */
[----:B------:R-:W-:Y:S01]  /*24050*/  @!P3 IMAD.WIDE R4, R199, 0x4, R2 ;  /* 0x00000004c704b825 */ /* 0x000fe200078e0202 */
[----:B------:R-:W-:-:S04]  /*24060*/  @!P0 LEA R10, P4, R104, R14, 0x2 ;  /* 0x0000000e680a8211 */ /* 0x000fc800078810ff */
[-C--:B------:R-:W-:Y:S01]  /*24070*/  @!P0 LEA.HI.X R11, R104, R3.reuse, R105, 0x2, P4 ;  /* 0x00000003680b8211 */ /* 0x080fe200020f1469 */
[----:B------:R-:W-:Y:S01]  /*24080*/  @!P3 ST.E.64 desc[UR60][R4.64], R50 ;  /* 0x000000320400b985 */ /* 0x000fe2000c101b3c */
[C---:B------:R-:W-:Y:S02]  /*24090*/  @!P5 LEA R12, P4, R100.reuse, R14, 0x2 ;  /* 0x0000000e640cd211 */ /* 0x040fe400078810ff */
[----:B------:R-:W-:Y:S01]  /*240a0*/  ISETP.GE.AND P3, PT, R89, UR4, PT ;  /* 0x0000000459007c0c */ /* 0x000fe2000bf66270 */
[----:B------:R0:W-:Y:S01]  /*240b0*/  @!P2 ST.E.64 desc[UR60][R6.64], R52 ;  /* 0x000000340600a985 */ /* 0x0001e2000c101b3c */
[----:B------:R-:W-:Y:S02]  /*240c0*/  @!P5 LEA.HI.X R13, R100, R3, R101, 0x2, P4 ;  /* 0x00000003640dd211 */ /* 0x000fe400020f1465 */
[----:B------:R-:W-:Y:S01]  /*240d0*/  ISETP.GE.AND P4, PT, R99, UR4, PT ;  /* 0x0000000463007c0c */ /* 0x000fe2000bf86270 */
[----:B------:R1:W-:Y:S01]  /*240e0*/  @!P1 ST.E.64 desc[UR60][R8.64], R56 ;  /* 0x0000003808009985 */ /* 0x0003e2000c101b3c */
[----:B------:R-:W-:-:S02]  /*240f0*/  ISETP.GE.AND P2, PT, R87, UR4, PT ;  /* 0x0000000457007c0c */ /* 0x000fc4000bf46270 */
[----:B------:R-:W-:Y:S01]  /*24100*/  ISETP.GE.AND P1, PT, R85, UR4, PT ;  /* 0x0000000455007c0c */ /* 0x000fe2000bf26270 */
[----:B------:R2:W-:Y:S04]  /*24110*/  @!P0 ST.E.64 desc[UR60][R10.64], R58 ;  /* 0x0000003a0a008985 */ /* 0x0005e8000c101b3c */
[----:B------:R-:W-:Y:S01]  /*24120*/  @!P5 ST.E.64 desc[UR60][R12.64], R54 ;  /* 0x000000360c00d985 */ /* 0x000fe2000c101b3c */
[----:B0-----:R-:W-:-:S03]  /*24130*/  @!P3 LEA R6, P5, R89, R14, 0x2 ;  /* 0x0000000e5906b211 */ /* 0x001fc600078a10ff */
[-C--:B------:R-:W-:Y:S02]  /*24140*/  @!P4 LEA R4, P0, R99, R14.reuse, 0x2 ;  /* 0x0000000e6304c211 */ /* 0x080fe400078010ff */
[-C--:B------:R-:W-:Y:S02]  /*24150*/  @!P3 LEA.HI.X R7, R89, R3.reuse, R98, 0x2, P5 ;  /* 0x000000035907b211 */ /* 0x080fe400028f1462 */
[----:B------:R-:W-:Y:S02]  /*24160*/  @!P4 LEA.HI.X R5, R99, R3, R88, 0x2, P0 ;  /* 0x000000036305c211 */ /* 0x000fe400000f1458 */
[----:B------:R-:W-:Y:S02]  /*24170*/  ISETP.GE.AND P0, PT, R83, UR4, PT ;  /* 0x0000000453007c0c */ /* 0x000fe4000bf06270 */
[----:B-1----:R-:W-:Y:S01]  /*24180*/  @!P2 LEA R8, P5, R87, R14, 0x2 ;  /* 0x0000000e5708a211 */ /* 0x002fe200078a10ff */
[----:B------:R0:W-:Y:S01]  /*24190*/  @!P4 ST.E.64 desc[UR60][R4.64], R60 ;  /* 0x0000003c0400c985 */ /* 0x0001e2000c101b3c */
[----:B------:R-:W-:-:S02]  /*241a0*/  ISETP.GE.AND P4, PT, R63, UR4, PT ;  /* 0x000000043f007c0c */ /* 0x000fc4000bf86270 */
[-C--:B------:R-:W-:Y:S01]  /*241b0*/  @!P2 LEA.HI.X R9, R87, R3.reuse, R86, 0x2, P5 ;  /* 0x000000035709a211 */ /* 0x080fe200028f1456 */
[----:B------:R1:W-:Y:S01]  /*241c0*/  @!P3 ST.E.64 desc[UR60][R6.64], R64 ;  /* 0x000000400600b985 */ /* 0x0003e2000c101b3c */
[-C--:B--2---:R-:W-:Y:S02]  /*241d0*/  @!P1 LEA R10, P5, R85, R14.reuse, 0x2 ;  /* 0x0000000e550a9211 */ /* 0x084fe400078a10ff */
[----:B------:R-:W-:Y:S01]  /*241e0*/  ISETP.GE.AND P3, PT, R39, UR4, PT ;  /* 0x0000000427007c0c */ /* 0x000fe2000bf66270 */
[----:B------:R2:W-:Y:S01]  /*241f0*/  @!P2 ST.E.64 desc[UR60][R8.64], R66 ;  /* 0x000000420800a985 */ /* 0x0005e2000c101b3c */
[-C--:B------:R-:W-:Y:S02]  /*24200*/  @!P1 LEA.HI.X R11, R85, R3.reuse, R84, 0x2, P5 ;  /* 0x00000003550b9211 */ /* 0x080fe400028f1454 */
[----:B------:R-:W-:Y:S02]  /*24210*/  @!P0 LEA R20, P5, R83, R14, 0x2 ;  /* 0x0000000e53148211 */ /* 0x000fe400078a10ff */
[----:B------:R-:W-:Y:S01]  /*24220*/  ISETP.GE.AND P2, PT, R37, UR4, PT ;  /* 0x0000000425007c0c */ /* 0x000fe2000bf46270 */
[----:B------:R3:W-:Y:S01]  /*24230*/  @!P1 ST.E.64 desc[UR60][R10.64], R68 ;  /* 0x000000440a009985 */ /* 0x0007e2000c101b3c */
[----:B------:R-:W-:-:S02]  /*24240*/  @!P0 LEA.HI.X R21, R83, R3, R80, 0x2, P5 ;  /* 0x0000000353158211 */ /* 0x000fc400028f1450 */
[----:B------:R-:W-:Y:S02]  /*24250*/  ISETP.GE.AND P1, PT, R35, UR4, PT ;  /* 0x0000000423007c0c */ /* 0x000fe4000bf26270 */
[-C--:B0-----:R-:W-:Y:S01]  /*24260*/  @!P4 LEA R4, P5, R63, R14.reuse, 0x2 ;  /* 0x0000000e3f04c211 */ /* 0x081fe200078a10ff */
[----:B------:R0:W-:Y:S01]  /*24270*/  @!P0 ST.E.64 desc[UR60][R20.64], R70 ;  /* 0x0000004614008985 */ /* 0x0001e2000c101b3c */
[-C--:B-1----:R-:W-:Y:S02]  /*24280*/  @!P3 LEA R6, P0, R39, R14.reuse, 0x2 ;  /* 0x0000000e2706b211 */ /* 0x082fe400078010ff */
[-C--:B------:R-:W-:Y:S02]  /*24290*/  @!P4 LEA.HI.X R5, R63, R3.reuse, R62, 0x2, P5 ;  /* 0x000000033f05c211 */ /* 0x080fe400028f143e */
[----:B------:R-:W-:Y:S01]  /*242a0*/  ISETP.GE.AND P5, PT, R33, UR4, PT ;  /* 0x0000000421007c0c */ /* 0x000fe2000bfa6270 */
[----:B------:R-:W-:Y:S01]  /*242b0*/  @!P2 IMAD.MOV.U32 R117, RZ, RZ, R79 ;  /* 0x000000ffff75a224 */ /* 0x000fe200078e004f */
[----:B------:R-:W-:Y:S01]  /*242c0*/  @!P3 LEA.HI.X R7, R39, R3, R82, 0x2, P0 ;  /* 0x000000032707b211 */ /* 0x000fe200000f1452 */
[----:B------:R0:W-:Y:S01]  /*242d0*/  @!P4 ST.E.64 desc[UR60][R4.64], R72 ;  /* 0x000000480400c985 */ /* 0x0001e2000c101b3c */
[----:B--2---:R-:W-:Y:S01]  /*242e0*/  @!P2 LEA R8, P0, R37, R14, 0x2 ;  /* 0x0000000e2508a211 */ /* 0x004fe200078010ff */
[----:B------:R-:W-:-:S02]  /*242f0*/  @!P1 IMAD.MOV.U32 R109, RZ, RZ, R81 ;  /* 0x000000ffff6d9224 */ /* 0x000fc400078e0051 */
[----:B------:R0:W-:Y:S01]  /*24300*/  @!P3 ST.E.64 desc[UR60][R6.64], R122 ;  /* 0x0000007a0600b985 */ /* 0x0001e2000c101b3c */
[----:B------:R-:W-:Y:S02]  /*24310*/  @!P2 LEA.HI.X R9, R37, R3, R38, 0x2, P0 ;  /* 0x000000032509a211 */ /* 0x000fe400000f1426 */
[----:B---3--:R-:W-:-:S03]  /*24320*/  @!P1 LEA R10, P0, R35, R14, 0x2 ;  /* 0x0000000e230a9211 */ /* 0x008fc600078010ff */
[----:B------:R0:W-:Y:S01]  /*24330*/  @!P2 ST.E.64 desc[UR60][R8.64], R116 ;  /* 0x000000740800a985 */ /* 0x0001e2000c101b3c */
[----:B------:R-:W-:Y:S02]  /*24340*/  @!P1 LEA.HI.X R11, R35, R3, R36, 0x2, P0 ;  /* 0x00000003230b9211 */ /* 0x000fe400000f1424 */
[----:B------:R-:W-:-:S03]  /*24350*/  @!P5 LEA R12, P0, R33, R14, 0x2 ;  /* 0x0000000e210cd211 */ /* 0x000fc600078010ff */
[----:B------:R0:W-:Y:S01]  /*24360*/  @!P1 ST.E.64 desc[UR60][R10.64], R108 ;  /* 0x0000006c0a009985 */ /* 0x0001e2000c101b3c */
[----:B------:R-:W-:Y:S02]  /*24370*/  @!P5 LEA.HI.X R13, R33, R3, R34, 0x2, P0 ;  /* 0x00000003210dd211 */ /* 0x000fe400000f1422 */
[----:B------:R-:W-:-:S03]  /*24380*/  ISETP.GE.AND P0, PT, R30, UR4, PT ;  /* 0x000000041e007c0c */ /* 0x000fc6000bf06270 */
[----:B------:R0:W-:Y:S10]  /*24390*/  @!P5 ST.E.64 desc[UR60][R12.64], R74 ;  /* 0x0000004a0c00d985 */ /* 0x0001f4000c101b3c */
[----:B------:R-:W-:Y:S05]  /*243a0*/  @P0 BRA `(.L_x_2030) ;  /* 0x0000000c00140947 */ /* 0x000fea0003800000 */
[----:B------:R-:W-:-:S04]  /*243b0*/  LEA R14, P0, R30, R14, 0x2 ;  /* 0x0000000e1e0e7211 */ /* 0x000fc800078010ff */
[----:B------:R-:W-:-:S05]  /*243c0*/  LEA.HI.X R15, R30, R3, R32, 0x2, P0 ;  /* 0x000000031e0f7211 */ /* 0x000fca00000f1420 */
[----:B------:R1:W-:Y:S01]  /*243d0*/  ST.E.64 desc[UR60][R14.64], R76 ;  /* 0x0000004c0e007985 */ /* 0x0003e2000c101b3c */
[----:B------:R-:W-:Y:S05]  /*243e0*/  BRA `(.L_x_2030) ;  /* 0x0000000c00047947 */ /* 0x000fea0003800000 */
.L_x_2016:
[----:B------:R-:W-:Y:S01]  /*243f0*/  ULDC.64 UR4, c[0x0][0xc08] ;  /* 0x0003020000047ab9 */ /* 0x000fe20000000a00 */
[----:B0-----:R-:W0:Y:S01]  /*24400*/  LDC.64 R2, c[0x0][0xc00] ;  /* 0x00030000ff027b82 */ /* 0x001e220000000a00 */
[----:B------:R-:W-:Y:S01]  /*24410*/  ISETP.NE.U32.AND P0, PT, RZ, UR4, PT ;  /* 0x00000004ff007c0c */ /* 0x000fe2000bf05070 */
[----:B------:R-:W-:Y:S01]  /*24420*/  IMAD.MOV.U32 R13, RZ, RZ, RZ ;  /* 0x000000ffff0d7224 */ /* 0x000fe200078e00ff */
[----:B------:R-:W3:Y:S02]  /*24430*/  S2R R0, SR_TID.X ;  /* 0x0000000000007919 */ /* 0x000ee40000002100 */
[----:B------:R-:W-:Y:S01]  /*24440*/  ISETP.NE.AND.EX P1, PT, RZ, UR5, PT, P0 ;  /* 0x00000005ff007c0c */ /* 0x000fe2000bf25300 */
[----:B------:R-:W-:Y:S02]  /*24450*/  ULDC.64 UR4, c[0x0][0xc00] ;  /* 0x0003000000047ab9 */ /* 0x000fe40000000a00 */
[----:B------:R-:W-:-:S04]  /*24460*/  ISETP.NE.U32.AND P0, PT, RZ, UR4, PT ;  /* 0x00000004ff007c0c */ /* 0x000fc8000bf05070 */
[----:B------:R-:W-:-:S06]  /*24470*/  ISETP.NE.AND.EX P0, PT, RZ, UR5, PT, P0 ;  /* 0x00000005ff007c0c */ /* 0x000fcc000bf05300 */
[----:B------:R-:W4:Y:S01]  /*24480*/  @P1 LDC.64 R4, c[0x0][0xc08] ;  /* 0x00030200ff041b82 */ /* 0x000f220000000a00 */
[----:B------:R-:W-:Y:S02]  /*24490*/  ULDC UR4, c[0x0][0xa88] ;  /* 0x0002a20000047ab9 */ /* 0x000fe40000000800 */
[----:B------:R-:W-:Y:S02]  /*244a0*/  IMAD.U32 R20, RZ, RZ, UR4 ;  /* 0x00000004ff147e24 */ /* 0x000fe4000f8e00ff */
[----:B0-----:R-:W-:-:S05]  /*244b0*/  IMAD.WIDE R2, R225, 0x4, R2 ;  /* 0x00000004e1027825 */ /* 0x001fca00078e0202 */
[----:B------:R0:W5:Y:S01]  /*244c0*/  @P0 LDG.E R13, desc[UR60][R2.64] ;  /* 0x0000003c020d0981 */ /* 0x000162000c1e1900 */
[----:B-1----:R-:W-:Y:S01]  /*244d0*/  ISETP.GT.AND P2, PT, R224, 0x1, PT ;  /* 0x00000001e000780c */ /* 0x002fe20003f44270 */
[----:B---3--:R-:W-:Y:S02]  /*244e0*/  VIADD R0, R0, 0xffffff80 ;  /* 0xffffff8000007836 */ /* 0x008fe40000000000 */
[----:B----4-:R-:W-:-:S05]  /*244f0*/  @P1 IMAD.WIDE R4, R225, 0x4, R4 ;  /* 0x00000004e1041825 */ /* 0x010fca00078e0204 */
[----:B------:R0:W5:Y:S01]  /*24500*/  @P1 LDG.E R20, desc[UR60][R4.64] ;  /* 0x0000003c04141981 */ /* 0x000162000c1e1900 */
[----:B------:R-:W-:Y:S02]  /*24510*/  ISETP.GT.AND P3, PT, R0, 0x7f, PT ;  /* 0x0000007f0000780c */ /* 0x000fe40003f64270 */
[----:B------:R-:W-:Y:S01]  /*24520*/  SHF.R.S32.HI R14, RZ, 0x1f, R225 ;  /* 0x0000001fff0e7819 */ /* 0x000fe200000114e1 */
[----:B------:R-:W-:Y:S10]  /*24530*/  @P1 BRA `(.L_x_2035) ;  /* 0x0000000000101947 */ /* 0x000ff40003800000 */
[----:B------:R-:W-:Y:S05]  /*24540*/  @!P0 BRA `(.L_x_2035) ;  /* 0x00000000000c8947 */ /* 0x000fea0003800000 */
[----:B0-----:R-:W3:Y:S04]  /*24550*/  LDG.E R5, desc[UR60][R2.64] ;  /* 0x0000003c02057981 */ /* 0x001ee8000c1e1900 */
[----:B-----5:R-:W3:Y:S02]  /*24560*/  LDG.E R20, desc[UR60][R2.64+0x4] ;  /* 0x0000043c02147981 */ /* 0x020ee4000c1e1900 */
[----:B---3--:R-:W-:-:S07]  /*24570*/  IMAD.IADD R20, R20, 0x1, -R5 ;  /* 0x0000000114147824 */ /* 0x008fce00078e0a05 */
.L_x_2035:
[----:B------:R-:W-:Y:S01]  /*24580*/  BSSY B1, `(.L_x_2036) ;  /* 0x0000036000017945 */ /* 0x000fe20003800000 */
[----:B------:R-:W-:Y:S02]  /*24590*/  SEL R21, R225, RZ, !P0 ;  /* 0x000000ffe1157207 */ /* 0x000fe40004000000 */
[----:B------:R-:W-:Y:S02]  /*245a0*/  SEL R14, R14, RZ, !P0 ;  /* 0x000000ff0e0e7207 */ /* 0x000fe40004000000 */
[----:B-----5:R-:W-:Y:S01]  /*245b0*/  SHF.R.S32.HI R12, RZ, 0x1f, R13 ;  /* 0x0000001fff0c7819 */ /* 0x020fe2000001140d */
[----:B------:R-:W-:Y:S06]  /*245c0*/  @P3 BRA `(.L_x_2037) ;  /* 0x0000000000c43947 */ /* 0x000fec0003800000 */
[----:B0-----:R-:W0:Y:S01]  /*245d0*/  S2R R2, SR_TID.X ;  /* 0x0000000000027919 */ /* 0x001e220000002100 */
[----:B------:R-:W1:Y:S02]  /*245e0*/  LDC R27, c[0x0][0xbe8] ;  /* 0x0002fa00ff1b7b82 */ /* 0x000e640000000800 */
[----:B-1----:R-:W-:Y:S01]  /*245f0*/  IMAD R0, R20, R27, RZ ;  /* 0x0000001b14007224 */ /* 0x002fe200078e02ff */
[----:B0-----:R-:W-:-:S04]  /*24600*/  IADD3 R25, R201, -0x80, R2 ;  /* 0xffffff80c9197810 */ /* 0x001fc80007ffe002 */
[----:B------:R-:W-:-:S13]  /*24610*/  ISETP.GE.AND P0, PT, R25, R0, PT ;  /* 0x000000001900720c */ /* 0x000fda0003f06270 */
[----:B------:R-:W-:Y:S05]  /*24620*/  @P0 BRA `(.L_x_2037) ;  /* 0x0000000000ac0947 */ /* 0x000fea0003800000 */
[----:B------:R-:W-:Y:S01]  /*24630*/  IMAD.MOV.U32 R0, RZ, RZ, 0x9b8 ;  /* 0x000009b8ff007424 */ /* 0x000fe200078e00ff */
[----:B------:R-:W-:Y:S01]  /*24640*/  ISETP.GT.AND P3, PT, R224, 0x1, PT ;  /* 0x00000001e000780c */ /* 0x000fe20003f64270 */
[----:B------:R-:W0:Y:S01]  /*24650*/  LDC.64 R28, c[0x0][0xba8] ;  /* 0x0002ea00ff1c7b82 */ /* 0x000e220000000a00 */
[----:B------:R-:W-:Y:S01]  /*24660*/  ISETP.NE.AND P0, PT, R27, 0x1, PT ;  /* 0x000000011b00780c */ /* 0x000fe20003f05270 */
[----:B------:R-:W-:Y:S01]  /*24670*/  IMAD.MOV.U32 R15, RZ, RZ, R25 ;  /* 0x000000ffff0f7224 */ /* 0x000fe200078e0019 */
[----:B------:R-:W-:-:S05]  /*24680*/  SEL R24, R0, 0x978, P3 ;  /* 0x0000097800187807 */ /* 0x000fca0001800000 */
[----:B------:R-:W1:Y:S08]  /*24690*/  LDC.64 R6, c[0x0][R24+0x220] ;  /* 0x0000880018067b82 */ /* 0x000e700000000a00 */
[----:B------:R-:W3:Y:S08]  /*246a0*/  LDC.64 R2, c[0x0][R24+0x218] ;  /* 0x0000860018027b82 */ /* 0x000ef00000000a00 */
[----:B------:R-:W4:Y:S08]  /*246b0*/  LDC.64 R8, c[0x0][R24+0x228] ;  /* 0x00008a0018087b82 */ /* 0x000f300000000a00 */
[----:B------:R-:W5:Y:S08]  /*246c0*/  LDC.64 R4, c[0x0][R24+0x210] ;  /* 0x0000840018047b82 */ /* 0x000f700000000a00 */
[----:B------:R-:W2:Y:S08]  /*246d0*/  @P0 LDC R0, c[0x0][0xbec] ;  /* 0x0002fb00ff000b82 */ /* 0x000eb00000000800 */
[----:B------:R-:W4:Y:S01]  /*246e0*/  @P0 LDC R33, c[0x0][0xbf0] ;  /* 0x0002fc00ff210b82 */ /* 0x000f220000000800 */
[----:B-1----:R-:W-:-:S07]  /*246f0*/  IMAD R7, R7, R21, RZ ;  /* 0x0000001507077224 */ /* 0x002fce00078e02ff */
[----:B0-----:R-:W0:Y:S01]  /*24700*/  @!P3 LDC R28, c[0x0][0xb50] ;  /* 0x0002d400ff1cbb82 */ /* 0x001e220000000800 */
[----:B------:R-:W-:Y:S02]  /*24710*/  IMAD R7, R6, R14, R7 ;  /* 0x0000000e06077224 */ /* 0x000fe400078e0207 */
[----:B--2---:R-:W-:-:S05]  /*24720*/  @P0 IMAD.HI.U32 R0, R25, R0, RZ ;  /* 0x0000000019000227 */ /* 0x004fca00078e00ff */
[----:B------:R-:W1:Y:S01]  /*24730*/  @!P3 LDC R29, c[0x0][0xb54] ;  /* 0x0002d500ff1dbb82 */ /* 0x000e620000000800 */
[-C--:B---3--:R-:W-:Y:S02]  /*24740*/  IMAD R31, R3, R195.reuse, RZ ;  /* 0x000000c3031f7224 */ /* 0x088fe400078e02ff */
[----:B------:R-:W-:Y:S01]  /*24750*/  IMAD.WIDE.U32 R10, R2, R195, RZ ;  /* 0x000000c3020a7225 */ /* 0x000fe200078e00ff */
[----:B----4-:R-:W-:-:S03]  /*24760*/  @P0 SHF.R.U32.HI R15, RZ, R33, R0 ;  /* 0x00000021ff0f0219 */ /* 0x010fc60000011600 */
[----:B------:R-:W-:Y:S01]  /*24770*/  IMAD.WIDE.U32 R2, R6, R21, RZ ;  /* 0x0000001506027225 */ /* 0x000fe200078e00ff */
[----:B------:R-:W-:-:S03]  /*24780*/  SEL R33, R226, RZ, P3 ;  /* 0x000000ffe2217207 */ /* 0x000fc60001800000 */
[----:B------:R-:W-:Y:S01]  /*24790*/  IMAD.IADD R11, R31, 0x1, R11 ;  /* 0x000000011f0b7824 */ /* 0x000fe200078e020b */
[----:B------:R-:W-:Y:S01]  /*247a0*/  IADD3 R10, P0, P1, R2, R10, R13 ;  /* 0x0000000a020a7210 */ /* 0x000fe2000791e00d */
[----:B------:R-:W-:Y:S02]  /*247b0*/  IMAD.MOV R0, RZ, RZ, -R15 ;  /* 0x000000ffff007224 */ /* 0x000fe400078e0a0f */
[----:B------:R-:W-:Y:S02]  /*247c0*/  IMAD.IADD R6, R3, 0x1, R7 ;  /* 0x0000000103067824 */ /* 0x000fe400078e0207 */
        /* <DEDUP_REMOVED lines=9> */
[----:B-----5:R-:W-:-:S04]  /*24860*/  IMAD R0, R5, R7, RZ ;  /* 0x0000000705007224 */ /* 0x020fc800078e02ff */
[C---:B------:R-:W-:Y:S02]  /*24870*/  IMAD R9, R4.reuse, R9, R0 ;  /* 0x0000000904097224 */ /* 0x040fe400078e0200 */
[----:B------:R-:W-:-:S04]  /*24880*/  IMAD.WIDE.U32 R2, R4, R7, R2 ;  /* 0x0000000704027225 */ /* 0x000fc800078e0002 */
[----:B------:R-:W-:Y:S01]  /*24890*/  IMAD.IADD R0, R3, 0x1, R9 ;  /* 0x0000000103007824 */ /* 0x000fe200078e0209 */
[----:B0-----:R-:W-:Y:S01]  /*248a0*/  LEA R4, P0, R2, R28, 0x2 ;  /* 0x0000001c02047211 */ /* 0x001fe200078010ff */
[----:B------:R-:W-:-:S03]  /*248b0*/  IMAD.MOV.U32 R3, RZ, RZ, -0x800000 ;  /* 0xff800000ff037424 */ /* 0x000fc600078e00ff */
[----:B-1----:R-:W-:-:S05]  /*248c0*/  LEA.HI.X R5, R2, R29, R0, 0x2, P0 ;  /* 0x0000001d02057211 */ /* 0x002fca00000f1400 */
[----:B------:R1:W-:Y:S04]  /*248d0*/  STG.E desc[UR60][R4.64], R3 ;  /* 0x0000000304007986 */ /* 0x0003e8000c10193c */
.L_x_2037:
[----:B------:R-:W-:Y:S05]  /*248e0*/  BSYNC B1 ;  /* 0x0000000000017941 */ /* 0x000fea0003800000 */
.L_x_2036:
[----:B------:R-:W-:Y:S05]  /*248f0*/  @P2 BRA `(.L_x_2030) ;  /* 0x0000000400c02947 */ /* 0x000fea0003800000 */
[----:B------:R-:W3:Y:S01]  /*24900*/  LDC R25, c[0x0][0xbe8] ;  /* 0x0002fa00ff197b82 */ /* 0x000ee20000000800 */
[----:B------:R-:W-:Y:S01]  /*24910*/  ULDC.64 UR4, c[0x0][0xaa0] ;  /* 0x0002a80000047ab9 */ /* 0x000fe20000000a00 */
[----:B------:R-:W-:Y:S01]  /*24920*/  ULDC.64 UR6, c[0x0][0xaf0] ;  /* 0x0002bc0000067ab9 */ /* 0x000fe20000000a00 */
[----:B------:R-:W-:Y:S02]  /*24930*/  IMAD R0, R12, UR4, RZ ;  /* 0x000000040c007c24 */ /* 0x000fe4000f8e02ff */
[----:B01----:R-:W-:-:S04]  /*24940*/  IMAD.WIDE.U32 R2, R13, UR4, RZ ;  /* 0x000000040d027c25 */ /* 0x003fc8000f8e00ff */
[----:B------:R-:W-:Y:S01]  /*24950*/  IMAD R5, R13, UR5, R0 ;  /* 0x000000050d057c24 */ /* 0x000fe2000f8e0200 */
[----:B------:R-:W-:Y:S01]  /*24960*/  ULDC.64 UR4, c[0x0][0xae8] ;  /* 0x0002ba0000047ab9 */ /* 0x000fe20000000a00 */
[----:B------:R-:W-:Y:S02]  /*24970*/  IMAD R0, R223, 0x20, R227 ;  /* 0x00000020df007824 */ /* 0x000fe400078e02e3 */
[----:B------:R-:W-:Y:S02]  /*24980*/  IMAD.IADD R3, R3, 0x1, R5 ;  /* 0x0000000103037824 */ /* 0x000fe400078e0205 */
[----:B------:R-:W-:Y:S02]  /*24990*/  IMAD.IADD R9, R201, 0x1, R0 ;  /* 0x00000001c9097824 */ /* 0x000fe400078e0200 */
[----:B------:R-:W-:-:S04]  /*249a0*/  IMAD.WIDE.U32 R2, R195, UR4, R2 ;  /* 0x00000004c3027c25 */ /* 0x000fc8000f8e0002 */
[----:B------:R-:W-:Y:S02]  /*249b0*/  IMAD.MOV.U32 R5, RZ, RZ, R9 ;  /* 0x000000ffff057224 */ /* 0x000fe400078e0009 */
[----:B------:R-:W-:Y:S01]  /*249c0*/  IMAD R3, R195, UR5, R3 ;  /* 0x00000005c3037c24 */ /* 0x000fe2000f8e0203 */
[----:B---3--:R-:W-:Y:S01]  /*249d0*/  ISETP.NE.AND P0, PT, R25, 0x1, PT ;  /* 0x000000011900780c */ /* 0x008fe20003f05270 */
[----:B------:R-:W-:Y:S01]  /*249e0*/  ULDC.64 UR4, c[0x0][0xae0] ;  /* 0x0002b80000047ab9 */ /* 0x000fe20000000a00 */
[----:B------:R-:W-:-:S11]  /*249f0*/  IMAD.WIDE.U32 R2, R21, UR6, R2 ;  /* 0x0000000615027c25 */ /* 0x000fd6000f8e0002 */
[----:B------:R-:W0:Y:S08]  /*24a00*/  @P0 LDC R4, c[0x0][0xbec] ;  /* 0x0002fb00ff040b82 */ /* 0x000e300000000800 */
[----:B------:R-:W1:Y:S01]  /*24a10*/  @P0 LDC R7, c[0x0][0xbf0] ;  /* 0x0002fc00ff070b82 */ /* 0x000e620000000800 */
[----:B0-----:R-:W-:-:S04]  /*24a20*/  @P0 IMAD.HI.U32 R0, R9, R4, RZ ;  /* 0x0000000409000227 */ /* 0x001fc800078e00ff */
[----:B------:R-:W-:Y:S01]  /*24a30*/  IMAD R4, R14, UR6, RZ ;  /* 0x000000060e047c24 */ /* 0x000fe2000f8e02ff */
[----:B-1----:R-:W-:-:S03]  /*24a40*/  @P0 SHF.R.U32.HI R5, RZ, R7, R0 ;  /* 0x00000007ff050219 */ /* 0x002fc60000011600 */
        /* <DEDUP_REMOVED lines=14> */
[----:B------:R-:W-:Y:S01]  /*24b30*/  ULDC.64 UR4, c[0x0][0xa80] ;  /* 0x0002a00000047ab9 */ /* 0x000fe20000000a00 */
[----:B------:R-:W-:Y:S02]  /*24b40*/  SHF.R.S32.HI R7, RZ, 0x1f, R209 ;  /* 0x0000001fff077819 */ /* 0x000fe400000114d1 */
[----:B------:R-:W-:Y:S01]  /*24b50*/  IMAD.IADD R3, R5, 0x1, R3 ;  /* 0x0000000105037824 */ /* 0x000fe200078e0203 */
[C---:B------:R-:W-:Y:S01]  /*24b60*/  LEA R2, P0, R4.reuse, UR4, 0x1 ;  /* 0x0000000404027c11 */ /* 0x040fe2000f8008ff */
[----:B------:R-:W-:Y:S01]  /*24b70*/  UMOV UR4, 0xffffffff ;  /* 0xffffffff00047882 */ /* 0x000fe20000000000 */
[----:B------:R-:W-:Y:S02]  /*24b80*/  SHF.R.S32.HI R5, RZ, 0x1f, R218 ;  /* 0x0000001fff057819 */ /* 0x000fe400000114da */
[----:B------:R-:W-:Y:S01]  /*24b90*/  LEA.HI.X R3, R4, UR5, R3, 0x1, P0 ;  /* 0x0000000504037c11 */ /* 0x000fe200080f0c03 */
[----:B------:R-:W-:Y:S08]  /*24ba0*/  BRA.DIV UR4, `(.L_x_2038) ;  /* 0x000000d2041c7947 */ /* 0x000ff0000b800000 */
[----:B------:R0:W1:Y:S04]  /*24bb0*/  SHFL.IDX PT, R0, R3, RZ, 0x181f ;  /* 0x00181fff03007589 */ /* 0x00006800000e0000 */
[----:B------:R0:W3:Y:S02]  /*24bc0*/  SHFL.IDX PT, R14, R2, RZ, 0x181f ;  /* 0x00181fff020e7589 */ /* 0x0000e400000e0000 */
.L_x_2357:
[----:B------:R-:W-:Y:S01]  /*24bd0*/  IMAD R25, R20, R25, RZ ;  /* 0x0000001914197224 */ /* 0x000fe200078e02ff */
[----:B------:R-:W-:Y:S01]  /*24be0*/  BSSY B1, `(.L_x_2039) ;  /* 0x000000d000017945 */ /* 0x000fe20003800000 */
[----:B------:R-:W-:-:S05]  /*24bf0*/  IMAD.IADD R6, R227, 0x1, R201 ;  /* 0x00000001e3067824 */ /* 0x000fca00078e02c9 */
[----:B------:R-:W-:-:S13]  /*24c00*/  ISETP.GE.AND P0, PT, R6, R25, PT ;  /* 0x000000190600720c */ /* 0x000fda0003f06270 */
[----:B------:R-:W-:Y:S05]  /*24c10*/  @P0 BRA `(.L_x_2040) ;  /* 0x0000000000240947 */ /* 0x000fea0003800000 */
[----:B------:R-:W-:Y:S02]  /*24c20*/  ULDC UR4, c[0x0][0xac8] ;  /* 0x0002b20000047ab9 */ /* 0x000fe40000000800 */
[----:B------:R-:W-:Y:S02]  /*24c30*/  ISETP.GE.AND P2, PT, R209, UR4, PT ;  /* 0x00000004d1007c0c */ /* 0x000fe4000bf46270 */
[----:B------:R-:W-:-:S11]  /*24c40*/  ISETP.GE.AND P3, PT, R218, UR4, PT ;  /* 0x00000004da007c0c */ /* 0x000fd6000bf66270 */
[CC--:B---3--:R-:W-:Y:S02]  /*24c50*/  @!P2 LEA R8, P0, R209.reuse, R14.reuse, 0x1 ;  /* 0x0000000ed108a211 */ /* 0x0c8fe400078008ff */
[C---:B------:R-:W-:Y:S02]  /*24c60*/  @!P3 LEA R14, P1, R218.reuse, R14, 0x1 ;  /* 0x0000000eda0eb211 */ /* 0x040fe400078208ff */
[-C--:B-1----:R-:W-:Y:S02]  /*24c70*/  @!P2 LEA.HI.X R9, R209, R0.reuse, R7, 0x1, P0 ;  /* 0x00000000d109a211 */ /* 0x082fe400000f0c07 */
[----:B------:R-:W-:-:S03]  /*24c80*/  @!P3 LEA.HI.X R15, R218, R0, R5, 0x1, P1 ;  /* 0x00000000da0fb211 */ /* 0x000fc600008f0c05 */
[----:B------:R4:W-:Y:S04]  /*24c90*/  @!P2 ST.E.128 desc[UR60][R8.64], RZ ;  /* 0x000000ff0800a985 */ /* 0x0009e8000c101d3c */
[----:B------:R4:W-:Y:S02]  /*24ca0*/  @!P3 ST.E.128 desc[UR60][R14.64], RZ ;  /* 0x000000ff0e00b985 */ /* 0x0009e4000c101d3c */
.L_x_2040:
[----:B------:R-:W-:Y:S05]  /*24cb0*/  BSYNC B1 ;  /* 0x0000000000017941 */ /* 0x000fea0003800000 */
.L_x_2039:
[----:B------:R-:W-:-:S03]  /*24cc0*/  UMOV UR4, 0xffffffff ;  /* 0xffffffff00047882 */ /* 0x000fc60000000000 */
[----:B------:R-:W-:Y:S05]  /*24cd0*/  BRA.DIV UR4, `(.L_x_2041) ;  /* 0x000000d204047947 */ /* 0x000fea000b800000 */
[----:B-1----:R1:W0:Y:S04]  /*24ce0*/  SHFL.IDX PT, R0, R3, 0x1, 0x181f ;  /* 0x00381f0003007f89 */ /* 0x00222800000e0000 */
[----:B---34-:R1:W3:Y:S02]  /*24cf0*/  SHFL.IDX PT, R14, R2, 0x1, 0x181f ;  /* 0x00381f00020e7f89 */ /* 0x0182e400000e0000 */
.L_x_2361:
[----:B------:R-:W-:Y:S01]  /*24d00*/  VIADD R4, R6, 0x20 ;  /* 0x0000002006047836 */ /* 0x000fe20000000000 */
[----:B------:R-:W-:Y:S04]  /*24d10*/  BSSY B1, `(.L_x_2042) ;  /* 0x000000c000017945 */ /* 0x000fe80003800000 */
[----:B------:R-:W-:-:S13]  /*24d20*/  ISETP.GE.AND P0, PT, R4, R25, PT ;  /* 0x000000190400720c */ /* 0x000fda0003f06270 */
        /* <DEDUP_REMOVED lines=8> */
[----:B------:R4:W-:Y:S04]  /*24db0*/  @!P2 ST.E.128 desc[UR60][R8.64], RZ ;  /* 0x000000ff0800a985 */ /* 0x0009e8000c101d3c */
[----:B------:R4:W-:Y:S02]  /*24dc0*/  @!P3 ST.E.128 desc[UR60][R14.64], RZ ;  /* 0x000000ff0e00b985 */ /* 0x0009e4000c101d3c */
.L_x_2043:
[----:B------:R-:W-:Y:S05]  /*24dd0*/  BSYNC B1 ;  /* 0x0000000000017941 */ /* 0x000fea0003800000 */
.L_x_2042:
[----:B------:R-:W-:-:S03]  /*24de0*/  UMOV UR4, 0xffffffff ;  /* 0xffffffff00047882 */ /* 0x000fc60000000000 */
[----:B------:R-:W-:Y:S05]  /*24df0*/  BRA.DIV UR4, `(.L_x_2044) ;  /* 0x000000d204047947 */ /* 0x000fea000b800000 */
[----:B0-----:R0:W0:Y:S04]  /*24e00*/  SHFL.IDX PT, R0, R3, 0x2, 0x181f ;  /* 0x00581f0003007f89 */ /* 0x00102800000e0000 */
[----:B---34-:R3:W4:Y:S02]  /*24e10*/  SHFL.IDX PT, R14, R2, 0x2, 0x181f ;  /* 0x00581f00020e7f89 */ /* 0x01872400000e0000 */
.L_x_2365:
[----:B------:R-:W-:Y:S01]  /*24e20*/  VIADD R4, R6, 0x40 ;  /* 0x0000004006047836 */ /* 0x000fe20000000000 */
[----:B------:R-:W-:Y:S04]  /*24e30*/  BSSY B1, `(.L_x_2045) ;  /* 0x000000c000017945 */ /* 0x000fe80003800000 */
[----:B------:R-:W-:-:S13]  /*24e40*/  ISETP.GE.AND P0, PT, R4, R25, PT ;  /* 0x000000190400720c */ /* 0x000fda0003f06270 */
[----:B------:R-:W-:Y:S05]  /*24e50*/  @P0 BRA `(.L_x_2046) ;  /* 0x0000000000240947 */ /* 0x000fea0003800000 */
[----:B------:R-:W-:Y:S02]  /*24e60*/  ULDC UR4, c[0x0][0xac8] ;  /* 0x0002b20000047ab9 */ /* 0x000fe40000000800 */
[----:B------:R-:W-:Y:S02]  /*24e70*/  ISETP.GE.AND P2, PT, R209, UR4, PT ;  /* 0x00000004d1007c0c */ /* 0x000fe4000bf46270 */
[----:B------:R-:W-:-:S11]  /*24e80*/  ISETP.GE.AND P3, PT, R218, UR4, PT ;  /* 0x00000004da007c0c */ /* 0x000fd6000bf66270 */
[CC--:B----4-:R-:W-:Y:S02]  /*24e90*/  @!P2 LEA R8, P0, R209.reuse, R14.reuse, 0x1 ;  /* 0x0000000ed108a211 */ /* 0x0d0fe400078008ff */
[C---:B------:R-:W-:Y:S02]  /*24ea0*/  @!P3 LEA R14, P1, R218.reuse, R14, 0x1 ;  /* 0x0000000eda0eb211 */ /* 0x040fe400078208ff */
[-C--:B0-----:R-:W-:Y:S02]  /*24eb0*/  @!P2 LEA.HI.X R9, R209, R0.reuse, R7, 0x1, P0 ;  /* 0x00000000d109a211 */ /* 0x081fe400000f0c07 */
[----:B------:R-:W-:-:S03]  /*24ec0*/  @!P3 LEA.HI.X R15, R218, R0, R5, 0x1, P1 ;  /* 0x00000000da0fb211 */ /* 0x000fc600008f0c05 */
[----:B------:R0:W-:Y:S04]  /*24ed0*/  @!P2 ST.E.128 desc[UR60][R8.64], RZ ;  /* 0x000000ff0800a985 */ /* 0x0001e8000c101d3c */
[----:B------:R0:W-:Y:S02]  /*24ee0*/  @!P3 ST.E.128 desc[UR60][R14.64], RZ ;  /* 0x000000ff0e00b985 */ /* 0x0001e4000c101d3c */
.L_x_2046:
[----:B------:R-:W-:Y:S05]  /*24ef0*/  BSYNC B1 ;  /* 0x0000000000017941 */ /* 0x000fea0003800000 */
.L_x_2045:
[----:B------:R-:W-:-:S03]  /*24f00*/  UMOV UR4, 0xffffffff ;  /* 0xffffffff00047882 */ /* 0x000fc60000000000 */
[----:B------:R-:W-:Y:S05]  /*24f10*/  BRA.DIV UR4, `(.L_x_2047) ;  /* 0x000000d204047947 */ /* 0x000fea000b800000 */
[----:B0-----:R0:W0:Y:S04]  /*24f20*/  SHFL.IDX PT, R0, R3, 0x3, 0x181f ;  /* 0x00781f0003007f89 */ /* 0x00102800000e0000 */
[----:B----4-:R4:W0:Y:S02]  /*24f30*/  SHFL.IDX PT, R14, R2, 0x3, 0x181f ;  /* 0x00781f00020e7f89 */ /* 0x01082400000e0000 */
.L_x_2369:
[----:B-1-34-:R-:W-:-:S05]  /*24f40*/  VIADD R2, R6, 0x60 ;  /* 0x0000006006027836 */ /* 0x01afca0000000000 */
[----:B------:R-:W-:-:S13]  /*24f50*/  ISETP.GE.AND P0, PT, R2, R25, PT ;  /* 0x000000190200720c */ /* 0x000fda0003f06270 */
[----:B------:R-:W-:Y:S05]  /*24f60*/  @P0 BRA `(.L_x_2030) ;  /* 0x0000000000240947 */ /* 0x000fea0003800000 */
[----:B------:R-:W-:Y:S02]  /*24f70*/  ULDC UR4, c[0x0][0xac8] ;  /* 0x0002b20000047ab9 */ /* 0x000fe40000000800 */
[----:B------:R-:W-:Y:S02]  /*24f80*/  ISETP.GE.AND P2, PT, R209, UR4, PT ;  /* 0x00000004d1007c0c */ /* 0x000fe4000bf46270 */
[----:B------:R-:W-:-:S11]  /*24f90*/  ISETP.GE.AND P3, PT, R218, UR4, PT ;  /* 0x00000004da007c0c */ /* 0x000fd6000bf66270 */
[CC--:B0-----:R-:W-:Y:S02]  /*24fa0*/  @!P2 LEA R2, P0, R209.reuse, R14.reuse, 0x1 ;  /* 0x0000000ed102a211 */ /* 0x0c1fe400078008ff */
[C---:B------:R-:W-:Y:S02]  /*24fb0*/  @!P3 LEA R14, P1, R218.reuse, R14, 0x1 ;  /* 0x0000000eda0eb211 */ /* 0x040fe400078208ff */
[-C--:B------:R-:W-:Y:S02]  /*24fc0*/  @!P2 LEA.HI.X R3, R209, R0.reuse, R7, 0x1, P0 ;  /* 0x00000000d103a211 */ /* 0x080fe400000f0c07 */
[----:B------:R-:W-:-:S03]  /*24fd0*/  @!P3 LEA.HI.X R15, R218, R0, R5, 0x1, P1 ;  /* 0x00000000da0fb211 */ /* 0x000fc600008f0c05 */
[----:B------:R3:W-:Y:S04]  /*24fe0*/  @!P2 ST.E.128 desc[UR60][R2.64], RZ ;  /* 0x000000ff0200a985 */ /* 0x0007e8000c101d3c */
[----:B------:R3:W-:Y:S02]  /*24ff0*/  @!P3 ST.E.128 desc[UR60][R14.64], RZ ;  /* 0x000000ff0e00b985 */ /* 0x0007e4000c101d3c */
.L_x_2030:
[----:B------:R-:W-:Y:S05]  /*25000*/  BSYNC B0 ;  /* 0x0000000000007941 */ /* 0x000fea0003800000 */
.L_x_2015:
[----:B------:R-:W-:Y:S02]  /*25010*/  ULDC UR4, c[0x0][0xc3c] ;  /* 0x00030f0000047ab9 */ /* 0x000fe40000000800 */
[----:B--2---:R-:W-:-:S13]  /*25020*/  ISETP.GE.AND P0, PT, R207, UR4, PT ;  /* 0x00000004cf007c0c */ /* 0x004fda000bf06270 */
[----:B------:R-:W-:Y:S05]  /*25030*/  @!P0 BRA `(.L_x_2048) ;  /* 0xfffffdc000288947 */ /* 0x000fea000383ffff */
[----:B------:R-:W-:Y:S05]  /*25040*/  BRA `(.L_x_1794) ;  /* 0x00000090000c7947 */ /* 0x000fea0003800000 */
.L_x_1792:
        /* <DEDUP_REMOVED lines=15> */
[----:B------:R-:W-:Y:S01]  /*25140*/  CS2R R6, SRZ ;  /* 0x0000000000067805 */ /* 0x000fe2000001ff00 */
        /* <DEDUP_REMOVED lines=38> */
[----:B------:R-:W-:Y:S01]  /*253b0*/  IMAD.MOV.U32 R8, RZ, RZ, R3 ;  /* 0x000000ffff087224 */ /* 0x000fe200078e0003 */
[----:B------:R-:W-:Y:S01]  /*253c0*/  UMOV UR4, URZ ;  /* 0x0000003f00047c82 */ /* 0x000fe20008000000 */
[----:B------:R-:W-:-:S05]  /*253d0*/  ULDC UR5, c[0x0][0xc38] ;  /* 0x00030e0000057ab9 */ /* 0x000fca0000000800 */
.L_x_2052:
[----:B------:R-:W0:Y:S01]  /*253e0*/  LDC R2, c[0x0][0xc3c] ;  /* 0x00030f00ff027b82 */ /* 0x000e220000000800 */
[----:B------:R-:W-:Y:S01]  /*253f0*/  UIADD3 UR4, UR4, 0x1f, URZ ;  /* 0x0000001f04047890 */ /* 0x000fe2000fffe03f */
[----:B------:R-:W-:Y:S02]  /*25400*/  ULDC UR7, c[0x0][0xc3c] ;  /* 0x00030f0000077ab9 */ /* 0x000fe40000000800 */
[----:B-1----:R-:W-:-:S03]  /*25410*/  IMAD.U32 R27, RZ, RZ, UR7 ;  /* 0x00000007ff1b7e24 */ /* 0x002fc6000f8e00ff */
[----:B0-----:R-:W-:-:S13]  /*25420*/  ISETP.LE.AND P6, PT, R2, UR4, PT ;  /* 0x0000000402007c0c */ /* 0x001fda000bfc3270 */
[----:B------:R-:W-:Y:S05]  /*25430*/  @P6 BRA `(.L_x_2051) ;  /* 0x0000000800a46947 */ /* 0x000fea0003800000 */
[----:B------:R-:W-:-:S05]  /*25440*/  VIADD R7, R0, UR4 ;  /* 0x0000000400077c36 */ /* 0x000fca0008000000 */
[----:B------:R-:W-:-:S13]  /*25450*/  ISETP.GE.OR P6, PT, R7, R2, !P0 ;  /* 0x000000020700720c */ /* 0x000fda00047c6670 */
[----:B------:R-:W0:Y:S08]  /*25460*/  @!P6 LDC.64 R4, c[0x0][0xc80] ;  /* 0x00032000ff04eb82 */ /* 0x000e300000000a00 */
[----:B------:R-:W1:Y:S01]  /*25470*/  @!P6 LDC.64 R2, c[0x0][0xc78] ;  /* 0x00031e00ff02eb82 */ /* 0x000e620000000a00 */
[----:B0-----:R-:W-:-:S04]  /*25480*/  @!P6 IMAD.WIDE R4, R7, 0x4, R4 ;  /* 0x000000040704e825 */ /* 0x001fc800078e0204 */
[----:B-1----:R-:W-:Y:S01]  /*25490*/  @!P6 IMAD.WIDE R2, R7, 0x4, R2 ;  /* 0x000000040702e825 */ /* 0x002fe200078e0202 */
[----:B------:R-:W-:-:S06]  /*254a0*/  CS2R R6, SRZ ;  /* 0x0000000000067805 */ /* 0x000fcc000001ff00 */
[----:B------:R-:W2:Y:S04]  /*254b0*/  @!P6 LDG.E R6, desc[UR60][R4.64] ;  /* 0x0000003c0406e981 */ /* 0x000ea8000c1e1900 */
[----:B------:R-:W2:Y:S02]  /*254c0*/  @!P6 LDG.E R7, desc[UR60][R2.64] ;  /* 0x0000003c0207e981 */ /* 0x000ea4000c1e1900 */
        /* <DEDUP_REMOVED lines=21> */
.L_x_2050:
        /* <DEDUP_REMOVED lines=9> */
[----:B0-----:R-:W-:-:S07]  /*256b0*/  ISETP.NE.AND P1, PT, R7, 0x1, PT ;  /* 0x000000010700780c */ /* 0x001fce0003f25270 */
[----:B-1----:R-:W-:Y:S06]  /*256c0*/  @!P0 BRA `(.L_x_2053) ;  /* 0x0000000000088947 */ /* 0x002fec0003800000 */
[----:B------:R-:W-:-:S06]  /*256d0*/  VIADD R24, R27, 0xffffffff ;  /* 0xffffffff1b187836 */ /* 0x000fcc0000000000 */
[----:B------:R0:W1:Y:S02]  /*256e0*/  SHFL.IDX PT, R24, R5, R24, 0x1f ;  /* 0x00001f1805187589 */ /* 0x00006400000e0000 */
.L_x_2053:
[----:B-1----:R-:W-:Y:S02]  /*256f0*/  IMAD R24, R24, UR5, R3 ;  /* 0x0000000518187c24 */ /* 0x002fe4000f8e0203 */
[----:B------:R-:W-:-:S03]  /*25700*/  VIADD R27, R27, UR4 ;  /* 0x000000041b1b7c36 */ /* 0x000fc60008000000 */
[----:B0-----:R-:W-:Y:S01]  /*25710*/  IADD3 R5, -R24, UR6, RZ ;  /* 0x0000000618057c10 */ /* 0x001fe2000fffe1ff */
[----:B------:R-:W-:Y:S06]  /*25720*/  @!P1 BRA `(.L_x_2054) ;  /* 0x0000000000e89947 */ /* 0x000fec0003800000 */
[-C--:B--2---:R-:W-:Y:S02]  /*25730*/  IABS R12, R6.reuse ;  /* 0x00000006000c7213 */ /* 0x084fe40000000000 */
[----:B------:R-:W-:Y:S02]  /*25740*/  IABS R4, R7 ;  /* 0x0000000700047213 */ /* 0x000fe40000000000 */
[----:B------:R-:W0:Y:S01]  /*25750*/  I2F.RP R8, R12 ;  /* 0x0000000c00087306 */ /* 0x000e220000209400 */
[----:B------:R-:W-:-:S05]  /*25760*/  IABS R10, R6 ;  /* 0x00000006000a7213 */ /* 0x000fca0000000000 */
[----:B------:R-:W-:Y:S02]  /*25770*/  IMAD.MOV R11, RZ, RZ, -R10 ;  /* 0x000000ffff0b7224 */ /* 0x000fe400078e0a0a */
[----:B0-----:R-:W0:Y:S02]  /*25780*/  MUFU.RCP R8, R8 ;  /* 0x0000000800087308 */ /* 0x001e240000001000 */
[----:B0-----:R-:W-:Y:S01]  /*25790*/  VIADD R2, R8, 0xffffffe ;  /* 0x0ffffffe08027836 */ /* 0x001fe20000000000 */
[----:B------:R-:W-:-:S05]  /*257a0*/  IABS R8, R5 ;  /* 0x0000000500087213 */ /* 0x000fca0000000000 */
[----:B------:R0:W1:Y:S02]  /*257b0*/  F2I.FTZ.U32.TRUNC.NTZ R3, R2 ;  /* 0x0000000200037305 */ /* 0x000064000021f000 */
[----:B0-----:R-:W-:Y:S02]  /*257c0*/  IMAD.MOV.U32 R2, RZ, RZ, RZ ;  /* 0x000000ffff027224 */ /* 0x001fe400078e00ff */
[----:B-1----:R-:W-:-:S04]  /*257d0*/  IMAD.MOV R9, RZ, RZ, -R3 ;  /* 0x000000ffff097224 */ /* 0x002fc800078e0a03 */
[----:B------:R-:W-:-:S04]  /*257e0*/  IMAD R9, R9, R12, RZ ;  /* 0x0000000c09097224 */ /* 0x000fc800078e02ff */
[----:B------:R-:W-:Y:S02]  /*257f0*/  IMAD.HI.U32 R3, R3, R9, R2 ;  /* 0x0000000903037227 */ /* 0x000fe400078e0002 */
[----:B------:R-:W0:Y:S04]  /*25800*/  I2F.RP R9, R4 ;  /* 0x0000000400097306 */ /* 0x000e280000209400 */
[----:B------:R-:W-:-:S04]  /*25810*/  IMAD.HI.U32 R2, R3, R8, RZ ;  /* 0x0000000803027227 */ /* 0x000fc800078e00ff */
[----:B------:R-:W-:Y:S01]  /*25820*/  IMAD R3, R2, R11, R8 ;  /* 0x0000000b02037224 */ /* 0x000fe200078e0208 */
[----:B------:R-:W-:-:S04]  /*25830*/  LOP3.LUT R8, R5, R6, RZ, 0x3c, !PT ;  /* 0x0000000605087212 */ /* 0x000fc800078e3cff */
[----:B------:R-:W-:Y:S01]  /*25840*/  ISETP.GT.U32.AND P1, PT, R12, R3, PT ;  /* 0x000000030c00720c */ /* 0x000fe20003f24070 */
[----:B0-----:R-:W0:Y:S01]  /*25850*/  MUFU.RCP R9, R9 ;  /* 0x0000000900097308 */ /* 0x001e220000001000 */
[----:B------:R-:W-:-:S11]  /*25860*/  ISETP.GE.AND P2, PT, R8, RZ, PT ;  /* 0x000000ff0800720c */ /* 0x000fd60003f46270 */
[----:B------:R-:W-:Y:S02]  /*25870*/  @!P1 IMAD.IADD R3, R3, 0x1, -R12 ;  /* 0x0000000103039824 */ /* 0x000fe400078e0a0c */
[----:B------:R-:W-:Y:S01]  /*25880*/  @!P1 VIADD R2, R2, 0x1 ;  /* 0x0000000102029836 */ /* 0x000fe20000000000 */
[----:B------:R-:W-:Y:S02]  /*25890*/  ISETP.NE.AND P1, PT, R6, RZ, PT ;  /* 0x000000ff0600720c */ /* 0x000fe40003f25270 */
[----:B------:R-:W-:Y:S01]  /*258a0*/  ISETP.GE.U32.AND P0, PT, R3, R12, PT ;  /* 0x0000000c0300720c */ /* 0x000fe20003f06070 */
[----:B0-----:R-:W-:-:S04]  /*258b0*/  VIADD R10, R9, 0xffffffe ;  /* 0x0ffffffe090a7836 */ /* 0x001fc80000000000 */
[----:B------:R-:W0:Y:S08]  /*258c0*/  F2I.FTZ.U32.TRUNC.NTZ R3, R10 ;  /* 0x0000000a00037305 */ /* 0x000e30000021f000 */
        /* <DEDUP_REMOVED lines=21> */
[----:B------:R-:W-:Y:S01]  /*25a20*/  ISETP.GE.AND P2, PT, R3, RZ, PT ;  /* 0x000000ff0300720c */ /* 0x000fe20003f46270 */
[----:B------:R-:W-:-:S06]  /*25a30*/  IMAD.MOV R3, RZ, RZ, -R12 ;  /* 0x000000ffff037224 */ /* 0x000fcc00078e0a0c */
[----:B------:R-:W-:-:S06]  /*25a40*/  @P0 VIADD R2, R2, 0x1 ;  /* 0x0000000102020836 */ /* 0x000fcc0000000000 */
[----:B------:R-:W-:Y:S01]  /*25a50*/  @!P2 IMAD.MOV R2, RZ, RZ, -R2 ;  /* 0x000000ffff02a224 */ /* 0x000fe200078e0a02 */
[----:B------:R-:W-:-:S05]  /*25a60*/  @!P1 LOP3.LUT R2, RZ, R7, RZ, 0x33, !PT ;  /* 0x00000007ff029212 */ /* 0x000fca00078e33ff */
[----:B------:R-:W-:-:S04]  /*25a70*/  IMAD.MOV R26, RZ, RZ, -R2 ;  /* 0x000000ffff1a7224 */ /* 0x000fc800078e0a02 */
[C---:B------:R-:W-:Y:S02]  /*25a80*/  IMAD R26, R7.reuse, R26, R12 ;  /* 0x0000001a071a7224 */ /* 0x040fe400078e020c */
[----:B------:R-:W-:Y:S02]  /*25a90*/  IMAD R7, R7, 0x1000000, R2 ;  /* 0x0100000007077824 */ /* 0x000fe400078e0202 */
[----:B------:R-:W-:Y:S02]  /*25aa0*/  IMAD R2, R6, R3, R5 ;  /* 0x0000000306027224 */ /* 0x000fe400078e0205 */
[----:B------:R-:W-:Y:S01]  /*25ab0*/  IMAD R26, R26, 0x10000, R7 ;  /* 0x000100001a1a7824 */ /* 0x000fe200078e0207 */
[----:B------:R-:W-:Y:S06]  /*25ac0*/  BRA `(.L_x_2055) ;  /* 0x0000000000f47947 */ /* 0x000fec0003800000 */
.L_x_2054:
[----:B------:R-:W0:Y:S02]  /*25ad0*/  LDC.64 R2, c[0x0][0xc90] ;  /* 0x00032400ff027b82 */ /* 0x000e240000000a00 */
[----:B0-----:R-:W-:-:S05]  /*25ae0*/  IMAD.WIDE R2, R27, 0x4, R2 ;  /* 0x000000041b027825 */ /* 0x001fca00078e0202 */
        /* <DEDUP_REMOVED lines=31> */
[----:B------:R-:W-:-:S04]  /*25ce0*/  VIADDMNMX R7, R7, UR5, R11, PT ;  /* 0x0000000507077c46 */ /* 0x000fc8000b80010b */
[-C--:B------:R-:W-:Y:S01]  /*25cf0*/  IABS R10, R7.reuse ;  /* 0x00000007000a7213 */ /* 0x080fe20000000000 */
[----:B------:R-:W-:Y:S01]  /*25d00*/  IMAD.MOV R26, RZ, RZ, -R7 ;  /* 0x000000ffff1a7224 */ /* 0x000fe200078e0a07 */
[----:B------:R-:W-:Y:S02]  /*25d10*/  IABS R12, R7 ;  /* 0x00000007000c7213 */ /* 0x000fe40000000000 */
[----:B------:R-:W0:Y:S08]  /*25d20*/  I2F.RP R9, R10 ;  /* 0x0000000a00097306 */ /* 0x000e300000209400 */
[----:B0-----:R-:W0:Y:S02]  /*25d30*/  MUFU.RCP R9, R9 ;  /* 0x0000000900097308 */ /* 0x001e240000001000 */
[----:B0-----:R-:W-:-:S06]  /*25d40*/  VIADD R3, R9, 0xffffffe ;  /* 0x0ffffffe09037836 */ /* 0x001fcc0000000000 */
        /* <DEDUP_REMOVED lines=20> */
[----:B------:R-:W-:-:S07]  /*25e90*/  IMAD R26, R2, R26, R3 ;  /* 0x0000001a021a7224 */ /* 0x000fce00078e0203 */
.L_x_2055:
[----:B------:R-:W-:-:S05]  /*25ea0*/  LOP3.LUT R25, RZ, R2, RZ, 0x33, !PT ;  /* 0x00000002ff197212 */ /* 0x000fca00078e33ff */
[----:B------:R-:W-:Y:S01]  /*25eb0*/  IMAD.IADD R25, R6, 0x1, R25 ;  /* 0x0000000106197824 */ /* 0x000fe200078e0219 */
[----:B------:R-:W-:Y:S06]  /*25ec0*/  BRA `(.L_x_2056) ;  /* 0x00000000000c7947 */ /* 0x000fec0003800000 */
.L_x_2051:
[----:B------:R-:W-:Y:S02]  /*25ed0*/  IMAD.MOV.U32 R25, RZ, RZ, RZ ;  /* 0x000000ffff197224 */ /* 0x000fe400078e00ff */
[----:B------:R-:W-:Y:S02]  /*25ee0*/  IMAD.U32 R24, RZ, RZ, UR6 ;  /* 0x00000006ff187e24 */ /* 0x000fe4000f8e00ff */
[----:B------:R-:W-:-:S07]  /*25ef0*/  IMAD.MOV.U32 R26, RZ, RZ, RZ ;  /* 0x000000ffff1a7224 */ /* 0x000fce00078e00ff */
.L_x_2056:
[----:B------:R-:W-:-:S13]  /*25f00*/  ISETP.NE.AND P0, PT, R0, RZ, PT ;  /* 0x000000ff0000720c */ /* 0x000fda0003f05270 */
[----:B------:R-:W0:Y:S01]  /*25f10*/  @!P0 S2R R3, SR_CgaCtaId ;  /* 0x0000000000038919 */ /* 0x000e220000008800 */
[----:B------:R-:W-:-:S04]  /*25f20*/  @!P0 MOV R0, 0x400 ;  /* 0x0000040000008802 */ /* 0x000fc80000000f00 */
[----:B0-----:R-:W-:-:S05]  /*25f30*/  @!P0 LEA R0, R3, R0, 0x18 ;  /* 0x0000000003008211 */ /* 0x001fca00078ec0ff */
[----:B------:R2:W-:Y:S01]  /*25f40*/  @!P0 STS.128 [R0+0x228d0], R24 ;  /* 0x0228d01800008388 */ /* 0x0005e20000000c00 */
[----:B------:R-:W-:Y:S06]  /*25f50*/  BAR.ARV 0x5, 0x180 ;  /* 0x0146000000007b1d */ /* 0x000fec0000002000 */
.L_x_2049:
        /* <DEDUP_REMOVED lines=11> */
[----:B------:R-:W-:Y:S01]  /*26010*/  IMAD.MOV.U32 R35, RZ, RZ, RZ ;  /* 0x000000ffff237224 */ /* 0x000fe200078e00ff */
[----:B------:R-:W-:Y:S01]  /*26020*/  ULDC.64 UR38, c[0x0][0x198] ;  /* 0x0000660000267ab9 */ /* 0x000fe20000000a00 */
[----:B------:R-:W-:Y:S01]  /*26030*/  IMAD.MOV.U32 R33, RZ, RZ, RZ ;  /* 0x000000ffff217224 */ /* 0x000fe200078e00ff */
[----:B------:R-:W-:Y:S01]  /*26040*/  ULDC UR37, c[0x0][0xc] ;  /* 0x0000030000257ab9 */ /* 0x000fe20000000800 */
[----:B------:R-:W-:Y:S01]  /*26050*/  IMAD.MOV.U32 R37, RZ, RZ, 0x1 ;  /* 0x00000001ff257424 */ /* 0x000fe200078e00ff */
[C---:B---3--:R-:W-:Y:S01]  /*26060*/  LOP3.LUT R13, R14.reuse, 0x7f, RZ, 0xc0, !PT ;  /* 0x0000007f0e0d7812 */ /* 0x048fe200078ec0ff */
[C---:B------:R-:W-:Y:S01]  /*26070*/  IMAD.SHL.U32 R5, R14.reuse, 0x20, RZ ;  /* 0x000000200e057824 */ /* 0x040fe200078e00ff */
[----:B------:R-:W-:Y:S01]  /*26080*/  SHF.R.U32.HI R4, RZ, 0x1, R14 ;  /* 0x00000001ff047819 */ /* 0x000fe2000001160e */
[C---:B0-----:R-:W-:Y:S01]  /*26090*/  IMAD.SHL.U32 R2, R14.reuse, 0x80, RZ ;  /* 0x000000800e027824 */ /* 0x041fe200078e00ff */
[C---:B------:R-:W-:Y:S01]  /*260a0*/  LOP3.LUT P0, RZ, R14.reuse, 0x4, RZ, 0xc0, !PT ;  /* 0x000000040eff7812 */ /* 0x040fe2000780c0ff */
[----:B------:R-:W-:Y:S01]  /*260b0*/  IMAD.SHL.U32 R7, R13, 0x10, RZ ;  /* 0x000000100d077824 */ /* 0x000fe200078e00ff */
[----:B------:R-:W-:Y:S01]  /*260c0*/  LOP3.LUT R6, R5, 0x80, RZ, 0xc0, !PT ;  /* 0x0000008005067812 */ /* 0x000fe200078ec0ff */
[----:B------:R-:W-:Y:S01]  /*260d0*/  IMAD.SHL.U32 R11, R14, 0x4, RZ ;  /* 0x000000040e0b7824 */ /* 0x000fe200078e00ff */
[----:B------:R-:W-:Y:S01]  /*260e0*/  LOP3.LUT R3, R2, 0x380, RZ, 0xc0, !PT ;  /* 0x0000038002037812 */ /* 0x000fe200078ec0ff */
[----:B------:R-:W-:Y:S01]  /*260f0*/  IMAD.SHL.U32 R10, R14, 0x2, RZ ;  /* 0x000000020e0a7824 */ /* 0x000fe200078e00ff */
[----:B------:R-:W-:-:S02]  /*26100*/  LOP3.LUT R8, R7, 0x600, RZ, 0xc0, !PT ;  /* 0x0000060007087812 */ /* 0x000fc400078ec0ff */
[----:B------:R-:W-:Y:S02]  /*26110*/  LOP3.LUT R6, R6, 0x10, R14, 0xf8, !PT ;  /* 0x0000001006067812 */ /* 0x000fe400078ef80e */
[----:B------:R-:W-:Y:S02]  /*26120*/  LOP3.LUT R8, R8, 0x60, R5, 0xf8, !PT ;  /* 0x0000006008087812 */ /* 0x000fe400078ef805 */
[----:B------:R-:W-:Y:S02]  /*26130*/  LOP3.LUT R3, R3, 0x30, R4, 0xf8, !PT ;  /* 0x0000003003037812 */ /* 0x000fe400078ef804 */
[----:B------:R-:W-:Y:S02]  /*26140*/  LOP3.LUT R6, R6, 0x10, R11, 0x78, !PT ;  /* 0x0000001006067812 */ /* 0x000fe400078e780b */
[----:B------:R-:W-:-:S04]  /*26150*/  LOP3.LUT R5, R8, 0x100, R5, 0xf8, !PT ;  /* 0x0000010008057812 */ /* 0x000fc800078ef805 */
[----:B------:R-:W-:-:S05]  /*26160*/  LOP3.LUT R4, R5, R6, RZ, 0xfc, !PT ;  /* 0x0000000605047212 */ /* 0x000fca00078efcff */
[----:B------:R0:W-:Y:S02]  /*26170*/  STL [R1+0x18], R4 ;  /* 0x0000180401007387 */ /* 0x0001e40000100800 */
[----:B0-----:R-:W-:Y:S01]  /*26180*/  IMAD.MOV.U32 R4, RZ, RZ, 0x1 ;  /* 0x00000001ff047424 */ /* 0x001fe200078e00ff */
        /* <DEDUP_REMOVED lines=12> */
[----:B------:R-:W-:-:S03]  /*26250*/  LOP3.LUT R3, R3, 0x70, R0, 0xf8, !PT ;  /* 0x0000007003037812 */ /* 0x000fc600078ef800 */
[----:B------:R0:W-:Y:S04]  /*26260*/  STL [R1+0x1c], R2 ;  /* 0x00001c0201007387 */ /* 0x0001e80000100800 */
[----:B------:R-:W-:Y:S04]  /*26270*/  STL [R1+0x30], RZ ;  /* 0x000030ff01007387 */ /* 0x000fe80000100800 */
[----:B------:R1:W-:Y:S01]  /*26280*/  STL [R1], R4 ;  /* 0x0000000401007387 */ /* 0x0003e20000100800 */
[----:B0-----:R-:W-:-:S05]  /*26290*/  IMAD.MOV.U32 R2, RZ, RZ, 0x40 ;  /* 0x00000040ff027424 */ /* 0x001fca00078e00ff */
[----:B------:R-:W-:Y:S01]  /*262a0*/  SEL R2, R2, 0xffffffc0, !P0 ;  /* 0xffffffc002027807 */ /* 0x000fe20004000000 */
[----:B-1----:R-:W-:-:S04]  /*262b0*/  IMAD.U32 R4, RZ, RZ, UR4 ;  /* 0x00000004ff047e24 */ /* 0x002fc8000f8e00ff */
[----:B------:R0:W-:Y:S01]  /*262c0*/  STL [R1+0x20], R2 ;  /* 0x0000200201007387 */ /* 0x0001e20000100800 */
[----:B------:R-:W-:-:S03]  /*262d0*/  LEA R17, R4, R17, 0x18 ;  /* 0x0000001104117211 */ /* 0x000fc600078ec0ff */
[----:B------:R1:W-:Y:S02]  /*262e0*/  STL [R1+0x10], R4 ;  /* 0x0000100401007387 */ /* 0x0003e40000100800 */
[----:B------:R-:W-:Y:S01]  /*262f0*/  IMAD.IADD R0, R17, 0x1, R12 ;  /* 0x0000000111007824 */ /* 0x000fe200078e020c */
[----:B0-----:R-:W-:-:S04]  /*26300*/  LOP3.LUT R2, R3, 0x80, RZ, 0xfc, !PT ;  /* 0x0000008003027812 */ /* 0x001fc800078efcff */
[----:B------:R1:W-:Y:S03]  /*26310*/  STL [R1+0x2c], R0 ;  /* 0x00002c0001007387 */ /* 0x0003e60000100800 */
.L_x_2185:
[----:B------:R-:W-:Y:S05]  /*26320*/  YIELD ;  /* 0x0000000000007946 */ /* 0x000fea0003800000 */
[----:B------:R-:W-:Y:S01]  /*26330*/  ULDC.64 UR4, c[0x0][0xa28] ;  /* 0x00028a0000047ab9 */ /* 0x000fe20000000a00 */
[----:B------:R-:W-:Y:S01]  /*26340*/  IMAD.MOV.U32 R12, RZ, RZ, RZ ;  /* 0x000000ffff0c7224 */ /* 0x000fe200078e00ff */
[----:B------:R-:W-:Y:S01]  /*26350*/  ISETP.NE.U32.AND P0, PT, RZ, UR4, PT ;  /* 0x00000004ff007c0c */ /* 0x000fe2000bf05070 */
[----:B01----:R-:W0:Y:S01]  /*26360*/  LDC.64 R4, c[0x0][0xa00] ;  /* 0x00028000ff047b82 */ /* 0x003e220000000a00 */
[----:B------:R-:W-:Y:S02]  /*26370*/  ULDC.64 UR6, c[0x0][0xa10] ;  /* 0x0002840000067ab9 */ /* 0x000fe40000000a00 */
[----:B------:R-:W-:Y:S01]  /*26380*/  ISETP.NE.AND.EX P0, PT, RZ, UR5, PT, P0 ;  /* 0x00000005ff007c0c */ /* 0x000fe2000bf05300 */
[----:B------:R-:W-:-:S12]  /*26390*/  ULDC.64 UR4, c[0x0][0xa18] ;  /* 0x0002860000047ab9 */ /* 0x000fd80000000a00 */
[----:B------:R-:W1:Y:S01]  /*263a0*/  @P0 LDC.64 R2, c[0x0][0xa28] ;  /* 0x00028a00ff020b82 */ /* 0x000e620000000a00 */
[----:B------:R-:W-:Y:S01]  /*263b0*/  ISETP.NE.U32.AND P1, PT, RZ, UR6, PT ;  /* 0x00000006ff007c0c */ /* 0x000fe2000bf25070 */
[----:B-1----:R-:W-:-:S05]  /*263c0*/  @P0 IMAD.WIDE R2, R27, 0x4, R2 ;  /* 0x000000041b020825 */ /* 0x002fca00078e0202 */
[----:B--2---:R1:W2:Y:S01]  /*263d0*/  @P0 LDG.E R12, desc[UR60][R2.64] ;  /* 0x0000003c020c0981 */ /* 0x0042a2000c1e1900 */
[----:B------:R-:W-:Y:S01]  /*263e0*/  ISETP.NE.U32.AND P0, PT, RZ, UR4, PT ;  /* 0x00000004ff007c0c */ /* 0x000fe2000bf05070 */
[----:B------:R-:W-:Y:S01]  /*263f0*/  IMAD.MOV.U32 R29, RZ, RZ, RZ ;  /* 0x000000ffff1d7224 */ /* 0x000fe200078e00ff */
[----:B------:R-:W-:Y:S01]  /*26400*/  ISETP.NE.AND.EX P1, PT, RZ, UR7, PT, P1 ;  /* 0x00000007ff007c0c */ /* 0x000fe2000bf25310 */
[----:B---3--:R-:W-:Y:S01]  /*26410*/  IMAD.MOV.U32 R0, RZ, RZ, RZ ;  /* 0x000000ffff007224 */ /* 0x008fe200078e00ff */
[----:B------:R-:W-:Y:S01]  /*26420*/  ISETP.NE.AND.EX P2, PT, RZ, UR5, PT, P0 ;  /* 0x00000005ff007c0c */ /* 0x000fe2000bf45300 */
[----:B------:R-:W-:Y:S01]  /*26430*/  ULDC.64 UR4, c[0x0][0xa00] ;  /* 0x0002800000047ab9 */ /* 0x000fe20000000a00 */
[----:B0-----:R-:W-:Y:S01]  /*26440*/  IMAD.WIDE R4, R27, 0x4, R4 ;  /* 0x000000041b047825 */ /* 0x001fe200078e0204 */
[----:B------:R-:W-:Y:S01]  /*26450*/  ISETP.NE.U32.AND P0, PT, RZ, UR4, PT ;  /* 0x00000004ff007c0c */ /* 0x000fe2000bf05070 */
[----:B-1----:R-:W0:Y:S03]  /*26460*/  LDC.64 R2, c[0x0][0xa10] ;  /* 0x00028400ff027b82 */ /* 0x002e260000000a00 */
[----:B------:R-:W-:-:S06]  /*26470*/  ISETP.NE.AND.EX P0, PT, RZ, UR5, PT, P0 ;  /* 0x00000005ff007c0c */ /* 0x000fcc000bf05300 */
[----:B------:R-:W1:Y:S07]  /*26480*/  @P2 LDC.64 R6, c[0x0][0xa18] ;  /* 0x00028600ff062b82 */ /* 0x000e6e0000000a00 */
[----:B------:R-:W5:Y:S01]  /*26490*/  @P0 LDG.E R29, desc[UR60][R4.64] ;  /* 0x0000003c041d0981 */ /* 0x000f62000c1e1900 */
[----:B0-----:R-:W-:-:S05]  /*264a0*/  IMAD.WIDE R2, R27, 0x4, R2 ;  /* 0x000000041b027825 */ /* 0x001fca00078e0202 */
[----:B------:R-:W5:Y:S01]  /*264b0*/  @P1 LDG.E R0, desc[UR60][R2.64] ;  /* 0x0000003c02001981 */ /* 0x000f62000c1e1900 */
[----:B------:R-:W-:Y:S02]  /*264c0*/  ULDC UR4, c[0x0][0x288] ;  /* 0x0000a20000047ab9 */ /* 0x000fe40000000800 */
[----:B------:R-:W-:Y:S01]  /*264d0*/  IMAD.U32 R23, RZ, RZ, UR4 ;  /* 0x00000004ff177e24 */ /* 0x000fe2000f8e00ff */
[----:B------:R-:W-:Y:S02]  /*264e0*/  ULDC.64 UR4, c[0x0][0x418] ;  /* 0x0001060000047ab9 */ /* 0x000fe40000000a00 */
[----:B------:R-:W-:-:S03]  /*264f0*/  UISETP.NE.U32.AND UP0, UPT, UR4, URZ, UPT ;  /* 0x0000003f0400728c */ /* 0x000fc6000bf05070 */
[----:B------:R-:W-:Y:S01]  /*26500*/  ULDC UR4, c[0x0][0x424] ;  /* 0x0001090000047ab9 */ /* 0x000fe20000000800 */
[----:B------:R-:W-:Y:S01]  /*26510*/  UISETP.NE.AND.EX UP0, UPT, UR5, URZ, UPT, UP0 ;  /* 0x0000003f0500728c */ /* 0x000fe2000bf05300 */
[----:B-1----:R-:W-:Y:S02]  /*26520*/  @P2 IMAD.WIDE R6, R27, 0x4, R6 ;  /* 0x000000041b062825 */ /* 0x002fe400078e0206 */
[----:B------:R-:W-:Y:S01]  /*26530*/  ULDC UR5, c[0x0][0x2f0] ;  /* 0x0000bc0000057ab9 */ /* 0x000fe20000000800 */
[----:B------:R-:W-:Y:S02]  /*26540*/  USEL UR4, UR4, 0x1, UP0 ;  /* 0x0000000104047887 */ /* 0x000fe40008000000 */
[----:B------:R0:W5:Y:S02]  /*26550*/  @P2 LDG.E R23, desc[UR60][R6.64] ;  /* 0x0000003c06172981 */ /* 0x000164000c1e1900 */
[----:B------:R-:W-:-:S03]  /*26560*/  UIMAD UR4, UR4, UR5, URZ ;  /* 0x00000005040472a4 */ /* 0x000fc6000f8e023f */
[----:B------:R-:W-:-:S03]  /*26570*/  ULDC UR5, c[0x0][0x348] ;  /* 0x0000d20000057ab9 */ /* 0x000fc60000000800 */
[----:B------:R-:W-:Y:S02]  /*26580*/  IMAD.U32 R8, RZ, RZ, UR4 ;  /* 0x00000004ff087e24 */ /* 0x000fe4000f8e00ff */
[----:B0-----:R-:W-:Y:S01]  /*26590*/  IMAD.U32 R7, RZ, RZ, UR5 ;  /* 0x00000005ff077e24 */ /* 0x001fe2000f8e00ff */
[----:B--2---:R0:W-:Y:S01]  /*265a0*/  STL [R1+0x4], R12 ;  /* 0x0000040c01007387 */ /* 0x0041e20000100800 */
[----:B------:R-:W-:Y:S05]  /*265b0*/  @P2 BRA `(.L_x_2058) ;  /* 0x0000000000102947 */ /* 0x000fea0003800000 */
[----:B------:R-:W-:Y:S05]  /*265c0*/  @!P0 BRA `(.L_x_2058) ;  /* 0x00000000000c8947 */ /* 0x000fea0003800000 */
[----:B------:R-:W2:Y:S04]  /*265d0*/  LDG.E R6, desc[UR60][R4.64] ;  /* 0x0000003c04067981 */ /* 0x000ea8000c1e1900 */
[----:B-----5:R-:W2:Y:S02]  /*265e0*/  LDG.E R23, desc[UR60][R4.64+0x4] ;  /* 0x0000043c04177981 */ /* 0x020ea4000c1e1900 */
[----:B--2---:R-:W-:-:S07]  /*265f0*/  IMAD.IADD R23, R23, 0x1, -R6 ;  /* 0x0000000117177824 */ /* 0x004fce00078e0a06 */
.L_x_2058:
[----:B------:R-:W-:Y:S01]  /*26600*/  ULDC.64 UR4, c[0x0][0xa20] ;  /* 0x0002880000047ab9 */ /* 0x000fe20000000a00 */
[C---:B------:R-:W-:Y:S02]  /*26610*/  LOP3.LUT R4, R26.reuse, 0xff000000, RZ, 0xc0, !PT ;  /* 0xff0000001a047812 */ /* 0x040fe400078ec0ff */
[----:B------:R-:W-:Y:S02]  /*26620*/  ISETP.NE.U32.AND P0, PT, RZ, UR4, PT ;  /* 0x00000004ff007c0c */ /* 0x000fe4000bf05070 */
[----:B------:R-:W-:Y:S02]  /*26630*/  SHF.R.U32.HI R5, RZ, 0x8, R4 ;  /* 0x00000008ff057819 */ /* 0x000fe40000011604 */
[----:B------:R-:W-:Y:S02]  /*26640*/  ISETP.NE.AND.EX P0, PT, RZ, UR5, PT, P0 ;  /* 0x00000005ff007c0c */ /* 0x000fe4000bf05300 */
[C---:B------:R-:W-:Y:S02]  /*26650*/  LOP3.LUT R6, R26.reuse, 0xff0000, RZ, 0xc0, !PT ;  /* 0x00ff00001a067812 */ /* 0x040fe400078ec0ff */
[----:B------:R-:W-:-:S02]  /*26660*/  LOP3.LUT R26, R26, 0xffff, RZ, 0xc0, !PT ;  /* 0x0000ffff1a1a7812 */ /* 0x000fc400078ec0ff */
[----:B------:R-:W-:-:S07]  /*26670*/  LEA.HI R6, R6, R5, RZ, 0x10 ;  /* 0x0000000506067211 */ /* 0x000fce00078f80ff */
[----:B------:R-:W-:Y:S05]  /*26680*/  @!P0 BRA `(.L_x_2059) ;  /* 0x0000000000108947 */ /* 0x000fea0003800000 */
[----:B------:R-:W1:Y:S02]  /*26690*/  LDC.64 R4, c[0x0][0xa20] ;  /* 0x00028800ff047b82 */ /* 0x000e640000000a00 */
[----:B-1----:R-:W-:-:S05]  /*266a0*/  IMAD.WIDE R4, R27, 0x4, R4 ;  /* 0x000000041b047825 */ /* 0x002fca00078e0204 */
[----:B------:R1:W5:Y:S01]  /*266b0*/  LDG.E R8, desc[UR60][R4.64] ;  /* 0x0000003c04087981 */ /* 0x000362000c1e1900 */
[----:B------:R-:W-:Y:S05]  /*266c0*/  BRA `(.L_x_2060) ;  /* 0x0000000000247947 */ /* 0x000fea0003800000 */
.L_x_2059:
[----:B------:R-:W-:Y:S02]  /*266d0*/  ULDC.64 UR4, c[0x0][0xa08] ;  /* 0x0002820000047ab9 */ /* 0x000fe40000000a00 */
[----:B------:R-:W-:-:S04]  /*266e0*/  ISETP.NE.U32.AND P0, PT, RZ, UR4, PT ;  /* 0x00000004ff007c0c */ /* 0x000fc8000bf05070 */
[----:B------:R-:W-:-:S13]  /*266f0*/  ISETP.NE.AND.EX P0, PT, RZ, UR5, PT, P0 ;  /* 0x00000005ff007c0c */ /* 0x000fda000bf05300 */
[----:B------:R-:W-:Y:S05]  /*26700*/  @!P0 BRA `(.L_x_2060) ;  /* 0x0000000000148947 */ /* 0x000fea0003800000 */
[----:B------:R-:W1:Y:S02]  /*26710*/  LDC.64 R4, c[0x0][0xa08] ;  /* 0x00028200ff047b82 */ /* 0x000e640000000a00 */
[----:B-1----:R-:W-:-:S05]  /*26720*/  IMAD.WIDE R4, R27, 0x4, R4 ;  /* 0x000000041b047825 */ /* 0x002fca00078e0204 */
[----:B------:R-:W2:Y:S04]  /*26730*/  LDG.E R8, desc[UR60][R4.64] ;  /* 0x0000003c04087981 */ /* 0x000ea8000c1e1900 */
[----:B------:R-:W2:Y:S02]  /*26740*/  LDG.E R9, desc[UR60][R4.64+0x4] ;  /* 0x0000043c04097981 */ /* 0x000ea4000c1e1900 */
[----:B--2---:R-:W-:-:S07]  /*26750*/  IMAD.IADD R8, R9, 0x1, -R8 ;  /* 0x0000000109087824 */ /* 0x004fce00078e0a08 */
.L_x_2060:
[----:B-1----:R-:W2:Y:S01]  /*26760*/  @P1 LDG.E R4, desc[UR60][R2.64] ;  /* 0x0000003c02041981 */ /* 0x002ea2000c1e1900 */
[----:B------:R-:W1:Y:S03]  /*26770*/  LDC R5, c[0x0][0x448] ;  /* 0x00011200ff057b82 */ /* 0x000e660000000800 */
[----:B------:R-:W2:Y:S01]  /*26780*/  @P1 LDG.E R11, desc[UR60][R2.64+0x4] ;  /* 0x0000043c020b1981 */ /* 0x000ea2000c1e1900 */
[----:B-----5:R-:W-:Y:S02]  /*26790*/  IMAD.IADD R8, R8, 0x1, -R12 ;  /* 0x0000000108087824 */ /* 0x020fe400078e0a0c */
[----:B------:R-:W-:-:S04]  /*267a0*/  IMAD.SHL.U32 R25, R25, 0x80, RZ ;  /* 0x0000008019197824 */ /* 0x000fc800078e00ff */
[----:B------:R-:W-:Y:S01]  /*267b0*/  VIADD R10, R25, 0x7f ;  /* 0x0000007f190a7836 */ /* 0x000fe20000000000 */
[----:B-1----:R-:W-:-:S13]  /*267c0*/  ISETP.NE.AND P2, PT, R5, 0x1, PT ;  /* 0x000000010500780c */ /* 0x002fda0003f45270 */
[----:B------:R-:W1:Y:S08]  /*267d0*/  @P2 LDC R9, c[0x0][0x44c] ;  /* 0x00011300ff092b82 */ /* 0x000e700000000800 */
[----:B------:R-:W3:Y:S01]  /*267e0*/  @P2 LDC R5, c[0x0][0x450] ;  /* 0x00011400ff052b82 */ /* 0x000ee20000000800 */
[----:B--2---:R-:W-:Y:S02]  /*267f0*/  @P1 IMAD.IADD R7, R11, 0x1, -R4 ;  /* 0x000000010b071824 */ /* 0x004fe400078e0a04 */
[----:B-1----:R-:W-:-:S04]  /*26800*/  @P2 IMAD.HI.U32 R4, R10, R9, RZ ;  /* 0x000000090a042227 */ /* 0x002fc800078e00ff */
[----:B------:R-:W-:Y:S01]  /*26810*/  IMAD.IADD R18, R8, 0x1, R7 ;  /* 0x0000000108127824 */ /* 0x000fe200078e0207 */
[----:B---3--:R-:W-:-:S03]  /*26820*/  @P2 SHF.R.U32.HI R10, RZ, R5, R4 ;  /* 0x00000005ff0a2219 */ /* 0x008fc60000011604 */
[C---:B------:R-:W-:Y:S01]  /*26830*/  VIADD R2, R18.reuse, 0x9f ;  /* 0x0000009f12027836 */ /* 0x040fe20000000000 */
[----:B------:R-:W-:-:S03]  /*26840*/  IADD3 R9, R18, 0x1, -R23 ;  /* 0x0000000112097810 */ /* 0x000fc60007ffe817 */
[----:B------:R-:W-:-:S04]  /*26850*/  IMAD.HI R2, R2, 0x66666667, RZ ;  /* 0x6666666702027827 */ /* 0x000fc800078e02ff */
[----:B------:R-:W-:Y:S01]  /*26860*/  IMAD.IADD R10, R9, 0x1, R10 ;  /* 0x00000001090a7824 */ /* 0x000fe200078e020a */
[----:B------:R-:W-:-:S04]  /*26870*/  SHF.R.U32.HI R3, RZ, 0x1f, R2 ;  /* 0x0000001fff037819 */ /* 0x000fc80000011602 */
[----:B------:R-:W-:Y:S02]  /*26880*/  LEA.HI.SX32 R20, R2, R3, 0x1a ;  /* 0x0000000302147211 */ /* 0x000fe400078fd2ff */
[----:B------:R-:W1:Y:S02]  /*26890*/  LDC.64 R2, c[0x0][0x9e0] ;  /* 0x00027800ff027b82 */ /* 0x000e640000000a00 */
[----:B-1----:R-:W-:Y:S01]  /*268a0*/  ISETP.GE.AND P3, PT, R3, 0x1, PT ;  /* 0x000000010300780c */ /* 0x002fe20003f66270 */
[----:B------:R-:W-:-:S12]  /*268b0*/  IMAD.IADD R2, R10, 0x1, R2 ;  /* 0x000000010a027824 */ /* 0x000fd800078e0202 */
[----:B------:R-:W-:Y:S05]  /*268c0*/  @!P3 BRA `(.L_x_2061) ;  /* 0x000000000048b947 */ /* 0x000fea0003800000 */
[C---:B------:R-:W-:Y:S01]  /*268d0*/  ISETP.GT.AND P0, PT, R10.reuse, RZ, PT ;  /* 0x000000ff0a00720c */ /* 0x040fe20003f04270 */
[----:B------:R-:W-:Y:S01]  /*268e0*/  BSSY B0, `(.L_x_2062) ;  /* 0x000000e000007945 */ /* 0x000fe20003800000 */
[----:B------:R-:W-:-:S11]  /*268f0*/  VIADD R11, R10, 0xffffffff ;  /* 0xffffffff0a0b7836 */ /* 0x000fd60000000000 */
[----:B------:R-:W-:Y:S05]  /*26900*/  @P0 BRA `(.L_x_2063) ;  /* 0x00000000001c0947 */ /* 0x000fea0003800000 */
[----:B------:R-:W-:Y:S01]  /*26910*/  ISETP.NE.AND P0, PT, R3, 0x1, PT ;  /* 0x000000010300780c */ /* 0x000fe20003f05270 */
[----:B------:R-:W-:-:S12]  /*26920*/  IMAD.MOV R10, RZ, RZ, -R10 ;  /* 0x000000ffff0a7224 */ /* 0x000fd800078e0a0a */
[----:B------:R-:W1:Y:S02]  /*26930*/  @P0 LDC.64 R4, c[0x0][0x9e8] ;  /* 0x00027a00ff040b82 */ /* 0x000e640000000a00 */
[----:B-1----:R-:W-:-:S05]  /*26940*/  @P0 IMAD.HI.U32 R4, R10, R4, RZ ;  /* 0x000000040a040227 */ /* 0x002fca00078e00ff */
[----:B------:R-:W-:-:S04]  /*26950*/  @P0 SHF.R.U32.HI R10, RZ, R5, R4 ;  /* 0x00000005ff0a0219 */ /* 0x000fc80000011604 */
[----:B------:R-:W-:Y:S01]  /*26960*/  LOP3.LUT R11, RZ, R10, RZ, 0x33, !PT ;  /* 0x0000000aff0b7212 */ /* 0x000fe200078e33ff */
[----:B------:R-:W-:Y:S06]  /*26970*/  BRA `(.L_x_2064) ;  /* 0x0000000000107947 */ /* 0x000fec0003800000 */
.L_x_2063:
[----:B------:R-:W-:-:S13]  /*26980*/  ISETP.NE.AND P0, PT, R3, 0x1, PT ;  /* 0x000000010300780c */ /* 0x000fda0003f05270 */
[----:B------:R-:W1:Y:S02]  /*26990*/  @P0 LDC.64 R4, c[0x0][0x9e8] ;  /* 0x00027a00ff040b82 */ /* 0x000e640000000a00 */
[----:B-1----:R-:W-:-:S05]  /*269a0*/  @P0 IMAD.HI.U32 R4, R11, R4, RZ ;  /* 0x000000040b040227 */ /* 0x002fca00078e00ff */
[----:B------:R-:W-:-:S07]  /*269b0*/  @P0 SHF.R.U32.HI R11, RZ, R5, R4 ;  /* 0x00000005ff0b0219 */ /* 0x000fce0000011604 */
.L_x_2064:
[----:B------:R-:W-:Y:S05]  /*269c0*/  BSYNC B0 ;  /* 0x0000000000007941 */ /* 0x000fea0003800000 */
.L_x_2062:
[----:B------:R-:W-:-:S05]  /*269d0*/  IMAD R11, R11, R3, R3 ;  /* 0x000000030b0b7224 */ /* 0x000fca00078e0203 */
[----:B------:R-:W-:-:S07]  /*269e0*/  VIMNMX R2, R2, R11, PT ;  /* 0x0000000b02027248 */ /* 0x000fce0003fe0100 */
.L_x_2061:
[----:B------:R-:W1:Y:S01]  /*269f0*/  @P2 LDC R10, c[0x0][0x44c] ;  /* 0x00011300ff0a2b82 */ /* 0x000e620000000800 */
[----:B------:R-:W-:Y:S01]  /*26a00*/  VIADD R11, R2, 0x9f ;  /* 0x0000009f020b7836 */ /* 0x000fe20000000000 */
[----:B------:R-:W-:Y:S01]  /*26a10*/  ULDC UR4, c[0x0][0x9dc] ;  /* 0x0002770000047ab9 */ /* 0x000fe20000000800 */
[----:B------:R-:W-:Y:S02]  /*26a20*/  IMAD.MOV.U32 R4, RZ, RZ, R25 ;  /* 0x000000ffff047224 */ /* 0x000fe400078e0019 */
[----:B------:R-:W-:-:S03]  /*26a30*/  IMAD.HI R11, R11, 0x66666667, RZ ;  /* 0x666666670b0b7827 */ /* 0x000fc600078e02ff */
[----:B------:R-:W2:Y:S02]  /*26a40*/  @P2 LDC R5, c[0x0][0x450] ;  /* 0x00011400ff052b82 */ /* 0x000ea40000000800 */
[----:B------:R-:W-:-:S04]  /*26a50*/  SHF.R.U32.HI R2, RZ, 0x1f, R11 ;  /* 0x0000001fff027819 */ /* 0x000fc8000001160b */
[----:B------:R-:W-:-:S04]  /*26a60*/  LEA.HI.SX32 R11, R11, R2, 0x1a ;  /* 0x000000020b0b7211 */ /* 0x000fc800078fd2ff */
[----:B------:R-:W-:Y:S01]  /*26a70*/  VIMNMX R11, R20, R11, PT ;  /* 0x0000000b140b7248 */ /* 0x000fe20003fe0100 */
[----:B-1----:R-:W-:-:S05]  /*26a80*/  @P2 IMAD.HI.U32 R10, R25, R10, RZ ;  /* 0x0000000a190a2227 */ /* 0x002fca00078e00ff */
[----:B--2---:R-:W-:Y:S01]  /*26a90*/  @P2 SHF.R.U32.HI R4, RZ, R5, R10 ;  /* 0x00000005ff042219 */ /* 0x004fe2000001160a */
[----:B------:R-:W-:-:S04]  /*26aa0*/  IMAD.IADD R10, R18, 0x1, -R23 ;  /* 0x00000001120a7824 */ /* 0x000fc800078e0a17 */
[----:B0-----:R-:W-:-:S04]  /*26ab0*/  IMAD.IADD R12, R10, 0x1, R4 ;  /* 0x000000010a0c7824 */ /* 0x001fc800078e0204 */
        /* <DEDUP_REMOVED lines=12> */
.L_x_2067:
[----:B------:R-:W-:-:S13]  /*26b80*/  ISETP.NE.AND P0, PT, R3, 0x1, PT ;  /* 0x000000010300780c */ /* 0x000fda0003f05270 */
[----:B------:R-:W0:Y:S02]  /*26b90*/  @P0 LDC.64 R4, c[0x0][0x9e8] ;  /* 0x00027a00ff040b82 */ /* 0x000e240000000a00 */
[----:B0-----:R-:W-:-:S05]  /*26ba0*/  @P0 IMAD.HI.U32 R4, R12, R4, RZ ;  /* 0x000000040c040227 */ /* 0x001fca00078e00ff */
[----:B------:R-:W-:-:S07]  /*26bb0*/  @P0 SHF.R.U32.HI R12, RZ, R5, R4 ;  /* 0x00000005ff0c0219 */ /* 0x000fce0000011604 */
.L_x_2068:
[----:B------:R-:W-:Y:S05]  /*26bc0*/  BSYNC B0 ;  /* 0x0000000000007941 */ /* 0x000fea0003800000 */
.L_x_2066:
[----:B------:R-:W-:-:S05]  /*26bd0*/  IMAD R3, R12, R3, RZ ;  /* 0x000000030c037224 */ /* 0x000fca00078e02ff */
[----:B------:R-:W-:-:S07]  /*26be0*/  VIMNMX R2, R2, R3, !PT ;  /* 0x0000000302027248 */ /* 0x000fce0007fe0100 */
.L_x_2065:
[----:B------:R-:W-:Y:S01]  /*26bf0*/  IMAD.HI R2, R2, 0x66666667, RZ ;  /* 0x6666666702027827 */ /* 0x000fe200078e02ff */
[----:B------:R-:W-:Y:S01]  /*26c00*/  BSSY B0, `(.L_x_2069) ;  /* 0x0000026000007945 */ /* 0x000fe20003800000 */
[----:B------:R-:W-:Y:S02]  /*26c10*/  LOP3.LUT R19, R6, 0xff, RZ, 0xc0, !PT ;  /* 0x000000ff06137812 */ /* 0x000fe400078ec0ff */
[----:B------:R-:W-:Y:S02]  /*26c20*/  SHF.R.U32.HI R6, RZ, 0x10, R6 ;  /* 0x00000010ff067819 */ /* 0x000fe40000011606 */
[----:B------:R-:W-:-:S04]  /*26c30*/  SHF.R.U32.HI R3, RZ, 0x1f, R2 ;  /* 0x0000001fff037819 */ /* 0x000fc80000011602 */
[----:B------:R-:W-:Y:S01]  /*26c40*/  LEA.HI.SX32 R3, R2, R3, 0x1a ;  /* 0x0000000302037211 */ /* 0x000fe200078fd2ff */
[----:B------:R-:W-:-:S03]  /*26c50*/  IMAD.MOV.U32 R2, RZ, RZ, RZ ;  /* 0x000000ffff027224 */ /* 0x000fc600078e00ff */
[----:B------:R-:W-:-:S04]  /*26c60*/  VIMNMX R4, RZ, R3, !PT ;  /* 0x00000003ff047248 */ /* 0x000fc80007fe0100 */
[----:B------:R-:W-:-:S13]  /*26c70*/  ISETP.GT.AND P0, PT, R11, R4, PT ;  /* 0x000000040b00720c */ /* 0x000fda0003f04270 */
[----:B------:R-:W-:Y:S05]  /*26c80*/  @!P0 BRA `(.L_x_2070) ;  /* 0x0000000000748947 */ /* 0x000fea0003800000 */
[----:B------:R-:W-:Y:S01]  /*26c90*/  ISETP.NE.AND P0, PT, R6, RZ, PT ;  /* 0x000000ff0600720c */ /* 0x000fe20003f05270 */
[----:B------:R-:W-:-:S03]  /*26ca0*/  ULDC UR4, c[0x0][0x9f0] ;  /* 0x00027c0000047ab9 */ /* 0x000fc60000000800 */
[----:B------:R-:W-:-:S04]  /*26cb0*/  SEL R5, R6, UR4, P0 ;  /* 0x0000000406057c07 */ /* 0x000fc80008000000 */
[----:B------:R-:W-:Y:S02]  /*26cc0*/  IABS R12, R5 ;  /* 0x00000005000c7213 */ /* 0x000fe40000000000 */
[----:B------:R-:W-:Y:S02]  /*26cd0*/  IADD3 R13, R5, -0x1, R11 ;  /* 0xffffffff050d7810 */ /* 0x000fe40007ffe00b */
[----:B------:R-:W0:Y:S03]  /*26ce0*/  I2F.RP R2, R12 ;  /* 0x0000000c00027306 */ /* 0x000e260000209400 */
[----:B------:R-:W-:-:S05]  /*26cf0*/  IMAD.IADD R13, R13, 0x1, -R4 ;  /* 0x000000010d0d7824 */ /* 0x000fca00078e0a04 */
        /* <DEDUP_REMOVED lines=21> */
[----:B------:R-:W-:-:S07]  /*26e50*/  @!P2 LOP3.LUT R2, RZ, R5, RZ, 0x33, !PT ;  /* 0x00000005ff02a212 */ /* 0x000fce00078e33ff */
.L_x_2070:
[----:B------:R-:W-:Y:S05]  /*26e60*/  BSYNC B0 ;  /* 0x0000000000007941 */ /* 0x000fea0003800000 */
.L_x_2069:
[-C--:B------:R-:W-:Y:S01]  /*26e70*/  IMAD R4, R19, R2.reuse, R4 ;  /* 0x0000000213047224 */ /* 0x080fe200078e0204 */
[----:B------:R-:W-:Y:S03]  /*26e80*/  BSSY B0, `(.L_x_2071) ;  /* 0x00000db000007945 */ /* 0x000fe60003800000 */
[C---:B------:R-:W-:Y:S01]  /*26e90*/  IMAD R5, R4.reuse, 0xa0, -R8 ;  /* 0x000000a004057824 */ /* 0x040fe200078e0a08 */
[----:B------:R-:W-:-:S04]  /*26ea0*/  VIADDMNMX R2, R4, R2, R11, PT ;  /* 0x0000000204027246 */ /* 0x000fc8000380010b */
[----:B------:R-:W-:Y:S01]  /*26eb0*/  VIMNMX R5, RZ, R5, !PT ;  /* 0x00000005ff057248 */ /* 0x000fe20007fe0100 */
[----:B------:R-:W-:-:S05]  /*26ec0*/  IMAD R2, R2, 0xa0, -R8 ;  /* 0x000000a002027824 */ /* 0x000fca00078e0a08 */
        /* <DEDUP_REMOVED lines=19> */
.L_x_2372:
[----:B-1----:R-:W-:Y:S02]  /*27000*/  ISETP.NE.AND P0, PT, R14, RZ, PT ;  /* 0x000000ff0e00720c */ /* 0x002fe40003f05270 */
[----:B------:R-:W-:-:S11]  /*27010*/  PLOP3.LUT P6, PT, PT, PT, PT, 0x8, 0x0 ;  /* 0x000000000000781c */ /* 0x000fd60003fce170 */
[----:B------:R-:W-:Y:S05]  /*27020*/  @P0 BRA `(.L_x_2074) ;  /* 0x00000000000c0947 */ /* 0x000fea0003800000 */
[----:B------:R-:W-:-:S03]  /*27030*/  UMOV UR4, 0xffffffff ;  /* 0xffffffff00047882 */ /* 0x000fc60000000000 */
[----:B------:R-:W-:Y:S05]  /*27040*/  BRA.DIV UR4, `(.L_x_2075) ;  /* 0x000000b204347947 */ /* 0x000fea000b800000 */
[----:B------:R-:W-:-:S13]  /*27050*/  ELECT P6, URZ, PT ;  /* 0x00000000003f782f */ /* 0x000fda00038c0000 */
.L_x_2074:
[----:B0-----:R-:W2:Y:S01]  /*27060*/  LDL R5, [R1+0x30] ;  /* 0x0000300001057983 */ /* 0x001ea20000100800 */
[----:B------:R-:W-:Y:S01]  /*27070*/  BSSY B1, `(.L_x_2076) ;  /* 0x0000008000017945 */ /* 0x000fe20003800000 */
[----:B--2---:R-:W-:-:S05]  /*27080*/  VIADD R5, R5, 0x1 ;  /* 0x0000000105057836 */ /* 0x004fca0000000000 */
[----:B------:R-:W-:-:S04]  /*27090*/  LEA.HI R7, R5, R5, RZ, 0x1 ;  /* 0x0000000505077211 */ /* 0x000fc800078f08ff */
[----:B------:R-:W-:-:S05]  /*270a0*/  LOP3.LUT R7, R7, 0xfffffffe, RZ, 0xc0, !PT ;  /* 0xfffffffe07077812 */ /* 0x000fca00078ec0ff */
[----:B------:R-:W-:-:S05]  /*270b0*/  IMAD.IADD R5, R5, 0x1, -R7 ;  /* 0x0000000105057824 */ /* 0x000fca00078e0a07 */
[----:B------:R-:W-:-:S04]  /*270c0*/  SHF.L.U32 R5, R5, 0x1f, RZ ;  /* 0x0000001f05057819 */ /* 0x000fc800000006ff */
[----:B------:R-:W0:Y:S02]  /*270d0*/  SYNCS.PHASECHK.TRANS64.TRYWAIT P0, [R17+URZ+0x22820], R5 ;  /* 0x02282005110075a7 */ /* 0x000e24000800017f */
[----:B0-----:R-:W-:Y:S05]  /*270e0*/  @!P0 BRA `(.L_x_2077) ;  /* 0x000000b0002c8947 */ /* 0x001fea0003800000 */
.L_x_2375:
[----:B------:R-:W-:Y:S05]  /*270f0*/  BSYNC B1 ;  /* 0x0000000000017941 */ /* 0x000fea0003800000 */
.L_x_2076:
[----:B------:R-:W-:Y:S04]  /*27100*/  BSSY B1, `(.L_x_2078) ;  /* 0x000004e000017945 */ /* 0x000fe80003800000 */
[----:B------:R-:W-:Y:S05]  /*27110*/  @!P6 BRA `(.L_x_2079) ;  /* 0x000000040030e947 */ /* 0x000fea0003800000 */
[----:B------:R-:W2:Y:S01]  /*27120*/  LDL R7, [R1] ;  /* 0x0000000001077983 */ /* 0x000ea20000100800 */
[----:B0-----:R-:W-:Y:S01]  /*27130*/  IMAD R5, R35, 0x8, R17 ;  /* 0x0000000823057824 */ /* 0x001fe200078e0211 */
[----:B------:R-:W0:Y:S01]  /*27140*/  S2R R8, SR_TID.X ;  /* 0x0000000000087919 */ /* 0x000e220000002100 */
[----:B------:R-:W-:Y:S01]  /*27150*/  BSSY B2, `(.L_x_2080) ;  /* 0x0000006000027945 */ /* 0x000fe20003800000 */
[----:B0-----:R-:W-:-:S04]  /*27160*/  LOP3.LUT R8, R8, 0x7f, RZ, 0xc0, !PT ;  /* 0x0000007f08087812 */ /* 0x001fc800078ec0ff */
[----:B------:R-:W-:Y:S02]  /*27170*/  ISETP.NE.AND P1, PT, R8, RZ, PT ;  /* 0x000000ff0800720c */ /* 0x000fe40003f25270 */
[----:B--2---:R-:W-:-:S04]  /*27180*/  SHF.L.U32 R7, R7, 0x1f, RZ ;  /* 0x0000001f07077819 */ /* 0x004fc800000006ff */
[----:B------:R-:W0:Y:S02]  /*27190*/  SYNCS.PHASECHK.TRANS64.TRYWAIT P0, [R5+URZ+0x228a0], R7 ;  /* 0x0228a007050075a7 */ /* 0x000e24000800017f */
[----:B0-----:R-:W-:Y:S05]  /*271a0*/  @!P0 BRA `(.L_x_2081) ;  /* 0x000000b000108947 */ /* 0x001fea0003800000 */
.L_x_2376:
[----:B------:R-:W-:Y:S05]  /*271b0*/  BSYNC B2 ;  /* 0x0000000000027941 */ /* 0x000fea0003800000 */
.L_x_2080:
        /* <DEDUP_REMOVED lines=9> */
.L_x_2083:
[----:B------:R-:W-:Y:S05]  /*27250*/  BSYNC B2 ;  /* 0x0000000000027941 */ /* 0x000fea0003800000 */
.L_x_2082:
[----:B------:R-:W-:Y:S01]  /*27260*/  IMAD.MOV.U32 R14, RZ, RZ, RZ ;  /* 0x000000ffff0e7224 */ /* 0x000fe200078e00ff */
[----:B------:R-:W-:Y:S01]  /*27270*/  UIADD3 UR4, UP0, UR38, 0x570, URZ ;  /* 0x0000057026047890 */ /* 0x000fe2000ff1e03f */
[----:B------:R-:W-:Y:S01]  /*27280*/  IMAD R11, R3, 0xa0, R0 ;  /* 0x000000a0030b7824 */ /* 0x000fe200078e0200 */
[----:B------:R-:W-:Y:S01]  /*27290*/  PLOP3.LUT P0, PT, PT, PT, PT, 0x80, 0x0 ;  /* 0x000000000000781c */ /* 0x000fe20003f0f070 */
[----:B------:R-:W-:Y:S01]  /*272a0*/  IMAD R8, R35, 0x5000, R17 ;  /* 0x0000500023087824 */ /* 0x000fe200078e0211 */
[----:B------:R-:W-:Y:S01]  /*272b0*/  R2UR UR10, R14 ;  /* 0x000000000e0a72ca */ /* 0x000fe200000e0000 */
[----:B------:R-:W-:Y:S01]  /*272c0*/  VIADD R11, R11, 0xffffff60 ;  /* 0xffffff600b0b7836 */ /* 0x000fe20000000000 */
[----:B------:R-:W-:Y:S01]  /*272d0*/  UIADD3.X UR5, URZ, UR39, URZ, UP0, !UPT ;  /* 0x000000273f057290 */ /* 0x000fe200087fe43f */
[----:B------:R-:W-:Y:S01]  /*272e0*/  VIADD R12, R5, 0x22890 ;  /* 0x00022890050c7836 */ /* 0x000fe20000000000 */
[----:B------:R-:W-:Y:S01]  /*272f0*/  UMOV UR6, 0x0 ;  /* 0x0000000000067882 */ /* 0x000fe20000000000 */
[----:B------:R-:W-:Y:S01]  /*27300*/  VIADD R13, R8, 0x18400 ;  /* 0x00018400080d7836 */ /* 0x000fe20000000000 */
[----:B------:R-:W-:-:S09]  /*27310*/  UMOV UR7, 0x12f00000 ;  /* 0x12f0000000077882 */ /* 0x000fd20000000000 */
.L_x_2084:
        /* <DEDUP_REMOVED lines=13> */
.L_x_2377:
[----:B------:R-:W-:Y:S05]  /*273f0*/  BSYNC B2 ;  /* 0x0000000000027941 */ /* 0x000fea0003800000 */
.L_x_2085:
        /* <DEDUP_REMOVED lines=11> */
.L_x_2088:
[----:B------:R-:W-:Y:S05]  /*274b0*/  BSYNC B2 ;  /* 0x0000000000027941 */ /* 0x000fea0003800000 */
.L_x_2087:
[----:B------:R-:W-:Y:S01]  /*274c0*/  R2UR UR10, R14 ;  /* 0x000000000e0a72ca */ /* 0x000fe200000e0000 */
[----:B------:R-:W-:Y:S01]  /*274d0*/  UIADD3 UR4, UP0, UR38, 0x670, URZ ;  /* 0x0000067026047890 */ /* 0x000fe2000ff1e03f */
[----:B------:R-:W-:Y:S01]  /*274e0*/  R2UR UR6, R12 ;  /* 0x000000000c0672ca */ /* 0x000fe200000e0000 */
[----:B------:R-:W-:Y:S01]  /*274f0*/  VIADD R8, R8, 0xa400 ;  /* 0x0000a40008087836 */ /* 0x000fe20000000000 */
[----:B------:R-:W-:Y:S01]  /*27500*/  R2UR UR7, R13 ;  /* 0x000000000d0772ca */ /* 0x000fe200000e0000 */
[----:B01----:R-:W-:Y:S01]  /*27510*/  VIADD R5, R5, 0x228b0 ;  /* 0x000228b005057836 */ /* 0x003fe20000000000 */
[----:B------:R-:W-:Y:S01]  /*27520*/  PLOP3.LUT P0, PT, PT, PT, PT, 0x80, 0x0 ;  /* 0x000000000000781c */ /* 0x000fe20003f0f070 */
[----:B------:R-:W-:-:S12]  /*27530*/  UIADD3.X UR5, URZ, UR39, URZ, UP0, !UPT ;  /* 0x000000273f057290 */ /* 0x000fd800087fe43f */
.L_x_2089:
        /* <DEDUP_REMOVED lines=10> */
.L_x_2079:
[----:B------:R-:W-:Y:S05]  /*275e0*/  BSYNC B1 ;  /* 0x0000000000017941 */ /* 0x000fea0003800000 */
.L_x_2078:
[----:B------:R-:W2:Y:S01]  /*275f0*/  LDL.LU R7, [R1] ;  /* 0x0000000001077983 */ /* 0x000ea20000300800 */
[----:B------:R-:W-:Y:S01]  /*27600*/  VIADD R35, R35, 0x1 ;  /* 0x0000000123237836 */ /* 0x000fe20000000000 */
[----:B------:R-:W-:Y:S01]  /*27610*/  PLOP3.LUT P0, PT, PT, PT, PT, 0x8, 0x0 ;  /* 0x000000000000781c */ /* 0x000fe20003f0e170 */
[----:B------:R-:W-:-:S03]  /*27620*/  VIADD R3, R3, 0xfffffffe ;  /* 0xfffffffe03037836 */ /* 0x000fc60000000000 */
[----:B------:R-:W-:Y:S02]  /*27630*/  ISETP.NE.AND P1, PT, R35, 0x2, PT ;  /* 0x000000022300780c */ /* 0x000fe40003f25270 */
[----:B------:R-:W-:Y:S02]  /*27640*/  ISETP.GE.AND P2, PT, R3, R4, PT ;  /* 0x000000040300720c */ /* 0x000fe40003f46270 */
[----:B0-----:R-:W-:Y:S02]  /*27650*/  SEL R5, RZ, 0x1, P1 ;  /* 0x00000001ff057807 */ /* 0x001fe40000800000 */
[----:B------:R-:W-:Y:S02]  /*27660*/  SEL R35, R35, RZ, P1 ;  /* 0x000000ff23237207 */ /* 0x000fe40000800000 */
[----:B--2---:R-:W-:-:S05]  /*27670*/  LOP3.LUT R7, R7, R5, RZ, 0x3c, !PT ;  /* 0x0000000507077212 */ /* 0x004fca00078e3cff */
[----:B------:R0:W-:Y:S02]  /*27680*/  STL [R1], R7 ;  /* 0x0000000701007387 */ /* 0x0001e40000100800 */
[----:B------:R-:W-:Y:S05]  /*27690*/  @!P2 BRA `(.L_x_2072) ;  /* 0x000000040064a947 */ /* 0x000fea0003800000 */
.L_x_2102:
[----:B------:R-:W-:Y:S05]  /*276a0*/  YIELD ;  /* 0x0000000000007946 */ /* 0x000fea0003800000 */
[----:B------:R-:W-:Y:S04]  /*276b0*/  BSSY B1, `(.L_x_2090) ;  /* 0x000004d000017945 */ /* 0x000fe80003800000 */
[----:B-1----:R-:W-:Y:S05]  /*276c0*/  @!P6 BRA `(.L_x_2091) ;  /* 0x00000004002ce947 */ /* 0x002fea0003800000 */
[----:B0-----:R-:W2:Y:S01]  /*276d0*/  LDL R7, [R1] ;  /* 0x0000000001077983 */ /* 0x001ea20000100800 */
[----:B------:R-:W0:Y:S02]  /*276e0*/  S2R R5, SR_TID.X ;  /* 0x0000000000057919 */ /* 0x000e240000002100 */
[----:B0-----:R-:W-:Y:S01]  /*276f0*/  LOP3.LUT R8, R5, 0x7f, RZ, 0xc0, !PT ;  /* 0x0000007f05087812 */ /* 0x001fe200078ec0ff */
[----:B------:R-:W-:Y:S01]  /*27700*/  IMAD R5, R35, 0x8, R17 ;  /* 0x0000000823057824 */ /* 0x000fe200078e0211 */
[----:B------:R-:W-:Y:S02]  /*27710*/  BSSY B2, `(.L_x_2092) ;  /* 0x0000005000027945 */ /* 0x000fe40003800000 */
[----:B------:R-:W-:Y:S02]  /*27720*/  ISETP.NE.AND P2, PT, R8, RZ, PT ;  /* 0x000000ff0800720c */ /* 0x000fe40003f45270 */
[----:B--2---:R-:W-:-:S04]  /*27730*/  SHF.L.U32 R7, R7, 0x1f, RZ ;  /* 0x0000001f07077819 */ /* 0x004fc800000006ff */
[----:B------:R-:W0:Y:S02]  /*27740*/  SYNCS.PHASECHK.TRANS64.TRYWAIT P1, [R5+URZ+0x228a0], R7 ;  /* 0x0228a007050075a7 */ /* 0x000e24000802017f */
[----:B0-----:R-:W-:Y:S05]  /*27750*/  @!P1 BRA `(.L_x_2093) ;  /* 0x000000a800cc9947 */ /* 0x001fea0003800000 */
.L_x_2378:
[----:B------:R-:W-:Y:S05]  /*27760*/  BSYNC B2 ;  /* 0x0000000000027941 */ /* 0x000fea0003800000 */
.L_x_2092:
        /* <DEDUP_REMOVED lines=9> */
.L_x_2095:
[----:B------:R-:W-:Y:S05]  /*27800*/  BSYNC B2 ;  /* 0x0000000000027941 */ /* 0x000fea0003800000 */
.L_x_2094:
        /* <DEDUP_REMOVED lines=10> */
[----:B------:R-:W-:-:S10]  /*278b0*/  UMOV UR7, 0x12f00000 ;  /* 0x12f0000000077882 */ /* 0x000fd40000000000 */
.L_x_2096:
        /* <DEDUP_REMOVED lines=13> */
.L_x_2379:
[----:B------:R-:W-:Y:S05]  /*27990*/  BSYNC B2 ;  /* 0x0000000000027941 */ /* 0x000fea0003800000 */
.L_x_2097:
        /* <DEDUP_REMOVED lines=11> */
.L_x_2100:
[----:B------:R-:W-:Y:S05]  /*27a50*/  BSYNC B2 ;  /* 0x0000000000027941 */ /* 0x000fea0003800000 */
.L_x_2099:
        /* <DEDUP_REMOVED lines=8> */
.L_x_2101:
        /* <DEDUP_REMOVED lines=10> */
.L_x_2091:
[----:B------:R-:W-:Y:S05]  /*27b80*/  BSYNC B1 ;  /* 0x0000000000017941 */ /* 0x000fea0003800000 */
.L_x_2090:
[----:B0-----:R-:W2:Y:S01]  /*27b90*/  LDL.LU R7, [R1] ;  /* 0x0000000001077983 */ /* 0x001ea20000300800 */
[----:B------:R-:W-:Y:S01]  /*27ba0*/  VIADD R35, R35, 0x1 ;  /* 0x0000000123237836 */ /* 0x000fe20000000000 */
[C---:B------:R-:W-:Y:S01]  /*27bb0*/  ISETP.GT.AND P2, PT, R3.reuse, R4, PT ;  /* 0x000000040300720c */ /* 0x040fe20003f44270 */
[----:B------:R-:W-:-:S03]  /*27bc0*/  VIADD R3, R3, 0xffffffff ;  /* 0xffffffff03037836 */ /* 0x000fc60000000000 */
[----:B------:R-:W-:-:S04]  /*27bd0*/  ISETP.NE.AND P1, PT, R35, 0x2, PT ;  /* 0x000000022300780c */ /* 0x000fc80003f25270 */
[----:B------:R-:W-:Y:S02]  /*27be0*/  SEL R5, RZ, 0x1, P1 ;  /* 0x00000001ff057807 */ /* 0x000fe40000800000 */
[----:B------:R-:W-:Y:S02]  /*27bf0*/  SEL R35, R35, RZ, P1 ;  /* 0x000000ff23237207 */ /* 0x000fe40000800000 */
[----:B--2---:R-:W-:-:S05]  /*27c00*/  LOP3.LUT R7, R7, R5, RZ, 0x3c, !PT ;  /* 0x0000000507077212 */ /* 0x004fca00078e3cff */
[----:B------:R1:W-:Y:S01]  /*27c10*/  STL [R1], R7 ;  /* 0x0000000701007387 */ /* 0x0003e20000100800 */
[----:B------:R-:W-:Y:S05]  /*27c20*/  @P2 BRA `(.L_x_2102) ;  /* 0xfffffff8009c2947 */ /* 0x000fea000383ffff */
.L_x_2072:
[----:B------:R-:W-:Y:S05]  /*27c30*/  BSYNC B0 ;  /* 0x0000000000007941 */ /* 0x000fea0003800000 */
.L_x_2071:
[----:B------:R-:W2:Y:S01]  /*27c40*/  LDC R0, c[0x0][0x448] ;  /* 0x00011200ff007b82 */ /* 0x000ea20000000800 */
[----:B------:R-:W-:Y:S01]  /*27c50*/  VIADD R2, R25, 0x7f ;  /* 0x0000007f19027836 */ /* 0x000fe20000000000 */
[----:B------:R-:W-:Y:S06]  /*27c60*/  @!P0 WARPSYNC.ALL ;  /* 0x0000000000008948 */ /* 0x000fec0003800000 */
[----:B------:R-:W-:Y:S01]  /*27c70*/  @!P0 BAR.SYNC.DEFER_BLOCKING 0xc, 0x180 ;  /* 0x0306000000008b1d */ /* 0x000fe20000010000 */
[----:B--2---:R-:W-:-:S13]  /*27c80*/  ISETP.NE.AND P1, PT, R0, 0x1, PT ;  /* 0x000000010000780c */ /* 0x004fda0003f25270 */
[----:B------:R-:W2:Y:S08]  /*27c90*/  @P1 LDC R3, c[0x0][0x44c] ;  /* 0x00011300ff031b82 */ /* 0x000eb00000000800 */
[----:B------:R-:W3:Y:S01]  /*27ca0*/  @P1 LDC R0, c[0x0][0x450] ;  /* 0x00011400ff001b82 */ /* 0x000ee20000000800 */
[----:B--2---:R-:W-:-:S05]  /*27cb0*/  @P1 IMAD.HI.U32 R3, R2, R3, RZ ;  /* 0x0000000302031227 */ /* 0x004fca00078e00ff */
[----:B---3--:R-:W-:-:S05]  /*27cc0*/  @P1 SHF.R.U32.HI R2, RZ, R0, R3 ;  /* 0x00000000ff021219 */ /* 0x008fca0000011603 */
[----:B------:R-:W-:Y:S02]  /*27cd0*/  IMAD.IADD R9, R9, 0x1, R2 ;  /* 0x0000000109097824 */ /* 0x000fe400078e0202 */
[----:B------:R-:W2:Y:S02]  /*27ce0*/  LDC.64 R2, c[0x0][0x9e0] ;  /* 0x00027800ff027b82 */ /* 0x000ea40000000a00 */
[----:B--2---:R-:W-:Y:S01]  /*27cf0*/  ISETP.GE.AND P2, PT, R3, 0x1, PT ;  /* 0x000000010300780c */ /* 0x004fe20003f46270 */
        /* <DEDUP_REMOVED lines=8> */
[----:B------:R-:W2:Y:S02]  /*27d80*/  @P0 LDC.64 R4, c[0x0][0x9e8] ;  /* 0x00027a00ff040b82 */ /* 0x000ea40000000a00 */
[----:B--2---:R-:W-:-:S05]  /*27d90*/  @P0 IMAD.HI.U32 R4, R0, R4, RZ ;  /* 0x0000000400040227 */ /* 0x004fca00078e00ff */
[----:B------:R-:W-:-:S04]  /*27da0*/  @P0 SHF.R.U32.HI R0, RZ, R5, R4 ;  /* 0x00000005ff000219 */ /* 0x000fc80000011604 */
[----:B------:R-:W-:Y:S01]  /*27db0*/  LOP3.LUT R0, RZ, R0, RZ, 0x33, !PT ;  /* 0x00000000ff007212 */ /* 0x000fe200078e33ff */
[----:B------:R-:W-:Y:S06]  /*27dc0*/  BRA `(.L_x_2106) ;  /* 0x0000000000107947 */ /* 0x000fec0003800000 */
.L_x_2105:
[----:B------:R-:W-:-:S13]  /*27dd0*/  ISETP.NE.AND P0, PT, R3, 0x1, PT ;  /* 0x000000010300780c */ /* 0x000fda0003f05270 */
[----:B------:R-:W2:Y:S02]  /*27de0*/  @P0 LDC.64 R4, c[0x0][0x9e8] ;  /* 0x00027a00ff040b82 */ /* 0x000ea40000000a00 */
[----:B--2---:R-:W-:-:S05]  /*27df0*/  @P0 IMAD.HI.U32 R4, R0, R4, RZ ;  /* 0x0000000400040227 */ /* 0x004fca00078e00ff */
[----:B------:R-:W-:-:S07]  /*27e00*/  @P0 SHF.R.U32.HI R0, RZ, R5, R4 ;  /* 0x00000005ff000219 */ /* 0x000fce0000011604 */
.L_x_2106:
[----:B------:R-:W-:Y:S05]  /*27e10*/  BSYNC B0 ;  /* 0x0000000000007941 */ /* 0x000fea0003800000 */
.L_x_2104:
[----:B------:R-:W-:-:S05]  /*27e20*/  IMAD R5, R0, R3, R3 ;  /* 0x0000000300057224 */ /* 0x000fca00078e0203 */
[----:B------:R-:W-:-:S07]  /*27e30*/  VIMNMX R2, R2, R5, PT ;  /* 0x0000000502027248 */ /* 0x000fce0003fe0100 */
.L_x_2103:
[----:B------:R-:W-:Y:S01]  /*27e40*/  VIADD R2, R2, 0x9f ;  /* 0x0000009f02027836 */ /* 0x000fe20000000000 */
[----:B------:R-:W2:Y:S01]  /*27e50*/  @P1 LDC R0, c[0x0][0x450] ;  /* 0x00011400ff001b82 */ /* 0x000ea20000000800 */
[----:B------:R-:W-:Y:S01]  /*27e60*/  IMAD.MOV.U32 R4, RZ, RZ, R25 ;  /* 0x000000ffff047224 */ /* 0x000fe200078e0019 */
[----:B------:R-:W-:Y:S01]  /*27e70*/  ULDC UR4, c[0x0][0x9dc] ;  /* 0x0002770000047ab9 */ /* 0x000fe20000000800 */
[----:B------:R-:W-:-:S05]  /*27e80*/  IMAD.HI R2, R2, 0x66666667, RZ ;  /* 0x6666666702027827 */ /* 0x000fca00078e02ff */
[----:B------:R-:W-:-:S04]  /*27e90*/  SHF.R.U32.HI R5, RZ, 0x1f, R2 ;  /* 0x0000001fff057819 */ /* 0x000fc80000011602 */
[----:B------:R-:W-:Y:S02]  /*27ea0*/  LEA.HI.SX32 R5, R2, R5, 0x1a ;  /* 0x0000000502057211 */ /* 0x000fe400078fd2ff */
[----:B------:R-:W3:Y:S02]  /*27eb0*/  @P1 LDC R2, c[0x0][0x44c] ;  /* 0x00011300ff021b82 */ /* 0x000ee40000000800 */
[----:B------:R-:W-:Y:S01]  /*27ec0*/  VIMNMX R20, R20, R5, PT ;  /* 0x0000000514147248 */ /* 0x000fe20003fe0100 */
[----:B---3--:R-:W-:-:S05]  /*27ed0*/  @P1 IMAD.HI.U32 R2, R25, R2, RZ ;  /* 0x0000000219021227 */ /* 0x008fca00078e00ff */
[----:B--2---:R-:W-:-:S05]  /*27ee0*/  @P1 SHF.R.U32.HI R4, RZ, R0, R2 ;  /* 0x00000000ff041219 */ /* 0x004fca0000011602 */
        /* <DEDUP_REMOVED lines=8> */
[----:B------:R-:W2:Y:S02]  /*27f70*/  @P0 LDC.64 R4, c[0x0][0x9e8] ;  /* 0x00027a00ff040b82 */ /* 0x000ea40000000a00 */
[----:B--2---:R-:W-:-:S05]  /*27f80*/  @P0 IMAD.HI.U32 R4, R2, R4, RZ ;  /* 0x0000000402040227 */ /* 0x004fca00078e00ff */
[----:B------:R-:W-:-:S04]  /*27f90*/  @P0 SHF.R.U32.HI R2, RZ, R5, R4 ;  /* 0x00000005ff020219 */ /* 0x000fc80000011604 */
[----:B------:R-:W-:Y:S01]  /*27fa0*/  LOP3.LUT R2, RZ, R2, RZ, 0x33, !PT ;  /* 0x00000002ff027212 */ /* 0x000fe200078e33ff */
[----:B------:R-:W-:Y:S06]  /*27fb0*/  BRA `(.L_x_2110) ;  /* 0x0000000000107947 */ /* 0x000fec0003800000 */
.L_x_2109:
[----:B------:R-:W-:-:S13]  /*27fc0*/  ISETP.NE.AND P0, PT, R3, 0x1, PT ;  /* 0x000000010300780c */ /* 0x000fda0003f05270 */
[----:B------:R-:W2:Y:S02]  /*27fd0*/  @P0 LDC.64 R4, c[0x0][0x9e8] ;  /* 0x00027a00ff040b82 */ /* 0x000ea40000000a00 */
[----:B--2---:R-:W-:-:S05]  /*27fe0*/  @P0 IMAD.HI.U32 R4, R2, R4, RZ ;  /* 0x0000000402040227 */ /* 0x004fca00078e00ff */
[----:B------:R-:W-:-:S07]  /*27ff0*/  @P0 SHF.R.U32.HI R2, RZ, R5, R4 ;  /* 0x00000005ff020219 */ /* 0x000fce0000011604 */
.L_x_2110:
[----:B------:R-:W-:Y:S05]  /*28000*/  BSYNC B0 ;  /* 0x0000000000007941 */ /* 0x000fea0003800000 */
.L_x_2108:
[----:B------:R-:W-:-:S05]  /*28010*/  IMAD R3, R2, R3, RZ ;  /* 0x0000000302037224 */ /* 0x000fca00078e02ff */
[----:B------:R-:W-:-:S07]  /*28020*/  VIMNMX R0, R0, R3, !PT ;  /* 0x0000000300007248 */ /* 0x000fce0007fe0100 */
.L_x_2107:
[----:B------:R-:W-:Y:S01]  /*28030*/  ISETP.NE.AND P1, PT, R6, RZ, PT ;  /* 0x000000ff0600720c */ /* 0x000fe20003f25270 */
[----:B------:R-:W-:Y:S01]  /*28040*/  IMAD.HI R0, R0, 0x66666667, RZ ;  /* 0x6666666700007827 */ /* 0x000fe200078e02ff */
[----:B------:R-:W-:Y:S04]  /*28050*/  BSSY B0, `(.L_x_2111) ;  /* 0x0000023000007945 */ /* 0x000fe80003800000 */
[----:B------:R-:W-:-:S04]  /*28060*/  SHF.R.U32.HI R3, RZ, 0x1f, R0 ;  /* 0x0000001fff037819 */ /* 0x000fc80000011600 */
[----:B------:R-:W-:Y:S01]  /*28070*/  LEA.HI.SX32 R0, R0, R3, 0x1a ;  /* 0x0000000300007211 */ /* 0x000fe200078fd2ff */
[----:B------:R-:W-:Y:S02]  /*28080*/  IMAD.MOV.U32 R3, RZ, RZ, RZ ;  /* 0x000000ffff037224 */ /* 0x000fe400078e00ff */
[----:B------:R-:W2:Y:S01]  /*28090*/  @!P1 LDC R6, c[0x0][0x9f0] ;  /* 0x00027c00ff069b82 */ /* 0x000ea20000000800 */
[----:B------:R-:W-:-:S04]  /*280a0*/  VIMNMX R0, RZ, R0, !PT ;  /* 0x00000000ff007248 */ /* 0x000fc80007fe0100 */
[----:B------:R-:W-:-:S13]  /*280b0*/  ISETP.GT.AND P0, PT, R20, R0, PT ;  /* 0x000000001400720c */ /* 0x000fda0003f04270 */
[----:B------:R-:W-:Y:S05]  /*280c0*/  @!P0 BRA `(.L_x_2112) ;  /* 0x00000000006c8947 */ /* 0x000fea0003800000 */
[-C--:B--2---:R-:W-:Y:S02]  /*280d0*/  IABS R4, R6.reuse ;  /* 0x0000000600047213 */ /* 0x084fe40000000000 */
[----:B01----:R-:W-:Y:S02]  /*280e0*/  IABS R7, R6 ;  /* 0x0000000600077213 */ /* 0x003fe40000000000 */
[----:B------:R-:W0:Y:S03]  /*280f0*/  I2F.RP R8, R4 ;  /* 0x0000000400087306 */ /* 0x000e260000209400 */
[----:B------:R-:W-:-:S05]  /*28100*/  IMAD.MOV R7, RZ, RZ, -R7 ;  /* 0x000000ffff077224 */ /* 0x000fca00078e0a07 */
[----:B0-----:R-:W0:Y:S02]  /*28110*/  MUFU.RCP R8, R8 ;  /* 0x0000000800087308 */ /* 0x001e240000001000 */
[----:B0-----:R-:W-:-:S06]  /*28120*/  VIADD R9, R8, 0xffffffe ;  /* 0x0ffffffe08097836 */ /* 0x001fcc0000000000 */
[----:B------:R-:W0:Y:S02]  /*28130*/  F2I.FTZ.U32.TRUNC.NTZ R3, R9 ;  /* 0x0000000900037305 */ /* 0x000e24000021f000 */
[----:B0-----:R-:W-:-:S04]  /*28140*/  IMAD.MOV R2, RZ, RZ, -R3 ;  /* 0x000000ffff027224 */ /* 0x001fc800078e0a03 */
[----:B------:R-:W-:Y:S02]  /*28150*/  IMAD R5, R2, R4, RZ ;  /* 0x0000000402057224 */ /* 0x000fe400078e02ff */
[----:B------:R-:W-:-:S04]  /*28160*/  IMAD.MOV.U32 R2, RZ, RZ, RZ ;  /* 0x000000ffff027224 */ /* 0x000fc800078e00ff */
[----:B------:R-:W-:Y:S01]  /*28170*/  IMAD.HI.U32 R5, R3, R5, R2 ;  /* 0x0000000503057227 */ /* 0x000fe200078e0002 */
[----:B------:R-:W-:-:S05]  /*28180*/  IADD3 R3, R6, -0x1, R20 ;  /* 0xffffffff06037810 */ /* 0x000fca0007ffe014 */
[----:B------:R-:W-:-:S05]  /*28190*/  IMAD.IADD R3, R3, 0x1, -R0 ;  /* 0x0000000103037824 */ /* 0x000fca00078e0a00 */
        /* <DEDUP_REMOVED lines=14> */
.L_x_2112:
[----:B------:R-:W-:Y:S05]  /*28280*/  BSYNC B0 ;  /* 0x0000000000007941 */ /* 0x000fea0003800000 */
.L_x_2111:
[----:B------:R-:W-:-:S05]  /*28290*/  IMAD R0, R19, R3, R0 ;  /* 0x0000000313007224 */ /* 0x000fca00078e0200 */
[----:B------:R3:W-:Y:S01]  /*282a0*/  STL [R1+0xc], R0 ;  /* 0x00000c0001007387 */ /* 0x0007e20000100800 */
[----:B------:R-:W-:-:S04]  /*282b0*/  VIADDMNMX R28, R0, R3, R20, PT ;  /* 0x00000003001c7246 */ /* 0x000fc80003800114 */
[----:B------:R-:W-:-:S13]  /*282c0*/  ISETP.GT.AND P0, PT, R28, R0, PT ;  /* 0x000000001c00720c */ /* 0x000fda0003f04270 */
[----:B---3--:R-:W-:Y:S05]  /*282d0*/  @P0 BRA `(.L_x_2113) ;  /* 0x0000000000440947 */ /* 0x008fea0003800000 */
[----:B------:R-:W3:Y:S02]  /*282e0*/  S2R R2, SR_TID.X ;  /* 0x0000000000027919 */ /* 0x000ee40000002100 */
[----:B---3--:R-:W-:-:S04]  /*282f0*/  LOP3.LUT R2, R2, 0x7f, RZ, 0xc0, !PT ;  /* 0x0000007f02027812 */ /* 0x008fc800078ec0ff */
[----:B------:R-:W-:-:S13]  /*28300*/  ISETP.NE.AND P0, PT, R2, RZ, PT ;  /* 0x000000ff0200720c */ /* 0x000fda0003f05270 */
[----:B------:R-:W-:Y:S05]  /*28310*/  @P0 BRA `(.L_x_2114) ;  /* 0x0000004800380947 */ /* 0x000fea0003800000 */
[----:B------:R-:W3:Y:S01]  /*28320*/  S2R R5, SR_LANEID ;  /* 0x0000000000057919 */ /* 0x000ee20000000000 */
[----:B------:R-:W-:Y:S01]  /*28330*/  VOTEU.ANY UR4, UPT, PT ;  /* 0x0000000000047886 */ /* 0x000fe200038e0100 */
[----:B------:R-:W4:Y:S01]  /*28340*/  LDC.64 R2, c[0x0][0xc60] ;  /* 0x00031800ff027b82 */ /* 0x000f220000000a00 */
[----:B------:R-:W3:Y:S02]  /*28350*/  FLO.U32 R0, UR4 ;  /* 0x0000000400007d00 */ /* 0x000ee400080e0000 */
[----:B---3--:R-:W-:-:S06]  /*28360*/  ISETP.EQ.U32.AND P0, PT, R0, R5, PT ;  /* 0x000000050000720c */ /* 0x008fcc0003f02070 */
[----:B------:R-:W4:Y:S07]  /*28370*/  POPC R5, UR4 ;  /* 0x0000000400057d09 */ /* 0x000f2e0008000000 */
[----:B----4-:R-:W3:Y:S01]  /*28380*/  @P0 ATOMG.E.ADD.STRONG.GPU PT, R3, desc[UR60][R2.64], R5 ;  /* 0x00000005020309a8 */ /* 0x010ee200081ee1fc */
[----:B------:R-:W4:Y:S02]  /*28390*/  S2R R4, SR_LTMASK ;  /* 0x0000000000047919 */ /* 0x000f240000003900 */
[----:B----4-:R-:W-:-:S04]  /*283a0*/  LOP3.LUT R4, R4, UR4, RZ, 0xc0, !PT ;  /* 0x0000000404047c12 */ /* 0x010fc8000f8ec0ff */
[----:B01----:R-:W0:Y:S01]  /*283b0*/  POPC R7, R4 ;  /* 0x0000000400077309 */ /* 0x003e220000000000 */
[----:B---3--:R-:W0:Y:S02]  /*283c0*/  SHFL.IDX PT, R0, R3, R0, 0x1f ;  /* 0x00001f0003007589 */ /* 0x008e2400000e0000 */
[----:B0-----:R-:W-:Y:S01]  /*283d0*/  IADD3 R24, R0, UR37, R7 ;  /* 0x0000002500187c10 */ /* 0x001fe2000fffe007 */
[----:B------:R-:W-:Y:S06]  /*283e0*/  BRA `(.L_x_2114) ;  /* 0x0000004800047947 */ /* 0x000fec0003800000 */
.L_x_2113:
        /* <DEDUP_REMOVED lines=9> */
[----:B------:R-:W3:Y:S01]  /*28480*/  LDC.64 R2, c[0x4][R2] ;  /* 0x0100000002027b82 */ /* 0x000ee20000000a00 */
[----:B------:R-:W-:Y:S02]  /*28490*/  IMAD.U32 R5, RZ, RZ, UR7 ;  /* 0x00000007ff057e24 */ /* 0x000fe4000f8e00ff */
[----:B--2---:R-:W-:Y:S02]  /*284a0*/  IMAD.U32 R6, RZ, RZ, UR8 ;  /* 0x00000008ff067e24 */ /* 0x004fe4000f8e00ff */
[----:B01----:R-:W-:-:S02]  /*284b0*/  IMAD.U32 R7, RZ, RZ, UR9 ;  /* 0x00000009ff077e24 */ /* 0x003fc4000f8e00ff */
[----:B------:R-:W-:Y:S02]  /*284c0*/  IMAD.U32 R10, RZ, RZ, UR4 ;  /* 0x00000004ff0a7e24 */ /* 0x000fe4000f8e00ff */
[----:B------:R-:W-:Y:S02]  /*284d0*/  IMAD.U32 R11, RZ, RZ, UR5 ;  /* 0x00000005ff0b7e24 */ /* 0x000fe4000f8e00ff */
[----:B------:R-:W-:Y:S02]  /*284e0*/  IMAD.MOV.U32 R8, RZ, RZ, 0x70 ;  /* 0x00000070ff087424 */ /* 0x000fe400078e00ff */
[----:B------:R-:W-:Y:S02]  /*284f0*/  IMAD.MOV.U32 R12, RZ, RZ, 0x1 ;  /* 0x00000001ff0c7424 */ /* 0x000fe400078e00ff */
[----:B------:R-:W-:-:S07]  /*28500*/  IMAD.MOV.U32 R13, RZ, RZ, RZ ;  /* 0x000000ffff0d7224 */ /* 0x000fce00078e00ff */
[----:B------:R-:W-:-:S07]  /*28510*/  LEPC R20, `(.L_x_2116) ;  /* 0x000000001014794e */ /* 0x000fce0000000000 */
[----:B---3--:R-:W-:Y:S05]  /*28520*/  CALL.ABS.NOINC R2 ;  /* 0x0000000002007343 */ /* 0x008fea0003c00000 */
.L_x_2116:
[----:B------:R-:W-:Y:S05]  /*28530*/  BSYNC B6 ;  /* 0x0000000000067941 */ /* 0x000fea0003800000 */
.L_x_2115:
        /* <DEDUP_REMOVED lines=22> */
.L_x_2118:
[----:B------:R-:W-:Y:S05]  /*286a0*/  BSYNC B6 ;  /* 0x0000000000067941 */ /* 0x000fea0003800000 */
.L_x_2117:
        /* <DEDUP_REMOVED lines=20> */
.L_x_2120:
[----:B------:R-:W-:Y:S05]  /*287f0*/  BSYNC B6 ;  /* 0x0000000000067941 */ /* 0x000fea0003800000 */
.L_x_2119:
        /* <DEDUP_REMOVED lines=19> */
.L_x_2122:
[----:B------:R-:W-:Y:S05]  /*28930*/  BSYNC B6 ;  /* 0x0000000000067941 */ /* 0x000fea0003800000 */
.L_x_2121:
[----:B------:R-:W-:Y:S01]  /*28940*/  ULDC.64 UR4, c[0x0][0x9f8] ;  /* 0x00027e0000047ab9 */ /* 0x000fe20000000a00 */
[----:B------:R-:W3:Y:S01]  /*28950*/  LDL R20, [R1+0x4] ;  /* 0x0000040001147983 */ /* 0x000ee20000100800 */
[----:B------:R-:W-:Y:S01]  /*28960*/  ISETP.NE.U32.AND P0, PT, RZ, UR4, PT ;  /* 0x00000004ff007c0c */ /* 0x000fe2000bf05070 */
[----:B------:R-:W-:Y:S01]  /*28970*/  IMAD.MOV.U32 R36, RZ, RZ, R27 ;  /* 0x000000ffff247224 */ /* 0x000fe200078e001b */
[----:B------:R-:W4:Y:S01]  /*28980*/  LDC R9, c[0x0][0x430] ;  /* 0x00010c00ff097b82 */ /* 0x000f220000000800 */
[----:B------:R-:W0:Y:S01]  /*28990*/  S2R R19, SR_TID.X ;  /* 0x0000000000137919 */ /* 0x000e220000002100 */
[----:B------:R-:W-:-:S13]  /*289a0*/  ISETP.NE.AND.EX P0, PT, RZ, UR5, PT, P0 ;  /* 0x00000005ff007c0c */ /* 0x000fda000bf05300 */
[----:B------:R-:W1:Y:S01]  /*289b0*/  @P0 LDC.64 R2, c[0x0][0x9f8] ;  /* 0x00027e00ff020b82 */ /* 0x000e620000000a00 */
[----:B------:R-:W-:Y:S01]  /*289c0*/  IMAD.MOV.U32 R5, RZ, RZ, 0xa0 ;  /* 0x000000a0ff057424 */ /* 0x000fe200078e00ff */
[----:B----4-:R-:W-:Y:S02]  /*289d0*/  ISETP.NE.AND P2, PT, R9, 0x1, PT ;  /* 0x000000010900780c */ /* 0x010fe40003f45270 */
[----:B0-----:R-:W-:Y:S01]  /*289e0*/  LOP3.LUT R21, R19, 0x7f, RZ, 0xc0, !PT ;  /* 0x0000007f13157812 */ /* 0x001fe200078ec0ff */
[----:B-1----:R-:W-:-:S03]  /*289f0*/  @P0 IMAD.WIDE R2, R27, 0x4, R2 ;  /* 0x000000041b020825 */ /* 0x002fc600078e0202 */
[----:B------:R-:W-:-:S07]  /*28a00*/  SHF.R.U32.HI R21, RZ, 0x3, R21 ;  /* 0x00000003ff157819 */ /* 0x000fce0000011615 */
[----:B------:R-:W0:Y:S01]  /*28a10*/  @P2 LDC R4, c[0x0][0x438] ;  /* 0x00010e00ff042b82 */ /* 0x000e220000000800 */
[----:B------:R1:W4:Y:S01]  /*28a20*/  @P0 LDG.E R36, desc[UR60][R2.64] ;  /* 0x0000003c02240981 */ /* 0x000322000c1e1900 */
[----:B------:R-:W-:Y:S02]  /*28a30*/  IMAD.SHL.U32 R19, R19, 0x10, RZ ;  /* 0x0000001013137824 */ /* 0x000fe400078e00ff */
[----:B------:R-:W-:-:S04]  /*28a40*/  IMAD R0, R28, R5, -0xa0 ;  /* 0xffffff601c007424 */ /* 0x000fc800078e0205 */
[----:B------:R-:W2:Y:S01]  /*28a50*/  @P2 LDC R5, c[0x0][0x434] ;  /* 0x00010d00ff052b82 */ /* 0x000ea20000000800 */
[----:B------:R-:W-:-:S05]  /*28a60*/  LOP3.LUT R19, R21, 0x70, R19, 0xf8, !PT ;  /* 0x0000007015137812 */ /* 0x000fca00078ef813 */
[----:B------:R-:W-:Y:S02]  /*28a70*/  IMAD.IADD R7, R19, 0x1, R0 ;  /* 0x0000000113077824 */ /* 0x000fe400078e0200 */
[----:B------:R-:W0:Y:S03]  /*28a80*/  S2R R19, SR_TID.X ;  /* 0x0000000000137919 */ /* 0x000e260000002100 */
[----:B------:R-:W-:-:S13]  /*28a90*/  ISETP.GE.AND P0, PT, R7, R18, PT ;  /* 0x000000120700720c */ /* 0x000fda0003f06270 */
[----:B-1----:R-:W1:Y:S01]  /*28aa0*/  @!P0 LDC.64 R2, c[0x0][0x428] ;  /* 0x00010a00ff028b82 */ /* 0x002e620000000a00 */
[C---:B0-----:R-:W-:Y:S01]  /*28ab0*/  LOP3.LUT R21, R19.reuse, 0x7f, RZ, 0xc0, !PT ;  /* 0x0000007f13157812 */ /* 0x041fe200078ec0ff */
[----:B------:R-:W-:-:S03]  /*28ac0*/  IMAD.SHL.U32 R19, R19, 0x10, RZ ;  /* 0x0000001013137824 */ /* 0x000fc600078e00ff */
[----:B------:R-:W-:-:S04]  /*28ad0*/  SHF.R.U32.HI R21, RZ, 0x3, R21 ;  /* 0x00000003ff157819 */ /* 0x000fc80000011615 */
[----:B------:R-:W-:-:S04]  /*28ae0*/  LOP3.LUT R19, R21, 0x70, R19, 0xf8, !PT ;  /* 0x0000007015137812 */ /* 0x000fc800078ef813 */
[----:B------:R-:W-:-:S05]  /*28af0*/  LOP3.LUT R19, R19, 0x80, RZ, 0xfc, !PT ;  /* 0x0000008013137812 */ /* 0x000fca00078efcff */
[----:B------:R-:W-:Y:S01]  /*28b00*/  IMAD.IADD R0, R19, 0x1, R0 ;  /* 0x0000000113007824 */ /* 0x000fe200078e0200 */
[----:B------:R-:W-:Y:S01]  /*28b10*/  LOP3.LUT R16, R16, 0xfffffffb, RZ, 0xc0, !PT ;  /* 0xfffffffb10107812 */ /* 0x000fe200078ec0ff */
[----:B------:R-:W-:-:S03]  /*28b20*/  UMOV UR4, 0xffffffff ;  /* 0xffffffff00047882 */ /* 0x000fc60000000000 */
[----:B------:R-:W-:Y:S01]  /*28b30*/  LOP3.LUT R16, R16, 0xfffffffd, RZ, 0xc0, !PT ;  /* 0xfffffffd10107812 */ /* 0x000fe200078ec0ff */
[----:B---3--:R-:W-:-:S04]  /*28b40*/  IMAD.IADD R7, R7, 0x1, R20 ;  /* 0x0000000107077824 */ /* 0x008fc800078e0214 */
[----:B--2---:R-:W-:-:S04]  /*28b50*/  @P2 IMAD.HI.U32 R5, R7, R5, RZ ;  /* 0x0000000507052227 */ /* 0x004fc800078e00ff */
[----:B------:R-:W-:Y:S01]  /*28b60*/  IMAD.MOV.U32 R8, RZ, RZ, R7 ;  /* 0x000000ffff087224 */ /* 0x000fe200078e0007 */
[----:B------:R-:W-:-:S04]  /*28b70*/  @P2 SHF.R.U32.HI R8, RZ, R4, R5 ;  /* 0x00000004ff082219 */ /* 0x000fc80000011605 */
[--C-:B------:R-:W-:Y:S01]  /*28b80*/  @!P0 SHF.R.S32.HI R5, RZ, 0x1f, R8.reuse ;  /* 0x0000001fff058819 */ /* 0x100fe20000011408 */
[----:B------:R-:W-:Y:S01]  /*28b90*/  @!P0 IMAD.MOV.U32 R4, RZ, RZ, R8 ;  /* 0x000000ffff048224 */ /* 0x000fe200078e0008 */
[----:B----4-:R-:W-:-:S03]  /*28ba0*/  SHF.R.S32.HI R12, RZ, 0x1f, R36 ;  /* 0x0000001fff0c7819 */ /* 0x010fc60000011424 */
[----:B-1----:R-:W-:-:S04]  /*28bb0*/  @!P0 IMAD.WIDE.U32 R4, R36, R2, R4 ;  /* 0x0000000224048225 */ /* 0x002fc800078e0004 */
[----:B------:R-:W-:Y:S01]  /*28bc0*/  @!P0 IMAD R6, R12, R2, RZ ;  /* 0x000000020c068224 */ /* 0x000fe200078e02ff */
[----:B------:R0:W-:Y:S03]  /*28bd0*/  STL [R1+0x8], R12 ;  /* 0x0000080c01007387 */ /* 0x0001e60000100800 */
[----:B------:R-:W-:Y:S02]  /*28be0*/  @!P0 IMAD R6, R36, R3, R6 ;  /* 0x0000000324068224 */ /* 0x000fe400078e0206 */
[----:B------:R-:W1:Y:S02]  /*28bf0*/  @!P0 LDC.64 R2, c[0x0][0x418] ;  /* 0x00010600ff028b82 */ /* 0x000e640000000a00 */
[----:B------:R-:W-:-:S06]  /*28c00*/  @!P0 IMAD.IADD R6, R5, 0x1, R6 ;  /* 0x0000000105068824 */ /* 0x000fcc00078e0206 */
[----:B------:R-:W2:Y:S01]  /*28c10*/  @P2 LDC R5, c[0x0][0x434] ;  /* 0x00010d00ff052b82 */ /* 0x000ea20000000800 */
[----:B-1----:R-:W-:-:S04]  /*28c20*/  @!P0 LEA R2, P1, R4, R2, 0x2 ;  /* 0x0000000204028211 */ /* 0x002fc800078210ff */
[----:B------:R-:W-:Y:S01]  /*28c30*/  @!P0 LEA.HI.X R3, R4, R3, R6, 0x2, P1 ;  /* 0x0000000304038211 */ /* 0x000fe200008f1406 */
[----:B------:R-:W-:Y:S02]  /*28c40*/  IMAD.MOV.U32 R6, RZ, RZ, RZ ;  /* 0x000000ffff067224 */ /* 0x000fe400078e00ff */
[----:B------:R-:W1:Y:S04]  /*28c50*/  @P2 LDC R4, c[0x0][0x438] ;  /* 0x00010e00ff042b82 */ /* 0x000e680000000800 */
[----:B------:R3:W5:Y:S01]  /*28c60*/  @!P0 LDG.E R6, desc[UR60][R2.64] ;  /* 0x0000003c02068981 */ /* 0x000762000c1e1900 */
[C---:B------:R-:W-:Y:S01]  /*28c70*/  ISETP.GE.AND P0, PT, R0.reuse, R18, PT ;  /* 0x000000120000720c */ /* 0x040fe20003f06270 */
[----:B------:R-:W-:-:S03]  /*28c80*/  IMAD.IADD R0, R0, 0x1, R20 ;  /* 0x0000000100007824 */ /* 0x000fc600078e0214 */
[----:B------:R-:W-:Y:S01]  /*28c90*/  ISETP.GT.U32.OR P0, PT, R19, 0x9f, P0 ;  /* 0x0000009f1300780c */ /* 0x000fe20000704470 */
[----:B--2---:R-:W-:-:S04]  /*28ca0*/  @P2 IMAD.HI.U32 R5, R0, R5, RZ ;  /* 0x0000000500052227 */ /* 0x004fc800078e00ff */
[----:B---3--:R-:W-:Y:S02]  /*28cb0*/  IMAD.MOV R2, RZ, RZ, -R8 ;  /* 0x000000ffff027224 */ /* 0x008fe400078e0a08 */
[----:B------:R-:W-:Y:S02]  /*28cc0*/  IMAD.MOV.U32 R10, RZ, RZ, R0 ;  /* 0x000000ffff0a7224 */ /* 0x000fe400078e0000 */
[----:B------:R-:W-:-:S04]  /*28cd0*/  IMAD R7, R9, R2, R7 ;  /* 0x0000000209077224 */ /* 0x000fc800078e0207 */
[----:B------:R-:W2:Y:S01]  /*28ce0*/  @!P0 LDC.64 R2, c[0x0][0x428] ;  /* 0x00010a00ff028b82 */ /* 0x000ea20000000a00 */
[----:B-1----:R-:W-:-:S04]  /*28cf0*/  @P2 SHF.R.U32.HI R10, RZ, R4, R5 ;  /* 0x00000004ff0a2219 */ /* 0x002fc80000011605 */
[--C-:B------:R-:W-:Y:S01]  /*28d00*/  @!P0 SHF.R.S32.HI R11, RZ, 0x1f, R10.reuse ;  /* 0x0000001fff0b8819 */ /* 0x100fe2000001140a */
[----:B------:R-:W-:Y:S02]  /*28d10*/  IMAD.MOV R8, RZ, RZ, -R10 ;  /* 0x000000ffff087224 */ /* 0x000fe400078e0a0a */
[----:B------:R-:W1:Y:S02]  /*28d20*/  @!P0 LDC.64 R4, c[0x0][0x418] ;  /* 0x00010600ff048b82 */ /* 0x000e640000000a00 */
[----:B------:R-:W-:Y:S02]  /*28d30*/  IMAD R8, R9, R8, R0 ;  /* 0x0000000809087224 */ /* 0x000fe400078e0200 */
[----:B--2---:R-:W-:-:S04]  /*28d40*/  @!P0 IMAD.WIDE.U32 R10, R36, R2, R10 ;  /* 0x00000002240a8225 */ /* 0x004fc800078e000a */
        /* <DEDUP_REMOVED lines=13> */
.L_x_2382:
[----:B------:R-:W-:Y:S01]  /*28e20*/  VIADD R9, R28, 0xffffffff ;  /* 0xffffffff1c097836 */ /* 0x000fe20000000000 */
[----:B------:R-:W-:Y:S06]  /*28e30*/  @!P3 BRA `(.L_x_2124) ;  /* 0x000000000004b947 */ /* 0x000fec0003800000 */
[----:B------:R-:W-:Y:S01]  /*28e40*/  BPT.TRAP 0x1 ;  /* 0x000000040000795c */ /* 0x000fe20000300000 */
.L_x_2124:
[----:B------:R-:W-:Y:S01]  /*28e50*/  IMAD R4, R33, 0x8, R17 ;  /* 0x0000000821047824 */ /* 0x000fe200078e0211 */
[----:B------:R-:W-:Y:S01]  /*28e60*/  SHF.L.U32 R0, R37, 0x1f, RZ ;  /* 0x0000001f25007819 */ /* 0x000fe200000006ff */
[----:B------:R-:W-:Y:S01]  /*28e70*/  BSSY B0, `(.L_x_2125) ;  /* 0x0000005000007945 */ /* 0x000fe20003800000 */
[----:B------:R-:W-:Y:S02]  /*28e80*/  SHF.R.S32.HI R30, RZ, 0x1f, R7 ;  /* 0x0000001fff1e7819 */ /* 0x000fe40000011407 */
[----:B------:R-:W0:Y:S01]  /*28e90*/  SYNCS.PHASECHK.TRANS64.TRYWAIT P0, [R4+URZ+0x22880], R0 ;  /* 0x02288000040075a7 */ /* 0x000e22000800017f */
[----:B------:R1:W-:Y:S02]  /*28ea0*/  STL [R1+0x28], R0 ;  /* 0x0000280001007387 */ /* 0x0003e40000100800 */
[----:B01----:R-:W-:Y:S05]  /*28eb0*/  @!P0 BRA `(.L_x_2126) ;  /* 0x0000009400508947 */ /* 0x003fea0003800000 */
.L_x_2383:
[----:B------:R-:W-:Y:S05]  /*28ec0*/  BSYNC B0 ;  /* 0x0000000000007941 */ /* 0x000fea0003800000 */
.L_x_2125:
[----:B------:R-:W2:Y:S01]  /*28ed0*/  LDL R14, [R1+0x14] ;  /* 0x00001400010e7983 */ /* 0x000ea20000100800 */
[----:B------:R-:W1:Y:S01]  /*28ee0*/  LDC R12, c[0x0][0x2f4] ;  /* 0x0000bd00ff0c7b82 */ /* 0x000e620000000800 */
[----:B------:R-:W-:Y:S01]  /*28ef0*/  ULDC.64 UR4, c[0x0][0x328] ;  /* 0x0000ca0000047ab9 */ /* 0x000fe20000000a00 */
[----:B-----5:R-:W-:Y:S01]  /*28f00*/  SHF.R.S32.HI R34, RZ, 0x1f, R6 ;  /* 0x0000001fff227819 */ /* 0x020fe20000011406 */
[----:B0-----:R-:W-:Y:S01]  /*28f10*/  IMAD R0, R30, UR4, RZ ;  /* 0x000000041e007c24 */ /* 0x001fe2000f8e02ff */
[----:B------:R-:W-:Y:S01]  /*28f20*/  ULDC.64 UR6, c[0x0][0x338] ;  /* 0x0000ce0000067ab9 */ /* 0x000fe20000000a00 */
[C---:B------:R-:W-:Y:S01]  /*28f30*/  IMAD.WIDE.U32 R2, R7.reuse, UR4, RZ ;  /* 0x0000000407027c25 */ /* 0x040fe2000f8e00ff */
[----:B------:R-:W-:Y:S02]  /*28f40*/  SHF.R.S32.HI R31, RZ, 0x1f, R8 ;  /* 0x0000001fff1f7819 */ /* 0x000fe40000011408 */
[----:B------:R-:W-:Y:S01]  /*28f50*/  LOP3.LUT R16, R16, 0xfffffffe, RZ, 0xc0, !PT ;  /* 0xfffffffe10107812 */ /* 0x000fe200078ec0ff */
[----:B------:R-:W-:-:S02]  /*28f60*/  IMAD R0, R7, UR5, R0 ;  /* 0x0000000507007c24 */ /* 0x000fc4000f8e0200 */
[----:B------:R-:W-:Y:S01]  /*28f70*/  IMAD R18, R9, -0xa0, R18 ;  /* 0xffffff6009127824 */ /* 0x000fe200078e0212 */
[----:B------:R-:W-:Y:S01]  /*28f80*/  SHF.R.S32.HI R9, RZ, 0x1f, R5 ;  /* 0x0000001fff097819 */ /* 0x000fe20000011405 */
[----:B------:R-:W-:Y:S02]  /*28f90*/  IMAD.IADD R3, R3, 0x1, R0 ;  /* 0x0000000103037824 */ /* 0x000fe400078e0200 */
[----:B------:R-:W-:Y:S02]  /*28fa0*/  IMAD R0, R34, UR6, RZ ;  /* 0x0000000622007c24 */ /* 0x000fe4000f8e02ff */
[C---:B------:R-:W-:Y:S01]  /*28fb0*/  IMAD.WIDE.U32 R2, R6.reuse, UR6, R2 ;  /* 0x0000000606027c25 */ /* 0x040fe2000f8e0002 */
[----:B------:R0:W-:Y:S03]  /*28fc0*/  STL [R1+0x24], R9 ;  /* 0x0000240901007387 */ /* 0x0001e60000100800 */
[----:B------:R-:W-:-:S02]  /*28fd0*/  IMAD R0, R6, UR7, R0 ;  /* 0x0000000706007c24 */ /* 0x000fc4000f8e0200 */
[----:B------:R-:W-:Y:S01]  /*28fe0*/  IMAD.MOV.U32 R10, RZ, RZ, R2 ;  /* 0x000000ffff0a7224 */ /* 0x000fe200078e0002 */
[CC--:B-1----:R-:W-:Y:S01]  /*28ff0*/  ISETP.GE.AND P1, PT, R32.reuse, R12.reuse, PT ;  /* 0x0000000c2000720c */ /* 0x0c2fe20003f26270 */
[----:B------:R-:W-:Y:S01]  /*29000*/  IMAD.IADD R11, R3, 0x1, R0 ;  /* 0x00000001030b7824 */ /* 0x000fe200078e0200 */
[----:B------:R-:W-:Y:S01]  /*29010*/  ISETP.GE.AND P0, PT, R32, R12, PT ;  /* 0x0000000c2000720c */ /* 0x000fe20003f06270 */
[----:B------:R-:W-:Y:S01]  /*29020*/  IMAD R0, R31, UR4, RZ ;  /* 0x000000041f007c24 */ /* 0x000fe2000f8e02ff */
[----:B------:R-:W1:Y:S01]  /*29030*/  S2R R12, SR_TID.X ;  /* 0x00000000000c7919 */ /* 0x000e620000002100 */
[----:B------:R-:W-:-:S04]  /*29040*/  IMAD.WIDE.U32 R2, R8, UR4, RZ ;  /* 0x0000000408027c25 */ /* 0x000fc8000f8e00ff */
[----:B------:R-:W-:Y:S01]  /*29050*/  IMAD R0, R8, UR5, R0 ;  /* 0x0000000508007c24 */ /* 0x000fe2000f8e0200 */
[----:B------:R-:W-:Y:S02]  /*29060*/  ULDC.64 UR4, c[0x0][0x330] ;  /* 0x0000cc0000047ab9 */ /* 0x000fe40000000a00 */
[----:B------:R-:W-:Y:S01]  /*29070*/  IMAD.WIDE.U32 R10, R26, UR4, R10 ;  /* 0x000000041a0a7c25 */ /* 0x000fe2000f8e000a */
[----:B------:R-:W-:-:S03]  /*29080*/  @P1 LOP3.LUT R16, R16, 0x1, RZ, 0xfc, !PT ;  /* 0x0000000110101812 */ /* 0x000fc600078efcff */
[----:B------:R-:W-:Y:S01]  /*29090*/  IMAD.IADD R3, R3, 0x1, R0 ;  /* 0x0000000103037824 */ /* 0x000fe200078e0200 */
[----:B------:R-:W-:Y:S01]  /*290a0*/  LOP3.LUT R16, R16, 0xffffffbf, RZ, 0xc0, !PT ;  /* 0xffffffbf10107812 */ /* 0x000fe200078ec0ff */
[----:B------:R-:W-:Y:S02]  /*290b0*/  IMAD R0, R9, UR6, RZ ;  /* 0x0000000609007c24 */ /* 0x000fe4000f8e02ff */
[----:B------:R-:W-:-:S04]  /*290c0*/  IMAD.WIDE.U32 R2, R5, UR6, R2 ;  /* 0x0000000605027c25 */ /* 0x000fc8000f8e0002 */
[----:B------:R-:W-:Y:S01]  /*290d0*/  IMAD R0, R5, UR7, R0 ;  /* 0x0000000705007c24 */ /* 0x000fe2000f8e0200 */
[----:B------:R-:W-:Y:S02]  /*290e0*/  ULDC.64 UR6, c[0x0][0x318] ;  /* 0x0000c60000067ab9 */ /* 0x000fe40000000a00 */
[----:B------:R-:W-:Y:S01]  /*290f0*/  IADD3 R10, P1, R10, UR6, RZ ;  /* 0x000000060a0a7c10 */ /* 0x000fe2000ff3e0ff */
[----:B------:R-:W-:Y:S02]  /*29100*/  IMAD.IADD R3, R3, 0x1, R0 ;  /* 0x0000000103037824 */ /* 0x000fe400078e0200 */
        /* <DEDUP_REMOVED lines=22> */
[----:B------:R-:W-:Y:S01]  /*29270*/  ISETP.LT.OR P1, PT, R18, 0x1, P0 ;  /* 0x000000011200780c */ /* 0x000fe20000721670 */
[----:B------:R-:W-:Y:S02]  /*29280*/  IMAD.IADD R0, R17, 0x1, R19 ;  /* 0x0000000111007824 */ /* 0x000fe400078e0213 */
[----:B------:R-:W-:Y:S10]  /*29290*/  SHFL.IDX PT, R19, R9, 0x1, 0x181f ;  /* 0x00381f0009137f89 */ /* 0x000ff400000e0000 */
        /* <DEDUP_REMOVED lines=34> */
[----:B0-----:R-:W-:-:S05]  /*294c0*/  IADD3 R12, P1, R32, R12, RZ ;  /* 0x0000000c200c7210 */ /* 0x001fca0007f3e0ff */
[----:B------:R-:W-:Y:S01]  /*294d0*/  IMAD.X R13, RZ, RZ, R19, P1 ;  /* 0x000000ffff0d7224 */ /* 0x000fe200008e0613 */
        /* <DEDUP_REMOVED lines=28> */
.L_x_2405:
        /* <DEDUP_REMOVED lines=9> */
.L_x_2128:
        /* <DEDUP_REMOVED lines=10> */
.L_x_2129:
[----:B------:R1:W-:Y:S01]  /*297d0*/  SYNCS.ARRIVE.TRANS64.A1T0 RZ, [R4+URZ+0x22870], RZ ;  /* 0x022870ff04ff79a7 */ /* 0x0003e2000810003f */
[----:B------:R-:W-:Y:S05]  /*297e0*/  @!P6 BRA `(.L_x_2130) ;  /* 0x000000000004e947 */ /* 0x000fea0003800000 */
[----:B------:R-:W-:Y:S01]  /*297f0*/  BPT.TRAP 0x1 ;  /* 0x000000040000795c */ /* 0x000fe20000300000 */
.L_x_2130:
[----:B0-----:R-:W2:Y:S01]  /*29800*/  LDL R2, [R1+0x28] ;  /* 0x0000280001027983 */ /* 0x001ea20000100800 */
[----:B------:R-:W-:Y:S01]  /*29810*/  BSSY B0, `(.L_x_2131) ;  /* 0x0000003000007945 */ /* 0x000fe20003800000 */
[----:B--2---:R-:W0:Y:S03]  /*29820*/  SYNCS.PHASECHK.TRANS64.TRYWAIT P0, [R4+URZ+0x22840], R2 ;  /* 0x02284002040075a7 */ /* 0x004e26000800017f */
[----:B0-----:R-:W-:Y:S05]  /*29830*/  @!P0 BRA `(.L_x_2132) ;  /* 0x00000098002c8947 */ /* 0x001fea0003800000 */
.L_x_2406:
[----:B------:R-:W-:Y:S05]  /*29840*/  BSYNC B0 ;  /* 0x0000000000007941 */ /* 0x000fea0003800000 */
.L_x_2131:
        /* <DEDUP_REMOVED lines=12> */
[----:B------:R-:W-:Y:S02]  /*29910*/  IMAD R9, R8, UR5, R9 ;  /* 0x0000000508097c24 */ /* 0x000fe4000f8e0209 */
[----:B------:R-:W-:Y:S02]  /*29920*/  IMAD.IADD R7, R3, 0x1, R6 ;  /* 0x0000000103077824 */ /* 0x000fe400078e0206 */
[----:B------:R-:W-:Y:S01]  /*29930*/  IMAD.MOV.U32 R6, RZ, RZ, R2 ;  /* 0x000000ffff067224 */ /* 0x000fe200078e0002 */
[----:B---3--:R-:W-:Y:S01]  /*29940*/  ISETP.GE.AND P3, PT, R32, R11, PT ;  /* 0x0000000b2000720c */ /* 0x008fe20003f66270 */
[----:B------:R-:W-:Y:S01]  /*29950*/  IMAD.WIDE.U32 R2, R8, UR4, RZ ;  /* 0x0000000408027c25 */ /* 0x000fe2000f8e00ff */
[----:B------:R-:W-:-:S03]  /*29960*/  ULDC.64 UR4, c[0x0][0x308] ;  /* 0x0000c20000047ab9 */ /* 0x000fc60000000a00 */
[----:B------:R-:W-:Y:S02]  /*29970*/  IMAD.IADD R3, R3, 0x1, R9 ;  /* 0x0000000103037824 */ /* 0x000fe400078e0209 */
        /* <DEDUP_REMOVED lines=15> */
[----:B------:R-:W-:Y:S02]  /*29a70*/  LOP3.LUT R22, R22, 0xfffffeff, RZ, 0xc0, !PT ;  /* 0xfffffeff16167812 */ /* 0x000fe400078ec0ff */
[----:B------:R-:W-:Y:S01]  /*29a80*/  LOP3.LUT P6, RZ, R16, 0x80, RZ, 0xc0, !PT ;  /* 0x0000008010ff7812 */ /* 0x000fe200078cc0ff */
[----:B------:R-:W2:Y:S01]  /*29a90*/  SHFL.IDX PT, R2, R7, RZ, 0x181f ;  /* 0x00181fff07027589 */ /* 0x000ea200000e0000 */
[----:B------:R-:W-:Y:S02]  /*29aa0*/  @P4 LOP3.LUT R22, R22, 0x100, RZ, 0xfc, !PT ;  /* 0x0000010016164812 */ /* 0x000fe400078efcff */
[----:B------:R-:W-:Y:S02]  /*29ab0*/  LOP3.LUT P4, RZ, R16, 0x40, RZ, 0xc0, !PT ;  /* 0x0000004010ff7812 */ /* 0x000fe4000788c0ff */
[----:B------:R-:W-:-:S04]  /*29ac0*/  LOP3.LUT R22, R22, 0xffffff7f, RZ, 0xc0, !PT ;  /* 0xffffff7f16167812 */ /* 0x000fc800078ec0ff */
[----:B------:R-:W-:Y:S02]  /*29ad0*/  @P1 LOP3.LUT R22, R22, 0x80, RZ, 0xfc, !PT ;  /* 0x0000008016161812 */ /* 0x000fe400078efcff */
[----:B------:R-:W-:Y:S02]  /*29ae0*/  LOP3.LUT P1, RZ, R16, 0x10, RZ, 0xc0, !PT ;  /* 0x0000001010ff7812 */ /* 0x000fe4000782c0ff */
[----:B------:R-:W-:-:S04]  /*29af0*/  LOP3.LUT R22, R22, 0xffffffbf, RZ, 0xc0, !PT ;  /* 0xffffffbf16167812 */ /* 0x000fc800078ec0ff */
[----:B------:R-:W-:Y:S02]  /*29b00*/  @P2 LOP3.LUT R22, R22, 0x40, RZ, 0xfc, !PT ;  /* 0x0000004016162812 */ /* 0x000fe400078efcff */
[----:B------:R-:W-:Y:S02]  /*29b10*/  LOP3.LUT P2, RZ, R16, 0x8, RZ, 0xc0, !PT ;  /* 0x0000000810ff7812 */ /* 0x000fe4000784c0ff */
[----:B0-----:R-:W-:-:S05]  /*29b20*/  @P4 IADD3 R3, P0, R32, R3, RZ ;  /* 0x0000000320034210 */ /* 0x001fca0007f1e0ff */
[----:B--2---:R-:W-:-:S05]  /*29b30*/  @P4 IMAD.X R2, RZ, RZ, R2, P0 ;  /* 0x000000ffff024224 */ /* 0x004fca00000e0602 */
        /* <DEDUP_REMOVED lines=69> */
.L_x_2428:
[----:B------:R-:W-:-:S13]  /*29f90*/  LOP3.LUT P1, RZ, R16, 0x100, RZ, 0xc0, !PT ;  /* 0x0000010010ff7812 */ /* 0x000fda000782c0ff */
[----:B0-----:R-:W-:-:S05]  /*29fa0*/  @P1 IADD3 R2, P0, R32, R5, RZ ;  /* 0x0000000520021210 */ /* 0x001fca0007f1e0ff */
[----:B---3--:R-:W-:Y:S01]  /*29fb0*/  @P1 IMAD.X R3, RZ, RZ, R6, P0 ;  /* 0x000000ffff031224 */ /* 0x008fe200000e0606 */
[----:B------:R-:W-:-:S04]  /*29fc0*/  PLOP3.LUT P0, PT, PT, PT, PT, 0x80, 0x0 ;  /* 0x000000000000781c */ /* 0x000fc80003f0f070 */
[----:B------:R-:W-:Y:S01]  /*29fd0*/  @!PT LDS RZ, [RZ] ;  /* 0x00000000fffff984 */ /* 0x000fe20000000800 */
[----:B------:R-:W-:Y:S01]  /*29fe0*/  @!PT LDS RZ, [RZ] ;  /* 0x00000000fffff984 */ /* 0x000fe20000000800 */
[----:B------:R-:W-:Y:S01]  /*29ff0*/  @!PT LDS RZ, [RZ] ;  /* 0x00000000fffff984 */ /* 0x000fe20000000800 */
[----:B------:R0:W-:Y:S01]  /*2a000*/  @P1 LDGSTS.E.BYPASS.LTC128B.128 [R0+0x1cc00], desc[UR60][R2.64], !P3 ;  /* 0x1cc0000002001fae */ /* 0x0001e2000d901d7c */
[----:B------:R-:W-:-:S08]  /*2a010*/  NOP ;  /* 0x0000000000007918 */ /* 0x000fd00000000000 */
.L_x_2134:
        /* <DEDUP_REMOVED lines=10> */
.L_x_2135:
[----:B0-----:R-:W-:Y:S01]  /*2a0c0*/  VIADD R2, R17, 0x14400 ;  /* 0x0001440011027836 */ /* 0x001fe20000000000 */
[----:B------:R-:W-:Y:S01]  /*2a0d0*/  SHF.R.S32.HI R0, RZ, 0x1f, R29 ;  /* 0x0000001fff007819 */ /* 0x000fe2000001141d */
[----:B------:R0:W-:Y:S06]  /*2a0e0*/  SYNCS.ARRIVE.TRANS64.A1T0 RZ, [R4+URZ+0x22830], RZ ;  /* 0x022830ff04ff79a7 */ /* 0x0001ec000810003f */
[----:B------:R-:W-:Y:S05]  /*2a0f0*/  WARPSYNC.ALL ;  /* 0x0000000000007948 */ /* 0x000fea0003800000 */
[----:B------:R-:W-:Y:S01]  /*2a100*/  BAR.SYNC.DEFER_BLOCKING 0x8, 0x180 ;  /* 0x0206000000007b1d */ /* 0x000fe20000010000 */
[----:B------:R-:W-:Y:S02]  /*2a110*/  LOP3.LUT P1, RZ, R2, 0x3ff, RZ, 0xc0, !PT ;  /* 0x000003ff02ff7812 */ /* 0x000fe4000782c0ff */
[----:B------:R-:W-:-:S03]  /*2a120*/  SHF.R.S32.HI R31, RZ, 0x1f, R27 ;  /* 0x0000001fff1f7819 */ /* 0x000fc6000001141b */
        /* <DEDUP_REMOVED lines=10> */
[----:B------:R-:W-:Y:S01]  /*2a1d0*/  SEL R29, R27, RZ, !P0 ;  /* 0x000000ff1b1d7207 */ /* 0x000fe20004000000 */
[----:B------:R-:W-:Y:S06]  /*2a1e0*/  @!P1 BRA `(.L_x_2137) ;  /* 0x0000000000409947 */ /* 0x000fec0003800000 */
[----:B------:R-:W-:Y:S01]  /*2a1f0*/  MOV R2, 0x0 ;  /* 0x0000000000027802 */ /* 0x000fe20000000f00 */
[----:B------:R-:W-:Y:S01]  /*2a200*/  ULDC.64 UR4, c[0x4][0x98] ;  /* 0x0100260000047ab9 */ /* 0x000fe20000000a00 */
[----:B------:R-:W-:Y:S01]  /*2a210*/  ULDC.64 UR6, c[0x4][0xa0] ;  /* 0x0100280000067ab9 */ /* 0x000fe20000000a00 */
[----:B------:R-:W-:Y:S01]  /*2a220*/  ULDC.64 UR8, c[0x4][0x28] ;  /* 0x01000a0000087ab9 */ /* 0x000fe20000000a00 */
[----:B01----:R-:W-:Y:S02]  /*2a230*/  IMAD.U32 R4, RZ, RZ, UR4 ;  /* 0x00000004ff047e24 */ /* 0x003fe4000f8e00ff */
        /* <DEDUP_REMOVED lines=11> */
.L_x_2137:
[----:B------:R-:W-:Y:S05]  /*2a2f0*/  BSYNC B6 ;  /* 0x0000000000067941 */ /* 0x000fea0003800000 */
.L_x_2136:
[----:B------:R2:W5:Y:S01]  /*2a300*/  LDL R8, [R1+0x2c] ;  /* 0x00002c0001087983 */ /* 0x0005620000100800 */
[----:B------:R-:W3:Y:S01]  /*2a310*/  LDC R7, c[0x0][0x448] ;  /* 0x00011200ff077b82 */ /* 0x000ee20000000800 */
[----:B------:R-:W-:Y:S01]  /*2a320*/  IMAD.MOV.U32 R2, RZ, RZ, R18 ;  /* 0x000000ffff027224 */ /* 0x000fe200078e0012 */
[----:B------:R-:W-:Y:S01]  /*2a330*/  ULDC.64 UR4, c[0x0][0x2d8] ;  /* 0x0000b60000047ab9 */ /* 0x000fe20000000a00 */
[----:B------:R-:W4:Y:S01]  /*2a340*/  S2R R20, SR_TID.X ;  /* 0x0000000000147919 */ /* 0x000f220000002100 */
[----:B------:R-:W-:Y:S01]  /*2a350*/  IMAD.MOV.U32 R3, RZ, RZ, R30 ;  /* 0x000000ffff037224 */ /* 0x000fe200078e001e */
[----:B------:R-:W-:Y:S01]  /*2a360*/  ULDC.64 UR6, c[0x0][0x280] ;  /* 0x0000a00000067ab9 */ /* 0x000fe20000000a00 */
        /* <DEDUP_REMOVED lines=8> */
[----:B------:R-:W-:Y:S01]  /*2a3f0*/  IMAD.IADD R3, R3, 0x1, R0 ;  /* 0x0000000103037824 */ /* 0x000fe200078e0200 */
[C---:B----4-:R-:W-:Y:S01]  /*2a400*/  LOP3.LUT R21, R20.reuse, 0x7f, RZ, 0xc0, !PT ;  /* 0x0000007f14157812 */ /* 0x050fe200078ec0ff */
[----:B------:R-:W-:-:S09]  /*2a410*/  IMAD.SHL.U32 R20, R20, 0x10, RZ ;  /* 0x0000001014147824 */ /* 0x000fd200078e00ff */
[----:B------:R-:W3:Y:S01]  /*2a420*/  @P0 LDC R6, c[0x0][0x44c] ;  /* 0x00011300ff060b82 */ /* 0x000ee20000000800 */
[----:B------:R-:W-:-:S04]  /*2a430*/  SHF.R.U32.HI R21, RZ, 0x3, R21 ;  /* 0x00000003ff157819 */ /* 0x000fc80000011615 */
[----:B------:R-:W-:-:S03]  /*2a440*/  LOP3.LUT R20, R21, 0x70, R20, 0xf8, !PT ;  /* 0x0000007015147812 */ /* 0x000fc600078ef814 */
[----:B------:R-:W4:Y:S02]  /*2a450*/  @P0 LDC R0, c[0x0][0x450] ;  /* 0x00011400ff000b82 */ /* 0x000f240000000800 */
[----:B------:R-:W-:-:S04]  /*2a460*/  IMAD.IADD R5, R20, 0x1, R25 ;  /* 0x0000000114057824 */ /* 0x000fc800078e0219 */
[----:B01----:R-:W-:Y:S01]  /*2a470*/  IMAD.MOV.U32 R4, RZ, RZ, R5 ;  /* 0x000000ffff047224 */ /* 0x003fe200078e0005 */
[----:B------:R-:W0:Y:S01]  /*2a480*/  S2R R20, SR_TID.X ;  /* 0x0000000000147919 */ /* 0x000e220000002100 */
[----:B---3--:R-:W-:-:S05]  /*2a490*/  @P0 IMAD.HI.U32 R6, R5, R6, RZ ;  /* 0x0000000605060227 */ /* 0x008fca00078e00ff */
[----:B----4-:R-:W-:-:S05]  /*2a4a0*/  @P0 SHF.R.U32.HI R4, RZ, R0, R6 ;  /* 0x00000000ff040219 */ /* 0x010fca0000011606 */
[----:B------:R-:W-:-:S04]  /*2a4b0*/  IMAD.MOV R0, RZ, RZ, -R4 ;  /* 0x000000ffff007224 */ /* 0x000fc800078e0a04 */
        /* <DEDUP_REMOVED lines=15> */
[----:B0-----:R-:W-:Y:S02]  /*2a5b0*/  LOP3.LUT R20, R20, 0x7f, RZ, 0xc0, !PT ;  /* 0x0000007f14147812 */ /* 0x001fe400078ec0ff */
[----:B------:R-:W-:Y:S02]  /*2a5c0*/  IADD3.X R4, R3, UR7, R4, P1, !PT ;  /* 0x0000000703047c10 */ /* 0x000fe40008ffe404 */
[----:B------:R-:W-:Y:S01]  /*2a5d0*/  SHF.R.U32.HI R9, RZ, 0x3, R20 ;  /* 0x00000003ff097819 */ /* 0x000fe20000011614 */
[----:B--2---:R-:W-:Y:S06]  /*2a5e0*/  BRA.DIV UR4, `(.L_x_2138) ;  /* 0x0000009604f07947 */ /* 0x004fec000b800000 */
[----:B------:R-:W0:Y:S01]  /*2a5f0*/  SHFL.IDX PT, R3, R0, RZ, 0x181f ;  /* 0x00181fff00037589 */ /* 0x000e2200000e0000 */
[----:B------:R-:W-:Y:S02]  /*2a600*/  IMAD R23, R23, R7, RZ ;  /* 0x0000000717177224 */ /* 0x000fe400078e02ff */
[----:B------:R-:W-:Y:S01]  /*2a610*/  IMAD.IADD R25, R9, 0x1, R25 ;  /* 0x0000000109197824 */ /* 0x000fe200078e0219 */
[----:B------:R-:W1:Y:S03]  /*2a620*/  SHFL.IDX PT, R2, R4, RZ, 0x181f ;  /* 0x00181fff04027589 */ /* 0x000e6600000e0000 */
[C---:B------:R-:W-:Y:S01]  /*2a630*/  VIADD R5, R25.reuse, 0x10 ;  /* 0x0000001019057836 */ /* 0x040fe20000000000 */
[-C--:B------:R-:W-:Y:S01]  /*2a640*/  ISETP.GE.AND P2, PT, R25, R23.reuse, PT ;  /* 0x000000171900720c */ /* 0x080fe20003f46270 */
[----:B------:R-:W-:Y:S03]  /*2a650*/  SHFL.IDX PT, R14, R0, 0x7, 0x181f ;  /* 0x00f81f00000e7f89 */ /* 0x000fe600000e0000 */
[----:B------:R-:W-:-:S02]  /*2a660*/  ISETP.GE.AND P3, PT, R5, R23, PT ;  /* 0x000000170500720c */ /* 0x000fc40003f66270 */
[----:B------:R-:W2:Y:S07]  /*2a670*/  SHFL.IDX PT, R5, R0, 0x1, 0x181f ;  /* 0x00381f0000057f89 */ /* 0x000eae00000e0000 */
[----:B0-----:R-:W-:-:S05]  /*2a680*/  @!P2 IADD3 R3, P1, R32, R3, RZ ;  /* 0x000000032003a210 */ /* 0x001fca0007f3e0ff */
[----:B-1----:R-:W-:Y:S02]  /*2a690*/  @!P2 IMAD.X R7, RZ, RZ, R2, P1 ;  /* 0x000000ffff07a224 */ /* 0x002fe400008e0602 */
[----:B------:R-:W0:Y:S01]  /*2a6a0*/  SHFL.IDX PT, R2, R4, 0x1, 0x181f ;  /* 0x00381f0004027f89 */ /* 0x000e2200000e0000 */
[----:B--2---:R-:W-:-:S05]  /*2a6b0*/  @!P3 IADD3 R5, P1, R32, R5, RZ ;  /* 0x000000052005b210 */ /* 0x004fca0007f3e0ff */
[----:B0-----:R-:W-:Y:S02]  /*2a6c0*/  @!P3 IMAD.X R6, RZ, RZ, R2, P1 ;  /* 0x000000ffff06b224 */ /* 0x001fe400008e0602 */
[----:B------:R-:W-:Y:S02]  /*2a6d0*/  @!P2 IMAD.MOV.U32 R2, RZ, RZ, R3 ;  /* 0x000000ffff02a224 */ /* 0x000fe400078e0003 */
[----:B------:R-:W-:-:S05]  /*2a6e0*/  @!P2 IMAD.MOV.U32 R3, RZ, RZ, R7 ;  /* 0x000000ffff03a224 */ /* 0x000fca00078e0007 */
[----:B-----5:R0:W-:Y:S02]  /*2a6f0*/  @!P2 LDGSTS.E.BYPASS.LTC128B.128 [R8+0x14400], desc[UR60][R2.64], !P0 ;  /* 0x144000000208afae */ /* 0x0201e4000c101d7c */
[----:B0-----:R-:W-:Y:S02]  /*2a700*/  @!P3 IMAD.MOV.U32 R2, RZ, RZ, R5 ;  /* 0x000000ffff02b224 */ /* 0x001fe400078e0005 */
[----:B------:R-:W-:Y:S02]  /*2a710*/  @!P3 IMAD.MOV.U32 R3, RZ, RZ, R6 ;  /* 0x000000ffff03b224 */ /* 0x000fe400078e0006 */
[----:B------:R-:W-:-:S03]  /*2a720*/  VIADD R5, R25, 0x20 ;  /* 0x0000002019057836 */ /* 0x000fc60000000000 */
[----:B------:R0:W-:Y:S02]  /*2a730*/  @!P3 LDGSTS.E.BYPASS.LTC128B.128 [R8+0x14c00], desc[UR60][R2.64], !P0 ;  /* 0x14c000000208bfae */ /* 0x0001e4000c101d7c */
[----:B------:R-:W-:Y:S02]  /*2a740*/  ISETP.GE.AND P1, PT, R5, R23, PT ;  /* 0x000000170500720c */ /* 0x000fe40003f26270 */
[----:B0-----:R-:W0:Y:S04]  /*2a750*/  SHFL.IDX PT, R3, R0, 0x2, 0x181f ;  /* 0x00581f0000037f89 */ /* 0x001e2800000e0000 */
[----:B------:R-:W1:Y:S07]  /*2a760*/  SHFL.IDX PT, R2, R4, 0x2, 0x181f ;  /* 0x00581f0004027f89 */ /* 0x000e6e00000e0000 */
[----:B0-----:R-:W-:-:S05]  /*2a770*/  @!P1 IADD3 R5, P2, R32, R3, RZ ;  /* 0x0000000320059210 */ /* 0x001fca0007f5e0ff */
[----:B-1----:R-:W-:Y:S02]  /*2a780*/  @!P1 IMAD.X R6, RZ, RZ, R2, P2 ;  /* 0x000000ffff069224 */ /* 0x002fe400010e0602 */
[----:B------:R-:W-:Y:S02]  /*2a790*/  @!P1 IMAD.MOV.U32 R2, RZ, RZ, R5 ;  /* 0x000000ffff029224 */ /* 0x000fe400078e0005 */
        /* <DEDUP_REMOVED lines=29> */
[----:B------:R-:W1:Y:S04]  /*2a970*/  SHFL.IDX PT, R2, R4, 0x6, 0x181f ;  /* 0x00d81f0004027f89 */ /* 0x000e6800000e0000 */
[----:B------:R-:W2:Y:S03]  /*2a980*/  SHFL.IDX PT, R4, R4, 0x7, 0x181f ;  /* 0x00f81f0004047f89 */ /* 0x000ea600000e0000 */
[----:B0-----:R-:W-:-:S05]  /*2a990*/  @!P2 IADD3 R5, P1, R32, R3, RZ ;  /* 0x000000032005a210 */ /* 0x001fca0007f3e0ff */
[----:B-1----:R-:W-:Y:S02]  /*2a9a0*/  @!P2 IMAD.X R3, RZ, RZ, R2, P1 ;  /* 0x000000ffff03a224 */ /* 0x002fe400008e0602 */
[----:B------:R-:W-:-:S05]  /*2a9b0*/  @!P2 IMAD.MOV.U32 R2, RZ, RZ, R5 ;  /* 0x000000ffff02a224 */ /* 0x000fca00078e0005 */
[----:B--2---:R0:W-:Y:S02]  /*2a9c0*/  @!P2 LDGSTS.E.BYPASS.LTC128B.128 [R8+0x17400], desc[UR60][R2.64], !P0 ;  /* 0x174000000208afae */ /* 0x0041e4000c101d7c */
.L_x_2445:
[----:B------:R-:W-:-:S05]  /*2a9d0*/  VIADD R0, R25, 0x70 ;  /* 0x0000007019007836 */ /* 0x000fca0000000000 */
[----:B------:R-:W-:-:S13]  /*2a9e0*/  ISETP.GE.AND P1, PT, R0, R23, PT ;  /* 0x000000170000720c */ /* 0x000fda0003f26270 */
[----:B0-----:R-:W-:-:S05]  /*2a9f0*/  @!P1 IADD3 R2, P2, R32, R14, RZ ;  /* 0x0000000e20029210 */ /* 0x001fca0007f5e0ff */
[----:B------:R-:W-:-:S05]  /*2aa00*/  @!P1 IMAD.X R3, RZ, RZ, R4, P2 ;  /* 0x000000ffff039224 */ /* 0x000fca00010e0604 */
[----:B------:R-:W-:Y:S01]  /*2aa10*/  @!PT LDS RZ, [RZ] ;  /* 0x00000000fffff984 */ /* 0x000fe20000000800 */
[----:B------:R-:W-:Y:S01]  /*2aa20*/  @!PT LDS RZ, [RZ] ;  /* 0x00000000fffff984 */ /* 0x000fe20000000800 */
[----:B------:R-:W-:Y:S01]  /*2aa30*/  @!PT LDS RZ, [RZ] ;  /* 0x00000000fffff984 */ /* 0x000fe20000000800 */
[----:B------:R0:W-:Y:S01]  /*2aa40*/  @!P1 LDGSTS.E.BYPASS.LTC128B.128 [R8+0x17c00], desc[UR60][R2.64], !P0 ;  /* 0x17c0000002089fae */ /* 0x0001e2000c101d7c */
[----:B------:R-:W-:Y:S01]  /*2aa50*/  PLOP3.LUT P0, PT, PT, PT, PT, 0x80, 0x0 ;  /* 0x000000000000781c */ /* 0x000fe20003f0f070 */
[----:B------:R-:W-:-:S12]  /*2aa60*/  NOP ;  /* 0x0000000000007918 */ /* 0x000fd80000000000 */
.L_x_2139:
        /* <DEDUP_REMOVED lines=16> */
[----:B------:R-:W-:Y:S01]  /*2ab70*/  VIADD R34, R28, 0xfffffffe ;  /* 0xfffffffe1c227836 */ /* 0x000fe20000000000 */
[----:B------:R-:W-:Y:S01]  /*2ab80*/  BSSY B0, `(.L_x_2140) ;  /* 0x0000004000007945 */ /* 0x000fe20003800000 */
[----:B------:R-:W1:Y:S03]  /*2ab90*/  SYNCS.PHASECHK.TRANS64.TRYWAIT P0, [R17+URZ+0x22820], R0 ;  /* 0x02282000110075a7 */ /* 0x000e66000800017f */
[----:B--2---:R-:W-:Y:S01]  /*2aba0*/  ISETP.GE.AND P1, PT, R34, R2, PT ;  /* 0x000000022200720c */ /* 0x004fe20003f26270 */
[----:B01----:R-:W-:-:S12]  /*2abb0*/  @!P0 BRA `(.L_x_2141) ;  /* 0x0000009800f08947 */ /* 0x003fd80003800000 */
.L_x_2446:
[----:B------:R-:W-:Y:S05]  /*2abc0*/  BSYNC B0 ;  /* 0x0000000000007941 */ /* 0x000fea0003800000 */
.L_x_2140:
[----:B------:R-:W-:Y:S05]  /*2abd0*/  @!P1 BRA `(.L_x_2142) ;  /* 0x00000018000c9947 */ /* 0x000fea0003800000 */
[----:B------:R-:W-:Y:S02]  /*2abe0*/  IMAD.MOV.U32 R20, RZ, RZ, R33 ;  /* 0x000000ffff147224 */ /* 0x000fe400078e0021 */
[----:B------:R-:W-:-:S07]  /*2abf0*/  IMAD.MOV.U32 R21, RZ, RZ, R37 ;  /* 0x000000ffff157224 */ /* 0x000fce00078e0025 */
.L_x_2162:
[----:B0-----:R-:W2:Y:S01]  /*2ac00*/  LDL R0, [R1+0x4] ;  /* 0x0000040001007983 */ /* 0x001ea20000100800 */
[----:B------:R-:W0:Y:S03]  /*2ac10*/  LDC R7, c[0x0][0x430] ;  /* 0x00010c00ff077b82 */ /* 0x000e260000000800 */
[----:B------:R-:W3:Y:S01]  /*2ac20*/  LDL R10, [R1+0x8] ;  /* 0x00000800010a7983 */ /* 0x000ee20000100800 */
[----:B-1----:R-:W1:Y:S01]  /*2ac30*/  S2R R2, SR_TID.X ;  /* 0x0000000000027919 */ /* 0x002e620000002100 */
[----:B------:R-:W4:Y:S02]  /*2ac40*/  S2R R8, SR_TID.X ;  /* 0x0000000000087919 */ /* 0x000f240000002100 */
[----:B------:R-:W3:Y:S01]  /*2ac50*/  LDL R12, [R1+0xc] ;  /* 0x00000c00010c7983 */ /* 0x000ee20000100800 */
[----:B0-----:R-:W-:-:S13]  /*2ac60*/  ISETP.NE.AND P0, PT, R7, 0x1, PT ;  /* 0x000000010700780c */ /* 0x001fda0003f05270 */
[----:B------:R-:W0:Y:S01]  /*2ac70*/  @P0 LDC R4, c[0x0][0x434] ;  /* 0x00010d00ff040b82 */ /* 0x000e220000000800 */
[C---:B-1----:R-:W-:Y:S01]  /*2ac80*/  LOP3.LUT R3, R2.reuse, 0x7f, RZ, 0xc0, !PT ;  /* 0x0000007f02037812 */ /* 0x042fe200078ec0ff */
[----:B------:R-:W-:-:S03]  /*2ac90*/  IMAD.SHL.U32 R5, R2, 0x10, RZ ;  /* 0x0000001002057824 */ /* 0x000fc600078e00ff */
[----:B------:R-:W-:-:S03]  /*2aca0*/  SHF.R.U32.HI R3, RZ, 0x3, R3 ;  /* 0x00000003ff037819 */ /* 0x000fc60000011603 */
[----:B------:R-:W1:Y:S01]  /*2acb0*/  @P0 LDC R9, c[0x0][0x434] ;  /* 0x00010d00ff090b82 */ /* 0x000e620000000800 */
[----:B------:R-:W-:-:S07]  /*2acc0*/  LOP3.LUT R5, R3, 0x70, R5, 0xf8, !PT ;  /* 0x0000007003057812 */ /* 0x000fce00078ef805 */
[----:B------:R-:W1:Y:S01]  /*2acd0*/  @P0 LDC R3, c[0x0][0x438] ;  /* 0x00010e00ff030b82 */ /* 0x000e620000000800 */
[----:B------:R-:W-:-:S04]  /*2ace0*/  LOP3.LUT R2, R2, 0x7f, RZ, 0xc0, !PT ;  /* 0x0000007f02027812 */ /* 0x000fc800078ec0ff */
[----:B------:R-:W-:Y:S01]  /*2acf0*/  SHF.R.U32.HI R6, RZ, 0x3, R2 ;  /* 0x00000003ff067819 */ /* 0x000fe20000011602 */
[----:B----4-:R-:W-:-:S05]  /*2ad00*/  IMAD.SHL.U32 R8, R8, 0x10, RZ ;  /* 0x0000001008087824 */ /* 0x010fca00078e00ff */
[----:B------:R-:W-:-:S04]  /*2ad10*/  LOP3.LUT R8, R6, 0x70, R8, 0xf8, !PT ;  /* 0x0000007006087812 */ /* 0x000fc800078ef808 */
[----:B------:R-:W-:Y:S01]  /*2ad20*/  LOP3.LUT R8, R8, 0x80, RZ, 0xfc, !PT ;  /* 0x0000008008087812 */ /* 0x000fe200078efcff */
[----:B------:R-:W-:Y:S05]  /*2ad30*/  YIELD ;  /* 0x0000000000007946 */ /* 0x000fea0003800000 */
[----:B------:R-:W-:Y:S01]  /*2ad40*/  ULDC.64 UR4, c[0x0][0x428] ;  /* 0x00010a0000047ab9 */ /* 0x000fe20000000a00 */
[----:B------:R-:W-:Y:S01]  /*2ad50*/  ULDC.64 UR6, c[0x0][0x418] ;  /* 0x0001060000067ab9 */ /* 0x000fe20000000a00 */
[----:B--2---:R-:W-:-:S04]  /*2ad60*/  IMAD R0, R34, 0xa0, R0 ;  /* 0x000000a022007824 */ /* 0x004fc800078e0200 */
[----:B------:R-:W-:-:S04]  /*2ad70*/  IMAD.IADD R5, R5, 0x1, R0 ;  /* 0x0000000105057824 */ /* 0x000fc800078e0200 */
[----:B0-----:R-:W-:-:S04]  /*2ad80*/  @P0 IMAD.HI.U32 R4, R5, R4, RZ ;  /* 0x0000000405040227 */ /* 0x001fc800078e00ff */
[----:B------:R-:W-:Y:S01]  /*2ad90*/  IMAD.MOV.U32 R2, RZ, RZ, R5 ;  /* 0x000000ffff027224 */ /* 0x000fe200078e0005 */
[----:B-1----:R-:W-:Y:S02]  /*2ada0*/  @P0 SHF.R.U32.HI R2, RZ, R3, R4 ;  /* 0x00000003ff020219 */ /* 0x002fe40000011604 */
[----:B------:R-:W0:Y:S01]  /*2adb0*/  @P0 LDC R3, c[0x0][0x438] ;  /* 0x00010e00ff030b82 */ /* 0x000e220000000800 */
[----:B------:R-:W-:-:S04]  /*2adc0*/  IMAD.IADD R0, R8, 0x1, R0 ;  /* 0x0000000108007824 */ /* 0x000fc800078e0200 */
[----:B------:R-:W-:-:S04]  /*2add0*/  @P0 IMAD.HI.U32 R6, R0, R9, RZ ;  /* 0x0000000900060227 */ /* 0x000fc800078e00ff */
[----:B------:R-:W-:Y:S02]  /*2ade0*/  IMAD.MOV.U32 R4, RZ, RZ, R0 ;  /* 0x000000ffff047224 */ /* 0x000fe400078e0000 */
[----:B------:R-:W-:-:S04]  /*2adf0*/  IMAD.MOV R9, RZ, RZ, -R2 ;  /* 0x000000ffff097224 */ /* 0x000fc800078e0a02 */
[----:B------:R-:W-:Y:S01]  /*2ae00*/  IMAD R9, R7, R9, R5 ;  /* 0x0000000907097224 */ /* 0x000fe200078e0205 */
[----:B0-----:R-:W-:-:S05]  /*2ae10*/  @P0 SHF.R.U32.HI R4, RZ, R3, R6 ;  /* 0x00000003ff040219 */ /* 0x001fca0000011606 */
[----:B------:R-:W-:-:S04]  /*2ae20*/  IMAD.MOV R3, RZ, RZ, -R4 ;  /* 0x000000ffff037224 */ /* 0x000fc800078e0a04 */
[----:B------:R-:W-:Y:S01]  /*2ae30*/  IMAD R7, R7, R3, R0 ;  /* 0x0000000307077224 */ /* 0x000fe200078e0200 */
[----:B------:R-:W-:Y:S01]  /*2ae40*/  SHF.R.S32.HI R3, RZ, 0x1f, R2 ;  /* 0x0000001fff037819 */ /* 0x000fe20000011402 */
[----:B---3--:R-:W-:-:S04]  /*2ae50*/  IMAD R0, R10, UR4, RZ ;  /* 0x000000040a007c24 */ /* 0x008fc8000f8e02ff */
[C---:B------:R-:W-:Y:S02]  /*2ae60*/  IMAD R0, R36.reuse, UR5, R0 ;  /* 0x0000000524007c24 */ /* 0x040fe4000f8e0200 */
[----:B------:R-:W-:-:S04]  /*2ae70*/  IMAD.WIDE.U32 R2, R36, UR4, R2 ;  /* 0x0000000424027c25 */ /* 0x000fc8000f8e0002 */
[----:B------:R-:W-:Y:S01]  /*2ae80*/  IMAD.IADD R3, R0, 0x1, R3 ;  /* 0x0000000100037824 */ /* 0x000fe200078e0203 */
[----:B------:R-:W-:-:S04]  /*2ae90*/  LEA R10, P0, R2, UR6, 0x2 ;  /* 0x00000006020a7c11 */ /* 0x000fc8000f8010ff */
[----:B------:R-:W-:-:S05]  /*2aea0*/  LEA.HI.X R11, R2, UR7, R3, 0x2, P0 ;  /* 0x00000007020b7c11 */ /* 0x000fca00080f1403 */
[----:B------:R-:W2:Y:S01]  /*2aeb0*/  LDG.E R10, desc[UR60][R10.64] ;  /* 0x0000003c0a0a7981 */ /* 0x000ea2000c1e1900 */
[----:B------:R-:W-:Y:S02]  /*2aec0*/  ISETP.GT.U32.AND P1, PT, R8, 0x9f, PT ;  /* 0x0000009f0800780c */ /* 0x000fe40003f24070 */
[----:B------:R-:W-:Y:S01]  /*2aed0*/  LOP3.LUT P2, RZ, R16, 0x4, RZ, 0xc0, !PT ;  /* 0x0000000410ff7812 */ /* 0x000fe2000784c0ff */
[----:B------:R-:W-:-:S10]  /*2aee0*/  VIADD R33, R20, 0x1 ;  /* 0x0000000114217836 */ /* 0x000fd40000000000 */
[--C-:B------:R-:W-:Y:S01]  /*2aef0*/  @!P1 SHF.R.S32.HI R3, RZ, 0x1f, R4.reuse ;  /* 0x0000001fff039819 */ /* 0x100fe20000011404 */
[----:B------:R-:W-:-:S04]  /*2af00*/  @!P1 IMAD.MOV.U32 R2, RZ, RZ, R4 ;  /* 0x000000ffff029224 */ /* 0x000fc800078e0004 */
[----:B------:R-:W-:-:S04]  /*2af10*/  @!P1 IMAD.WIDE.U32 R2, R36, UR4, R2 ;  /* 0x0000000424029c25 */ /* 0x000fc8000f8e0002 */
[----:B------:R-:W-:Y:S01]  /*2af20*/  @!P1 IMAD.IADD R0, R0, 0x1, R3 ;  /* 0x0000000100009824 */ /* 0x000fe200078e0203 */
[----:B------:R-:W-:Y:S01]  /*2af30*/  @!P1 LEA R4, P0, R2, UR6, 0x2 ;  /* 0x0000000602049c11 */ /* 0x000fe2000f8010ff */
[----:B------:R-:W-:-:S03]  /*2af40*/  IMAD.MOV.U32 R8, RZ, RZ, RZ ;  /* 0x000000ffff087224 */ /* 0x000fc600078e00ff */
        /* <DEDUP_REMOVED lines=11> */
.L_x_2143:
[----:B------:R-:W-:Y:S01]  /*2b000*/  IMAD R0, R33, 0x8, R17 ;  /* 0x0000000821007824 */ /* 0x000fe200078e0211 */
[----:B------:R-:W-:Y:S01]  /*2b010*/  SHF.L.U32 R30, R37, 0x1f, RZ ;  /* 0x0000001f251e7819 */ /* 0x000fe200000006ff */
[----:B------:R-:W-:Y:S01]  /*2b020*/  BSSY B0, `(.L_x_2144) ;  /* 0x0000004000007945 */ /* 0x000fe20003800000 */
[----:B------:R-:W-:Y:S02]  /*2b030*/  SHF.R.S32.HI R23, RZ, 0x1f, R9 ;  /* 0x0000001fff177819 */ /* 0x000fe40000011409 */
[----:B------:R-:W0:Y:S02]  /*2b040*/  SYNCS.PHASECHK.TRANS64.TRYWAIT P0, [R0+URZ+0x22880], R30 ;  /* 0x0228801e000075a7 */ /* 0x000e24000800017f */
[----:B0-----:R-:W-:Y:S05]  /*2b050*/  @!P0 BRA `(.L_x_2145) ;  /* 0x0000009400dc8947 */ /* 0x001fea0003800000 */
.L_x_2447:
[----:B------:R-:W-:Y:S05]  /*2b060*/  BSYNC B0 ;  /* 0x0000000000007941 */ /* 0x000fea0003800000 */
.L_x_2144:
        /* <DEDUP_REMOVED lines=84> */
.L_x_2469:
        /* <DEDUP_REMOVED lines=8> */
.L_x_2147:
        /* <DEDUP_REMOVED lines=10> */
.L_x_2148:
[----:B------:R3:W-:Y:S01]  /*2b6d0*/  SYNCS.ARRIVE.TRANS64.A1T0 RZ, [R0+URZ+0x22870], RZ ;  /* 0x022870ff00ff79a7 */ /* 0x0007e2000810003f */
[----:B------:R-:W-:Y:S05]  /*2b6e0*/  @!P3 BRA `(.L_x_2149) ;  /* 0x000000000004b947 */ /* 0x000fea0003800000 */
[----:B------:R-:W-:Y:S01]  /*2b6f0*/  BPT.TRAP 0x1 ;  /* 0x000000040000795c */ /* 0x000fe20000300000 */
.L_x_2149:
[----:B------:R-:W4:Y:S01]  /*2b700*/  SYNCS.PHASECHK.TRANS64.TRYWAIT P0, [R0+URZ+0x22840], R30 ;  /* 0x0228401e000075a7 */ /* 0x000f22000800017f */
[----:B------:R-:W-:Y:S04]  /*2b710*/  BSSY B0, `(.L_x_2150) ;  /* 0x0000002000007945 */ /* 0x000fe80003800000 */
[----:B----4-:R-:W-:Y:S05]  /*2b720*/  @!P0 BRA `(.L_x_2151) ;  /* 0x0000009800f88947 */ /* 0x010fea0003800000 */
.L_x_2470:
[----:B------:R-:W-:Y:S05]  /*2b730*/  BSYNC B0 ;  /* 0x0000000000007941 */ /* 0x000fea0003800000 */
.L_x_2150:
        /* <DEDUP_REMOVED lines=13> */
[C---:B------:R-:W-:Y:S01]  /*2b810*/  IMAD R9, R7.reuse, UR5, R9 ;  /* 0x0000000507097c24 */ /* 0x040fe2000f8e0209 */
[----:B-----5:R-:W-:Y:S01]  /*2b820*/  ISETP.GE.AND P2, PT, R32, R11, PT ;  /* 0x0000000b2000720c */ /* 0x020fe20003f46270 */
        /* <DEDUP_REMOVED lines=64> */
.L_x_2492:
        /* <DEDUP_REMOVED lines=8> */
.L_x_2153:
        /* <DEDUP_REMOVED lines=10> */
.L_x_2154:
[----:B------:R3:W-:Y:S02]  /*2bd50*/  SYNCS.ARRIVE.TRANS64.A1T0 RZ, [R0+URZ+0x22830], RZ ;  /* 0x022830ff00ff79a7 */ /* 0x0007e4000810003f */
[----:B---34-:R-:W-:-:S05]  /*2bd60*/  IMAD.U32 R0, RZ, RZ, UR36 ;  /* 0x00000024ff007e24 */ /* 0x018fca000f8e00ff */
[----:B------:R-:W-:-:S13]  /*2bd70*/  ISETP.NE.AND P0, PT, R0, 0x3, PT ;  /* 0x000000030000780c */ /* 0x000fda0003f05270 */
[----:B------:R-:W-:Y:S05]  /*2bd80*/  @!P0 BRA `(.L_x_2155) ;  /* 0x0000000000048947 */ /* 0x000fea0003800000 */
[----:B------:R-:W-:Y:S01]  /*2bd90*/  BPT.TRAP 0x1 ;  /* 0x000000040000795c */ /* 0x000fe20000300000 */
.L_x_2155:
[----:B------:R-:W-:Y:S01]  /*2bda0*/  LOP3.LUT R0, R21, 0x1, RZ, 0x3c, !PT ;  /* 0x0000000115007812 */ /* 0x000fe200078e3cff */
[----:B0-----:R-:W-:Y:S01]  /*2bdb0*/  IMAD R3, R20, 0x8, R17 ;  /* 0x0000000814037824 */ /* 0x001fe200078e0211 */
[----:B------:R-:W-:Y:S02]  /*2bdc0*/  BSSY B0, `(.L_x_2156) ;  /* 0x0000004000007945 */ /* 0x000fe40003800000 */
[----:B------:R-:W-:-:S04]  /*2bdd0*/  SHF.L.U32 R0, R0, 0x1f, RZ ;  /* 0x0000001f00007819 */ /* 0x000fc800000006ff */
[----:B------:R-:W0:Y:S02]  /*2bde0*/  SYNCS.PHASECHK.TRANS64.TRYWAIT P2, [R3+URZ+0x22870], R0 ;  /* 0x02287000030075a7 */ /* 0x000e24000804017f */
[----:B0-----:R-:W-:Y:S05]  /*2bdf0*/  @!P2 BRA `(.L_x_2157) ;  /* 0x000000a00004a947 */ /* 0x001fea0003800000 */
.L_x_2493:
[----:B------:R-:W-:Y:S05]  /*2be00*/  BSYNC B0 ;  /* 0x0000000000007941 */ /* 0x000fea0003800000 */
.L_x_2156:
[----:B------:R-:W-:-:S13]  /*2be10*/  LOP3.LUT P2, RZ, R16, 0x4, RZ, 0xc0, !PT ;  /* 0x0000000410ff7812 */ /* 0x000fda000784c0ff */
[----:B------:R-:W-:Y:S05]  /*2be20*/  @!P2 BRA `(.L_x_2158) ;  /* 0x000000000004a947 */ /* 0x000fea0003800000 */
[----:B------:R-:W-:Y:S01]  /*2be30*/  BPT.TRAP 0x1 ;  /* 0x000000040000795c */ /* 0x000fe20000300000 */
.L_x_2158:
[----:B0-----:R-:W-:Y:S01]  /*2be40*/  SHF.L.U32 R0, R21, 0x1f, RZ ;  /* 0x0000001f15007819 */ /* 0x001fe200000006ff */
[----:B------:R-:W-:-:S03]  /*2be50*/  IMAD R12, R20, 0x5000, RZ ;  /* 0x00005000140c7824 */ /* 0x000fc600078e02ff */
[----:B------:R-:W0:Y:S02]  /*2be60*/  SYNCS.PHASECHK.TRANS64.TRYWAIT P2, [R3+URZ+0x22860], R0 ;  /* 0x02286000030075a7 */ /* 0x000e24000804017f */
[----:B0-----:R-:W-:Y:S05]  /*2be70*/  @!P2 BRA `(.L_x_2159) ;  /* 0x0000009c00f8a947 */ /* 0x001fea0003800000 */
.L_x_2494:
        /* <DEDUP_REMOVED lines=78> */
.L_x_2160:
[----:B-1----:R1:W-:Y:S01]  /*2c360*/  SYNCS.ARRIVE.TRANS64.A1T0 RZ, [R3+URZ+0x22850], RZ ;  /* 0x022850ff03ff79a7 */ /* 0x0023e2000810003f */
[----:B------:R-:W-:Y:S06]  /*2c370*/  BAR.SYNC.DEFER_BLOCKING 0x2, 0x80 ;  /* 0x0082000000007b1d */ /* 0x000fec0000010000 */
[----:B------:R-:W-:Y:S05]  /*2c380*/  @!P0 BRA `(.L_x_2161) ;  /* 0x0000000000048947 */ /* 0x000fea0003800000 */
[----:B------:R-:W-:Y:S01]  /*2c390*/  BPT.TRAP 0x1 ;  /* 0x000000040000795c */ /* 0x000fe20000300000 */
.L_x_2161:
[----:B------:R-:W2:Y:S01]  /*2c3a0*/  LDL R0, [R1+0x10] ;  /* 0x0000100001007983 */ /* 0x000ea20000100800 */
[----:B-1----:R-:W-:Y:S02]  /*2c3b0*/  VIADD R3, R3, 0x22880 ;  /* 0x0002288003037836 */ /* 0x002fe40000000000 */
[----:B------:R-:W-:Y:S02]  /*2c3c0*/  IMAD.MOV.U32 R20, RZ, RZ, R33 ;  /* 0x000000ffff147224 */ /* 0x000fe400078e0021 */
[----:B------:R-:W-:Y:S01]  /*2c3d0*/  IMAD.MOV.U32 R21, RZ, RZ, R37 ;  /* 0x000000ffff157224 */ /* 0x000fe200078e0025 */
[----:B--2---:R-:W-:-:S04]  /*2c3e0*/  PRMT R3, R0, 0x654, R3 ;  /* 0x0000065400037816 */ /* 0x004fc80000000003 */
[----:B------:R1:W-:Y:S01]  /*2c3f0*/  SYNCS.ARRIVE.TRANS64.RED.A1T0 RZ, [R3+URZ], RZ ;  /* 0x000000ff03ff79a7 */ /* 0x0003e2000810043f */
[----:B------:R-:W-:Y:S05]  /*2c400*/  @P1 BRA `(.L_x_2162) ;  /* 0xffffffe400fc1947 */ /* 0x000fea000383ffff */
.L_x_2142:
        /* <DEDUP_REMOVED lines=19> */
.L_x_2164:
[----:B------:R-:W-:Y:S05]  /*2c540*/  BSYNC B0 ;  /* 0x0000000000007941 */ /* 0x000fea0003800000 */
.L_x_2163:
[----:B------:R-:W-:Y:S05]  /*2c550*/  @!P0 BRA `(.L_x_2165) ;  /* 0x0000000000048947 */ /* 0x000fea0003800000 */
[----:B------:R-:W-:Y:S01]  /*2c560*/  BPT.TRAP 0x1 ;  /* 0x000000040000795c */ /* 0x000fe20000300000 */
.L_x_2165:
[----:B-1----:R-:W-:Y:S01]  /*2c570*/  LOP3.LUT R3, R37, 0x1, RZ, 0x3c, !PT ;  /* 0x0000000125037812 */ /* 0x002fe200078e3cff */
[----:B------:R-:W-:Y:S01]  /*2c580*/  IMAD R18, R33, 0x8, R17 ;  /* 0x0000000821127824 */ /* 0x000fe200078e0211 */
[----:B------:R-:W-:Y:S02]  /*2c590*/  BSSY B0, `(.L_x_2166) ;  /* 0x0000004000007945 */ /* 0x000fe40003800000 */
[----:B------:R-:W-:-:S04]  /*2c5a0*/  SHF.L.U32 R3, R3, 0x1f, RZ ;  /* 0x0000001f03037819 */ /* 0x000fc800000006ff */
[----:B------:R-:W0:Y:S02]  /*2c5b0*/  SYNCS.PHASECHK.TRANS64.TRYWAIT P1, [R18+URZ+0x22870], R3 ;  /* 0x02287003120075a7 */ /* 0x000e24000802017f */
[----:B0-----:R-:W-:Y:S05]  /*2c5c0*/  @!P1 BRA `(.L_x_2167) ;  /* 0x0000009800389947 */ /* 0x001fea0003800000 */
.L_x_2495:
[----:B------:R-:W-:Y:S05]  /*2c5d0*/  BSYNC B0 ;  /* 0x0000000000007941 */ /* 0x000fea0003800000 */
.L_x_2166:
[----:B------:R-:W-:-:S13]  /*2c5e0*/  LOP3.LUT P1, RZ, R16, 0x4, RZ, 0xc0, !PT ;  /* 0x0000000410ff7812 */ /* 0x000fda000782c0ff */
[----:B------:R-:W-:Y:S05]  /*2c5f0*/  @!P1 BRA `(.L_x_2168) ;  /* 0x0000000000049947 */ /* 0x000fea0003800000 */
[----:B------:R-:W-:Y:S01]  /*2c600*/  BPT.TRAP 0x1 ;  /* 0x000000040000795c */ /* 0x000fe20000300000 */
.L_x_2168:
[----:B0-----:R-:W-:-:S04]  /*2c610*/  SHF.L.U32 R3, R37, 0x1f, RZ ;  /* 0x0000001f25037819 */ /* 0x001fc800000006ff */
[----:B------:R-:W0:Y:S02]  /*2c620*/  SYNCS.PHASECHK.TRANS64.TRYWAIT P1, [R18+URZ+0x22860], R3 ;  /* 0x02286003120075a7 */ /* 0x000e24000802017f */
[----:B0-----:R-:W-:Y:S05]  /*2c630*/  @!P1 BRA `(.L_x_2169) ;  /* 0x0000009800309947 */ /* 0x001fea0003800000 */
.L_x_2496:
[----:B------:R-:W2:Y:S04]  /*2c640*/  LDL R2, [R1+0x1c] ;  /* 0x00001c0001027983 */ /* 0x000ea80000100800 */
[----:B------:R-:W0:Y:S04]  /*2c650*/  LDL R4, [R1+0x20] ;  /* 0x0000200001047983 */ /* 0x000e280000100800 */
[----:B------:R-:W3:Y:S01]  /*2c660*/  LDL R14, [R1+0x18] ;  /* 0x00001800010e7983 */ /* 0x000ee20000100800 */
[----:B------:R-:W-:Y:S01]  /*2c670*/  IMAD R0, R33, 0x5000, RZ ;  /* 0x0000500021007824 */ /* 0x000fe200078e02ff */
[----:B------:R-:W-:Y:S05]  /*2c680*/  WARPSYNC.ALL ;  /* 0x0000000000007948 */ /* 0x000fea0003800000 */
[----:B------:R-:W-:-:S02]  /*2c690*/  LOP3.LUT P1, RZ, R16, 0x4, RZ, 0xc0, !PT ;  /* 0x0000000410ff7812 */ /* 0x000fc4000782c0ff */
[----:B--2---:R-:W-:-:S05]  /*2c6a0*/  LOP3.LUT R2, R0, R2, RZ, 0xfc, !PT ;  /* 0x0000000200027212 */ /* 0x004fca00078efcff */
[----:B------:R-:W-:Y:S01]  /*2c6b0*/  IMAD.IADD R2, R17, 0x1, R2 ;  /* 0x0000000111027824 */ /* 0x000fe200078e0202 */
[----:B---3--:R-:W-:-:S03]  /*2c6c0*/  LOP3.LUT R0, R0, R14, RZ, 0xfc, !PT ;  /* 0x0000000e00007212 */ /* 0x008fc600078efcff */
[----:B0-----:R-:W-:Y:S01]  /*2c6d0*/  IMAD.IADD R3, R4, 0x1, R2 ;  /* 0x0000000104037824 */ /* 0x001fe200078e0202 */
        /* <DEDUP_REMOVED lines=69> */
.L_x_2170:
[----:B-1----:R1:W-:Y:S01]  /*2cb30*/  SYNCS.ARRIVE.TRANS64.A1T0 RZ, [R18+URZ+0x22850], RZ ;  /* 0x022850ff12ff79a7 */ /* 0x0023e2000810003f */
[----:B------:R-:W-:Y:S06]  /*2cb40*/  BAR.SYNC.DEFER_BLOCKING 0x2, 0x80 ;  /* 0x0082000000007b1d */ /* 0x000fec0000010000 */
[----:B------:R-:W-:Y:S05]  /*2cb50*/  @!P0 BRA `(.L_x_2171) ;  /* 0x0000000000048947 */ /* 0x000fea0003800000 */
[----:B------:R-:W-:Y:S01]  /*2cb60*/  BPT.TRAP 0x1 ;  /* 0x000000040000795c */ /* 0x000fe20000300000 */
.L_x_2171:
[----:B0-----:R-:W2:Y:S01]  /*2cb70*/  LDL R0, [R1+0x10] ;  /* 0x0000100001007983 */ /* 0x001ea20000100800 */
[----:B-1----:R-:W-:Y:S02]  /*2cb80*/  VIADD R18, R18, 0x22880 ;  /* 0x0002288012127836 */ /* 0x002fe40000000000 */
[----:B------:R-:W-:-:S05]  /*2cb90*/  VIADD R33, R33, 0x1 ;  /* 0x0000000121217836 */ /* 0x000fca0000000000 */
[----:B------:R-:W-:-:S04]  /*2cba0*/  ISETP.NE.AND P0, PT, R33, 0x2, PT ;  /* 0x000000022100780c */ /* 0x000fc80003f05270 */
[----:B------:R-:W-:Y:S02]  /*2cbb0*/  SEL R33, R33, RZ, P0 ;  /* 0x000000ff21217207 */ /* 0x000fe40000000000 */
[----:B--2---:R-:W-:Y:S02]  /*2cbc0*/  PRMT R18, R0, 0x654, R18 ;  /* 0x0000065400127816 */ /* 0x004fe40000000012 */
[----:B------:R-:W-:Y:S02]  /*2cbd0*/  SEL R0, RZ, 0x1, P0 ;  /* 0x00000001ff007807 */ /* 0x000fe40000000000 */
[----:B------:R0:W-:Y:S02]  /*2cbe0*/  SYNCS.ARRIVE.TRANS64.RED.A1T0 RZ, [R18+URZ], RZ ;  /* 0x000000ff12ff79a7 */ /* 0x0001e4000810043f */
[----:B------:R-:W-:-:S07]  /*2cbf0*/  LOP3.LUT R37, R37, R0, RZ, 0x3c, !PT ;  /* 0x0000000025257212 */ /* 0x000fce00078e3cff */
.L_x_2114:
[----:B------:R-:W-:-:S13]  /*2cc00*/  LOP3.LUT P0, RZ, R16, 0x200, RZ, 0xc0, !PT ;  /* 0x0000020010ff7812 */ /* 0x000fda000780c0ff */
[----:B------:R-:W-:Y:S05]  /*2cc10*/  @!P0 BRA `(.L_x_2172) ;  /* 0x0000000000288947 */ /* 0x000fea0003800000 */
[----:B------:R-:W-:Y:S05]  /*2cc20*/  WARPSYNC.ALL ;  /* 0x0000000000007948 */ /* 0x000fea0003800000 */
[----:B------:R-:W3:Y:S08]  /*2cc30*/  S2UR UR4, SR_CgaCtaId ;  /* 0x00000000000479c3 */ /* 0x000ef00000008800 */
[----:B------:R-:W-:Y:S01]  /*2cc40*/  BAR.SYNC.DEFER_BLOCKING 0x5, 0x180 ;  /* 0x0146000000007b1d */ /* 0x000fe20000010000 */
[----:B------:R-:W-:Y:S01]  /*2cc50*/  MOV R17, 0x400 ;  /* 0x0000040000117802 */ /* 0x000fe20000000f00 */
[----:B---3--:R-:W-:-:S05]  /*2cc60*/  IMAD.U32 R0, RZ, RZ, UR4 ;  /* 0x00000004ff007e24 */ /* 0x008fca000f8e00ff */
[----:B------:R-:W-:Y:S01]  /*2cc70*/  LEA R17, R0, R17, 0x18 ;  /* 0x0000001100117211 */ /* 0x000fe200078ec0ff */
[----:B------:R3:W-:Y:S04]  /*2cc80*/  STL [R1+0x10], R0 ;  /* 0x0000100001007387 */ /* 0x0007e80000100800 */
[----:B------:R3:W4:Y:S01]  /*2cc90*/  LDS.128 R24, [R17+0x228d0] ;  /* 0x0228d00011187984 */ /* 0x0007220000000c00 */
[----:B------:R-:W-:Y:S06]  /*2cca0*/  BAR.ARV 0x4, 0x180 ;  /* 0x0106000000007b1d */ /* 0x000fec0000002000 */
[----:B------:R-:W-:Y:S05]  /*2ccb0*/  BRA `(.L_x_2173) ;  /* 0x0000000c00dc7947 */ /* 0x000fea0003800000 */
.L_x_2172:
[----:B------:R-:W3:Y:S01]  /*2ccc0*/  S2R R0, SR_TID.X ;  /* 0x0000000000007919 */ /* 0x000ee20000002100 */
[----:B------:R-:W-:Y:S01]  /*2ccd0*/  UMOV UR4, 0xffffffff ;  /* 0xffffffff00047882 */ /* 0x000fe20000000000 */
[----:B---3--:R-:W-:-:S04]  /*2cce0*/  LOP3.LUT R8, R0, 0x1f, RZ, 0xc0, !PT ;  /* 0x0000001f00087812 */ /* 0x008fc800078ec0ff */
[----:B------:R-:W-:Y:S01]  /*2ccf0*/  ISETP.NE.AND P0, PT, R8, 0x1f, PT ;  /* 0x0000001f0800780c */ /* 0x000fe20003f05270 */
[----:B------:R-:W-:-:S12]  /*2cd00*/  BRA.DIV UR4, `(.L_x_2174) ;  /* 0x0000009204907947 */ /* 0x000fd8000b800000 */
[----:B------:R-:W-:Y:S01]  /*2cd10*/  IMAD.IADD R9, R27, 0x1, R8 ;  /* 0x000000011b097824 */ /* 0x000fe200078e0208 */
[----:B------:R-:W-:-:S04]  /*2cd20*/  ULDC UR4, c[0x0][0xc3c] ;  /* 0x00030f0000047ab9 */ /* 0x000fc80000000800 */
[----:B------:R-:W-:-:S13]  /*2cd30*/  ISETP.GE.OR P1, PT, R9, UR4, !P0 ;  /* 0x0000000409007c0c */ /* 0x000fda000c726670 */
[----:B------:R-:W3:Y:S08]  /*2cd40*/  @!P1 LDC.64 R2, c[0x0][0xc80] ;  /* 0x00032000ff029b82 */ /* 0x000ef00000000a00 */
[----:B------:R-:W4:Y:S01]  /*2cd50*/  @!P1 LDC.64 R4, c[0x0][0xc78] ;  /* 0x00031e00ff049b82 */ /* 0x000f220000000a00 */
[----:B---3--:R-:W-:-:S05]  /*2cd60*/  @!P1 IMAD.WIDE R2, R9, 0x4, R2 ;  /* 0x0000000409029825 */ /* 0x008fca00078e0202 */
[----:B01----:R4:W3:Y:S02]  /*2cd70*/  @!P1 LDG.E R7, desc[UR60][R2.64] ;  /* 0x0000003c02079981 */ /* 0x0038e4000c1e1900 */
[----:B----4-:R-:W-:-:S05]  /*2cd80*/  @!P1 IMAD.WIDE R2, R9, 0x4, R4 ;  /* 0x0000000409029825 */ /* 0x010fca00078e0204 */
[----:B------:R-:W4:Y:S01]  /*2cd90*/  @!P1 LDG.E R4, desc[UR60][R2.64] ;  /* 0x0000003c02049981 */ /* 0x000f22000c1e1900 */
[----:B------:R-:W-:Y:S01]  /*2cda0*/  IMAD.MOV.U32 R25, RZ, RZ, RZ ;  /* 0x000000ffff197224 */ /* 0x000fe200078e00ff */
[C---:B------:R-:W-:Y:S01]  /*2cdb0*/  ISETP.GE.U32.AND P2, PT, R8.reuse, 0x2, PT ;  /* 0x000000020800780c */ /* 0x040fe20003f46070 */
[----:B------:R-:W-:Y:S01]  /*2cdc0*/  IMAD.MOV.U32 R5, RZ, RZ, RZ ;  /* 0x000000ffff057224 */ /* 0x000fe200078e00ff */
[C---:B------:R-:W-:Y:S01]  /*2cdd0*/  ISETP.GE.U32.AND P3, PT, R8.reuse, 0x4, PT ;  /* 0x000000040800780c */ /* 0x040fe20003f66070 */
[----:B------:R-:W-:Y:S01]  /*2cde0*/  SHFL.IDX PT, R0, R24, RZ, 0x1f ;  /* 0x00001fff18007589 */ /* 0x000fe200000e0000 */
[C---:B------:R-:W-:Y:S02]  /*2cdf0*/  ISETP.GE.U32.AND P4, PT, R8.reuse, 0x8, PT ;  /* 0x000000080800780c */ /* 0x040fe40003f86070 */
[----:B------:R-:W-:Y:S01]  /*2ce00*/  ISETP.GE.U32.AND P5, PT, R8, 0x10, PT ;  /* 0x000000100800780c */ /* 0x000fe20003fa6070 */
[----:B--2---:R0:W-:Y:S02]  /*2ce10*/  SHFL.IDX PT, R6, R24, 0x1, 0x1f ;  /* 0x00201f0018067f89 */ /* 0x0041e400000e0000 */
[----:B0-----:R-:W-:-:S02]  /*2ce20*/  IMAD.MOV.U32 R24, RZ, RZ, RZ ;  /* 0x000000ffff187224 */ /* 0x001fc400078e00ff */
[----:B---3--:R-:W-:Y:S02]  /*2ce30*/  @!P1 IMAD.MOV.U32 R25, RZ, RZ, R7 ;  /* 0x000000ffff199224 */ /* 0x008fe400078e0007 */
[----:B----4-:R-:W-:Y:S01]  /*2ce40*/  @!P1 IMAD.MOV.U32 R5, RZ, RZ, R4 ;  /* 0x000000ffff059224 */ /* 0x010fe200078e0004 */
[----:B------:R-:W-:-:S03]  /*2ce50*/  ISETP.NE.AND P1, PT, R8, RZ, PT ;  /* 0x000000ff0800720c */ /* 0x000fc60003f25270 */
[----:B------:R-:W-:-:S05]  /*2ce60*/  IMAD R13, R5, R25, RZ ;  /* 0x00000019050d7224 */ /* 0x000fca00078e02ff */
        /* <DEDUP_REMOVED lines=15> */
[----:B------:R0:W1:Y:S02]  /*2cf60*/  SHFL.IDX PT, R14, R2, 0x1f, 0x1f ;  /* 0x03e01f00020e7f89 */ /* 0x00006400000e0000 */
.L_x_2506:
[----:B------:R-:W-:Y:S02]  /*2cf70*/  ULDC UR4, c[0x0][0xc38] ;  /* 0x00030e0000047ab9 */ /* 0x000fe40000000800 */
[----:B------:R-:W-:-:S04]  /*2cf80*/  IMAD.U32 R4, RZ, RZ, UR4 ;  /* 0x00000004ff047e24 */ /* 0x000fc8000f8e00ff */
[----:B-1----:R-:W-:-:S04]  /*2cf90*/  IMAD R3, R14, R4, RZ ;  /* 0x000000040e037224 */ /* 0x002fc800078e02ff */
[----:B------:R-:W-:-:S05]  /*2cfa0*/  IMAD.IADD R6, R6, 0x1, R3 ;  /* 0x0000000106067824 */ /* 0x000fca00078e0203 */
[----:B------:R-:W-:-:S13]  /*2cfb0*/  ISETP.GT.AND P6, PT, R6, R0, PT ;  /* 0x000000000600720c */ /* 0x000fda0003fc4270 */
[----:B------:R-:W-:Y:S05]  /*2cfc0*/  @P6 BRA `(.L_x_2175) ;  /* 0x0000000000a46947 */ /* 0x000fea0003800000 */
.L_x_2178:
[----:B0-----:R-:W0:Y:S01]  /*2cfd0*/  LDC R2, c[0x0][0xc3c] ;  /* 0x00030f00ff027b82 */ /* 0x001e220000000800 */
[----:B------:R-:W-:-:S05]  /*2cfe0*/  VIADD R27, R27, 0x1f ;  /* 0x0000001f1b1b7836 */ /* 0x000fca0000000000 */
[----:B0-----:R-:W-:-:S13]  /*2cff0*/  ISETP.GE.AND P6, PT, R27, R2, PT ;  /* 0x000000021b00720c */ /* 0x001fda0003fc6270 */
[----:B------:R-:W-:Y:S05]  /*2d000*/  @P6 BRA `(.L_x_2176) ;  /* 0x0000000800bc6947 */ /* 0x000fea0003800000 */
[----:B------:R-:W0:Y:S01]  /*2d010*/  S2R R3, SR_TID.X ;  /* 0x0000000000037919 */ /* 0x000e220000002100 */
[----:B------:R-:W-:Y:S01]  /*2d020*/  IMAD.MOV.U32 R25, RZ, RZ, RZ ;  /* 0x000000ffff197224 */ /* 0x000fe200078e00ff */
[----:B0-----:R-:W-:-:S05]  /*2d030*/  LOP3.LUT R3, R3, 0x1f, RZ, 0xc0, !PT ;  /* 0x0000001f03037812 */ /* 0x001fca00078ec0ff */
[----:B------:R-:W-:-:S05]  /*2d040*/  IMAD.IADD R7, R27, 0x1, R3 ;  /* 0x000000011b077824 */ /* 0x000fca00078e0203 */
[----:B------:R-:W-:-:S13]  /*2d050*/  ISETP.GE.OR P6, PT, R7, R2, !P0 ;  /* 0x000000020700720c */ /* 0x000fda00047c6670 */
[----:B------:R-:W0:Y:S08]  /*2d060*/  @!P6 LDC.64 R2, c[0x0][0xc80] ;  /* 0x00032000ff02eb82 */ /* 0x000e300000000a00 */
[----:B------:R-:W1:Y:S01]  /*2d070*/  @!P6 LDC.64 R4, c[0x0][0xc78] ;  /* 0x00031e00ff04eb82 */ /* 0x000e620000000a00 */
[----:B0-----:R-:W-:-:S05]  /*2d080*/  @!P6 IMAD.WIDE R2, R7, 0x4, R2 ;  /* 0x000000040702e825 */ /* 0x001fca00078e0202 */
[----:B------:R1:W2:Y:S02]  /*2d090*/  @!P6 LDG.E R25, desc[UR60][R2.64] ;  /* 0x0000003c0219e981 */ /* 0x0002a4000c1e1900 */
[----:B-1----:R-:W-:-:S04]  /*2d0a0*/  @!P6 IMAD.WIDE R2, R7, 0x4, R4 ;  /* 0x000000040702e825 */ /* 0x002fc800078e0204 */
[----:B------:R-:W-:-:S06]  /*2d0b0*/  IMAD.MOV.U32 R5, RZ, RZ, RZ ;  /* 0x000000ffff057224 */ /* 0x000fcc00078e00ff */
[----:B------:R-:W2:Y:S01]  /*2d0c0*/  @!P6 LDG.E R5, desc[UR60][R2.64] ;  /* 0x0000003c0205e981 */ /* 0x000ea2000c1e1900 */
[----:B------:R-:W-:Y:S01]  /*2d0d0*/  UMOV UR4, 0xffffffff ;  /* 0xffffffff00047882 */ /* 0x000fe20000000000 */
[----:B--2---:R-:W-:Y:S02]  /*2d0e0*/  IMAD R13, R5, R25, RZ ;  /* 0x00000019050d7224 */ /* 0x004fe400078e02ff */
[----:B------:R-:W-:Y:S05]  /*2d0f0*/  BRA.DIV UR4, `(.L_x_2177) ;  /* 0x0000009204cc7947 */ /* 0x000fea000b800000 */
        /* <DEDUP_REMOVED lines=16> */
.L_x_2514:
[----:B------:R-:W-:Y:S02]  /*2d200*/  ULDC UR4, c[0x0][0xc38] ;  /* 0x00030e0000047ab9 */ /* 0x000fe40000000800 */
[----:B------:R-:W-:-:S04]  /*2d210*/  IMAD.U32 R4, RZ, RZ, UR4 ;  /* 0x00000004ff047e24 */ /* 0x000fc8000f8e00ff */
[----:B-1----:R-:W-:-:S04]  /*2d220*/  IMAD R3, R14, R4, RZ ;  /* 0x000000040e037224 */ /* 0x002fc800078e02ff */
[----:B------:R-:W-:-:S05]  /*2d230*/  IMAD.IADD R6, R3, 0x1, R6 ;  /* 0x0000000103067824 */ /* 0x000fca00078e0206 */
[----:B------:R-:W-:-:S13]  /*2d240*/  ISETP.GT.AND P6, PT, R6, R0, PT ;  /* 0x000000000600720c */ /* 0x000fda0003fc4270 */
[----:B------:R-:W-:Y:S05]  /*2d250*/  @!P6 BRA `(.L_x_2178) ;  /* 0xfffffffc005ce947 */ /* 0x000fea000383ffff */
.L_x_2175:
[----:B------:R-:W-:Y:S01]  /*2d260*/  IMAD.IADD R6, R6, 0x1, -R3 ;  /* 0x0000000106067824 */ /* 0x000fe200078e0a03 */
[----:B------:R-:W-:-:S03]  /*2d270*/  UMOV UR4, 0xffffffff ;  /* 0xffffffff00047882 */ /* 0x000fc60000000000 */
[----:B------:R-:W-:-:S05]  /*2d280*/  IMAD R3, R2, R4, R6 ;  /* 0x0000000402037224 */ /* 0x000fca00078e0206 */
[----:B------:R-:W-:Y:S01]  /*2d290*/  ISETP.GT.AND P6, PT, R3, R0, PT ;  /* 0x000000000300720c */ /* 0x000fe20003fc4270 */
[----:B------:R-:W-:-:S12]  /*2d2a0*/  BRA.DIV UR4, `(.L_x_2179) ;  /* 0x0000009604187947 */ /* 0x000fd8000b800000 */
[----:B------:R-:W-:-:S04]  /*2d2b0*/  VOTE.ANY R3, PT, !P6 ;  /* 0x0000000000037806 */ /* 0x000fc800070e0100 */
[----:B------:R-:W1:Y:S02]  /*2d2c0*/  POPC R7, R3 ;  /* 0x0000000300077309 */ /* 0x000e640000000000 */
[----:B-1----:R1:W2:Y:S01]  /*2d2d0*/  SHFL.IDX PT, R25, R25, R7, 0x1f ;  /* 0x00001f0719197589 */ /* 0x0022a200000e0000 */
[----:B------:R-:W-:-:S03]  /*2d2e0*/  IMAD.IADD R27, R7, 0x1, R27 ;  /* 0x00000001071b7824 */ /* 0x000fc600078e021b */
[----:B------:R1:W3:Y:S04]  /*2d2f0*/  SHFL.IDX PT, R5, R5, R7, 0x1f ;  /* 0x00001f0705057589 */ /* 0x0002e800000e0000 */
.L_x_2519:
[----:B------:R-:W-:-:S13]  /*2d300*/  ISETP.NE.AND P0, PT, R3, RZ, PT ;  /* 0x000000ff0300720c */ /* 0x000fda0003f05270 */
[----:B------:R-:W-:Y:S05]  /*2d310*/  @!P0 BRA `(.L_x_2180) ;  /* 0x0000000000108947 */ /* 0x000fea0003800000 */
[----:B------:R-:W-:Y:S01]  /*2d320*/  UMOV UR4, 0xffffffff ;  /* 0xffffffff00047882 */ /* 0x000fe20000000000 */
[----:B------:R-:W-:Y:S02]  /*2d330*/  VIADD R12, R7, 0xffffffff ;  /* 0xffffffff070c7836 */ /* 0x000fe40000000000 */
[----:B------:R-:W-:Y:S05]  /*2d340*/  BRA.DIV UR4, `(.L_x_2181) ;  /* 0x0000009604507947 */ /* 0x000fea000b800000 */
[----:B------:R4:W0:Y:S02]  /*2d350*/  SHFL.IDX PT, R24, R2, R12, 0x1f ;  /* 0x00001f0c02187589 */ /* 0x00082400000e0000 */
.L_x_2180:
[----:B---3--:R-:W-:Y:S01]  /*2d360*/  ISETP.NE.AND P0, PT, R5, 0x1, PT ;  /* 0x000000010500780c */ /* 0x008fe20003f05270 */
[----:B0-----:R-:W-:-:S04]  /*2d370*/  IMAD R24, R24, R4, R6 ;  /* 0x0000000418187224 */ /* 0x001fc800078e0206 */
[----:B------:R-:W-:-:S08]  /*2d380*/  IMAD.IADD R0, R0, 0x1, -R24 ;  /* 0x0000000100007824 */ /* 0x000fd000078e0a18 */
[----:B------:R-:W-:Y:S05]  /*2d390*/  @!P0 BRA `(.L_x_2182) ;  /* 0x0000000000dc8947 */ /* 0x000fea0003800000 */
[----:B--2---:R-:W-:Y:S01]  /*2d3a0*/  IABS R4, R25 ;  /* 0x0000001900047213 */ /* 0x004fe20000000000 */
[----:B----4-:R-:W-:Y:S01]  /*2d3b0*/  IMAD.MOV.U32 R2, RZ, RZ, RZ ;  /* 0x000000ffff027224 */ /* 0x010fe200078e00ff */
[----:B------:R-:W-:Y:S02]  /*2d3c0*/  IABS R6, R5 ;  /* 0x0000000500067213 */ /* 0x000fe40000000000 */
[----:B-1----:R-:W0:Y:S08]  /*2d3d0*/  I2F.RP R7, R4 ;  /* 0x0000000400077306 */ /* 0x002e300000209400 */
[----:B------:R-:W-:Y:S08]  /*2d3e0*/  I2F.RP R10, R6 ;  /* 0x00000006000a7306 */ /* 0x000ff00000209400 */
[----:B0-----:R-:W0:Y:S02]  /*2d3f0*/  MUFU.RCP R7, R7 ;  /* 0x0000000700077308 */ /* 0x001e240000001000 */
[----:B0-----:R-:W-:-:S06]  /*2d400*/  VIADD R3, R7, 0xffffffe ;  /* 0x0ffffffe07037836 */ /* 0x001fcc0000000000 */
[----:B------:R-:W0:Y:S02]  /*2d410*/  F2I.FTZ.U32.TRUNC.NTZ R3, R3 ;  /* 0x0000000300037305 */ /* 0x000e24000021f000 */
[----:B0-----:R-:W-:-:S04]  /*2d420*/  IMAD.MOV R9, RZ, RZ, -R3 ;  /* 0x000000ffff097224 */ /* 0x001fc800078e0a03 */
[----:B------:R-:W-:-:S04]  /*2d430*/  IMAD R9, R9, R4, RZ ;  /* 0x0000000409097224 */ /* 0x000fc800078e02ff */
[----:B------:R-:W-:Y:S01]  /*2d440*/  IMAD.HI.U32 R8, R3, R9, R2 ;  /* 0x0000000903087227 */ /* 0x000fe200078e0002 */
[----:B------:R-:W-:Y:S01]  /*2d450*/  IABS R9, R0 ;  /* 0x0000000000097213 */ /* 0x000fe20000000000 */
[----:B------:R-:W0:Y:S01]  /*2d460*/  MUFU.RCP R2, R10 ;  /* 0x0000000a00027308 */ /* 0x000e220000001000 */
[----:B------:R-:W-:-:S03]  /*2d470*/  IABS R3, R25 ;  /* 0x0000001900037213 */ /* 0x000fc60000000000 */
[----:B------:R-:W-:-:S04]  /*2d480*/  IMAD.HI.U32 R7, R8, R9, RZ ;  /* 0x0000000908077227 */ /* 0x000fc800078e00ff */
[----:B------:R-:W-:-:S04]  /*2d490*/  IMAD.MOV R12, RZ, RZ, -R3 ;  /* 0x000000ffff0c7224 */ /* 0x000fc800078e0a03 */
[----:B------:R-:W-:Y:S02]  /*2d4a0*/  IMAD R9, R7, R12, R9 ;  /* 0x0000000c07097224 */ /* 0x000fe400078e0209 */
[----:B0-----:R-:W-:-:S03]  /*2d4b0*/  VIADD R3, R2, 0xffffffe ;  /* 0x0ffffffe02037836 */ /* 0x001fc60000000000 */
[----:B------:R-:W-:Y:S01]  /*2d4c0*/  ISETP.GT.U32.AND P1, PT, R4, R9, PT ;  /* 0x000000090400720c */ /* 0x000fe20003f24070 */
[----:B------:R-:W-:Y:S02]  /*2d4d0*/  IMAD.MOV.U32 R2, RZ, RZ, RZ ;  /* 0x000000ffff027224 */ /* 0x000fe400078e00ff */
        /* <DEDUP_REMOVED lines=11> */
[----:B------:R-:W-:-:S05]  /*2d590*/  IABS R2, R5 ;  /* 0x0000000500027213 */ /* 0x000fca0000000000 */
        /* <DEDUP_REMOVED lines=12> */
[----:B------:R-:W-:Y:S01]  /*2d660*/  ISETP.GE.U32.AND P0, PT, R3, R6, PT ;  /* 0x000000060300720c */ /* 0x000fe20003f06070 */
[----:B------:R-:W-:-:S04]  /*2d670*/  IMAD.MOV R3, RZ, RZ, -R7 ;  /* 0x000000ffff037224 */ /* 0x000fc800078e0a07 */
[----:B------:R-:W-:-:S08]  /*2d680*/  IMAD R3, R25, R3, R0 ;  /* 0x0000000319037224 */ /* 0x000fd000078e0200 */
[----:B------:R-:W-:-:S04]  /*2d690*/  @P0 VIADD R4, R4, 0x1 ;  /* 0x0000000104040836 */ /* 0x000fc80000000000 */
[----:B------:R-:W-:Y:S01]  /*2d6a0*/  @!P2 IMAD.MOV R4, RZ, RZ, -R4 ;  /* 0x000000ffff04a224 */ /* 0x000fe200078e0a04 */
[----:B------:R-:W-:-:S05]  /*2d6b0*/  @!P1 LOP3.LUT R4, RZ, R5, RZ, 0x33, !PT ;  /* 0x00000005ff049212 */ /* 0x000fca00078e33ff */
[--C-:B------:R-:W-:Y:S02]  /*2d6c0*/  IMAD.MOV R2, RZ, RZ, -R4.reuse ;  /* 0x000000ffff027224 */ /* 0x100fe400078e0a04 */
[C---:B------:R-:W-:Y:S02]  /*2d6d0*/  IMAD R4, R5.reuse, 0x1000000, R4 ;  /* 0x0100000005047824 */ /* 0x040fe400078e0204 */
[----:B------:R-:W-:-:S04]  /*2d6e0*/  IMAD R5, R5, R2, R7 ;  /* 0x0000000205057224 */ /* 0x000fc800078e0207 */
[----:B------:R-:W-:Y:S01]  /*2d6f0*/  IMAD R26, R5, 0x10000, R4 ;  /* 0x00010000051a7824 */ /* 0x000fe200078e0204 */
[----:B------:R-:W-:Y:S06]  /*2d700*/  BRA `(.L_x_2183) ;  /* 0x0000000000f07947 */ /* 0x000fec0003800000 */
.L_x_2182:
[----:B----4-:R-:W0:Y:S02]  /*2d710*/  LDC.64 R2, c[0x0][0xc90] ;  /* 0x00032400ff027b82 */ /* 0x010e240000000a00 */
[----:B0-----:R-:W-:-:S05]  /*2d720*/  IMAD.WIDE R2, R27, 0x4, R2 ;  /* 0x000000041b027825 */ /* 0x001fca00078e0202 */
[----:B------:R0:W2:Y:S02]  /*2d730*/  LDG.E R6, desc[UR60][R2.64] ;  /* 0x0000003c02067981 */ /* 0x0000a4000c1e1900 */
[----:B0-----:R-:W-:Y:S02]  /*2d740*/  IMAD.MOV.U32 R2, RZ, RZ, RZ ;  /* 0x000000ffff027224 */ /* 0x001fe400078e00ff */
[----:B--2---:R-:W-:-:S05]  /*2d750*/  IMAD R5, R25, R6, RZ ;  /* 0x0000000619057224 */ /* 0x004fca00078e02ff */
[----:B-1----:R-:W-:-:S04]  /*2d760*/  IABS R7, R5 ;  /* 0x0000000500077213 */ /* 0x002fc80000000000 */
[----:B------:R-:W0:Y:S08]  /*2d770*/  I2F.RP R8, R7 ;  /* 0x0000000700087306 */ /* 0x000e300000209400 */
[----:B0-----:R-:W0:Y:S02]  /*2d780*/  MUFU.RCP R8, R8 ;  /* 0x0000000800087308 */ /* 0x001e240000001000 */
[----:B0-----:R-:W-:-:S06]  /*2d790*/  VIADD R9, R8, 0xffffffe ;  /* 0x0ffffffe08097836 */ /* 0x001fcc0000000000 */
[----:B------:R-:W0:Y:S02]  /*2d7a0*/  F2I.FTZ.U32.TRUNC.NTZ R3, R9 ;  /* 0x0000000900037305 */ /* 0x000e24000021f000 */
[----:B0-----:R-:W-:-:S04]  /*2d7b0*/  IMAD.MOV R10, RZ, RZ, -R3 ;  /* 0x000000ffff0a7224 */ /* 0x001fc800078e0a03 */
[----:B------:R-:W-:Y:S01]  /*2d7c0*/  IMAD R11, R10, R7, RZ ;  /* 0x000000070a0b7224 */ /* 0x000fe200078e02ff */
[----:B------:R-:W-:-:S03]  /*2d7d0*/  IABS R10, R5 ;  /* 0x00000005000a7213 */ /* 0x000fc60000000000 */
[----:B------:R-:W-:Y:S01]  /*2d7e0*/  IMAD.HI.U32 R2, R3, R11, R2 ;  /* 0x0000000b03027227 */ /* 0x000fe200078e0002 */
[----:B------:R-:W-:-:S03]  /*2d7f0*/  IABS R3, R0 ;  /* 0x0000000000037213 */ /* 0x000fc60000000000 */
        /* <DEDUP_REMOVED lines=16> */
[----:B------:R-:W-:-:S03]  /*2d900*/  IMAD R0, R5, R9, R0 ;  /* 0x0000000905007224 */ /* 0x000fc600078e0200 */
[----:B------:R-:W-:-:S04]  /*2d910*/  VIADDMNMX R4, R3, R4, R6, PT ;  /* 0x0000000403047246 */ /* 0x000fc80003800106 */
[----:B------:R-:W-:-:S04]  /*2d920*/  IABS R6, R4 ;  /* 0x0000000400067213 */ /* 0x000fc80000000000 */
[----:B------:R-:W0:Y:S08]  /*2d930*/  I2F.RP R8, R6 ;  /* 0x0000000600087306 */ /* 0x000e300000209400 */
[----:B0-----:R-:W0:Y:S02]  /*2d940*/  MUFU.RCP R8, R8 ;  /* 0x0000000800087308 */ /* 0x001e240000001000 */
[----:B0-----:R-:W-:Y:S01]  /*2d950*/  VIADD R2, R8, 0xffffffe ;  /* 0x0ffffffe08027836 */ /* 0x001fe20000000000 */
[----:B------:R-:W-:-:S05]  /*2d960*/  IABS R8, R0 ;  /* 0x0000000000087213 */ /* 0x000fca0000000000 */
[----:B------:R0:W1:Y:S02]  /*2d970*/  F2I.FTZ.U32.TRUNC.NTZ R3, R2 ;  /* 0x0000000200037305 */ /* 0x000064000021f000 */
[----:B0-----:R-:W-:Y:S02]  /*2d980*/  IMAD.MOV.U32 R2, RZ, RZ, RZ ;  /* 0x000000ffff027224 */ /* 0x001fe400078e00ff */
[----:B-1----:R-:W-:-:S04]  /*2d990*/  IMAD.MOV R5, RZ, RZ, -R3 ;  /* 0x000000ffff057224 */ /* 0x002fc800078e0a03 */
[----:B------:R-:W-:-:S04]  /*2d9a0*/  IMAD R5, R5, R6, RZ ;  /* 0x0000000605057224 */ /* 0x000fc800078e02ff */
[----:B------:R-:W-:Y:S01]  /*2d9b0*/  IMAD.HI.U32 R3, R3, R5, R2 ;  /* 0x0000000503037227 */ /* 0x000fe200078e0002 */
[-C--:B------:R-:W-:Y:S02]  /*2d9c0*/  IABS R5, R4.reuse ;  /* 0x0000000400057213 */ /* 0x080fe40000000000 */
[----:B------:R-:W-:Y:S02]  /*2d9d0*/  LOP3.LUT R2, R0, R4, RZ, 0x3c, !PT ;  /* 0x0000000400027212 */ /* 0x000fe400078e3cff */
[----:B------:R-:W-:Y:S01]  /*2d9e0*/  IADD3 R0, R7, 0x1000000, R0 ;  /* 0x0100000007007810 */ /* 0x000fe20007ffe000 */
[----:B------:R-:W-:Y:S01]  /*2d9f0*/  IMAD.MOV R5, RZ, RZ, -R5 ;  /* 0x000000ffff057224 */ /* 0x000fe200078e0a05 */
[----:B------:R-:W-:Y:S01]  /*2da00*/  ISETP.GE.AND P2, PT, R2, RZ, PT ;  /* 0x000000ff0200720c */ /* 0x000fe20003f46270 */
        /* <DEDUP_REMOVED lines=9> */
[----:B------:R-:W-:Y:S01]  /*2daa0*/  @!P1 LOP3.LUT R3, RZ, R4, RZ, 0x33, !PT ;  /* 0x00000004ff039212 */ /* 0x000fe200078e33ff */
[----:B------:R-:W-:-:S04]  /*2dab0*/  IMAD.MOV R4, RZ, RZ, -R4 ;  /* 0x000000ffff047224 */ /* 0x000fc800078e0a04 */
[----:B------:R-:W-:-:S07]  /*2dac0*/  IMAD R26, R3, R4, R0 ;  /* 0x00000004031a7224 */ /* 0x000fce00078e0200 */
.L_x_2183:
[----:B------:R-:W-:-:S05]  /*2dad0*/  LOP3.LUT R0, RZ, R3, RZ, 0x33, !PT ;  /* 0x00000003ff007212 */ /* 0x000fca00078e33ff */
[----:B------:R-:W-:Y:S01]  /*2dae0*/  IMAD.IADD R25, R25, 0x1, R0 ;  /* 0x0000000119197824 */ /* 0x000fe200078e0200 */
[----:B------:R-:W-:Y:S06]  /*2daf0*/  BRA `(.L_x_2184) ;  /* 0x00000000001c7947 */ /* 0x000fec0003800000 */
.L_x_2176:
[----:B------:R-:W-:Y:S01]  /*2db00*/  UMOV UR4, URZ ;  /* 0x0000003f00047c82 */ /* 0x000fe20008000000 */
[----:B------:R-:W-:Y:S01]  /*2db10*/  UMOV UR5, URZ ;  /* 0x0000003f00057c82 */ /* 0x000fe20008000000 */
[----:B------:R-:W-:Y:S01]  /*2db20*/  ULDC UR6, c[0x0][0xc3c] ;  /* 0x00030f0000067ab9 */ /* 0x000fe20000000800 */
[----:B------:R-:W-:Y:S02]  /*2db30*/  IMAD.MOV.U32 R24, RZ, RZ, R0 ;  /* 0x000000ffff187224 */ /* 0x000fe400078e0000 */
[----:B------:R-:W-:Y:S02]  /*2db40*/  IMAD.U32 R25, RZ, RZ, UR4 ;  /* 0x00000004ff197e24 */ /* 0x000fe4000f8e00ff */
[----:B------:R-:W-:Y:S02]  /*2db50*/  IMAD.U32 R26, RZ, RZ, UR5 ;  /* 0x00000005ff1a7e24 */ /* 0x000fe4000f8e00ff */
[----:B------:R-:W-:-:S07]  /*2db60*/  IMAD.U32 R27, RZ, RZ, UR6 ;  /* 0x00000006ff1b7e24 */ /* 0x000fce000f8e00ff */
.L_x_2184:
[----:B------:R0:W2:Y:S01]  /*2db70*/  LDL R2, [R1+0x10] ;  /* 0x0000100001027983 */ /* 0x0000a20000100800 */
[----:B------:R-:W1:Y:S01]  /*2db80*/  S2R R0, SR_TID.X ;  /* 0x0000000000007919 */ /* 0x000e620000002100 */
[----:B------:R-:W-:Y:S05]  /*2db90*/  WARPSYNC.ALL ;  /* 0x0000000000007948 */ /* 0x000fea0003800000 */
[----:B-1----:R-:W-:Y:S01]  /*2dba0*/  LOP3.LUT R0, R0, 0x1f, RZ, 0xc0, !PT ;  /* 0x0000001f00007812 */ /* 0x002fe200078ec0ff */
[----:B------:R-:W-:Y:S03]  /*2dbb0*/  BAR.SYNC.DEFER_BLOCKING 0x4, 0x180 ;  /* 0x0106000000007b1d */ /* 0x000fe60000010000 */
[----:B------:R-:W-:-:S13]  /*2dbc0*/  ISETP.NE.AND P0, PT, R0, RZ, PT ;  /* 0x000000ff0000720c */ /* 0x000fda0003f05270 */
[----:B------:R-:W-:Y:S01]  /*2dbd0*/  @!P0 MOV R0, 0x400 ;  /* 0x0000040000008802 */ /* 0x000fe20000000f00 */
[----:B--2---:R-:W1:Y:S03]  /*2dbe0*/  @!P0 S2R R2, SR_CgaCtaId ;  /* 0x0000000000028919 */ /* 0x004e660000008800 */
[----:B-1----:R-:W-:Y:S01]  /*2dbf0*/  @!P0 LEA R17, R2, R0, 0x18 ;  /* 0x0000000002118211 */ /* 0x002fe200078ec0ff */
[----:B------:R0:W-:Y:S04]  /*2dc00*/  @!P0 STL [R1+0x10], R2 ;  /* 0x0000100201008387 */ /* 0x0001e80000100800 */
[----:B------:R0:W-:Y:S01]  /*2dc10*/  @!P0 STS.128 [R17+0x228d0], R24 ;  /* 0x0228d01811008388 */ /* 0x0001e20000000c00 */
[----:B------:R-:W-:Y:S06]  /*2dc20*/  BAR.ARV 0x5, 0x180 ;  /* 0x0146000000007b1d */ /* 0x000fec0000002000 */
.L_x_2173:
[----:B------:R-:W-:Y:S02]  /*2dc30*/  ULDC UR4, c[0x0][0xc3c] ;  /* 0x00030f0000047ab9 */ /* 0x000fe40000000800 */
[----:B----4-:R-:W-:-:S13]  /*2dc40*/  ISETP.GE.AND P0, PT, R27, UR4, PT ;  /* 0x000000041b007c0c */ /* 0x010fda000bf06270 */
[----:B------:R-:W-:Y:S05]  /*2dc50*/  @!P0 BRA `(.L_x_2185) ;  /* 0xffffff8400b08947 */ /* 0x000fea000383ffff */
[----:B------:R-:W-:Y:S05]  /*2dc60*/  BSYNC B7 ;  /* 0x0000000000077941 */ /* 0x000fea0003800000 */
.L_x_2057:
[----:B--23--:R-:W2:Y:S01]  /*2dc70*/  LDL.LU R0, [R1+0x30] ;  /* 0x0000300001007983 */ /* 0x00cea20000300800 */
[----:B------:R-:W-:Y:S01]  /*2dc80*/  BSSY B0, `(.L_x_2186) ;  /* 0x000000b000007945 */ /* 0x000fe20003800000 */
[----:B------:R-:W3:Y:S01]  /*2dc90*/  S2R R5, SR_CgaCtaId ;  /* 0x0000000000057919 */ /* 0x000ee20000008800 */
[----:B--2---:R-:W-:-:S05]  /*2dca0*/  VIADD R0, R0, 0x1 ;  /* 0x0000000100007836 */ /* 0x004fca0000000000 */
[----:B0-----:R-:W-:-:S04]  /*2dcb0*/  LEA.HI R2, R0, R0, RZ, 0x1 ;  /* 0x0000000000027211 */ /* 0x001fc800078f08ff */
[----:B------:R-:W-:Y:S02]  /*2dcc0*/  LOP3.LUT R3, R2, 0xfffffffe, RZ, 0xc0, !PT ;  /* 0xfffffffe02037812 */ /* 0x000fe400078ec0ff */
[----:B------:R-:W-:-:S03]  /*2dcd0*/  MOV R2, 0x400 ;  /* 0x0000040000027802 */ /* 0x000fc60000000f00 */
[----:B------:R-:W-:Y:S01]  /*2dce0*/  IMAD.IADD R0, R0, 0x1, -R3 ;  /* 0x0000000100007824 */ /* 0x000fe200078e0a03 */
[----:B---3--:R-:W-:-:S04]  /*2dcf0*/  LEA R5, R5, R2, 0x18 ;  /* 0x0000000205057211 */ /* 0x008fc800078ec0ff */
[----:B------:R-:W-:-:S04]  /*2dd00*/  SHF.L.U32 R0, R0, 0x1f, RZ ;  /* 0x0000001f00007819 */ /* 0x000fc800000006ff */
[----:B------:R-:W0:Y:S02]  /*2dd10*/  SYNCS.PHASECHK.TRANS64.TRYWAIT P0, [R5+URZ+0x22820], R0 ;  /* 0x02282000050075a7 */ /* 0x000e24000800017f */
[----:B0-----:R-:W-:Y:S05]  /*2dd20*/  @!P0 BRA `(.L_x_2187) ;  /* 0x0000008c00008947 */ /* 0x001fea0003800000 */
.L_x_2522:
[----:B------:R-:W-:Y:S05]  /*2dd30*/  BSYNC B0 ;  /* 0x0000000000007941 */ /* 0x000fea0003800000 */
.L_x_2186:
[----:B------:R-:W-:-:S03]  /*2dd40*/  UMOV UR4, 0xffffffff ;  /* 0xffffffff00047882 */ /* 0x000fc60000000000 */
[----:B------:R-:W-:Y:S05]  /*2dd50*/  BRA.DIV UR4, `(.L_x_2188) ;  /* 0x0000008e04087947 */ /* 0x000fea000b800000 */
[----:B0-----:R-:W0:Y:S02]  /*2dd60*/  S2R R0, SR_TID.X ;  /* 0x0000000000007919 */ /* 0x001e240000002100 */
[----:B0-----:R-:W-:-:S04]  /*2dd70*/  SHF.R.U32.HI R0, RZ, 0x5, R0 ;  /* 0x00000005ff007819 */ /* 0x001fc80000011600 */
[----:B------:R-:W-:-:S05]  /*2dd80*/  LOP3.LUT R0, R0, 0x3, RZ, 0xc0, !PT ;  /* 0x0000000300007812 */ /* 0x000fca00078ec0ff */
[----:B------:R0:W2:Y:S02]  /*2dd90*/  SHFL.IDX PT, R14, R0, RZ, 0x1f ;  /* 0x00001fff000e7589 */ /* 0x0000a400000e0000 */
.L_x_2525:
[----:B--2---:R-:W-:-:S13]  /*2dda0*/  ISETP.NE.AND P0, PT, R14, RZ, PT ;  /* 0x000000ff0e00720c */ /* 0x004fda0003f05270 */
[----:B------:R-:W-:Y:S05]  /*2ddb0*/  @P0 BRA `(.L_x_1794) ;  /* 0x0000000000b00947 */ /* 0x000fea0003800000 */
[----:B------:R-:W-:-:S03]  /*2ddc0*/  UMOV UR4, 0xffffffff ;  /* 0xffffffff00047882 */ /* 0x000fc60000000000 */
[----:B------:R-:W-:Y:S05]  /*2ddd0*/  BRA.DIV UR4, `(.L_x_2189) ;  /* 0x0000008e041c7947 */ /* 0x000fea000b800000 */
[----:B------:R-:W-:-:S13]  /*2dde0*/  ELECT P6, URZ, PT ;  /* 0x00000000003f782f */ /* 0x000fda00038c0000 */
.L_x_2528:
        /* <DEDUP_REMOVED lines=8> */
.L_x_2190:
[----:B------:R-:W-:Y:S01]  /*2de70*/  IMAD R3, R33, 0x8, R5 ;  /* 0x0000000821037824 */ /* 0x000fe200078e0205 */
[----:B------:R-:W-:Y:S01]  /*2de80*/  SHF.L.U32 R2, R37, 0x1f, RZ ;  /* 0x0000001f25027819 */ /* 0x000fe200000006ff */
[----:B------:R-:W-:-:S03]  /*2de90*/  VIADD R33, R33, 0x1 ;  /* 0x0000000121217836 */ /* 0x000fc60000000000 */
[----:B------:R-:W0:Y:S02]  /*2dea0*/  SYNCS.PHASECHK.TRANS64.TRYWAIT P1, [R3+URZ+0x22840], R2 ;  /* 0x02284002030075a7 */ /* 0x000e24000802017f */
[----:B------:R-:W-:-:S04]  /*2deb0*/  ISETP.NE.AND P2, PT, R33, 0x2, PT ;  /* 0x000000022100780c */ /* 0x000fc80003f45270 */
[----:B------:R-:W-:Y:S01]  /*2dec0*/  SEL R0, RZ, 0x1, P2 ;  /* 0x00000001ff007807 */ /* 0x000fe20001000000 */
[----:B0-----:R-:W-:Y:S08]  /*2ded0*/  @!P1 BRA `(.L_x_2191) ;  /* 0x0000008800fc9947 */ /* 0x001ff00003800000 */
.L_x_2529:
[----:B------:R-:W-:Y:S02]  /*2dee0*/  SEL R33, R33, RZ, P2 ;  /* 0x000000ff21217207 */ /* 0x000fe40001000000 */
[----:B------:R-:W-:Y:S01]  /*2def0*/  LOP3.LUT R0, R37, R0, RZ, 0x3c, !PT ;  /* 0x0000000025007212 */ /* 0x000fe200078e3cff */
[----:B------:R-:W-:Y:S06]  /*2df00*/  @!P0 BRA `(.L_x_2192) ;  /* 0x0000000000048947 */ /* 0x000fec0003800000 */
[----:B------:R-:W-:Y:S01]  /*2df10*/  BPT.TRAP 0x1 ;  /* 0x000000040000795c */ /* 0x000fe20000300000 */
.L_x_2192:
[----:B------:R-:W-:Y:S01]  /*2df20*/  IMAD R33, R33, 0x8, R5 ;  /* 0x0000000821217824 */ /* 0x000fe200078e0205 */
[----:B------:R-:W-:-:S04]  /*2df30*/  SHF.L.U32 R0, R0, 0x1f, RZ ;  /* 0x0000001f00007819 */ /* 0x000fc800000006ff */
[----:B------:R-:W2:Y:S02]  /*2df40*/  SYNCS.PHASECHK.TRANS64.TRYWAIT P1, [R33+URZ+0x22840], R0 ;  /* 0x02284000210075a7 */ /* 0x000ea4000802017f */
[----:B--2---:R-:W-:Y:S05]  /*2df50*/  @!P1 BRA `(.L_x_2193) ;  /* 0x0000008800f09947 */ /* 0x004fea0003800000 */
.L_x_2530:
[----:B------:R-:W-:Y:S05]  /*2df60*/  @!P0 BRA `(.L_x_2194) ;  /* 0x0000000000048947 */ /* 0x000fea0003800000 */
[----:B------:R-:W-:Y:S01]  /*2df70*/  BPT.TRAP 0x1 ;  /* 0x000000040000795c */ /* 0x000fe20000300000 */
.L_x_2194:
[----:B------:R-:W3:Y:S02]  /*2df80*/  SYNCS.PHASECHK.TRANS64.TRYWAIT P1, [R3+URZ+0x22860], R2 ;  /* 0x02286002030075a7 */ /* 0x000ee4000802017f */
[----:B---3--:R-:W-:Y:S05]  /*2df90*/  @!P1 BRA `(.L_x_2195) ;  /* 0x0000008800f49947 */ /* 0x008fea0003800000 */
.L_x_2531:
[----:B------:R-:W-:Y:S05]  /*2dfa0*/  @!P0 BRA `(.L_x_2196) ;  /* 0x0000000000048947 */ /* 0x000fea0003800000 */
[----:B------:R-:W-:Y:S01]  /*2dfb0*/  BPT.TRAP 0x1 ;  /* 0x000000040000795c */ /* 0x000fe20000300000 */
.L_x_2196:
[----:B------:R-:W4:Y:S02]  /*2dfc0*/  SYNCS.PHASECHK.TRANS64.TRYWAIT P1, [R33+URZ+0x22860], R0 ;  /* 0x02286000210075a7 */ /* 0x000f24000802017f */
[----:B----4-:R-:W-:Y:S05]  /*2dfd0*/  @!P1 BRA `(.L_x_2197) ;  /* 0x0000008800f89947 */ /* 0x010fea0003800000 */
.L_x_2532:
[----:B------:R-:W-:Y:S05]  /*2dfe0*/  @!P0 BRA `(.L_x_2198) ;  /* 0x0000000000048947 */ /* 0x000fea0003800000 */
[----:B------:R-:W-:Y:S01]  /*2dff0*/  BPT.TRAP 0x1 ;  /* 0x000000040000795c */ /* 0x000fe20000300000 */
.L_x_2198:
[----:B------:R-:W5:Y:S02]  /*2e000*/  SYNCS.PHASECHK.TRANS64.TRYWAIT P1, [R3+URZ+0x22880], R2 ;  /* 0x02288002030075a7 */ /* 0x000f64000802017f */
[----:B-----5:R-:W-:Y:S05]  /*2e010*/  @!P1 BRA `(.L_x_2199) ;  /* 0x0000008800fc9947 */ /* 0x020fea0003800000 */
.L_x_2533:
[----:B------:R-:W-:Y:S05]  /*2e020*/  @!P0 BRA `(.L_x_2200) ;  /* 0x0000000000048947 */ /* 0x000fea0003800000 */
[----:B------:R-:W-:Y:S01]  /*2e030*/  BPT.TRAP 0x1 ;  /* 0x000000040000795c */ /* 0x000fe20000300000 */
.L_x_2200:
[----:B------:R0:W0:Y:S02]  /*2e040*/  SYNCS.PHASECHK.TRANS64.TRYWAIT P0, [R33+URZ+0x22880], R0 ;  /* 0x02288000210075a7 */ /* 0x000024000800017f */
[----:B0-----:R-:W-:Y:S05]  /*2e050*/  @!P0 NANOSLEEP.SYNCS 0x989680 ;  /* 0x009896800000895d */ /* 0x001fea0003900000 */
[----:B------:R-:W0:Y:S02]  /*2e060*/  @!P0 SYNCS.PHASECHK.TRANS64 P0, [R33+URZ+0x22880], R0 ;  /* 0x02288000210085a7 */ /* 0x000e24000800007f */
[----:B0-----:R-:W-:Y:S05]  /*2e070*/  @!P0 BRA `(.L_x_2200) ;  /* 0xfffffffc00f08947 */ /* 0x001fea000383ffff */
.L_x_1794:
[----:B------:R-:W-:Y:S05]  /*2e080*/  BSYNC B8 ;  /* 0x0000000000087941 */ /* 0x000fea0003800000 */
.L_x_1791:
[----:B------:R-:W-:Y:S05]  /*2e090*/  EXIT ;  /* 0x000000000000794d */ /* 0x000fea0003800000 */
.L_x_1824:
[----:B0-----:R0:W1:Y:S02]  /*2e0a0*/  SYNCS.PHASECHK.TRANS64.TRYWAIT P6, [R86+URZ+0x22890], R98 ;  /* 0x02289062560075a7 */ /* 0x00106400080c017f */
[----:B-1----:R-:W-:Y:S05]  /*2e0b0*/  @!P6 NANOSLEEP.SYNCS 0x989680 ;  /* 0x009896800000e95d */ /* 0x002fea0003900000 */
[----:B------:R-:W1:Y:S02]  /*2e0c0*/  @!P6 SYNCS.PHASECHK.TRANS64 P6, [R86+URZ+0x22890], R98 ;  /* 0x022890625600e5a7 */ /* 0x000e6400080c007f */
[----:B-1----:R-:W-:Y:S05]  /*2e0d0*/  @!P6 BRA `(.L_x_1824) ;  /* 0xfffffffc00f0e947 */ /* 0x002fea000383ffff */
[----:B------:R-:W-:Y:S05]  /*2e0e0*/  BRA `(.L_x_2201) ;  /* 0xfffffd4c00fc7947 */ /* 0x000fea000383ffff */
.L_x_1825:
        /* <DEDUP_REMOVED lines=8> */
.L_x_2203:
[----:B------:R-:W-:Y:S05]  /*2e170*/  BSYNC B1 ;  /* 0x0000000000017941 */ /* 0x000fea0003800000 */
.L_x_2202:
        /* <DEDUP_REMOVED lines=8> */
.L_x_2204:
[----:B------:R-:W-:Y:S05]  /*2e200*/  BRA `(.L_x_2205) ;  /* 0xfffffd4c00c87947 */ /* 0x000fea000383ffff */
.L_x_1834:
[----:B------:R-:W-:Y:S01]  /*2e210*/  BSSY B1, `(.L_x_2206) ;  /* 0x0000008000017945 */ /* 0x000fe20003800000 */
[----:B------:R-:W-:Y:S02]  /*2e220*/  IMAD.MOV.U32 R13, RZ, RZ, R99 ;  /* 0x000000ffff0d7224 */ /* 0x000fe400078e0063 */
[----:B------:R-:W-:Y:S02]  /*2e230*/  IMAD.MOV.U32 R12, RZ, RZ, 0x1 ;  /* 0x00000001ff0c7424 */ /* 0x000fe400078e00ff */
[----:B0---4-:R-:W-:Y:S02]  /*2e240*/  IMAD.MOV.U32 R11, RZ, RZ, 0x1c1f ;  /* 0x00001c1fff0b7424 */ /* 0x011fe400078e00ff */
[----:B------:R-:W-:-:S07]  /*2e250*/  IMAD.MOV.U32 R15, RZ, RZ, -0x1 ;  /* 0xffffffffff0f7424 */ /* 0x000fce00078e00ff */
[----:B-123--:R-:W-:Y:S05]  /*2e260*/  WARPSYNC.COLLECTIVE R15, `(.L_x_2207) ;  /* 0x000000000f087348 */ /* 0x00efea0003c00000 */
[----:B---3--:R0:W3:Y:S02]  /*2e270*/  SHFL.IDX P6, R14, R13, R12, R11 ;  /* 0x0000000c0d0e7389 */ /* 0x0080e400000c000b */
[----:B0123--:R-:W-:Y:S01]  /*2e280*/  ENDCOLLECTIVE ;  /* 0x000000000000791b */ /* 0x00ffe20003800000 */
.L_x_2207:
[----:B------:R-:W-:Y:S05]  /*2e290*/  BSYNC B1 ;  /* 0x0000000000017941 */ /* 0x000fea0003800000 */
.L_x_2206:
        /* <DEDUP_REMOVED lines=8> */
.L_x_2208:
[----:B------:R-:W-:Y:S05]  /*2e320*/  BRA `(.L_x_2209) ;  /* 0xfffffd5c00307947 */ /* 0x000fea000383ffff */
.L_x_1843:
[----:B------:R-:W-:Y:S01]  /*2e330*/  BSSY B1, `(.L_x_2210) ;  /* 0x0000008000017945 */ /* 0x000fe20003800000 */
[----:B------:R-:W-:Y:S02]  /*2e340*/  IMAD.MOV.U32 R13, RZ, RZ, R99 ;  /* 0x000000ffff0d7224 */ /* 0x000fe400078e0063 */
[----:B------:R-:W-:Y:S02]  /*2e350*/  IMAD.MOV.U32 R12, RZ, RZ, 0x2 ;  /* 0x00000002ff0c7424 */ /* 0x000fe400078e00ff */
[----:B0---4-:R-:W-:Y:S02]  /*2e360*/  IMAD.MOV.U32 R11, RZ, RZ, 0x1c1f ;  /* 0x00001c1fff0b7424 */ /* 0x011fe400078e00ff */
[----:B------:R-:W-:-:S07]  /*2e370*/  IMAD.MOV.U32 R15, RZ, RZ, -0x1 ;  /* 0xffffffffff0f7424 */ /* 0x000fce00078e00ff */
[----:B-123--:R-:W-:Y:S05]  /*2e380*/  WARPSYNC.COLLECTIVE R15, `(.L_x_2211) ;  /* 0x000000000f087348 */ /* 0x00efea0003c00000 */
[----:B------:R0:W4:Y:S02]  /*2e390*/  SHFL.IDX P6, R14, R13, R12, R11 ;  /* 0x0000000c0d0e7389 */ /* 0x00012400000c000b */
[----:B01234-:R-:W-:Y:S01]  /*2e3a0*/  ENDCOLLECTIVE ;  /* 0x000000000000791b */ /* 0x01ffe20003800000 */
.L_x_2211:
[----:B------:R-:W-:Y:S05]  /*2e3b0*/  BSYNC B1 ;  /* 0x0000000000017941 */ /* 0x000fea0003800000 */
.L_x_2210:
        /* <DEDUP_REMOVED lines=8> */
.L_x_2212:
[----:B------:R-:W-:Y:S05]  /*2e440*/  BRA `(.L_x_2213) ;  /* 0xfffffd68009c7947 */ /* 0x000fea000383ffff */
.L_x_1853:
[----:B-1----:R1:W2:Y:S02]  /*2e450*/  SYNCS.PHASECHK.TRANS64.TRYWAIT P3, [R86+URZ+0x22890], R98 ;  /* 0x02289062560075a7 */ /* 0x0022a4000806017f */
[----:B--2---:R-:W-:Y:S05]  /*2e460*/  @!P3 NANOSLEEP.SYNCS 0x989680 ;  /* 0x009896800000b95d */ /* 0x004fea0003900000 */
[----:B------:R-:W2:Y:S02]  /*2e470*/  @!P3 SYNCS.PHASECHK.TRANS64 P3, [R86+URZ+0x22890], R98 ;  /* 0x022890625600b5a7 */ /* 0x000ea4000806007f */
[----:B--2---:R-:W-:Y:S05]  /*2e480*/  @!P3 BRA `(.L_x_1853) ;  /* 0xfffffffc00f0b947 */ /* 0x004fea000383ffff */
[----:B------:R-:W-:Y:S05]  /*2e490*/  BRA `(.L_x_2214) ;  /* 0xfffffd7c005c7947 */ /* 0x000fea000383ffff */
.L_x_1854:
[----:B------:R-:W-:Y:S01]  /*2e4a0*/  BSSY B1, `(.L_x_2215) ;  /* 0x0000008000017945 */ /* 0x000fe20003800000 */
[----:B------:R-:W-:Y:S02]  /*2e4b0*/  IMAD.MOV.U32 R13, RZ, RZ, R99 ;  /* 0x000000ffff0d7224 */ /* 0x000fe400078e0063 */
[----:B------:R-:W-:Y:S02]  /*2e4c0*/  IMAD.MOV.U32 R12, RZ, RZ, RZ ;  /* 0x000000ffff0c7224 */ /* 0x000fe400078e00ff */
[----:B------:R-:W-:Y:S02]  /*2e4d0*/  IMAD.MOV.U32 R11, RZ, RZ, 0x1c1f ;  /* 0x00001c1fff0b7424 */ /* 0x000fe400078e00ff */
[----:B------:R-:W-:-:S07]  /*2e4e0*/  IMAD.MOV.U32 R15, RZ, RZ, -0x1 ;  /* 0xffffffffff0f7424 */ /* 0x000fce00078e00ff */
[----:B-1----:R-:W-:Y:S05]  /*2e4f0*/  WARPSYNC.COLLECTIVE R15, `(.L_x_2216) ;  /* 0x000000000f087348 */ /* 0x002fea0003c00000 */
[----:B------:R0:W2:Y:S02]  /*2e500*/  SHFL.IDX P6, R14, R13, R12, R11 ;  /* 0x0000000c0d0e7389 */ /* 0x0000a400000c000b */
[----:B012---:R-:W-:Y:S01]  /*2e510*/  ENDCOLLECTIVE ;  /* 0x000000000000791b */ /* 0x007fe20003800000 */
.L_x_2216:
[----:B------:R-:W-:Y:S05]  /*2e520*/  BSYNC B1 ;  /* 0x0000000000017941 */ /* 0x000fea0003800000 */
.L_x_2215:
        /* <DEDUP_REMOVED lines=8> */
.L_x_2217:
[----:B------:R-:W-:Y:S01]  /*2e5b0*/  IMAD.MOV.U32 R101, RZ, RZ, R14 ;  /* 0x000000ffff657224 */ /* 0x000fe200078e000e */
[----:B------:R-:W-:Y:S06]  /*2e5c0*/  BRA `(.L_x_2218) ;  /* 0xfffffd7c00287947 */ /* 0x000fec000383ffff */
.L_x_1859:
[----:B------:R-:W-:Y:S01]  /*2e5d0*/  BSSY B1, `(.L_x_2219) ;  /* 0x0000008000017945 */ /* 0x000fe20003800000 */
[----:B----4-:R-:W-:Y:S02]  /*2e5e0*/  IMAD.MOV.U32 R13, RZ, RZ, R99 ;  /* 0x000000ffff0d7224 */ /* 0x010fe400078e0063 */
[----:B------:R-:W-:Y:S02]  /*2e5f0*/  IMAD.MOV.U32 R12, RZ, RZ, 0x1 ;  /* 0x00000001ff0c7424 */ /* 0x000fe400078e00ff */
[----:B------:R-:W-:Y:S02]  /*2e600*/  IMAD.MOV.U32 R11, RZ, RZ, 0x1c1f ;  /* 0x00001c1fff0b7424 */ /* 0x000fe400078e00ff */
[----:B------:R-:W-:-:S07]  /*2e610*/  IMAD.MOV.U32 R15, RZ, RZ, -0x1 ;  /* 0xffffffffff0f7424 */ /* 0x000fce00078e00ff */
[----:B0123--:R-:W-:Y:S05]  /*2e620*/  WARPSYNC.COLLECTIVE R15, `(.L_x_2220) ;  /* 0x000000000f087348 */ /* 0x00ffea0003c00000 */
[----:B------:R4:W0:Y:S02]  /*2e630*/  SHFL.IDX P6, R14, R13, R12, R11 ;  /* 0x0000000c0d0e7389 */ /* 0x00082400000c000b */
[----:B01234-:R-:W-:Y:S01]  /*2e640*/  ENDCOLLECTIVE ;  /* 0x000000000000791b */ /* 0x01ffe20003800000 */
.L_x_2220:
[----:B------:R-:W-:Y:S05]  /*2e650*/  BSYNC B1 ;  /* 0x0000000000017941 */ /* 0x000fea0003800000 */
.L_x_2219:
        /* <DEDUP_REMOVED lines=8> */
.L_x_2221:
[----:B------:R-:W-:Y:S05]  /*2e6e0*/  BRA `(.L_x_2222) ;  /* 0xfffffd8800987947 */ /* 0x000fea000383ffff */
.L_x_1864:
        /* <DEDUP_REMOVED lines=8> */
.L_x_2224:
[----:B------:R-:W-:Y:S05]  /*2e770*/  BSYNC B1 ;  /* 0x0000000000017941 */ /* 0x000fea0003800000 */
.L_x_2223:
        /* <DEDUP_REMOVED lines=8> */
.L_x_2225:
[----:B------:R-:W-:Y:S05]  /*2e800*/  BRA `(.L_x_2226) ;  /* 0xfffffd9800287947 */ /* 0x000fea000383ffff */
.L_x_1869:
[----:B0-----:R0:W1:Y:S02]  /*2e810*/  SYNCS.PHASECHK.TRANS64.TRYWAIT P2, [R86+URZ+0x22890], R98 ;  /* 0x02289062560075a7 */ /* 0x001064000804017f */
[----:B-1----:R-:W-:Y:S05]  /*2e820*/  @!P2 NANOSLEEP.SYNCS 0x989680 ;  /* 0x009896800000a95d */ /* 0x002fea0003900000 */
[----:B------:R-:W1:Y:S02]  /*2e830*/  @!P2 SYNCS.PHASECHK.TRANS64 P2, [R86+URZ+0x22890], R98 ;  /* 0x022890625600a5a7 */ /* 0x000e64000804007f */
[----:B-1----:R-:W-:Y:S05]  /*2e840*/  @!P2 BRA `(.L_x_1869) ;  /* 0xfffffffc00f0a947 */ /* 0x002fea000383ffff */
[----:B------:R-:W-:Y:S05]  /*2e850*/  BRA `(.L_x_2227) ;  /* 0xfffffda800087947 */ /* 0x000fea000383ffff */
.L_x_1870:
        /* <DEDUP_REMOVED lines=8> */
.L_x_2229:
[----:B------:R-:W-:Y:S05]  /*2e8e0*/  BSYNC B1 ;  /* 0x0000000000017941 */ /* 0x000fea0003800000 */
.L_x_2228:
        /* <DEDUP_REMOVED lines=8> */
.L_x_2230:
[----:B------:R-:W-:Y:S05]  /*2e970*/  BRA `(.L_x_2231) ;  /* 0xfffffda800287947 */ /* 0x000fea000383ffff */
.L_x_1873:
[----:B------:R-:W-:Y:S01]  /*2e980*/  BSSY B1, `(.L_x_2232) ;  /* 0x0000008000017945 */ /* 0x000fe20003800000 */
[----:B------:R-:W-:Y:S02]  /*2e990*/  IMAD.MOV.U32 R13, RZ, RZ, R9 ;  /* 0x000000ffff0d7224 */ /* 0x000fe400078e0009 */
[----:B------:R-:W-:Y:S02]  /*2e9a0*/  IMAD.MOV.U32 R12, RZ, RZ, 0x1 ;  /* 0x00000001ff0c7424 */ /* 0x000fe400078e00ff */
[----:B------:R-:W-:Y:S02]  /*2e9b0*/  IMAD.MOV.U32 R11, RZ, RZ, 0x1c1f ;  /* 0x00001c1fff0b7424 */ /* 0x000fe400078e00ff */
[----:B----4-:R-:W-:-:S07]  /*2e9c0*/  IMAD.MOV.U32 R15, RZ, RZ, -0x1 ;  /* 0xffffffffff0f7424 */ /* 0x010fce00078e00ff */
[----:B0123--:R-:W-:Y:S05]  /*2e9d0*/  WARPSYNC.COLLECTIVE R15, `(.L_x_2233) ;  /* 0x000000000f087348 */ /* 0x00ffea0003c00000 */
[----:B---3--:R3:W4:Y:S02]  /*2e9e0*/  SHFL.IDX P6, R14, R13, R12, R11 ;  /* 0x0000000c0d0e7389 */ /* 0x00872400000c000b */
[----:B01234-:R-:W-:Y:S01]  /*2e9f0*/  ENDCOLLECTIVE ;  /* 0x000000000000791b */ /* 0x01ffe20003800000 */
.L_x_2233:
[----:B------:R-:W-:Y:S05]  /*2ea00*/  BSYNC B1 ;  /* 0x0000000000017941 */ /* 0x000fea0003800000 */
.L_x_2232:
        /* <DEDUP_REMOVED lines=8> */
.L_x_2234:
[----:B------:R-:W-:Y:S05]  /*2ea90*/  BRA `(.L_x_2235) ;  /* 0xfffffda800287947 */ /* 0x000fea000383ffff */
.L_x_1876:
[----:B------:R-:W-:Y:S01]  /*2eaa0*/  BSSY B1, `(.L_x_2236) ;  /* 0x0000008000017945 */ /* 0x000fe20003800000 */
[----:B------:R-:W-:Y:S02]  /*2eab0*/  IMAD.MOV.U32 R13, RZ, RZ, R9 ;  /* 0x000000ffff0d7224 */ /* 0x000fe400078e0009 */
[----:B------:R-:W-:Y:S02]  /*2eac0*/  IMAD.MOV.U32 R12, RZ, RZ, 0x2 ;  /* 0x00000002ff0c7424 */ /* 0x000fe400078e00ff */
[----:B------:R-:W-:Y:S02]  /*2ead0*/  IMAD.MOV.U32 R11, RZ, RZ, 0x1c1f ;  /* 0x00001c1fff0b7424 */ /* 0x000fe400078e00ff */
[----:B---3--:R-:W-:-:S07]  /*2eae0*/  IMAD.MOV.U32 R15, RZ, RZ, -0x1 ;  /* 0xffffffffff0f7424 */ /* 0x008fce00078e00ff */
[----:B012-4-:R-:W-:Y:S05]  /*2eaf0*/  WARPSYNC.COLLECTIVE R15, `(.L_x_2237) ;  /* 0x000000000f087348 */ /* 0x017fea0003c00000 */
[----:B------:R3:W0:Y:S02]  /*2eb00*/  SHFL.IDX P6, R14, R13, R12, R11 ;  /* 0x0000000c0d0e7389 */ /* 0x00062400000c000b */
[----:B01234-:R-:W-:Y:S01]  /*2eb10*/  ENDCOLLECTIVE ;  /* 0x000000000000791b */ /* 0x01ffe20003800000 */
.L_x_2237:
[----:B------:R-:W-:Y:S05]  /*2eb20*/  BSYNC B1 ;  /* 0x0000000000017941 */ /* 0x000fea0003800000 */
.L_x_2236:
        /* <DEDUP_REMOVED lines=8> */
.L_x_2238:
[----:B------:R-:W-:Y:S05]  /*2ebb0*/  BRA `(.L_x_2239) ;  /* 0xfffffda8002c7947 */ /* 0x000fea000383ffff */
.L_x_1880:
[----:B------:R0:W0:Y:S02]  /*2ebc0*/  SYNCS.PHASECHK.TRANS64.TRYWAIT P3, [R86+URZ+0x228b0], R98 ;  /* 0x0228b062560075a7 */ /* 0x000024000806017f */
[----:B0-----:R-:W-:Y:S05]  /*2ebd0*/  @!P3 NANOSLEEP.SYNCS 0x989680 ;  /* 0x009896800000b95d */ /* 0x001fea0003900000 */
[----:B------:R-:W0:Y:S02]  /*2ebe0*/  @!P3 SYNCS.PHASECHK.TRANS64 P3, [R86+URZ+0x228b0], R98 ;  /* 0x0228b0625600b5a7 */ /* 0x000e24000806007f */
[----:B0-----:R-:W-:Y:S05]  /*2ebf0*/  @!P3 BRA `(.L_x_1880) ;  /* 0xfffffffc00f0b947 */ /* 0x001fea000383ffff */
[----:B------:R-:W-:Y:S05]  /*2ec00*/  BRA `(.L_x_2240) ;  /* 0xfffffda800a07947 */ /* 0x000fea000383ffff */
.L_x_1900:
        /* <DEDUP_REMOVED lines=13> */
.L_x_2242:
[----:B------:R-:W-:Y:S05]  /*2ece0*/  BSYNC B0 ;  /* 0x0000000000007941 */ /* 0x000fea0003800000 */
.L_x_2241:
[----:B------:R-:W-:Y:S01]  /*2ecf0*/  IMAD.MOV.U32 R202, RZ, RZ, R14 ;  /* 0x000000ffffca7224 */ /* 0x000fe200078e000e */
[----:B------:R-:W-:Y:S06]  /*2ed00*/  BRA `(.L_x_2243) ;  /* 0xfffffdb800e47947 */ /* 0x000fec000383ffff */
.L_x_1912:
        /* <DEDUP_REMOVED lines=8> */
.L_x_2245:
[----:B------:R-:W-:Y:S05]  /*2ed90*/  BSYNC B1 ;  /* 0x0000000000017941 */ /* 0x000fea0003800000 */
.L_x_2244:
        /* <DEDUP_REMOVED lines=8> */
.L_x_2246:
[----:B------:R-:W-:Y:S02]  /*2ee20*/  IMAD.MOV.U32 R13, RZ, RZ, R8 ;  /* 0x000000ffff0d7224 */ /* 0x000fe400078e0008 */
[----:B------:R-:W-:-:S07]  /*2ee30*/  IMAD.MOV.U32 R3, RZ, RZ, R14 ;  /* 0x000000ffff037224 */ /* 0x000fce00078e000e */
[----:B------:R-:W-:Y:S05]  /*2ee40*/  WARPSYNC.COLLECTIVE R15, `(.L_x_2247) ;  /* 0x000000000f087348 */ /* 0x000fea0003c00000 */
[----:B------:R0:W1:Y:S02]  /*2ee50*/  SHFL.IDX P6, R14, R13, R12, R11 ;  /* 0x0000000c0d0e7389 */ /* 0x00006400000c000b */
[----:B01----:R-:W-:Y:S01]  /*2ee60*/  ENDCOLLECTIVE ;  /* 0x000000000000791b */ /* 0x003fe20003800000 */
.L_x_2247:
[----:B------:R-:W-:Y:S02]  /*2ee70*/  IMAD.MOV.U32 R13, RZ, RZ, R7 ;  /* 0x000000ffff0d7224 */ /* 0x000fe400078e0007 */
[----:B------:R-:W-:-:S07]  /*2ee80*/  IMAD.MOV.U32 R4, RZ, RZ, R14 ;  /* 0x000000ffff047224 */ /* 0x000fce00078e000e */
[----:B------:R-:W-:Y:S05]  /*2ee90*/  WARPSYNC.COLLECTIVE R15, `(.L_x_2248) ;  /* 0x000000000f087348 */ /* 0x000fea0003c00000 */
[----:B------:R0:W1:Y:S02]  /*2eea0*/  SHFL.IDX P6, R14, R13, R12, R11 ;  /* 0x0000000c0d0e7389 */ /* 0x00006400000c000b */
[----:B01----:R-:W-:Y:S01]  /*2eeb0*/  ENDCOLLECTIVE ;  /* 0x000000000000791b */ /* 0x003fe20003800000 */
.L_x_2248:
[----:B------:R-:W-:Y:S05]  /*2eec0*/  BRA `(.L_x_2249) ;  /* 0xfffffdc000487947 */ /* 0x000fea000383ffff */
.L_x_1915:
[----:B------:R-:W-:Y:S01]  /*2eed0*/  BSSY B1, `(.L_x_2250) ;  /* 0x0000008000017945 */ /* 0x000fe20003800000 */
[----:B------:R-:W-:Y:S02]  /*2eee0*/  IMAD.MOV.U32 R13, RZ, RZ, R6 ;  /* 0x000000ffff0d7224 */ /* 0x000fe400078e0006 */
[----:B------:R-:W-:Y:S02]  /*2eef0*/  IMAD.MOV.U32 R12, RZ, RZ, 0x1 ;  /* 0x00000001ff0c7424 */ /* 0x000fe400078e00ff */
[----:B------:R-:W-:Y:S02]  /*2ef00*/  IMAD.MOV.U32 R11, RZ, RZ, 0x1c1f ;  /* 0x00001c1fff0b7424 */ /* 0x000fe400078e00ff */
[----:B------:R-:W-:-:S07]  /*2ef10*/  IMAD.MOV.U32 R15, RZ, RZ, -0x1 ;  /* 0xffffffffff0f7424 */ /* 0x000fce00078e00ff */
[----:B0-2345:R-:W-:Y:S05]  /*2ef20*/  WARPSYNC.COLLECTIVE R15, `(.L_x_2251) ;  /* 0x000000000f087348 */ /* 0x03dfea0003c00000 */
[----:B----4-:R1:W4:Y:S02]  /*2ef30*/  SHFL.IDX P6, R14, R13, R12, R11 ;  /* 0x0000000c0d0e7389 */ /* 0x01032400000c000b */
[----:B012345:R-:W-:Y:S01]  /*2ef40*/  ENDCOLLECTIVE ;  /* 0x000000000000791b */ /* 0x03ffe20003800000 */
.L_x_2251:
[----:B------:R-:W-:Y:S05]  /*2ef50*/  BSYNC B1 ;  /* 0x0000000000017941 */ /* 0x000fea0003800000 */
.L_x_2250:
        /* <DEDUP_REMOVED lines=8> */
.L_x_2252:
[----:B------:R-:W-:Y:S02]  /*2efe0*/  IMAD.MOV.U32 R13, RZ, RZ, R8 ;  /* 0x000000ffff0d7224 */ /* 0x000fe400078e0008 */
[----:B------:R-:W-:-:S07]  /*2eff0*/  IMAD.MOV.U32 R3, RZ, RZ, R14 ;  /* 0x000000ffff037224 */ /* 0x000fce00078e000e */
[----:B------:R-:W-:Y:S05]  /*2f000*/  WARPSYNC.COLLECTIVE R15, `(.L_x_2253) ;  /* 0x000000000f087348 */ /* 0x000fea0003c00000 */
[----:B------:R0:W1:Y:S02]  /*2f010*/  SHFL.IDX P6, R14, R13, R12, R11 ;  /* 0x0000000c0d0e7389 */ /* 0x00006400000c000b */
[----:B01----:R-:W-:Y:S01]  /*2f020*/  ENDCOLLECTIVE ;  /* 0x000000000000791b */ /* 0x003fe20003800000 */
.L_x_2253:
[----:B------:R-:W-:Y:S02]  /*2f030*/  IMAD.MOV.U32 R13, RZ, RZ, R7 ;  /* 0x000000ffff0d7224 */ /* 0x000fe400078e0007 */
[----:B------:R-:W-:-:S07]  /*2f040*/  IMAD.MOV.U32 R4, RZ, RZ, R14 ;  /* 0x000000ffff047224 */ /* 0x000fce00078e000e */
[----:B------:R-:W-:Y:S05]  /*2f050*/  WARPSYNC.COLLECTIVE R15, `(.L_x_2254) ;  /* 0x000000000f087348 */ /* 0x000fea0003c00000 */
[----:B------:R0:W1:Y:S02]  /*2f060*/  SHFL.IDX P6, R14, R13, R12, R11 ;  /* 0x0000000c0d0e7389 */ /* 0x00006400000c000b */
[----:B01----:R-:W-:Y:S01]  /*2f070*/  ENDCOLLECTIVE ;  /* 0x000000000000791b */ /* 0x003fe20003800000 */
.L_x_2254:
[----:B------:R-:W-:Y:S05]  /*2f080*/  BRA `(.L_x_2255) ;  /* 0xfffffdc000687947 */ /* 0x000fea000383ffff */
.L_x_1919:
[----:B0-----:R0:W1:Y:S02]  /*2f090*/  SYNCS.PHASECHK.TRANS64.TRYWAIT P0, [R17+URZ+0x22800], R6 ;  /* 0x02280006110075a7 */ /* 0x001064000800017f */
[----:B-1----:R-:W-:Y:S05]  /*2f0a0*/  @!P0 NANOSLEEP.SYNCS 0x989680 ;  /* 0x009896800000895d */ /* 0x002fea0003900000 */
[----:B------:R-:W1:Y:S02]  /*2f0b0*/  @!P0 SYNCS.PHASECHK.TRANS64 P0, [R17+URZ+0x22800], R6 ;  /* 0x02280006110085a7 */ /* 0x000e64000800007f */
[----:B-1----:R-:W-:Y:S05]  /*2f0c0*/  @!P0 BRA `(.L_x_1919) ;  /* 0xfffffffc00f08947 */ /* 0x002fea000383ffff */
[----:B------:R-:W-:Y:S05]  /*2f0d0*/  BRA `(.L_x_2256) ;  /* 0xfffffdc400187947 */ /* 0x000fea000383ffff */
.L_x_1927:
[----:B------:R-:W0:Y:S01]  /*2f0e0*/  LDC R39, c[0x0][0x3f4] ;  /* 0x0000fd00ff277b82 */ /* 0x000e220000000800 */
        /* <DEDUP_REMOVED lines=8> */
.L_x_2258:
[----:B------:R-:W-:Y:S05]  /*2f170*/  BSYNC B1 ;  /* 0x0000000000017941 */ /* 0x000fea0003800000 */
.L_x_2257:
[----:B------:R-:W-:Y:S01]  /*2f180*/  IMAD.MOV.U32 R13, RZ, RZ, R35 ;  /* 0x000000ffff0d7224 */ /* 0x000fe200078e0023 */
[----:B------:R-:W-:Y:S01]  /*2f190*/  ISETP.GE.AND P0, PT, R18, R39, PT ;  /* 0x000000271200720c */ /* 0x000fe20003f06270 */
[----:B------:R-:W-:Y:S02]  /*2f1a0*/  IMAD.MOV.U32 R12, RZ, RZ, RZ ;  /* 0x000000ffff0c7224 */ /* 0x000fe400078e00ff */
[----:B------:R-:W-:Y:S02]  /*2f1b0*/  IMAD.MOV.U32 R11, RZ, RZ, 0x1c1f ;  /* 0x00001c1fff0b7424 */ /* 0x000fe400078e00ff */
[----:B------:R-:W-:Y:S02]  /*2f1c0*/  IMAD.MOV.U32 R15, RZ, RZ, -0x1 ;  /* 0xffffffffff0f7424 */ /* 0x000fe400078e00ff */
[----:B------:R-:W-:Y:S02]  /*2f1d0*/  IMAD.MOV.U32 R3, RZ, RZ, R14 ;  /* 0x000000ffff037224 */ /* 0x000fe400078e000e */
[----:B------:R-:W-:-:S07]  /*2f1e0*/  IMAD R34, R197, R34, RZ ;  /* 0x00000022c5227224 */ /* 0x000fce00078e02ff */
[----:B------:R-:W-:Y:S05]  /*2f1f0*/  WARPSYNC.COLLECTIVE R15, `(.L_x_2259) ;  /* 0x000000000f087348 */ /* 0x000fea0003c00000 */
[----:B------:R0:W1:Y:S02]  /*2f200*/  SHFL.IDX P6, R14, R13, R12, R11 ;  /* 0x0000000c0d0e7389 */ /* 0x00006400000c000b */
[----:B01----:R-:W-:Y:S01]  /*2f210*/  ENDCOLLECTIVE ;  /* 0x000000000000791b */ /* 0x003fe20003800000 */
.L_x_2259:
[----:B------:R-:W-:Y:S01]  /*2f220*/  ISETP.GE.OR P1, PT, R41, R34, P0 ;  /* 0x000000222900720c */ /* 0x000fe20000726670 */
[----:B------:R-:W-:Y:S02]  /*2f230*/  IMAD.MOV.U32 R13, RZ, RZ, R37 ;  /* 0x000000ffff0d7224 */ /* 0x000fe400078e0025 */
[----:B------:R-:W-:-:S10]  /*2f240*/  IMAD.MOV.U32 R5, RZ, RZ, R14 ;  /* 0x000000ffff057224 */ /* 0x000fd400078e000e */
[----:B------:R-:W-:Y:S05]  /*2f250*/  WARPSYNC.COLLECTIVE R15, `(.L_x_2260) ;  /* 0x000000000f087348 */ /* 0x000fea0003c00000 */
[----:B------:R0:W1:Y:S02]  /*2f260*/  SHFL.IDX P6, R14, R13, R12, R11 ;  /* 0x0000000c0d0e7389 */ /* 0x00006400000c000b */
[----:B01----:R-:W-:Y:S01]  /*2f270*/  ENDCOLLECTIVE ;  /* 0x000000000000791b */ /* 0x003fe20003800000 */
.L_x_2260:
[----:B------:R-:W-:-:S05]  /*2f280*/  @!P1 IADD3 R0, P2, R18, R5, RZ ;  /* 0x0000000512009210 */ /* 0x000fca0007f5e0ff */
[----:B------:R-:W-:Y:S02]  /*2f290*/  @!P1 IMAD.X R5, R3, 0x1, R19, P2 ;  /* 0x0000000103059824 */ /* 0x000fe400010e0613 */
[----:B------:R-:W-:Y:S02]  /*2f2a0*/  @!P1 IMAD.MOV.U32 R4, RZ, RZ, R0 ;  /* 0x000000ffff049224 */ /* 0x000fe400078e0000 */
[----:B------:R-:W-:Y:S02]  /*2f2b0*/  IMAD.MOV.U32 R13, RZ, RZ, R9 ;  /* 0x000000ffff0d7224 */ /* 0x000fe400078e0009 */
[----:B------:R-:W-:-:S07]  /*2f2c0*/  IMAD.MOV.U32 R7, RZ, RZ, R14 ;  /* 0x000000ffff077224 */ /* 0x000fce00078e000e */
[----:B------:R-:W-:Y:S05]  /*2f2d0*/  WARPSYNC.COLLECTIVE R15, `(.L_x_2261) ;  /* 0x000000000f087348 */ /* 0x000fea0003c00000 */
[----:B------:R0:W1:Y:S02]  /*2f2e0*/  SHFL.IDX P6, R14, R13, R12, R11 ;  /* 0x0000000c0d0e7389 */ /* 0x00006400000c000b */
[----:B01----:R-:W-:Y:S01]  /*2f2f0*/  ENDCOLLECTIVE ;  /* 0x000000000000791b */ /* 0x003fe20003800000 */
.L_x_2261:
[----:B------:R-:W-:-:S05]  /*2f300*/  @!P1 IADD3 R14, P3, R18, R14, RZ ;  /* 0x0000000e120e9210 */ /* 0x000fca0007f7e0ff */
[----:B------:R-:W-:Y:S02]  /*2f310*/  @!P1 IMAD.X R3, R7, 0x1, R19, P3 ;  /* 0x0000000107039824 */ /* 0x000fe400018e0613 */
[----:B------:R-:W-:Y:S01]  /*2f320*/  @!P1 IMAD.MOV.U32 R24, RZ, RZ, R14 ;  /* 0x000000ffff189224 */ /* 0x000fe200078e000e */
[----:B------:R-:W5:Y:S01]  /*2f330*/  @!P1 LD.E.128 R4, desc[UR60][R4.64] ;  /* 0x0000003c04049980 */ /* 0x000f62000c101d00 */
[----:B------:R-:W-:-:S06]  /*2f340*/  @!P1 IMAD.MOV.U32 R25, RZ, RZ, R3 ;  /* 0x000000ffff199224 */ /* 0x000fcc00078e0003 */
[----:B------:R-:W5:Y:S01]  /*2f350*/  @!P1 LD.E.128 R24, desc[UR60][R24.64] ;  /* 0x0000003c18189980 */ /* 0x000f62000c101d00 */
[----:B------:R-:W-:Y:S01]  /*2f360*/  IMAD.MOV.U32 R13, RZ, RZ, R8 ;  /* 0x000000ffff0d7224 */ /* 0x000fe200078e0008 */
[----:B------:R-:W-:Y:S01]  /*2f370*/  CS2R R32, SRZ ;  /* 0x0000000000207805 */ /* 0x000fe2000001ff00 */
[----:B------:R-:W-:Y:S01]  /*2f380*/  IMAD.MOV.U32 R12, RZ, RZ, 0x1 ;  /* 0x00000001ff0c7424 */ /* 0x000fe200078e00ff */
[----:B------:R-:W-:Y:S02]  /*2f390*/  CS2R R30, SRZ ;  /* 0x00000000001e7805 */ /* 0x000fe4000001ff00 */
[----:B------:R-:W-:Y:S02]  /*2f3a0*/  CS2R R28, SRZ ;  /* 0x00000000001c7805 */ /* 0x000fe4000001ff00 */
[----:B------:R-:W-:-:S07]  /*2f3b0*/  CS2R R20, SRZ ;  /* 0x0000000000147805 */ /* 0x000fce000001ff00 */
[----:B-----5:R-:W-:Y:S05]  /*2f3c0*/  WARPSYNC.COLLECTIVE R15, `(.L_x_2262) ;  /* 0x000000000f087348 */ /* 0x020fea0003c00000 */
[----:B------:R0:W1:Y:S02]  /*2f3d0*/  SHFL.IDX P6, R14, R13, R12, R11 ;  /* 0x0000000c0d0e7389 */ /* 0x00006400000c000b */
[----:B01---5:R-:W-:Y:S01]  /*2f3e0*/  ENDCOLLECTIVE ;  /* 0x000000000000791b */ /* 0x023fe20003800000 */
.L_x_2262:
[----:B------:R-:W-:Y:S02]  /*2f3f0*/  IMAD.MOV.U32 R13, RZ, RZ, R35 ;  /* 0x000000ffff0d7224 */ /* 0x000fe400078e0023 */
[----:B------:R-:W-:-:S07]  /*2f400*/  IMAD.MOV.U32 R3, RZ, RZ, R14 ;  /* 0x000000ffff037224 */ /* 0x000fce00078e000e */
[----:B------:R-:W-:Y:S05]  /*2f410*/  WARPSYNC.COLLECTIVE R15, `(.L_x_2263) ;  /* 0x000000000f087348 */ /* 0x000fea0003c00000 */
[----:B------:R0:W1:Y:S02]  /*2f420*/  SHFL.IDX P6, R14, R13, R12, R11 ;  /* 0x0000000c0d0e7389 */ /* 0x00006400000c000b */
[----:B01----:R-:W-:Y:S01]  /*2f430*/  ENDCOLLECTIVE ;  /* 0x000000000000791b */ /* 0x003fe20003800000 */
.L_x_2263:
[----:B------:R-:W-:Y:S02]  /*2f440*/  IMAD.MOV.U32 R13, RZ, RZ, R37 ;  /* 0x000000ffff0d7224 */ /* 0x000fe400078e0025 */
[----:B------:R-:W-:-:S07]  /*2f450*/  IMAD.MOV.U32 R35, RZ, RZ, R14 ;  /* 0x000000ffff237224 */ /* 0x000fce00078e000e */
[----:B------:R-:W-:Y:S05]  /*2f460*/  WARPSYNC.COLLECTIVE R15, `(.L_x_2264) ;  /* 0x000000000f087348 */ /* 0x000fea0003c00000 */
[----:B------:R0:W1:Y:S02]  /*2f470*/  SHFL.IDX P6, R14, R13, R12, R11 ;  /* 0x0000000c0d0e7389 */ /* 0x00006400000c000b */
[----:B01----:R-:W-:Y:S01]  /*2f480*/  ENDCOLLECTIVE ;  /* 0x000000000000791b */ /* 0x003fe20003800000 */
.L_x_2264:
[----:B------:R-:W-:Y:S02]  /*2f490*/  IMAD.MOV.U32 R13, RZ, RZ, R9 ;  /* 0x000000ffff0d7224 */ /* 0x000fe400078e0009 */
[----:B------:R-:W-:-:S07]  /*2f4a0*/  IMAD.MOV.U32 R37, RZ, RZ, R14 ;  /* 0x000000ffff257224 */ /* 0x000fce00078e000e */
[----:B------:R-:W-:Y:S05]  /*2f4b0*/  WARPSYNC.COLLECTIVE R15, `(.L_x_2265) ;  /* 0x000000000f087348 */ /* 0x000fea0003c00000 */
[----:B------:R0:W1:Y:S02]  /*2f4c0*/  SHFL.IDX P6, R14, R13, R12, R11 ;  /* 0x0000000c0d0e7389 */ /* 0x00006400000c000b */
[----:B01----:R-:W-:Y:S01]  /*2f4d0*/  ENDCOLLECTIVE ;  /* 0x000000000000791b */ /* 0x003fe20003800000 */
.L_x_2265:
[----:B------:R-:W-:Y:S02]  /*2f4e0*/  @!P1 IMAD.MOV.U32 R32, RZ, RZ, R4 ;  /* 0x000000ffff209224 */ /* 0x000fe400078e0004 */
[----:B------:R-:W-:Y:S01]  /*2f4f0*/  @!P1 IMAD.MOV.U32 R33, RZ, RZ, R5 ;  /* 0x000000ffff219224 */ /* 0x000fe200078e0005 */
[----:B------:R-:W-:Y:S01]  /*2f500*/  CS2R R4, SRZ ;  /* 0x0000000000047805 */ /* 0x000fe2000001ff00 */
[----:B------:R-:W-:Y:S02]  /*2f510*/  @!P1 IMAD.MOV.U32 R30, RZ, RZ, R6 ;  /* 0x000000ffff1e9224 */ /* 0x000fe400078e0006 */
[----:B------:R-:W-:Y:S02]  /*2f520*/  @!P1 IMAD.MOV.U32 R31, RZ, RZ, R7 ;  /* 0x000000ffff1f9224 */ /* 0x000fe400078e0007 */
[----:B------:R-:W-:Y:S02]  /*2f530*/  @!P1 IMAD.MOV.U32 R28, RZ, RZ, R24 ;  /* 0x000000ffff1c9224 */ /* 0x000fe400078e0018 */
[----:B------:R-:W-:-:S02]  /*2f540*/  @!P1 IMAD.MOV.U32 R29, RZ, RZ, R25 ;  /* 0x000000ffff1d9224 */ /* 0x000fc400078e0019 */
[----:B------:R-:W-:Y:S02]  /*2f550*/  @!P1 IMAD.MOV.U32 R20, RZ, RZ, R26 ;  /* 0x000000ffff149224 */ /* 0x000fe400078e001a */
[----:B------:R-:W-:Y:S01]  /*2f560*/  @!P1 IMAD.MOV.U32 R21, RZ, RZ, R27 ;  /* 0x000000ffff159224 */ /* 0x000fe200078e001b */
[----:B------:R-:W-:Y:S06]  /*2f570*/  BRA `(.L_x_2266) ;  /* 0xfffffde000c47947 */ /* 0x000fec000383ffff */
.L_x_1931:
[----:B0-----:R0:W1:Y:S02]  /*2f580*/  SYNCS.PHASECHK.TRANS64.TRYWAIT P1, [R17+URZ+0x22800], R0 ;  /* 0x02280000110075a7 */ /* 0x001064000802017f */
[----:B-1----:R-:W-:Y:S05]  /*2f590*/  @!P1 NANOSLEEP.SYNCS 0x989680 ;  /* 0x009896800000995d */ /* 0x002fea0003900000 */
[----:B------:R-:W1:Y:S02]  /*2f5a0*/  @!P1 SYNCS.PHASECHK.TRANS64 P1, [R17+URZ+0x22800], R0 ;  /* 0x02280000110095a7 */ /* 0x000e64000802007f */
[----:B-1----:R-:W-:Y:S05]  /*2f5b0*/  @!P1 BRA `(.L_x_1931) ;  /* 0xfffffffc00f09947 */ /* 0x002fea000383ffff */
[----:B------:R-:W-:Y:S05]  /*2f5c0*/  BRA `(.L_x_2267) ;  /* 0xfffffde400307947 */ /* 0x000fea000383ffff */
.L_x_1937:
[----:B-1----:R1:W2:Y:S02]  /*2f5d0*/  SYNCS.PHASECHK.TRANS64.TRYWAIT P1, [R14+URZ+0x22830], R3 ;  /* 0x022830030e0075a7 */ /* 0x0022a4000802017f */
[----:B--2---:R-:W-:Y:S05]  /*2f5e0*/  @!P1 NANOSLEEP.SYNCS 0x989680 ;  /* 0x009896800000995d */ /* 0x004fea0003900000 */
[----:B------:R-:W2:Y:S02]  /*2f5f0*/  @!P1 SYNCS.PHASECHK.TRANS64 P1, [R14+URZ+0x22830], R3 ;  /* 0x022830030e0095a7 */ /* 0x000ea4000802007f */
[----:B--2---:R-:W-:Y:S05]  /*2f600*/  @!P1 BRA `(.L_x_1937) ;  /* 0xfffffffc00f09947 */ /* 0x004fea000383ffff */
[----:B------:R-:W-:Y:S05]  /*2f610*/  BRA `(.L_x_1936) ;  /* 0xfffffe0400607947 */ /* 0x000fea000383ffff */
.L_x_1956:
[----:B-1----:R1:W2:Y:S02]  /*2f620*/  SYNCS.PHASECHK.TRANS64.TRYWAIT P2, [R21+URZ+0x22830], R20 ;  /* 0x02283014150075a7 */ /* 0x0022a4000804017f */
[----:B--2---:R-:W-:Y:S05]  /*2f630*/  @!P2 NANOSLEEP.SYNCS 0x989680 ;  /* 0x009896800000a95d */ /* 0x004fea0003900000 */
[----:B------:R-:W2:Y:S02]  /*2f640*/  @!P2 SYNCS.PHASECHK.TRANS64 P2, [R21+URZ+0x22830], R20 ;  /* 0x022830141500a5a7 */ /* 0x000ea4000804007f */
[----:B--2---:R-:W-:Y:S05]  /*2f650*/  @!P2 BRA `(.L_x_1956) ;  /* 0xfffffffc00f0a947 */ /* 0x004fea000383ffff */
[----:B------:R-:W-:Y:S05]  /*2f660*/  BRA `(.L_x_1955) ;  /* 0xfffffe4800947947 */ /* 0x000fea000383ffff */
.L_x_1960:
[----:B-1----:R1:W2:Y:S02]  /*2f670*/  SYNCS.PHASECHK.TRANS64.TRYWAIT P1, [R21+URZ+0x22850], R20 ;  /* 0x02285014150075a7 */ /* 0x0022a4000802017f */
[----:B--2---:R-:W-:Y:S05]  /*2f680*/  @!P1 NANOSLEEP.SYNCS 0x989680 ;  /* 0x009896800000995d */ /* 0x004fea0003900000 */
[----:B------:R-:W2:Y:S02]  /*2f690*/  @!P1 SYNCS.PHASECHK.TRANS64 P1, [R21+URZ+0x22850], R20 ;  /* 0x02285014150095a7 */ /* 0x000ea4000802007f */
[----:B--2---:R-:W-:Y:S05]  /*2f6a0*/  @!P1 BRA `(.L_x_1960) ;  /* 0xfffffffc00f09947 */ /* 0x004fea000383ffff */
[----:B------:R-:W-:Y:S05]  /*2f6b0*/  BRA `(.L_x_1957) ;  /* 0xfffffe5400ac7947 */ /* 0x000fea000383ffff */
.L_x_1981:
[----:B-1----:R1:W2:Y:S02]  /*2f6c0*/  SYNCS.PHASECHK.TRANS64.TRYWAIT P2, [R0+URZ+0x22830], R3 ;  /* 0x02283003000075a7 */ /* 0x0022a4000804017f */
[----:B--2---:R-:W-:Y:S05]  /*2f6d0*/  @!P2 NANOSLEEP.SYNCS 0x989680 ;  /* 0x009896800000a95d */ /* 0x004fea0003900000 */
[----:B------:R-:W2:Y:S02]  /*2f6e0*/  @!P2 SYNCS.PHASECHK.TRANS64 P2, [R0+URZ+0x22830], R3 ;  /* 0x022830030000a5a7 */ /* 0x000ea4000804007f */
[----:B--2---:R-:W-:Y:S05]  /*2f6f0*/  @!P2 BRA `(.L_x_1981) ;  /* 0xfffffffc00f0a947 */ /* 0x004fea000383ffff */
[----:B------:R-:W-:Y:S05]  /*2f700*/  BRA `(.L_x_1980) ;  /* 0xfffffe9400e07947 */ /* 0x000fea000383ffff */
.L_x_1985:
[----:B-1----:R1:W2:Y:S02]  /*2f710*/  SYNCS.PHASECHK.TRANS64.TRYWAIT P1, [R3+URZ+0x22850], R0 ;  /* 0x02285000030075a7 */ /* 0x0022a4000802017f */
[----:B--2---:R-:W-:Y:S05]  /*2f720*/  @!P1 NANOSLEEP.SYNCS 0x989680 ;  /* 0x009896800000995d */ /* 0x004fea0003900000 */
[----:B------:R-:W2:Y:S02]  /*2f730*/  @!P1 SYNCS.PHASECHK.TRANS64 P1, [R3+URZ+0x22850], R0 ;  /* 0x02285000030095a7 */ /* 0x000ea4000802007f */
[----:B--2---:R-:W-:Y:S05]  /*2f740*/  @!P1 BRA `(.L_x_1985) ;  /* 0xfffffffc00f09947 */ /* 0x004fea000383ffff */
[----:B------:R-:W-:Y:S05]  /*2f750*/  BRA `(.L_x_1982) ;  /* 0xfffffea400047947 */ /* 0x000fea000383ffff */
.L_x_1994:
[----:B-1----:R1:W2:Y:S02]  /*2f760*/  SYNCS.PHASECHK.TRANS64.TRYWAIT P2, [R0+URZ+0x22830], R3 ;  /* 0x02283003000075a7 */ /* 0x0022a4000804017f */
[----:B--2---:R-:W-:Y:S05]  /*2f770*/  @!P2 NANOSLEEP.SYNCS 0x989680 ;  /* 0x009896800000a95d */ /* 0x004fea0003900000 */
[----:B------:R-:W2:Y:S02]  /*2f780*/  @!P2 SYNCS.PHASECHK.TRANS64 P2, [R0+URZ+0x22830], R3 ;  /* 0x022830030000a5a7 */ /* 0x000ea4000804007f */
[----:B--2---:R-:W-:Y:S05]  /*2f790*/  @!P2 BRA `(.L_x_1994) ;  /* 0xfffffffc00f0a947 */ /* 0x004fea000383ffff */
[----:B------:R-:W-:Y:S05]  /*2f7a0*/  BRA `(.L_x_1993) ;  /* 0xfffffec400487947 */ /* 0x000fea000383ffff */
.L_x_1998:
[----:B-1----:R1:W2:Y:S02]  /*2f7b0*/  SYNCS.PHASECHK.TRANS64.TRYWAIT P1, [R3+URZ+0x22850], R0 ;  /* 0x02285000030075a7 */ /* 0x0022a4000802017f */
[----:B--2---:R-:W-:Y:S05]  /*2f7c0*/  @!P1 NANOSLEEP.SYNCS 0x989680 ;  /* 0x009896800000995d */ /* 0x004fea0003900000 */
[----:B------:R-:W2:Y:S02]  /*2f7d0*/  @!P1 SYNCS.PHASECHK.TRANS64 P1, [R3+URZ+0x22850], R0 ;  /* 0x02285000030095a7 */ /* 0x000ea4000802007f */
[----:B--2---:R-:W-:Y:S05]  /*2f7e0*/  @!P1 BRA `(.L_x_1998) ;  /* 0xfffffffc00f09947 */ /* 0x004fea000383ffff */
[----:B------:R-:W-:Y:S05]  /*2f7f0*/  BRA `(.L_x_1995) ;  /* 0xfffffed0006c7947 */ /* 0x000fea000383ffff */
.L_x_2013:
[----:B-1----:R1:W2:Y:S02]  /*2f800*/  SYNCS.PHASECHK.TRANS64.TRYWAIT P1, [R13+URZ+0x22850], R4 ;  /* 0x022850040d0075a7 */ /* 0x0022a4000802017f */
[----:B--2---:R-:W-:Y:S05]  /*2f810*/  @!P1 NANOSLEEP.SYNCS 0x989680 ;  /* 0x009896800000995d */ /* 0x004fea0003900000 */
[----:B------:R-:W2:Y:S02]  /*2f820*/  @!P1 SYNCS.PHASECHK.TRANS64 P1, [R13+URZ+0x22850], R4 ;  /* 0x022850040d0095a7 */ /* 0x000ea4000802007f */
[----:B--2---:R-:W-:Y:S05]  /*2f830*/  @!P1 BRA `(.L_x_2013) ;  /* 0xfffffffc00f09947 */ /* 0x004fea000383ffff */
[----:B------:R-:W-:Y:S05]  /*2f840*/  BRA `(.L_x_2012) ;  /* 0xffffff0c00c87947 */ /* 0x000fea000383ffff */
.L_x_2017:
[----:B------:R-:W-:Y:S01]  /*2f850*/  SEL R123, R15, R72, P0 ;  /* 0x000000480f7b7207 */ /* 0x000fe20000000000 */
[----:B------:R-:W-:Y:S01]  /*2f860*/  IMAD.MOV.U32 R11, RZ, RZ, 0x1c1f ;  /* 0x00001c1fff0b7424 */ /* 0x000fe200078e00ff */
[----:B------:R-:W-:Y:S01]  /*2f870*/  SEL R79, R72, R15, P0 ;  /* 0x0000000f484f7207 */ /* 0x000fe20000000000 */
[----:B------:R-:W-:Y:S01]  /*2f880*/  IMAD.MOV.U32 R15, RZ, RZ, -0x1 ;  /* 0xffffffffff0f7424 */ /* 0x000fe200078e00ff */
[----:B------:R-:W-:Y:S02]  /*2f890*/  SEL R87, R71, R12, P0 ;  /* 0x0000000c47577207 */ /* 0x000fe40000000000 */
[----:B------:R-:W-:Y:S01]  /*2f8a0*/  SEL R59, R12, R71, P0 ;  /* 0x000000470c3b7207 */ /* 0x000fe20000000000 */
[----:B-----5:R-:W-:Y:S01]  /*2f8b0*/  IMAD.MOV.U32 R12, RZ, RZ, R10 ;  /* 0x000000ffff0c7224 */ /* 0x020fe200078e000a */
[----:B------:R-:W-:Y:S02]  /*2f8c0*/  SEL R141, R14, R95, P0 ;  /* 0x0000005f0e8d7207 */ /* 0x000fe40000000000 */
[----:B------:R-:W-:-:S07]  /*2f8d0*/  SEL R51, R95, R14, P0 ;  /* 0x0000000e5f337207 */ /* 0x000fce0000000000 */
[----:B-12---:R-:W-:Y:S05]  /*2f8e0*/  WARPSYNC.COLLECTIVE R15, `(.L_x_2268) ;  /* 0x000000000f087348 */ /* 0x006fea0003c00000 */
[----:B------:R0:W3:Y:S02]  /*2f8f0*/  SHFL.IDX P6, R14, R13, R12, R11 ;  /* 0x0000000c0d0e7389 */ /* 0x0000e400000c000b */
[----:B0123--:R-:W-:Y:S01]  /*2f900*/  ENDCOLLECTIVE ;  /* 0x000000000000791b */ /* 0x00ffe20003800000 */
.L_x_2268:
[----:B------:R-:W-:Y:S02]  /*2f910*/  SEL R137, R68, R69, P0 ;  /* 0x0000004544897207 */ /* 0x000fe40000000000 */
[----:B------:R-:W-:Y:S02]  /*2f920*/  SEL R101, R69, R68, P0 ;  /* 0x0000004445657207 */ /* 0x000fe40000000000 */
[----:B------:R-:W-:Y:S02]  /*2f930*/  SEL R83, R39, R0, P0 ;  /* 0x0000000027537207 */ /* 0x000fe40000000000 */
[----:B------:R-:W-:Y:S02]  /*2f940*/  SEL R69, R0, R39, P0 ;  /* 0x0000002700457207 */ /* 0x000fe40000000000 */
[----:B------:R-:W-:Y:S02]  /*2f950*/  SEL R125, R53, R8, P0 ;  /* 0x00000008357d7207 */ /* 0x000fe40000000000 */
[----:B------:R-:W-:-:S02]  /*2f960*/  SEL R53, R8, R53, P0 ;  /* 0x0000003508357207 */ /* 0x000fc40000000000 */
[----:B------:R-:W-:Y:S01]  /*2f970*/  LOP3.LUT R8, R10, 0x2, RZ, 0x3c, !PT ;  /* 0x000000020a087812 */ /* 0x000fe200078e3cff */
[----:B------:R-:W-:Y:S01]  /*2f980*/  IMAD.MOV.U32 R13, RZ, RZ, R21 ;  /* 0x000000ffff0d7224 */ /* 0x000fe200078e0015 */
[----:B------:R-:W-:Y:S02]  /*2f990*/  SEL R143, R40, R37, P0 ;  /* 0x00000025288f7207 */ /* 0x000fe40000000000 */
        /* <DEDUP_REMOVED lines=9> */
.L_x_2269:
        /* <DEDUP_REMOVED lines=19> */
.L_x_2270:
        /* <DEDUP_REMOVED lines=18> */
.L_x_2271:
        /* <DEDUP_REMOVED lines=19> */
.L_x_2272:
[----:B------:R-:W-:Y:S02]  /*2fdb0*/  SEL R25, R25, R86, P0 ;  /* 0x0000005619197207 */ /* 0x000fe40000000000 */
[----:B------:R-:W-:Y:S02]  /*2fdc0*/  SEL R37, R4, R33, P0 ;  /* 0x0000002104257207 */ /* 0x000fe40000000000 */
[----:B------:R-:W-:Y:S02]  /*2fdd0*/  SEL R33, R33, R4, P0 ;  /* 0x0000000421217207 */ /* 0x000fe40000000000 */
[----:B------:R-:W-:Y:S02]  /*2fde0*/  SEL R3, R0, R5, P0 ;  /* 0x0000000500037207 */ /* 0x000fe40000000000 */
[----:B------:R-:W-:Y:S02]  /*2fdf0*/  SEL R5, R5, R0, P0 ;  /* 0x0000000005057207 */ /* 0x000fe40000000000 */
[----:B------:R-:W-:-:S02]  /*2fe00*/  SEL R90, R21, R2, P0 ;  /* 0x00000002155a7207 */ /* 0x000fc40000000000 */
[----:B------:R-:W-:Y:S01]  /*2fe10*/  SEL R92, R2, R21, P0 ;  /* 0x00000015025c7207 */ /* 0x000fe20000000000 */
[----:B------:R-:W-:Y:S02]  /*2fe20*/  IMAD.MOV.U32 R13, RZ, RZ, R141 ;  /* 0x000000ffff0d7224 */ /* 0x000fe400078e008d */
[----:B------:R-:W-:-:S07]  /*2fe30*/  IMAD.MOV.U32 R6, RZ, RZ, R14 ;  /* 0x000000ffff067224 */ /* 0x000fce00078e000e */
[----:B------:R-:W-:Y:S05]  /*2fe40*/  WARPSYNC.COLLECTIVE R15, `(.L_x_2273) ;  /* 0x000000000f087348 */ /* 0x000fea0003c00000 */
[----:B------:R0:W1:Y:S02]  /*2fe50*/  SHFL.IDX P6, R14, R13, R12, R11 ;  /* 0x0000000c0d0e7389 */ /* 0x00006400000c000b */
[----:B01----:R-:W-:Y:S01]  /*2fe60*/  ENDCOLLECTIVE ;  /* 0x000000000000791b */ /* 0x003fe20003800000 */
.L_x_2273:
[----:B------:R-:W-:Y:S02]  /*2fe70*/  IMAD.MOV.U32 R13, RZ, RZ, R49 ;  /* 0x000000ffff0d7224 */ /* 0x000fe400078e0031 */
[----:B------:R-:W-:Y:S02]  /*2fe80*/  IMAD.MOV.U32 R12, RZ, RZ, R8 ;  /* 0x000000ffff0c7224 */ /* 0x000fe400078e0008 */
[----:B------:R-:W-:-:S07]  /*2fe90*/  IMAD.MOV.U32 R20, RZ, RZ, R14 ;  /* 0x000000ffff147224 */ /* 0x000fce00078e000e */
[----:B------:R-:W-:Y:S05]  /*2fea0*/  WARPSYNC.COLLECTIVE R15, `(.L_x_2274) ;  /* 0x000000000f087348 */ /* 0x000fea0003c00000 */
[----:B------:R0:W1:Y:S02]  /*2feb0*/  SHFL.IDX P6, R14, R13, R12, R11 ;  /* 0x0000000c0d0e7389 */ /* 0x00006400000c000b */
[----:B01----:R-:W-:Y:S01]  /*2fec0*/  ENDCOLLECTIVE ;  /* 0x000000000000791b */ /* 0x003fe20003800000 */
.L_x_2274:
[----:B------:R-:W-:Y:S02]  /*2fed0*/  IMAD.MOV.U32 R13, RZ, RZ, R51 ;  /* 0x000000ffff0d7224 */ /* 0x000fe400078e0033 */
[----:B------:R-:W-:-:S07]  /*2fee0*/  IMAD.MOV.U32 R49, RZ, RZ, R14 ;  /* 0x000000ffff317224 */ /* 0x000fce00078e000e */
[----:B------:R-:W-:Y:S05]  /*2fef0*/  WARPSYNC.COLLECTIVE R15, `(.L_x_2275) ;  /* 0x000000000f087348 */ /* 0x000fea0003c00000 */
[----:B------:R0:W1:Y:S02]  /*2ff00*/  SHFL.IDX P6, R14, R13, R12, R11 ;  /* 0x0000000c0d0e7389 */ /* 0x00006400000c000b */
[----:B01----:R-:W-:Y:S01]  /*2ff10*/  ENDCOLLECTIVE ;  /* 0x000000000000791b */ /* 0x003fe20003800000 */
.L_x_2275:
[----:B------:R-:W-:Y:S02]  /*2ff20*/  IMAD.MOV.U32 R13, RZ, RZ, R125 ;  /* 0x000000ffff0d7224 */ /* 0x000fe400078e007d */
[----:B------:R-:W-:Y:S02]  /*2ff30*/  IMAD.MOV.U32 R12, RZ, RZ, R10 ;  /* 0x000000ffff0c7224 */ /* 0x000fe400078e000a */
[----:B------:R-:W-:-:S07]  /*2ff40*/  IMAD.MOV.U32 R51, RZ, RZ, R14 ;  /* 0x000000ffff337224 */ /* 0x000fce00078e000e */
[----:B------:R-:W-:Y:S05]  /*2ff50*/  WARPSYNC.COLLECTIVE R15, `(.L_x_2276) ;  /* 0x000000000f087348 */ /* 0x000fea0003c00000 */
[----:B------:R0:W1:Y:S02]  /*2ff60*/  SHFL.IDX P6, R14, R13, R12, R11 ;  /* 0x0000000c0d0e7389 */ /* 0x00006400000c000b */
[----:B01----:R-:W-:Y:S01]  /*2ff70*/  ENDCOLLECTIVE ;  /* 0x000000000000791b */ /* 0x003fe20003800000 */
.L_x_2276:
[----:B------:R-:W-:Y:S02]  /*2ff80*/  SEL R94, R20, R51, P0 ;  /* 0x00000033145e7207 */ /* 0x000fe40000000000 */
[----:B------:R-:W-:Y:S01]  /*2ff90*/  SEL R96, R51, R20, P0 ;  /* 0x0000001433607207 */ /* 0x000fe20000000000 */
[----:B------:R-:W-:Y:S01]  /*2ffa0*/  IMAD.MOV.U32 R13, RZ, RZ, R121 ;  /* 0x000000ffff0d7224 */ /* 0x000fe200078e0079 */
[----:B------:R-:W-:Y:S01]  /*2ffb0*/  SEL R121, R49, R6, P0 ;  /* 0x0000000631797207 */ /* 0x000fe20000000000 */
[----:B------:R-:W-:-:S07]  /*2ffc0*/  IMAD.MOV.U32 R24, RZ, RZ, R14 ;  /* 0x000000ffff187224 */ /* 0x000fce00078e000e */
[----:B------:R-:W-:Y:S05]  /*2ffd0*/  WARPSYNC.COLLECTIVE R15, `(.L_x_2277) ;  /* 0x000000000f087348 */ /* 0x000fea0003c00000 */
[----:B------:R0:W1:Y:S02]  /*2ffe0*/  SHFL.IDX P6, R14, R13, R12, R11 ;  /* 0x0000000c0d0e7389 */ /* 0x00006400000c000b */
[----:B01----:R-:W-:Y:S01]  /*2fff0*/  ENDCOLLECTIVE ;  /* 0x000000000000791b */ /* 0x003fe20003800000 */
.L_x_2277:
[----:B------:R-:W-:Y:S02]  /*30000*/  IMAD.MOV.U32 R13, RZ, RZ, R53 ;  /* 0x000000ffff0d7224 */ /* 0x000fe400078e0035 */
[----:B------:R-:W-:Y:S02]  /*30010*/  IMAD.MOV.U32 R12, RZ, RZ, R8 ;  /* 0x000000ffff0c7224 */ /* 0x000fe400078e0008 */
[----:B------:R-:W-:-:S07]  /*30020*/  IMAD.MOV.U32 R26, RZ, RZ, R14 ;  /* 0x000000ffff1a7224 */ /* 0x000fce00078e000e */
[----:B------:R-:W-:Y:S05]  /*30030*/  WARPSYNC.COLLECTIVE R15, `(.L_x_2278) ;  /* 0x000000000f087348 */ /* 0x000fea0003c00000 */
[----:B------:R0:W1:Y:S02]  /*30040*/  SHFL.IDX P6, R14, R13, R12, R11 ;  /* 0x0000000c0d0e7389 */ /* 0x00006400000c000b */
[----:B01----:R-:W-:Y:S01]  /*30050*/  ENDCOLLECTIVE ;  /* 0x000000000000791b */ /* 0x003fe20003800000 */
.L_x_2278:
[----:B------:R-:W-:Y:S02]  /*30060*/  IMAD.MOV.U32 R13, RZ, RZ, R91 ;  /* 0x000000ffff0d7224 */ /* 0x000fe400078e005b */
[----:B------:R-:W-:-:S07]  /*30070*/  IMAD.MOV.U32 R53, RZ, RZ, R14 ;  /* 0x000000ffff357224 */ /* 0x000fce00078e000e */
[----:B------:R-:W-:Y:S05]  /*30080*/  WARPSYNC.COLLECTIVE R15, `(.L_x_2279) ;  /* 0x000000000f087348 */ /* 0x000fea0003c00000 */
[----:B------:R0:W1:Y:S02]  /*30090*/  SHFL.IDX P6, R14, R13, R12, R11 ;  /* 0x0000000c0d0e7389 */ /* 0x00006400000c000b */
[----:B01----:R-:W-:Y:S01]  /*300a0*/  ENDCOLLECTIVE ;  /* 0x000000000000791b */ /* 0x003fe20003800000 */
.L_x_2279:
[----:B------:R-:W-:Y:S01]  /*300b0*/  SEL R125, R24, R53, P0 ;  /* 0x00000035187d7207 */ /* 0x000fe20000000000 */
[----:B------:R-:W-:Y:S01]  /*300c0*/  IMAD.MOV.U32 R13, RZ, RZ, R119 ;  /* 0x000000ffff0d7224 */ /* 0x000fe200078e0077 */
[----:B------:R-:W-:Y:S01]  /*300d0*/  SEL R119, R6, R49, P0 ;  /* 0x0000003106777207 */ /* 0x000fe20000000000 */
[----:B------:R-:W-:Y:S02]  /*300e0*/  IMAD.MOV.U32 R12, RZ, RZ, R10 ;  /* 0x000000ffff0c7224 */ /* 0x000fe400078e000a */
[----:B------:R-:W-:-:S07]  /*300f0*/  IMAD.MOV.U32 R91, RZ, RZ, R14 ;  /* 0x000000ffff5b7224 */ /* 0x000fce00078e000e */
[----:B------:R-:W-:Y:S05]  /*30100*/  WARPSYNC.COLLECTIVE R15, `(.L_x_2280) ;  /* 0x000000000f087348 */ /* 0x000fea0003c00000 */
[----:B------:R0:W1:Y:S02]  /*30110*/  SHFL.IDX P6, R14, R13, R12, R11 ;  /* 0x0000000c0d0e7389 */ /* 0x00006400000c000b */
[----:B01----:R-:W-:Y:S01]  /*30120*/  ENDCOLLECTIVE ;  /* 0x000000000000791b */ /* 0x003fe20003800000 */
.L_x_2280:
[----:B------:R-:W-:Y:S02]  /*30130*/  SEL R0, R26, R91, P0 ;  /* 0x0000005b1a007207 */ /* 0x000fe40000000000 */
[----:B------:R-:W-:Y:S01]  /*30140*/  SEL R6, R91, R26, P0 ;  /* 0x0000001a5b067207 */ /* 0x000fe20000000000 */
[----:B------:R-:W-:Y:S02]  /*30150*/  IMAD.MOV.U32 R13, RZ, RZ, R95 ;  /* 0x000000ffff0d7224 */ /* 0x000fe400078e005f */
[----:B------:R-:W-:-:S07]  /*30160*/  IMAD.MOV.U32 R28, RZ, RZ, R14 ;  /* 0x000000ffff1c7224 */ /* 0x000fce00078e000e */
[----:B------:R-:W-:Y:S05]  /*30170*/  WARPSYNC.COLLECTIVE R15, `(.L_x_2281) ;  /* 0x000000000f087348 */ /* 0x000fea0003c00000 */
[----:B------:R0:W1:Y:S02]  /*30180*/  SHFL.IDX P6, R14, R13, R12, R11 ;  /* 0x0000000c0d0e7389 */ /* 0x00006400000c000b */
[----:B01----:R-:W-:Y:S01]  /*30190*/  ENDCOLLECTIVE ;  /* 0x000000000000791b */ /* 0x003fe20003800000 */
.L_x_2281:
[----:B------:R-:W-:Y:S02]  /*301a0*/  IMAD.MOV.U32 R13, RZ, RZ, R93 ;  /* 0x000000ffff0d7224 */ /* 0x000fe400078e005d */
[----:B------:R-:W-:Y:S02]  /*301b0*/  IMAD.MOV.U32 R12, RZ, RZ, R8 ;  /* 0x000000ffff0c7224 */ /* 0x000fe400078e0008 */
[----:B------:R-:W-:-:S07]  /*301c0*/  IMAD.MOV.U32 R30, RZ, RZ, R14 ;  /* 0x000000ffff1e7224 */ /* 0x000fce00078e000e */
[----:B------:R-:W-:Y:S05]  /*301d0*/  WARPSYNC.COLLECTIVE R15, `(.L_x_2282) ;  /* 0x000000000f087348 */ /* 0x000fea0003c00000 */
[----:B------:R0:W1:Y:S02]  /*301e0*/  SHFL.IDX P6, R14, R13, R12, R11 ;  /* 0x0000000c0d0e7389 */ /* 0x00006400000c000b */
[----:B01----:R-:W-:Y:S01]  /*301f0*/  ENDCOLLECTIVE ;  /* 0x000000000000791b */ /* 0x003fe20003800000 */
.L_x_2282:
[----:B------:R-:W-:Y:S01]  /*30200*/  IMAD.MOV.U32 R13, RZ, RZ, R7 ;  /* 0x000000ffff0d7224 */ /* 0x000fe200078e0007 */
[----:B------:R-:W-:Y:S01]  /*30210*/  SEL R7, R53, R24, P0 ;  /* 0x0000001835077207 */ /* 0x000fe20000000000 */
[----:B------:R-:W-:-:S07]  /*30220*/  IMAD.MOV.U32 R93, RZ, RZ, R14 ;  /* 0x000000ffff5d7224 */ /* 0x000fce00078e000e */
[----:B------:R-:W-:Y:S05]  /*30230*/  WARPSYNC.COLLECTIVE R15, `(.L_x_2283) ;  /* 0x000000000f087348 */ /* 0x000fea0003c00000 */
[----:B------:R0:W1:Y:S02]  /*30240*/  SHFL.IDX P6, R14, R13, R12, R11 ;  /* 0x0000000c0d0e7389 */ /* 0x00006400000c000b */
[----:B01----:R-:W-:Y:S01]  /*30250*/  ENDCOLLECTIVE ;  /* 0x000000000000791b */ /* 0x003fe20003800000 */
.L_x_2283:
[----:B------:R-:W-:Y:S01]  /*30260*/  SEL R21, R28, R93, P0 ;  /* 0x0000005d1c157207 */ /* 0x000fe20000000000 */
[----:B------:R-:W-:Y:S02]  /*30270*/  IMAD.MOV.U32 R13, RZ, RZ, R139 ;  /* 0x000000ffff0d7224 */ /* 0x000fe400078e008b */
[----:B------:R-:W-:Y:S02]  /*30280*/  IMAD.MOV.U32 R12, RZ, RZ, R10 ;  /* 0x000000ffff0c7224 */ /* 0x000fe400078e000a */
[----:B------:R-:W-:-:S07]  /*30290*/  IMAD.MOV.U32 R95, RZ, RZ, R14 ;  /* 0x000000ffff5f7224 */ /* 0x000fce00078e000e */
[----:B------:R-:W-:Y:S05]  /*302a0*/  WARPSYNC.COLLECTIVE R15, `(.L_x_2284) ;  /* 0x000000000f087348 */ /* 0x000fea0003c00000 */
[----:B------:R0:W1:Y:S02]  /*302b0*/  SHFL.IDX P6, R14, R13, R12, R11 ;  /* 0x0000000c0d0e7389 */ /* 0x00006400000c000b */
[----:B01----:R-:W-:Y:S01]  /*302c0*/  ENDCOLLECTIVE ;  /* 0x000000000000791b */ /* 0x003fe20003800000 */
.L_x_2284:
[----:B------:R-:W-:Y:S02]  /*302d0*/  SEL R20, R30, R95, P0 ;  /* 0x0000005f1e147207 */ /* 0x000fe40000000000 */
[----:B------:R-:W-:Y:S01]  /*302e0*/  SEL R2, R95, R30, P0 ;  /* 0x0000001e5f027207 */ /* 0x000fe20000000000 */
[----:B------:R-:W-:Y:S02]  /*302f0*/  IMAD.MOV.U32 R13, RZ, RZ, R99 ;  /* 0x000000ffff0d7224 */ /* 0x000fe400078e0063 */
[----:B------:R-:W-:-:S07]  /*30300*/  IMAD.MOV.U32 R32, RZ, RZ, R14 ;  /* 0x000000ffff207224 */ /* 0x000fce00078e000e */
[----:B------:R-:W-:Y:S05]  /*30310*/  WARPSYNC.COLLECTIVE R15, `(.L_x_2285) ;  /* 0x000000000f087348 */ /* 0x000fea0003c00000 */
[----:B------:R0:W1:Y:S02]  /*30320*/  SHFL.IDX P6, R14, R13, R12, R11 ;  /* 0x0000000c0d0e7389 */ /* 0x00006400000c000b */
[----:B01----:R-:W-:Y:S01]  /*30330*/  ENDCOLLECTIVE ;  /* 0x000000000000791b */ /* 0x003fe20003800000 */
.L_x_2285:
[----:B------:R-:W-:Y:S02]  /*30340*/  IMAD.MOV.U32 R13, RZ, RZ, R97 ;  /* 0x000000ffff0d7224 */ /* 0x000fe400078e0061 */
[----:B------:R-:W-:Y:S02]  /*30350*/  IMAD.MOV.U32 R12, RZ, RZ, R8 ;  /* 0x000000ffff0c7224 */ /* 0x000fe400078e0008 */
[----:B------:R-:W-:-:S07]  /*30360*/  IMAD.MOV.U32 R44, RZ, RZ, R14 ;  /* 0x000000ffff2c7224 */ /* 0x000fce00078e000e */
[----:B------:R-:W-:Y:S05]  /*30370*/  WARPSYNC.COLLECTIVE R15, `(.L_x_2286) ;  /* 0x000000000f087348 */ /* 0x000fea0003c00000 */
[----:B------:R0:W1:Y:S02]  /*30380*/  SHFL.IDX P6, R14, R13, R12, R11 ;  /* 0x0000000c0d0e7389 */ /* 0x00006400000c000b */
[----:B01----:R-:W-:Y:S01]  /*30390*/  ENDCOLLECTIVE ;  /* 0x000000000000791b */ /* 0x003fe20003800000 */
.L_x_2286:
[----:B------:R-:W-:Y:S01]  /*303a0*/  IMAD.MOV.U32 R13, RZ, RZ, R41 ;  /* 0x000000ffff0d7224 */ /* 0x000fe200078e0029 */
[----:B------:R-:W-:Y:S01]  /*303b0*/  SEL R41, R93, R28, P0 ;  /* 0x0000001c5d297207 */ /* 0x000fe20000000000 */
[----:B------:R-:W-:-:S07]  /*303c0*/  IMAD.MOV.U32 R97, RZ, RZ, R14 ;  /* 0x000000ffff617224 */ /* 0x000fce00078e000e */
[----:B------:R-:W-:Y:S05]  /*303d0*/  WARPSYNC.COLLECTIVE R15, `(.L_x_2287) ;  /* 0x000000000f087348 */ /* 0x000fea0003c00000 */
[----:B------:R0:W1:Y:S02]  /*303e0*/  SHFL.IDX P6, R14, R13, R12, R11 ;  /* 0x0000000c0d0e7389 */ /* 0x00006400000c000b */
[----:B01----:R-:W-:Y:S01]  /*303f0*/  ENDCOLLECTIVE ;  /* 0x000000000000791b */ /* 0x003fe20003800000 */
.L_x_2287:
[----:B------:R-:W-:Y:S02]  /*30400*/  IMAD.MOV.U32 R13, RZ, RZ, R137 ;  /* 0x000000ffff0d7224 */ /* 0x000fe400078e0089 */
[----:B------:R-:W-:Y:S02]  /*30410*/  IMAD.MOV.U32 R12, RZ, RZ, R10 ;  /* 0x000000ffff0c7224 */ /* 0x000fe400078e000a */
[----:B------:R-:W-:-:S07]  /*30420*/  IMAD.MOV.U32 R99, RZ, RZ, R14 ;  /* 0x000000ffff637224 */ /* 0x000fce00078e000e */
[----:B------:R-:W-:Y:S05]  /*30430*/  WARPSYNC.COLLECTIVE R15, `(.L_x_2288) ;  /* 0x000000000f087348 */ /* 0x000fea0003c00000 */
[----:B------:R0:W1:Y:S02]  /*30440*/  SHFL.IDX P6, R14, R13, R12, R11 ;  /* 0x0000000c0d0e7389 */ /* 0x00006400000c000b */
[----:B01----:R-:W-:Y:S01]  /*30450*/  ENDCOLLECTIVE ;  /* 0x000000000000791b */ /* 0x003fe20003800000 */
.L_x_2288:
[----:B------:R-:W-:Y:S02]  /*30460*/  SEL R42, R44, R99, P0 ;  /* 0x000000632c2a7207 */ /* 0x000fe40000000000 */
[----:B------:R-:W-:Y:S01]  /*30470*/  SEL R44, R99, R44, P0 ;  /* 0x0000002c632c7207 */ /* 0x000fe20000000000 */
[----:B------:R-:W-:Y:S02]  /*30480*/  IMAD.MOV.U32 R13, RZ, RZ, R103 ;  /* 0x000000ffff0d7224 */ /* 0x000fe400078e0067 */
[----:B------:R-:W-:-:S07]  /*30490*/  IMAD.MOV.U32 R34, RZ, RZ, R14 ;  /* 0x000000ffff227224 */ /* 0x000fce00078e000e */
[----:B------:R-:W-:Y:S05]  /*304a0*/  WARPSYNC.COLLECTIVE R15, `(.L_x_2289) ;  /* 0x000000000f087348 */ /* 0x000fea0003c00000 */
[----:B------:R0:W1:Y:S02]  /*304b0*/  SHFL.IDX P6, R14, R13, R12, R11 ;  /* 0x0000000c0d0e7389 */ /* 0x00006400000c000b */
[----:B01----:R-:W-:Y:S01]  /*304c0*/  ENDCOLLECTIVE ;  /* 0x000000000000791b */ /* 0x003fe20003800000 */
.L_x_2289:
[----:B------:R-:W-:Y:S02]  /*304d0*/  IMAD.MOV.U32 R13, RZ, RZ, R101 ;  /* 0x000000ffff0d7224 */ /* 0x000fe400078e0065 */
[----:B------:R-:W-:Y:S02]  /*304e0*/  IMAD.MOV.U32 R12, RZ, RZ, R8 ;  /* 0x000000ffff0c7224 */ /* 0x000fe400078e0008 */
[----:B------:R-:W-:-:S07]  /*304f0*/  IMAD.MOV.U32 R46, RZ, RZ, R14 ;  /* 0x000000ffff2e7224 */ /* 0x000fce00078e000e */
[----:B------:R-:W-:Y:S05]  /*30500*/  WARPSYNC.COLLECTIVE R15, `(.L_x_2290) ;  /* 0x000000000f087348 */ /* 0x000fea0003c00000 */
[----:B------:R0:W1:Y:S02]  /*30510*/  SHFL.IDX P6, R14, R13, R12, R11 ;  /* 0x0000000c0d0e7389 */ /* 0x00006400000c000b */
[----:B01----:R-:W-:Y:S01]  /*30520*/  ENDCOLLECTIVE ;  /* 0x000000000000791b */ /* 0x003fe20003800000 */
.L_x_2290:
[----:B------:R-:W-:Y:S01]  /*30530*/  IMAD.MOV.U32 R13, RZ, RZ, R43 ;  /* 0x000000ffff0d7224 */ /* 0x000fe200078e002b */
[----:B------:R-:W-:Y:S01]  /*30540*/  SEL R43, R32, R97, P0 ;  /* 0x00000061202b7207 */ /* 0x000fe20000000000 */
[----:B------:R-:W-:-:S07]  /*30550*/  IMAD.MOV.U32 R101, RZ, RZ, R14 ;  /* 0x000000ffff657224 */ /* 0x000fce00078e000e */
[----:B------:R-:W-:Y:S05]  /*30560*/  WARPSYNC.COLLECTIVE R15, `(.L_x_2291) ;  /* 0x000000000f087348 */ /* 0x000fea0003c00000 */
[----:B------:R0:W1:Y:S02]  /*30570*/  SHFL.IDX P6, R14, R13, R12, R11 ;  /* 0x0000000c0d0e7389 */ /* 0x00006400000c000b */
[----:B01----:R-:W-:Y:S01]  /*30580*/  ENDCOLLECTIVE ;  /* 0x000000000000791b */ /* 0x003fe20003800000 */
.L_x_2291:
[----:B------:R-:W-:Y:S01]  /*30590*/  SEL R49, R101, R34, P0 ;  /* 0x0000002265317207 */ /* 0x000fe20000000000 */
[----:B------:R-:W-:Y:S02]  /*305a0*/  IMAD.MOV.U32 R13, RZ, RZ, R135 ;  /* 0x000000ffff0d7224 */ /* 0x000fe400078e0087 */
[----:B------:R-:W-:Y:S02]  /*305b0*/  IMAD.MOV.U32 R12, RZ, RZ, R10 ;  /* 0x000000ffff0c7224 */ /* 0x000fe400078e000a */
[----:B------:R-:W-:-:S07]  /*305c0*/  IMAD.MOV.U32 R103, RZ, RZ, R14 ;  /* 0x000000ffff677224 */ /* 0x000fce00078e000e */
[----:B------:R-:W-:Y:S05]  /*305d0*/  WARPSYNC.COLLECTIVE R15, `(.L_x_2292) ;  /* 0x000000000f087348 */ /* 0x000fea0003c00000 */
[----:B------:R0:W1:Y:S02]  /*305e0*/  SHFL.IDX P6, R14, R13, R12, R11 ;  /* 0x0000000c0d0e7389 */ /* 0x00006400000c000b */
[----:B01----:R-:W-:Y:S01]  /*305f0*/  ENDCOLLECTIVE ;  /* 0x000000000000791b */ /* 0x003fe20003800000 */
.L_x_2292:
[----:B------:R-:W-:Y:S02]  /*30600*/  SEL R40, R46, R103, P0 ;  /* 0x000000672e287207 */ /* 0x000fe40000000000 */
[----:B------:R-:W-:Y:S01]  /*30610*/  SEL R46, R103, R46, P0 ;  /* 0x0000002e672e7207 */ /* 0x000fe20000000000 */
[----:B------:R-:W-:Y:S02]  /*30620*/  IMAD.MOV.U32 R13, RZ, RZ, R107 ;  /* 0x000000ffff0d7224 */ /* 0x000fe400078e006b */
[----:B------:R-:W-:-:S07]  /*30630*/  IMAD.MOV.U32 R36, RZ, RZ, R14 ;  /* 0x000000ffff247224 */ /* 0x000fce00078e000e */
[----:B------:R-:W-:Y:S05]  /*30640*/  WARPSYNC.COLLECTIVE R15, `(.L_x_2293) ;  /* 0x000000000f087348 */ /* 0x000fea0003c00000 */
[----:B------:R0:W1:Y:S02]  /*30650*/  SHFL.IDX P6, R14, R13, R12, R11 ;  /* 0x0000000c0d0e7389 */ /* 0x00006400000c000b */
[----:B01----:R-:W-:Y:S01]  /*30660*/  ENDCOLLECTIVE ;  /* 0x000000000000791b */ /* 0x003fe20003800000 */
.L_x_2293:
[----:B------:R-:W-:Y:S02]  /*30670*/  IMAD.MOV.U32 R13, RZ, RZ, R105 ;  /* 0x000000ffff0d7224 */ /* 0x000fe400078e0069 */
[----:B------:R-:W-:Y:S02]  /*30680*/  IMAD.MOV.U32 R12, RZ, RZ, R8 ;  /* 0x000000ffff0c7224 */ /* 0x000fe400078e0008 */
[----:B------:R-:W-:-:S07]  /*30690*/  IMAD.MOV.U32 R38, RZ, RZ, R14 ;  /* 0x000000ffff267224 */ /* 0x000fce00078e000e */
[----:B------:R-:W-:Y:S05]  /*306a0*/  WARPSYNC.COLLECTIVE R15, `(.L_x_2294) ;  /* 0x000000000f087348 */ /* 0x000fea0003c00000 */
[----:B------:R0:W1:Y:S02]  /*306b0*/  SHFL.IDX P6, R14, R13, R12, R11 ;  /* 0x0000000c0d0e7389 */ /* 0x00006400000c000b */
[----:B01----:R-:W-:Y:S01]  /*306c0*/  ENDCOLLECTIVE ;  /* 0x000000000000791b */ /* 0x003fe20003800000 */
.L_x_2294:
[----:B------:R-:W-:Y:S01]  /*306d0*/  IMAD.MOV.U32 R13, RZ, RZ, R45 ;  /* 0x000000ffff0d7224 */ /* 0x000fe200078e002d */
[----:B------:R-:W-:Y:S01]  /*306e0*/  SEL R45, R97, R32, P0 ;  /* 0x00000020612d7207 */ /* 0x000fe20000000000 */
[----:B------:R-:W-:-:S07]  /*306f0*/  IMAD.MOV.U32 R105, RZ, RZ, R14 ;  /* 0x000000ffff697224 */ /* 0x000fce00078e000e */
[----:B------:R-:W-:Y:S05]  /*30700*/  WARPSYNC.COLLECTIVE R15, `(.L_x_2295) ;  /* 0x000000000f087348 */ /* 0x000fea0003c00000 */
[----:B------:R0:W1:Y:S02]  /*30710*/  SHFL.IDX P6, R14, R13, R12, R11 ;  /* 0x0000000c0d0e7389 */ /* 0x00006400000c000b */
[----:B01----:R-:W-:Y:S01]  /*30720*/  ENDCOLLECTIVE ;  /* 0x000000000000791b */ /* 0x003fe20003800000 */
.L_x_2295:
        /* <DEDUP_REMOVED lines=8> */
.L_x_2296:
[----:B------:R-:W-:Y:S02]  /*307b0*/  SEL R48, R38, R107, P0 ;  /* 0x0000006b26307207 */ /* 0x000fe40000000000 */
[----:B------:R-:W-:Y:S01]  /*307c0*/  SEL R110, R107, R38, P0 ;  /* 0x000000266b6e7207 */ /* 0x000fe20000000000 */
[----:B------:R-:W-:Y:S02]  /*307d0*/  IMAD.MOV.U32 R13, RZ, RZ, R131 ;  /* 0x000000ffff0d7224 */ /* 0x000fe400078e0083 */
[----:B------:R-:W-:-:S07]  /*307e0*/  IMAD.MOV.U32 R50, RZ, RZ, R14 ;  /* 0x000000ffff327224 */ /* 0x000fce00078e000e */
[----:B------:R-:W-:Y:S05]  /*307f0*/  WARPSYNC.COLLECTIVE R15, `(.L_x_2297) ;  /* 0x000000000f087348 */ /* 0x000fea0003c00000 */
[----:B------:R0:W1:Y:S02]  /*30800*/  SHFL.IDX P6, R14, R13, R12, R11 ;  /* 0x0000000c0d0e7389 */ /* 0x00006400000c000b */
[----:B01----:R-:W-:Y:S01]  /*30810*/  ENDCOLLECTIVE ;  /* 0x000000000000791b */ /* 0x003fe20003800000 */
.L_x_2297:
[----:B------:R-:W-:Y:S02]  /*30820*/  IMAD.MOV.U32 R13, RZ, RZ, R109 ;  /* 0x000000ffff0d7224 */ /* 0x000fe400078e006d */
[----:B------:R-:W-:Y:S02]  /*30830*/  IMAD.MOV.U32 R12, RZ, RZ, R8 ;  /* 0x000000ffff0c7224 */ /* 0x000fe400078e0008 */
[----:B------:R-:W-:-:S07]  /*30840*/  IMAD.MOV.U32 R52, RZ, RZ, R14 ;  /* 0x000000ffff347224 */ /* 0x000fce00078e000e */
[----:B------:R-:W-:Y:S05]  /*30850*/  WARPSYNC.COLLECTIVE R15, `(.L_x_2298) ;  /* 0x000000000f087348 */ /* 0x000fea0003c00000 */
[----:B------:R0:W1:Y:S02]  /*30860*/  SHFL.IDX P6, R14, R13, R12, R11 ;  /* 0x0000000c0d0e7389 */ /* 0x00006400000c000b */
[----:B01----:R-:W-:Y:S01]  /*30870*/  ENDCOLLECTIVE ;  /* 0x000000000000791b */ /* 0x003fe20003800000 */
.L_x_2298:
[----:B------:R-:W-:Y:S02]  /*30880*/  IMAD.MOV.U32 R13, RZ, RZ, R111 ;  /* 0x000000ffff0d7224 */ /* 0x000fe400078e006f */
[----:B------:R-:W-:-:S07]  /*30890*/  IMAD.MOV.U32 R109, RZ, RZ, R14 ;  /* 0x000000ffff6d7224 */ /* 0x000fce00078e000e */
[----:B------:R-:W-:Y:S05]  /*308a0*/  WARPSYNC.COLLECTIVE R15, `(.L_x_2299) ;  /* 0x000000000f087348 */ /* 0x000fea0003c00000 */
[----:B------:R0:W1:Y:S02]  /*308b0*/  SHFL.IDX P6, R14, R13, R12, R11 ;  /* 0x0000000c0d0e7389 */ /* 0x00006400000c000b */
[----:B01----:R-:W-:Y:S01]  /*308c0*/  ENDCOLLECTIVE ;  /* 0x000000000000791b */ /* 0x003fe20003800000 */
.L_x_2299:
        /* <DEDUP_REMOVED lines=8> */
.L_x_2300:
[----:B------:R-:W-:Y:S02]  /*30950*/  SEL R112, R52, R111, P0 ;  /* 0x0000006f34707207 */ /* 0x000fe40000000000 */
[----:B------:R-:W-:Y:S01]  /*30960*/  SEL R114, R111, R52, P0 ;  /* 0x000000346f727207 */ /* 0x000fe20000000000 */
[----:B------:R-:W-:Y:S02]  /*30970*/  IMAD.MOV.U32 R13, RZ, RZ, R115 ;  /* 0x000000ffff0d7224 */ /* 0x000fe400078e0073 */
[----:B------:R-:W-:-:S07]  /*30980*/  IMAD.MOV.U32 R54, RZ, RZ, R14 ;  /* 0x000000ffff367224 */ /* 0x000fce00078e000e */
[----:B------:R-:W-:Y:S05]  /*30990*/  WARPSYNC.COLLECTIVE R15, `(.L_x_2301) ;  /* 0x000000000f087348 */ /* 0x000fea0003c00000 */
[----:B------:R0:W1:Y:S02]  /*309a0*/  SHFL.IDX P6, R14, R13, R12, R11 ;  /* 0x0000000c0d0e7389 */ /* 0x00006400000c000b */
[----:B01----:R-:W-:Y:S01]  /*309b0*/  ENDCOLLECTIVE ;  /* 0x000000000000791b */ /* 0x003fe20003800000 */
.L_x_2301:
[----:B------:R-:W-:Y:S02]  /*309c0*/  IMAD.MOV.U32 R13, RZ, RZ, R113 ;  /* 0x000000ffff0d7224 */ /* 0x000fe400078e0071 */
[----:B------:R-:W-:Y:S02]  /*309d0*/  IMAD.MOV.U32 R12, RZ, RZ, R8 ;  /* 0x000000ffff0c7224 */ /* 0x000fe400078e0008 */
[----:B------:R-:W-:-:S07]  /*309e0*/  IMAD.MOV.U32 R56, RZ, RZ, R14 ;  /* 0x000000ffff387224 */ /* 0x000fce00078e000e */
[----:B------:R-:W-:Y:S05]  /*309f0*/  WARPSYNC.COLLECTIVE R15, `(.L_x_2302) ;  /* 0x000000000f087348 */ /* 0x000fea0003c00000 */
[----:B------:R0:W1:Y:S02]  /*30a00*/  SHFL.IDX P6, R14, R13, R12, R11 ;  /* 0x0000000c0d0e7389 */ /* 0x00006400000c000b */
[----:B01----:R-:W-:Y:S01]  /*30a10*/  ENDCOLLECTIVE ;  /* 0x000000000000791b */ /* 0x003fe20003800000 */
.L_x_2302:
[----:B------:R-:W-:Y:S01]  /*30a20*/  IMAD.MOV.U32 R13, RZ, RZ, R47 ;  /* 0x000000ffff0d7224 */ /* 0x000fe200078e002f */
[----:B------:R-:W-:Y:S01]  /*30a30*/  SEL R47, R34, R101, P0 ;  /* 0x00000065222f7207 */ /* 0x000fe20000000000 */
[----:B------:R-:W-:-:S07]  /*30a40*/  IMAD.MOV.U32 R113, RZ, RZ, R14 ;  /* 0x000000ffff717224 */ /* 0x000fce00078e000e */
[----:B------:R-:W-:Y:S05]  /*30a50*/  WARPSYNC.COLLECTIVE R15, `(.L_x_2303) ;  /* 0x000000000f087348 */ /* 0x000fea0003c00000 */
[----:B------:R0:W1:Y:S02]  /*30a60*/  SHFL.IDX P6, R14, R13, R12, R11 ;  /* 0x0000000c0d0e7389 */ /* 0x00006400000c000b */
[----:B01----:R-:W-:Y:S01]  /*30a70*/  ENDCOLLECTIVE ;  /* 0x000000000000791b */ /* 0x003fe20003800000 */
.L_x_2303:
        /* <DEDUP_REMOVED lines=8> */
.L_x_2304:
[----:B------:R-:W-:Y:S02]  /*30b00*/  SEL R50, R56, R115, P0 ;  /* 0x0000007338327207 */ /* 0x000fe40000000000 */
[----:B------:R-:W-:Y:S01]  /*30b10*/  SEL R52, R115, R56, P0 ;  /* 0x0000003873347207 */ /* 0x000fe20000000000 */
[----:B------:R-:W-:Y:S02]  /*30b20*/  IMAD.MOV.U32 R13, RZ, RZ, R123 ;  /* 0x000000ffff0d7224 */ /* 0x000fe400078e007b */
[----:B------:R-:W-:-:S07]  /*30b30*/  IMAD.MOV.U32 R60, RZ, RZ, R14 ;  /* 0x000000ffff3c7224 */ /* 0x000fce00078e000e */
[----:B------:R-:W-:Y:S05]  /*30b40*/  WARPSYNC.COLLECTIVE R15, `(.L_x_2305) ;  /* 0x000000000f087348 */ /* 0x000fea0003c00000 */
[----:B------:R0:W1:Y:S02]  /*30b50*/  SHFL.IDX P6, R14, R13, R12, R11 ;  /* 0x0000000c0d0e7389 */ /* 0x00006400000c000b */
[----:B01----:R-:W-:Y:S01]  /*30b60*/  ENDCOLLECTIVE ;  /* 0x000000000000791b */ /* 0x003fe20003800000 */
.L_x_2305:
[----:B------:R-:W-:Y:S02]  /*30b70*/  IMAD.MOV.U32 R13, RZ, RZ, R117 ;  /* 0x000000ffff0d7224 */ /* 0x000fe400078e0075 */
[----:B------:R-:W-:Y:S02]  /*30b80*/  IMAD.MOV.U32 R12, RZ, RZ, R8 ;  /* 0x000000ffff0c7224 */ /* 0x000fe400078e0008 */
[----:B------:R-:W-:-:S07]  /*30b90*/  IMAD.MOV.U32 R58, RZ, RZ, R14 ;  /* 0x000000ffff3a7224 */ /* 0x000fce00078e000e */
[----:B------:R-:W-:Y:S05]  /*30ba0*/  WARPSYNC.COLLECTIVE R15, `(.L_x_2306) ;  /* 0x000000000f087348 */ /* 0x000fea0003c00000 */
[----:B------:R0:W1:Y:S02]  /*30bb0*/  SHFL.IDX P6, R14, R13, R12, R11 ;  /* 0x0000000c0d0e7389 */ /* 0x00006400000c000b */
[----:B01----:R-:W-:Y:S01]  /*30bc0*/  ENDCOLLECTIVE ;  /* 0x000000000000791b */ /* 0x003fe20003800000 */
.L_x_2306:
[----:B------:R-:W-:Y:S02]  /*30bd0*/  IMAD.MOV.U32 R13, RZ, RZ, R79 ;  /* 0x000000ffff0d7224 */ /* 0x000fe400078e004f */
[----:B------:R-:W-:-:S07]  /*30be0*/  IMAD.MOV.U32 R117, RZ, RZ, R14 ;  /* 0x000000ffff757224 */ /* 0x000fce00078e000e */
[----:B------:R-:W-:Y:S05]  /*30bf0*/  WARPSYNC.COLLECTIVE R15, `(.L_x_2307) ;  /* 0x000000000f087348 */ /* 0x000fea0003c00000 */
[----:B------:R0:W1:Y:S02]  /*30c00*/  SHFL.IDX P6, R14, R13, R12, R11 ;  /* 0x0000000c0d0e7389 */ /* 0x00006400000c000b */
[----:B01----:R-:W-:Y:S01]  /*30c10*/  ENDCOLLECTIVE ;  /* 0x000000000000791b */ /* 0x003fe20003800000 */
.L_x_2307:
[----:B------:R-:W-:Y:S02]  /*30c20*/  IMAD.MOV.U32 R13, RZ, RZ, R87 ;  /* 0x000000ffff0d7224 */ /* 0x000fe400078e0057 */
[----:B------:R-:W-:Y:S02]  /*30c30*/  IMAD.MOV.U32 R12, RZ, RZ, R10 ;  /* 0x000000ffff0c7224 */ /* 0x000fe400078e000a */
[----:B------:R-:W-:-:S07]  /*30c40*/  IMAD.MOV.U32 R79, RZ, RZ, R14 ;  /* 0x000000ffff4f7224 */ /* 0x000fce00078e000e */
[----:B------:R-:W-:Y:S05]  /*30c50*/  WARPSYNC.COLLECTIVE R15, `(.L_x_2308) ;  /* 0x000000000f087348 */ /* 0x000fea0003c00000 */
[----:B------:R0:W1:Y:S02]  /*30c60*/  SHFL.IDX P6, R14, R13, R12, R11 ;  /* 0x0000000c0d0e7389 */ /* 0x00006400000c000b */
[----:B01----:R-:W-:Y:S01]  /*30c70*/  ENDCOLLECTIVE ;  /* 0x000000000000791b */ /* 0x003fe20003800000 */
.L_x_2308:
[----:B------:R-:W-:Y:S02]  /*30c80*/  SEL R56, R58, R79, P0 ;  /* 0x0000004f3a387207 */ /* 0x000fe40000000000 */
[----:B------:R-:W-:Y:S01]  /*30c90*/  SEL R58, R79, R58, P0 ;  /* 0x0000003a4f3a7207 */ /* 0x000fe20000000000 */
[----:B------:R-:W-:Y:S02]  /*30ca0*/  IMAD.MOV.U32 R13, RZ, RZ, R85 ;  /* 0x000000ffff0d7224 */ /* 0x000fe400078e0055 */
[----:B------:R-:W-:-:S07]  /*30cb0*/  IMAD.MOV.U32 R87, RZ, RZ, R14 ;  /* 0x000000ffff577224 */ /* 0x000fce00078e000e */
[----:B------:R-:W-:Y:S05]  /*30cc0*/  WARPSYNC.COLLECTIVE R15, `(.L_x_2309) ;  /* 0x000000000f087348 */ /* 0x000fea0003c00000 */
[----:B------:R0:W1:Y:S02]  /*30cd0*/  SHFL.IDX P6, R14, R13, R12, R11 ;  /* 0x0000000c0d0e7389 */ /* 0x00006400000c000b */
[----:B01----:R-:W-:Y:S01]  /*30ce0*/  ENDCOLLECTIVE ;  /* 0x000000000000791b */ /* 0x003fe20003800000 */
.L_x_2309:
[----:B------:R-:W-:Y:S01]  /*30cf0*/  IMAD.MOV.U32 R13, RZ, RZ, R59 ;  /* 0x000000ffff0d7224 */ /* 0x000fe200078e003b */
[----:B------:R-:W-:Y:S01]  /*30d00*/  SEL R59, R117, R60, P0 ;  /* 0x0000003c753b7207 */ /* 0x000fe20000000000 */
[----:B------:R-:W-:Y:S02]  /*30d10*/  IMAD.MOV.U32 R12, RZ, RZ, R8 ;  /* 0x000000ffff0c7224 */ /* 0x000fe400078e0008 */
[----:B------:R-:W-:-:S07]  /*30d20*/  IMAD.MOV.U32 R85, RZ, RZ, R14 ;  /* 0x000000ffff557224 */ /* 0x000fce00078e000e */
[----:B------:R-:W-:Y:S05]  /*30d30*/  WARPSYNC.COLLECTIVE R15, `(.L_x_2310) ;  /* 0x000000000f087348 */ /* 0x000fea0003c00000 */
[----:B------:R0:W1:Y:S02]  /*30d40*/  SHFL.IDX P6, R14, R13, R12, R11 ;  /* 0x0000000c0d0e7389 */ /* 0x00006400000c000b */
[----:B01----:R-:W-:Y:S01]  /*30d50*/  ENDCOLLECTIVE ;  /* 0x000000000000791b */ /* 0x003fe20003800000 */
.L_x_2310:
[----:B------:R-:W-:Y:S01]  /*30d60*/  IMAD.MOV.U32 R13, RZ, RZ, R57 ;  /* 0x000000ffff0d7224 */ /* 0x000fe200078e0039 */
[----:B------:R-:W-:Y:S01]  /*30d70*/  SEL R57, R60, R117, P0 ;  /* 0x000000753c397207 */ /* 0x000fe20000000000 */
[----:B------:R-:W-:-:S07]  /*30d80*/  IMAD.MOV.U32 R64, RZ, RZ, R14 ;  /* 0x000000ffff407224 */ /* 0x000fce00078e000e */
[----:B------:R-:W-:Y:S05]  /*30d90*/  WARPSYNC.COLLECTIVE R15, `(.L_x_2311) ;  /* 0x000000000f087348 */ /* 0x000fea0003c00000 */
[----:B------:R0:W1:Y:S02]  /*30da0*/  SHFL.IDX P6, R14, R13, R12, R11 ;  /* 0x0000000c0d0e7389 */ /* 0x00006400000c000b */
[----:B01----:R-:W-:Y:S01]  /*30db0*/  ENDCOLLECTIVE ;  /* 0x000000000000791b */ /* 0x003fe20003800000 */
.L_x_2311:
[----:B------:R-:W-:Y:S02]  /*30dc0*/  IMAD.MOV.U32 R13, RZ, RZ, R83 ;  /* 0x000000ffff0d7224 */ /* 0x000fe400078e0053 */
[----:B------:R-:W-:Y:S02]  /*30dd0*/  IMAD.MOV.U32 R12, RZ, RZ, R10 ;  /* 0x000000ffff0c7224 */ /* 0x000fe400078e000a */
[----:B------:R-:W-:-:S07]  /*30de0*/  IMAD.MOV.U32 R66, RZ, RZ, R14 ;  /* 0x000000ffff427224 */ /* 0x000fce00078e000e */
[----:B------:R-:W-:Y:S05]  /*30df0*/  WARPSYNC.COLLECTIVE R15, `(.L_x_2312) ;  /* 0x000000000f087348 */ /* 0x000fea0003c00000 */
[----:B------:R0:W1:Y:S02]  /*30e00*/  SHFL.IDX P6, R14, R13, R12, R11 ;  /* 0x0000000c0d0e7389 */ /* 0x00006400000c000b */
[----:B01----:R-:W-:Y:S01]  /*30e10*/  ENDCOLLECTIVE ;  /* 0x000000000000791b */ /* 0x003fe20003800000 */
.L_x_2312:
[----:B------:R-:W-:Y:S02]  /*30e20*/  SEL R54, R85, R66, P0 ;  /* 0x0000004255367207 */ /* 0x000fe40000000000 */
[----:B------:R-:W-:Y:S01]  /*30e30*/  SEL R60, R66, R85, P0 ;  /* 0x00000055423c7207 */ /* 0x000fe20000000000 */
[----:B------:R-:W-:Y:S02]  /*30e40*/  IMAD.MOV.U32 R13, RZ, RZ, R81 ;  /* 0x000000ffff0d7224 */ /* 0x000fe400078e0051 */
[----:B------:R-:W-:-:S07]  /*30e50*/  IMAD.MOV.U32 R83, RZ, RZ, R14 ;  /* 0x000000ffff537224 */ /* 0x000fce00078e000e */
[----:B------:R-:W-:Y:S05]  /*30e60*/  WARPSYNC.COLLECTIVE R15, `(.L_x_2313) ;  /* 0x000000000f087348 */ /* 0x000fea0003c00000 */
[----:B------:R0:W1:Y:S02]  /*30e70*/  SHFL.IDX P6, R14, R13, R12, R11 ;  /* 0x0000000c0d0e7389 */ /* 0x00006400000c000b */
[----:B01----:R-:W-:Y:S01]  /*30e80*/  ENDCOLLECTIVE ;  /* 0x000000000000791b */ /* 0x003fe20003800000 */
.L_x_2313:
[----:B------:R-:W-:Y:S02]  /*30e90*/  IMAD.MOV.U32 R13, RZ, RZ, R69 ;  /* 0x000000ffff0d7224 */ /* 0x000fe400078e0045 */
[----:B------:R-:W-:Y:S02]  /*30ea0*/  IMAD.MOV.U32 R12, RZ, RZ, R8 ;  /* 0x000000ffff0c7224 */ /* 0x000fe400078e0008 */
[----:B------:R-:W-:-:S07]  /*30eb0*/  IMAD.MOV.U32 R81, RZ, RZ, R14 ;  /* 0x000000ffff517224 */ /* 0x000fce00078e000e */
[----:B------:R-:W-:Y:S05]  /*30ec0*/  WARPSYNC.COLLECTIVE R15, `(.L_x_2314) ;  /* 0x000000000f087348 */ /* 0x000fea0003c00000 */
[----:B------:R0:W1:Y:S02]  /*30ed0*/  SHFL.IDX P6, R14, R13, R12, R11 ;  /* 0x0000000c0d0e7389 */ /* 0x00006400000c000b */
[----:B01----:R-:W-:Y:S01]  /*30ee0*/  ENDCOLLECTIVE ;  /* 0x000000000000791b */ /* 0x003fe20003800000 */
.L_x_2314:
[----:B------:R-:W-:Y:S02]  /*30ef0*/  IMAD.MOV.U32 R13, RZ, RZ, R67 ;  /* 0x000000ffff0d7224 */ /* 0x000fe400078e0043 */
[----:B------:R-:W-:-:S07]  /*30f00*/  IMAD.MOV.U32 R68, RZ, RZ, R14 ;  /* 0x000000ffff447224 */ /* 0x000fce00078e000e */
[----:B------:R-:W-:Y:S05]  /*30f10*/  WARPSYNC.COLLECTIVE R15, `(.L_x_2315) ;  /* 0x000000000f087348 */ /* 0x000fea0003c00000 */
[----:B------:R0:W1:Y:S02]  /*30f20*/  SHFL.IDX P6, R14, R13, R12, R11 ;  /* 0x0000000c0d0e7389 */ /* 0x00006400000c000b */
[----:B01----:R-:W-:Y:S01]  /*30f30*/  ENDCOLLECTIVE ;  /* 0x000000000000791b */ /* 0x003fe20003800000 */
.L_x_2315:
[----:B------:R-:W-:Y:S01]  /*30f40*/  SEL R67, R68, R83, P0 ;  /* 0x0000005344437207 */ /* 0x000fe20000000000 */
[----:B------:R-:W-:Y:S02]  /*30f50*/  IMAD.MOV.U32 R13, RZ, RZ, R77 ;  /* 0x000000ffff0d7224 */ /* 0x000fe400078e004d */
[----:B------:R-:W-:Y:S02]  /*30f60*/  IMAD.MOV.U32 R12, RZ, RZ, R10 ;  /* 0x000000ffff0c7224 */ /* 0x000fe400078e000a */
[----:B------:R-:W-:-:S07]  /*30f70*/  IMAD.MOV.U32 R70, RZ, RZ, R14 ;  /* 0x000000ffff467224 */ /* 0x000fce00078e000e */
[----:B------:R-:W-:Y:S05]  /*30f80*/  WARPSYNC.COLLECTIVE R15, `(.L_x_2316) ;  /* 0x000000000f087348 */ /* 0x000fea0003c00000 */
[----:B------:R0:W1:Y:S02]  /*30f90*/  SHFL.IDX P6, R14, R13, R12, R11 ;  /* 0x0000000c0d0e7389 */ /* 0x00006400000c000b */
[----:B01----:R-:W-:Y:S01]  /*30fa0*/  ENDCOLLECTIVE ;  /* 0x000000000000791b */ /* 0x003fe20003800000 */
.L_x_2316:
[----:B------:R-:W-:Y:S01]  /*30fb0*/  SEL R66, R70, R81, P0 ;  /* 0x0000005146427207 */ /* 0x000fe20000000000 */
[----:B------:R-:W-:Y:S02]  /*30fc0*/  IMAD.MOV.U32 R13, RZ, RZ, R75 ;  /* 0x000000ffff0d7224 */ /* 0x000fe400078e004b */
[----:B------:R-:W-:-:S07]  /*30fd0*/  IMAD.MOV.U32 R77, RZ, RZ, R14 ;  /* 0x000000ffff4d7224 */ /* 0x000fce00078e000e */
[----:B------:R-:W-:Y:S05]  /*30fe0*/  WARPSYNC.COLLECTIVE R15, `(.L_x_2317) ;  /* 0x000000000f087348 */ /* 0x000fea0003c00000 */
[----:B------:R0:W1:Y:S02]  /*30ff0*/  SHFL.IDX P6, R14, R13, R12, R11 ;  /* 0x0000000c0d0e7389 */ /* 0x00006400000c000b */
[----:B01----:R-:W-:Y:S01]  /*31000*/  ENDCOLLECTIVE ;  /* 0x000000000000791b */ /* 0x003fe20003800000 */
.L_x_2317:
[----:B------:R-:W-:Y:S01]  /*31010*/  IMAD.MOV.U32 R13, RZ, RZ, R65 ;  /* 0x000000ffff0d7224 */ /* 0x000fe200078e0041 */
[----:B------:R-:W-:Y:S01]  /*31020*/  SEL R65, R83, R68, P0 ;  /* 0x0000004453417207 */ /* 0x000fe20000000000 */
[----:B------:R-:W-:Y:S02]  /*31030*/  IMAD.MOV.U32 R12, RZ, RZ, R8 ;  /* 0x000000ffff0c7224 */ /* 0x000fe400078e0008 */
[----:B------:R-:W-:Y:S02]  /*31040*/  IMAD.MOV.U32 R83, RZ, RZ, RZ ;  /* 0x000000ffff537224 */ /* 0x000fe400078e00ff */
[----:B------:R-:W-:-:S07]  /*31050*/  IMAD.MOV.U32 R75, RZ, RZ, R14 ;  /* 0x000000ffff4b7224 */ /* 0x000fce00078e000e */
[----:B------:R-:W-:Y:S05]  /*31060*/  WARPSYNC.COLLECTIVE R15, `(.L_x_2318) ;  /* 0x000000000f087348 */ /* 0x000fea0003c00000 */
[----:B------:R0:W1:Y:S02]  /*31070*/  SHFL.IDX P6, R14, R13, R12, R11 ;  /* 0x0000000c0d0e7389 */ /* 0x00006400000c000b */
[----:B01----:R-:W-:Y:S01]  /*31080*/  ENDCOLLECTIVE ;  /* 0x000000000000791b */ /* 0x003fe20003800000 */
.L_x_2318:
[----:B------:R-:W-:Y:S01]  /*31090*/  IMAD.MOV.U32 R13, RZ, RZ, R61 ;  /* 0x000000ffff0d7224 */ /* 0x000fe200078e003d */
[----:B------:R-:W-:Y:S01]  /*310a0*/  SEL R61, R64, R87, P0 ;  /* 0x00000057403d7207 */ /* 0x000fe20000000000 */
[----:B------:R-:W-:-:S07]  /*310b0*/  IMAD.MOV.U32 R72, RZ, RZ, R14 ;  /* 0x000000ffff487224 */ /* 0x000fce00078e000e */
[----:B------:R-:W-:Y:S05]  /*310c0*/  WARPSYNC.COLLECTIVE R15, `(.L_x_2319) ;  /* 0x000000000f087348 */ /* 0x000fea0003c00000 */
[----:B------:R0:W1:Y:S02]  /*310d0*/  SHFL.IDX P6, R14, R13, R12, R11 ;  /* 0x0000000c0d0e7389 */ /* 0x00006400000c000b */
[----:B01----:R-:W-:Y:S01]  /*310e0*/  ENDCOLLECTIVE ;  /* 0x000000000000791b */ /* 0x003fe20003800000 */
.L_x_2319:
[----:B------:R-:W-:Y:S01]  /*310f0*/  SEL R69, R77, R72, P0 ;  /* 0x000000484d457207 */ /* 0x000fe20000000000 */
[----:B------:R-:W-:Y:S02]  /*31100*/  IMAD.MOV.U32 R13, RZ, RZ, R73 ;  /* 0x000000ffff0d7224 */ /* 0x000fe400078e0049 */
[----:B------:R-:W-:Y:S02]  /*31110*/  IMAD.MOV.U32 R12, RZ, RZ, R10 ;  /* 0x000000ffff0c7224 */ /* 0x000fe400078e000a */
[----:B------:R-:W-:-:S07]  /*31120*/  IMAD.MOV.U32 R74, RZ, RZ, R14 ;  /* 0x000000ffff4a7224 */ /* 0x000fce00078e000e */
[----:B------:R-:W-:Y:S05]  /*31130*/  WARPSYNC.COLLECTIVE R15, `(.L_x_2320) ;  /* 0x000000000f087348 */ /* 0x000fea0003c00000 */
[----:B------:R0:W1:Y:S02]  /*31140*/  SHFL.IDX P6, R14, R13, R12, R11 ;  /* 0x0000000c0d0e7389 */ /* 0x00006400000c000b */
[----:B01----:R-:W-:Y:S01]  /*31150*/  ENDCOLLECTIVE ;  /* 0x000000000000791b */ /* 0x003fe20003800000 */
.L_x_2320:
[----:B------:R-:W-:Y:S01]  /*31160*/  SEL R68, R75, R74, P0 ;  /* 0x0000004a4b447207 */ /* 0x000fe20000000000 */
[----:B------:R-:W-:Y:S01]  /*31170*/  IMAD.MOV.U32 R13, RZ, RZ, R71 ;  /* 0x000000ffff0d7224 */ /* 0x000fe200078e0047 */
[----:B------:R-:W-:Y:S01]  /*31180*/  SEL R71, R72, R77, P0 ;  /* 0x0000004d48477207 */ /* 0x000fe20000000000 */
[----:B------:R-:W-:-:S07]  /*31190*/  IMAD.MOV.U32 R76, RZ, RZ, R14 ;  /* 0x000000ffff4c7224 */ /* 0x000fce00078e000e */
[----:B------:R-:W-:Y:S05]  /*311a0*/  WARPSYNC.COLLECTIVE R15, `(.L_x_2321) ;  /* 0x000000000f087348 */ /* 0x000fea0003c00000 */
[----:B------:R0:W1:Y:S02]  /*311b0*/  SHFL.IDX P6, R14, R13, R12, R11 ;  /* 0x0000000c0d0e7389 */ /* 0x00006400000c000b */
[----:B01----:R-:W-:Y:S01]  /*311c0*/  ENDCOLLECTIVE ;  /* 0x000000000000791b */ /* 0x003fe20003800000 */
.L_x_2321:
[----:B------:R-:W-:Y:S01]  /*311d0*/  IMAD.MOV.U32 R13, RZ, RZ, R55 ;  /* 0x000000ffff0d7224 */ /* 0x000fe200078e0037 */
[----:B------:R-:W-:Y:S01]  /*311e0*/  SEL R55, R87, R64, P0 ;  /* 0x0000004057377207 */ /* 0x000fe20000000000 */
[----:B------:R-:W-:Y:S01]  /*311f0*/  IMAD.MOV.U32 R12, RZ, RZ, R8 ;  /* 0x000000ffff0c7224 */ /* 0x000fe200078e0008 */
[----:B------:R-:W-:Y:S02]  /*31200*/  SEL R64, R81, R70, P0 ;  /* 0x0000004651407207 */ /* 0x000fe40000000000 */
[----:B------:R-:W-:Y:S01]  /*31210*/  SEL R70, R74, R75, P0 ;  /* 0x0000004b4a467207 */ /* 0x000fe20000000000 */
[----:B------:R-:W-:-:S07]  /*31220*/  IMAD.MOV.U32 R86, RZ, RZ, R14 ;  /* 0x000000ffff567224 */ /* 0x000fce00078e000e */
[----:B------:R-:W-:Y:S05]  /*31230*/  WARPSYNC.COLLECTIVE R15, `(.L_x_2322) ;  /* 0x000000000f087348 */ /* 0x000fea0003c00000 */
[----:B------:R0:W1:Y:S02]  /*31240*/  SHFL.IDX P6, R14, R13, R12, R11 ;  /* 0x0000000c0d0e7389 */ /* 0x00006400000c000b */
[----:B01----:R-:W-:Y:S01]  /*31250*/  ENDCOLLECTIVE ;  /* 0x000000000000791b */ /* 0x003fe20003800000 */
.L_x_2322:
[----:B------:R-:W-:Y:S02]  /*31260*/  IMAD.MOV.U32 R13, RZ, RZ, R35 ;  /* 0x000000ffff0d7224 */ /* 0x000fe400078e0023 */
[----:B------:R-:W-:-:S07]  /*31270*/  IMAD.MOV.U32 R123, RZ, RZ, R14 ;  /* 0x000000ffff7b7224 */ /* 0x000fce00078e000e */
[----:B------:R-:W-:Y:S05]  /*31280*/  WARPSYNC.COLLECTIVE R15, `(.L_x_2323) ;  /* 0x000000000f087348 */ /* 0x000fea0003c00000 */
[----:B------:R0:W1:Y:S02]  /*31290*/  SHFL.IDX P6, R14, R13, R12, R11 ;  /* 0x0000000c0d0e7389 */ /* 0x00006400000c000b */
[----:B01----:R-:W-:Y:S01]  /*312a0*/  ENDCOLLECTIVE ;  /* 0x000000000000791b */ /* 0x003fe20003800000 */
.L_x_2323:
        /* <DEDUP_REMOVED lines=8> */
.L_x_2324:
[----:B------:R-:W-:Y:S02]  /*31330*/  SEL R72, R86, R35, P0 ;  /* 0x0000002356487207 */ /* 0x000fe40000000000 */
[----:B------:R-:W-:Y:S01]  /*31340*/  SEL R122, R35, R86, P0 ;  /* 0x00000056237a7207 */ /* 0x000fe20000000000 */
[----:B------:R-:W-:Y:S02]  /*31350*/  IMAD.MOV.U32 R13, RZ, RZ, R39 ;  /* 0x000000ffff0d7224 */ /* 0x000fe400078e0027 */
[----:B------:R-:W-:-:S07]  /*31360*/  IMAD.MOV.U32 R37, RZ, RZ, R14 ;  /* 0x000000ffff257224 */ /* 0x000fce00078e000e */
[----:B------:R-:W-:Y:S05]  /*31370*/  WARPSYNC.COLLECTIVE R15, `(.L_x_2325) ;  /* 0x000000000f087348 */ /* 0x000fea0003c00000 */
[----:B------:R0:W1:Y:S02]  /*31380*/  SHFL.IDX P6, R14, R13, R12, R11 ;  /* 0x0000000c0d0e7389 */ /* 0x00006400000c000b */
[----:B01----:R-:W-:Y:S01]  /*31390*/  ENDCOLLECTIVE ;  /* 0x000000000000791b */ /* 0x003fe20003800000 */
.L_x_2325:
[----:B------:R-:W-:Y:S02]  /*313a0*/  IMAD.MOV.U32 R13, RZ, RZ, R33 ;  /* 0x000000ffff0d7224 */ /* 0x000fe400078e0021 */
[----:B------:R-:W-:Y:S02]  /*313b0*/  IMAD.MOV.U32 R12, RZ, RZ, R8 ;  /* 0x000000ffff0c7224 */ /* 0x000fe400078e0008 */
[----:B------:R-:W-:-:S07]  /*313c0*/  IMAD.MOV.U32 R39, RZ, RZ, R14 ;  /* 0x000000ffff277224 */ /* 0x000fce00078e000e */
[----:B------:R-:W-:Y:S05]  /*313d0*/  WARPSYNC.COLLECTIVE R15, `(.L_x_2326) ;  /* 0x000000000f087348 */ /* 0x000fea0003c00000 */
[----:B------:R0:W1:Y:S02]  /*313e0*/  SHFL.IDX P6, R14, R13, R12, R11 ;  /* 0x0000000c0d0e7389 */ /* 0x00006400000c000b */
[----:B01----:R-:W-:Y:S01]  /*313f0*/  ENDCOLLECTIVE ;  /* 0x000000000000791b */ /* 0x003fe20003800000 */
.L_x_2326:
[----:B------:R-:W-:Y:S02]  /*31400*/  IMAD.MOV.U32 R13, RZ, RZ, R31 ;  /* 0x000000ffff0d7224 */ /* 0x000fe400078e001f */
[----:B------:R-:W-:-:S07]  /*31410*/  IMAD.MOV.U32 R106, RZ, RZ, R14 ;  /* 0x000000ffff6a7224 */ /* 0x000fce00078e000e */
[----:B------:R-:W-:Y:S05]  /*31420*/  WARPSYNC.COLLECTIVE R15, `(.L_x_2327) ;  /* 0x000000000f087348 */ /* 0x000fea0003c00000 */
[----:B------:R0:W1:Y:S02]  /*31430*/  SHFL.IDX P6, R14, R13, R12, R11 ;  /* 0x0000000c0d0e7389 */ /* 0x00006400000c000b */
[----:B01----:R-:W-:Y:S01]  /*31440*/  ENDCOLLECTIVE ;  /* 0x000000000000791b */ /* 0x003fe20003800000 */
.L_x_2327:
        /* <DEDUP_REMOVED lines=8> */
.L_x_2328:
[----:B------:R-:W-:Y:S02]  /*314d0*/  SEL R116, R39, R108, P0 ;  /* 0x0000006c27747207 */ /* 0x000fe40000000000 */
[----:B------:R-:W-:Y:S01]  /*314e0*/  SEL R108, R108, R39, P0 ;  /* 0x000000276c6c7207 */ /* 0x000fe20000000000 */
[----:B------:R-:W-:Y:S02]  /*314f0*/  IMAD.MOV.U32 R13, RZ, RZ, R27 ;  /* 0x000000ffff0d7224 */ /* 0x000fe400078e001b */
[----:B------:R-:W-:-:S07]  /*31500*/  IMAD.MOV.U32 R29, RZ, RZ, R14 ;  /* 0x000000ffff1d7224 */ /* 0x000fce00078e000e */
[----:B------:R-:W-:Y:S05]  /*31510*/  WARPSYNC.COLLECTIVE R15, `(.L_x_2329) ;  /* 0x000000000f087348 */ /* 0x000fea0003c00000 */
[----:B------:R0:W1:Y:S02]  /*31520*/  SHFL.IDX P6, R14, R13, R12, R11 ;  /* 0x0000000c0d0e7389 */ /* 0x00006400000c000b */
[----:B01----:R-:W-:Y:S01]  /*31530*/  ENDCOLLECTIVE ;  /* 0x000000000000791b */ /* 0x003fe20003800000 */
.L_x_2329:
[----:B------:R-:W-:Y:S02]  /*31540*/  IMAD.MOV.U32 R13, RZ, RZ, R25 ;  /* 0x000000ffff0d7224 */ /* 0x000fe400078e0019 */
[----:B------:R-:W-:Y:S02]  /*31550*/  IMAD.MOV.U32 R12, RZ, RZ, R8 ;  /* 0x000000ffff0c7224 */ /* 0x000fe400078e0008 */
[----:B------:R-:W-:-:S07]  /*31560*/  IMAD.MOV.U32 R4, RZ, RZ, R14 ;  /* 0x000000ffff047224 */ /* 0x000fce00078e000e */
[----:B------:R-:W-:Y:S05]  /*31570*/  WARPSYNC.COLLECTIVE R15, `(.L_x_2330) ;  /* 0x000000000f087348 */ /* 0x000fea0003c00000 */
[----:B------:R0:W1:Y:S02]  /*31580*/  SHFL.IDX P6, R14, R13, R12, R11 ;  /* 0x0000000c0d0e7389 */ /* 0x00006400000c000b */
[----:B01----:R-:W-:Y:S01]  /*31590*/  ENDCOLLECTIVE ;  /* 0x000000000000791b */ /* 0x003fe20003800000 */
.L_x_2330:
[----:B------:R-:W-:Y:S02]  /*315a0*/  IMAD.MOV.U32 R13, RZ, RZ, R9 ;  /* 0x000000ffff0d7224 */ /* 0x000fe400078e0009 */
[----:B------:R-:W-:-:S07]  /*315b0*/  IMAD.MOV.U32 R10, RZ, RZ, R14 ;  /* 0x000000ffff0a7224 */ /* 0x000fce00078e000e */
[----:B------:R-:W-:Y:S05]  /*315c0*/  WARPSYNC.COLLECTIVE R15, `(.L_x_2331) ;  /* 0x000000000f087348 */ /* 0x000fea0003c00000 */
[----:B------:R0:W1:Y:S02]  /*315d0*/  SHFL.IDX P6, R14, R13, R12, R11 ;  /* 0x0000000c0d0e7389 */ /* 0x00006400000c000b */
[----:B01----:R-:W-:Y:S01]  /*315e0*/  ENDCOLLECTIVE ;  /* 0x000000000000791b */ /* 0x003fe20003800000 */
.L_x_2331:
[----:B------:R-:W-:Y:S05]  /*315f0*/  BRA `(.L_x_2332) ;  /* 0xffffff0c00187947 */ /* 0x000fea000383ffff */
.L_x_2020:
[----:B------:R-:W-:Y:S02]  /*31600*/  IMAD.MOV.U32 R13, RZ, RZ, R3 ;  /* 0x000000ffff0d7224 */ /* 0x000fe400078e0003 */
[----:B------:R-:W-:Y:S02]  /*31610*/  IMAD.MOV.U32 R12, RZ, RZ, RZ ;  /* 0x000000ffff0c7224 */ /* 0x000fe400078e00ff */
[----:B------:R-:W-:Y:S02]  /*31620*/  IMAD.MOV.U32 R11, RZ, RZ, 0x181f ;  /* 0x0000181fff0b7424 */ /* 0x000fe400078e00ff */
[----:B------:R-:W-:-:S07]  /*31630*/  IMAD.MOV.U32 R15, RZ, RZ, -0x1 ;  /* 0xffffffffff0f7424 */ /* 0x000fce00078e00ff */
[----:B-----5:R-:W-:Y:S05]  /*31640*/  WARPSYNC.COLLECTIVE R15, `(.L_x_2333) ;  /* 0x000000000f087348 */ /* 0x020fea0003c00000 */
[----:B------:R0:W1:Y:S02]  /*31650*/  SHFL.IDX P6, R14, R13, R12, R11 ;  /* 0x0000000c0d0e7389 */ /* 0x00006400000c000b */
[----:B01---5:R-:W-:Y:S01]  /*31660*/  ENDCOLLECTIVE ;  /* 0x000000000000791b */ /* 0x023fe20003800000 */
.L_x_2333:
[----:B------:R-:W-:Y:S02]  /*31670*/  IMAD.MOV.U32 R13, RZ, RZ, R2 ;  /* 0x000000ffff0d7224 */ /* 0x000fe400078e0002 */
[----:B------:R-:W-:-:S07]  /*31680*/  IMAD.MOV.U32 R0, RZ, RZ, R14 ;  /* 0x000000ffff007224 */ /* 0x000fce00078e000e */
[----:B------:R-:W-:Y:S05]  /*31690*/  WARPSYNC.COLLECTIVE R15, `(.L_x_2334) ;  /* 0x000000000f087348 */ /* 0x000fea0003c00000 */
[----:B------:R0:W1:Y:S02]  /*316a0*/  SHFL.IDX P6, R14, R13, R12, R11 ;  /* 0x0000000c0d0e7389 */ /* 0x00006400000c000b */
[----:B01----:R-:W-:Y:S01]  /*316b0*/  ENDCOLLECTIVE ;  /* 0x000000000000791b */ /* 0x003fe20003800000 */
.L_x_2334:
[----:B------:R-:W-:Y:S05]  /*316c0*/  BRA `(.L_x_2335) ;  /* 0xffffff18007c7947 */ /* 0x000fea000383ffff */
.L_x_2023:
[----:B------:R-:W-:Y:S01]  /*316d0*/  BSSY B1, `(.L_x_2336) ;  /* 0x0000008000017945 */ /* 0x000fe20003800000 */
[----:B------:R-:W-:Y:S02]  /*316e0*/  IMAD.MOV.U32 R13, RZ, RZ, R3 ;  /* 0x000000ffff0d7224 */ /* 0x000fe400078e0003 */
[----:B------:R-:W-:Y:S02]  /*316f0*/  IMAD.MOV.U32 R12, RZ, RZ, 0x1 ;  /* 0x00000001ff0c7424 */ /* 0x000fe400078e00ff */
[----:B------:R-:W-:Y:S02]  /*31700*/  IMAD.MOV.U32 R11, RZ, RZ, 0x181f ;  /* 0x0000181fff0b7424 */ /* 0x000fe400078e00ff */
[----:B---3--:R-:W-:-:S07]  /*31710*/  IMAD.MOV.U32 R15, RZ, RZ, -0x1 ;  /* 0xffffffffff0f7424 */ /* 0x008fce00078e00ff */
[----:B012--5:R-:W-:Y:S05]  /*31720*/  WARPSYNC.COLLECTIVE R15, `(.L_x_2337) ;  /* 0x000000000f087348 */ /* 0x027fea0003c00000 */
[----:B--2---:R2:W3:Y:S02]  /*31730*/  SHFL.IDX P6, R14, R13, R12, R11 ;  /* 0x0000000c0d0e7389 */ /* 0x0044e400000c000b */
[----:B0123-5:R-:W-:Y:S01]  /*31740*/  ENDCOLLECTIVE ;  /* 0x000000000000791b */ /* 0x02ffe20003800000 */
.L_x_2337:
[----:B------:R-:W-:Y:S05]  /*31750*/  BSYNC B1 ;  /* 0x0000000000017941 */ /* 0x000fea0003800000 */
.L_x_2336:
        /* <DEDUP_REMOVED lines=8> */
.L_x_2338:
[----:B------:R-:W-:Y:S05]  /*317e0*/  BRA `(.L_x_2339) ;  /* 0xffffff18007c7947 */ /* 0x000fea000383ffff */
.L_x_2026:
[----:B------:R-:W-:Y:S01]  /*317f0*/  BSSY B1, `(.L_x_2340) ;  /* 0x0000008000017945 */ /* 0x000fe20003800000 */
[----:B------:R-:W-:Y:S02]  /*31800*/  IMAD.MOV.U32 R13, RZ, RZ, R3 ;  /* 0x000000ffff0d7224 */ /* 0x000fe400078e0003 */
[----:B------:R-:W-:Y:S02]  /*31810*/  IMAD.MOV.U32 R12, RZ, RZ, 0x2 ;  /* 0x00000002ff0c7424 */ /* 0x000fe400078e00ff */
[----:B------:R-:W-:Y:S02]  /*31820*/  IMAD.MOV.U32 R11, RZ, RZ, 0x181f ;  /* 0x0000181fff0b7424 */ /* 0x000fe400078e00ff */
[----:B---3--:R-:W-:-:S07]  /*31830*/  IMAD.MOV.U32 R15, RZ, RZ, -0x1 ;  /* 0xffffffffff0f7424 */ /* 0x008fce00078e00ff */
[----:B012-45:R-:W-:Y:S05]  /*31840*/  WARPSYNC.COLLECTIVE R15, `(.L_x_2341) ;  /* 0x000000000f087348 */ /* 0x037fea0003c00000 */
[----:B--2---:R2:W3:Y:S02]  /*31850*/  SHFL.IDX P6, R14, R13, R12, R11 ;  /* 0x0000000c0d0e7389 */ /* 0x0044e400000c000b */
[----:B012345:R-:W-:Y:S01]  /*31860*/  ENDCOLLECTIVE ;  /* 0x000000000000791b */ /* 0x03ffe20003800000 */
.L_x_2341:
[----:B------:R-:W-:Y:S05]  /*31870*/  BSYNC B1 ;  /* 0x0000000000017941 */ /* 0x000fea0003800000 */
.L_x_2340:
        /* <DEDUP_REMOVED lines=8> */
.L_x_2342:
[----:B------:R-:W-:Y:S05]  /*31900*/  BRA `(.L_x_2343) ;  /* 0xffffff18007c7947 */ /* 0x000fea000383ffff */
.L_x_2029:
        /* <DEDUP_REMOVED lines=8> */
.L_x_2345:
[----:B------:R-:W-:Y:S05]  /*31990*/  BSYNC B1 ;  /* 0x0000000000017941 */ /* 0x000fea0003800000 */
.L_x_2344:
        /* <DEDUP_REMOVED lines=8> */
.L_x_2346:
[----:B------:R-:W-:Y:S05]  /*31a20*/  BRA `(.L_x_2347) ;  /* 0xffffff18007c7947 */ /* 0x000fea000383ffff */
.L_x_2031:
[----:B------:R-:W-:Y:S02]  /*31a30*/  IMAD.MOV.U32 R13, RZ, RZ, R8 ;  /* 0x000000ffff0d7224 */ /* 0x000fe400078e0008 */
[----:B------:R-:W-:Y:S02]  /*31a40*/  IMAD.MOV.U32 R12, RZ, RZ, RZ ;  /* 0x000000ffff0c7224 */ /* 0x000fe400078e00ff */
[----:B------:R-:W-:Y:S02]  /*31a50*/  IMAD.MOV.U32 R11, RZ, RZ, 0x1c1f ;  /* 0x00001c1fff0b7424 */ /* 0x000fe400078e00ff */
[----:B------:R-:W-:-:S07]  /*31a60*/  IMAD.MOV.U32 R15, RZ, RZ, -0x1 ;  /* 0xffffffffff0f7424 */ /* 0x000fce00078e00ff */
[----:B------:R-:W-:Y:S05]  /*31a70*/  WARPSYNC.COLLECTIVE R15, `(.L_x_2348) ;  /* 0x000000000f087348 */ /* 0x000fea0003c00000 */
[----:B------:R0:W1:Y:S02]  /*31a80*/  SHFL.IDX P6, R14, R13, R12, R11 ;  /* 0x0000000c0d0e7389 */ /* 0x00006400000c000b */
[----:B01----:R-:W-:Y:S01]  /*31a90*/  ENDCOLLECTIVE ;  /* 0x000000000000791b */ /* 0x003fe20003800000 */
.L_x_2348:
[----:B------:R-:W-:Y:S02]  /*31aa0*/  IMAD.MOV.U32 R13, RZ, RZ, R4 ;  /* 0x000000ffff0d7224 */ /* 0x000fe400078e0004 */
[----:B------:R-:W-:-:S07]  /*31ab0*/  IMAD.MOV.U32 R9, RZ, RZ, R14 ;  /* 0x000000ffff097224 */ /* 0x000fce00078e000e */
[----:B------:R-:W-:Y:S05]  /*31ac0*/  WARPSYNC.COLLECTIVE R15, `(.L_x_2349) ;  /* 0x000000000f087348 */ /* 0x000fea0003c00000 */
[----:B------:R0:W1:Y:S02]  /*31ad0*/  SHFL.IDX P6, R14, R13, R12, R11 ;  /* 0x0000000c0d0e7389 */ /* 0x00006400000c000b */
[----:B01----:R-:W-:Y:S01]  /*31ae0*/  ENDCOLLECTIVE ;  /* 0x000000000000791b */ /* 0x003fe20003800000 */
.L_x_2349:
[----:B------:R-:W-:Y:S05]  /*31af0*/  BRA `(.L_x_2350) ;  /* 0xffffff1c00b07947 */ /* 0x000fea000383ffff */
.L_x_2034:
[----:B------:R-:W-:Y:S01]  /*31b00*/  BSSY B1, `(.L_x_2351) ;  /* 0x0000008000017945 */ /* 0x000fe20003800000 */
[----:B----4-:R-:W-:Y:S02]  /*31b10*/  IMAD.MOV.U32 R13, RZ, RZ, R8 ;  /* 0x000000ffff0d7224 */ /* 0x010fe400078e0008 */
[----:B------:R-:W-:Y:S02]  /*31b20*/  IMAD.MOV.U32 R12, RZ, RZ, 0x1 ;  /* 0x00000001ff0c7424 */ /* 0x000fe400078e00ff */
[----:B------:R-:W-:Y:S02]  /*31b30*/  IMAD.MOV.U32 R11, RZ, RZ, 0x1c1f ;  /* 0x00001c1fff0b7424 */ /* 0x000fe400078e00ff */
[----:B------:R-:W-:-:S07]  /*31b40*/  IMAD.MOV.U32 R15, RZ, RZ, -0x1 ;  /* 0xffffffffff0f7424 */ /* 0x000fce00078e00ff */
[----:B012---:R-:W-:Y:S05]  /*31b50*/  WARPSYNC.COLLECTIVE R15, `(.L_x_2352) ;  /* 0x000000000f087348 */ /* 0x007fea0003c00000 */
[----:B--2---:R2:W3:Y:S02]  /*31b60*/  SHFL.IDX P6, R14, R13, R12, R11 ;  /* 0x0000000c0d0e7389 */ /* 0x0044e400000c000b */
[----:B0123--:R-:W-:Y:S01]  /*31b70*/  ENDCOLLECTIVE ;  /* 0x000000000000791b */ /* 0x00ffe20003800000 */
.L_x_2352:
[----:B------:R-:W-:Y:S05]  /*31b80*/  BSYNC B1 ;  /* 0x0000000000017941 */ /* 0x000fea0003800000 */
.L_x_2351:
        /* <DEDUP_REMOVED lines=8> */
.L_x_2353:
[----:B------:R-:W-:Y:S05]  /*31c10*/  BRA `(.L_x_2354) ;  /* 0xffffff2000d07947 */ /* 0x000fea000383ffff */
.L_x_2038:
[----:B------:R-:W-:Y:S02]  /*31c20*/  IMAD.MOV.U32 R13, RZ, RZ, R3 ;  /* 0x000000ffff0d7224 */ /* 0x000fe400078e0003 */
[----:B------:R-:W-:Y:S02]  /*31c30*/  IMAD.MOV.U32 R12, RZ, RZ, RZ ;  /* 0x000000ffff0c7224 */ /* 0x000fe400078e00ff */
[----:B------:R-:W-:Y:S02]  /*31c40*/  IMAD.MOV.U32 R11, RZ, RZ, 0x181f ;  /* 0x0000181fff0b7424 */ /* 0x000fe400078e00ff */
[----:B------:R-:W-:-:S07]  /*31c50*/  IMAD.MOV.U32 R15, RZ, RZ, -0x1 ;  /* 0xffffffffff0f7424 */ /* 0x000fce00078e00ff */
[----:B--2---:R-:W-:Y:S05]  /*31c60*/  WARPSYNC.COLLECTIVE R15, `(.L_x_2355) ;  /* 0x000000000f087348 */ /* 0x004fea0003c00000 */
[----:B------:R0:W1:Y:S02]  /*31c70*/  SHFL.IDX P6, R14, R13, R12, R11 ;  /* 0x0000000c0d0e7389 */ /* 0x00006400000c000b */
[----:B012---:R-:W-:Y:S01]  /*31c80*/  ENDCOLLECTIVE ;  /* 0x000000000000791b */ /* 0x007fe20003800000 */
.L_x_2355:
[----:B------:R-:W-:Y:S02]  /*31c90*/  IMAD.MOV.U32 R13, RZ, RZ, R2 ;  /* 0x000000ffff0d7224 */ /* 0x000fe400078e0002 */
[----:B------:R-:W-:-:S07]  /*31ca0*/  IMAD.MOV.U32 R0, RZ, RZ, R14 ;  /* 0x000000ffff007224 */ /* 0x000fce00078e000e */
[----:B------:R-:W-:Y:S05]  /*31cb0*/  WARPSYNC.COLLECTIVE R15, `(.L_x_2356) ;  /* 0x000000000f087348 */ /* 0x000fea0003c00000 */
[----:B------:R0:W1:Y:S02]  /*31cc0*/  SHFL.IDX P6, R14, R13, R12, R11 ;  /* 0x0000000c0d0e7389 */ /* 0x00006400000c000b */
[----:B01----:R-:W-:Y:S01]  /*31cd0*/  ENDCOLLECTIVE ;  /* 0x000000000000791b */ /* 0x003fe20003800000 */
.L_x_2356:
[----:B------:R-:W-:Y:S05]  /*31ce0*/  BRA `(.L_x_2357) ;  /* 0xffffff2c00b87947 */ /* 0x000fea000383ffff */
.L_x_2041:
        /* <DEDUP_REMOVED lines=8> */
.L_x_2359:
[----:B------:R-:W-:Y:S05]  /*31d70*/  BSYNC B1 ;  /* 0x0000000000017941 */ /* 0x000fea0003800000 */
.L_x_2358:
        /* <DEDUP_REMOVED lines=8> */
.L_x_2360:
[----:B------:R-:W-:Y:S05]  /*31e00*/  BRA `(.L_x_2361) ;  /* 0xffffff2c00bc7947 */ /* 0x000fea000383ffff */
.L_x_2044:
        /* <DEDUP_REMOVED lines=8> */
.L_x_2363:
[----:B------:R-:W-:Y:S05]  /*31e90*/  BSYNC B1 ;  /* 0x0000000000017941 */ /* 0x000fea0003800000 */
.L_x_2362:
        /* <DEDUP_REMOVED lines=8> */
.L_x_2364:
[----:B------:R-:W-:Y:S05]  /*31f20*/  BRA `(.L_x_2365) ;  /* 0xffffff2c00bc7947 */ /* 0x000fea000383ffff */
.L_x_2047:
[----:B------:R-:W-:Y:S01]  /*31f30*/  BSSY B1, `(.L_x_2366) ;  /* 0x0000008000017945 */ /* 0x000fe20003800000 */
[----:B------:R-:W-:Y:S02]  /*31f40*/  IMAD.MOV.U32 R13, RZ, RZ, R3 ;  /* 0x000000ffff0d7224 */ /* 0x000fe400078e0003 */
[----:B------:R-:W-:Y:S02]  /*31f50*/  IMAD.MOV.U32 R12, RZ, RZ, 0x3 ;  /* 0x00000003ff0c7424 */ /* 0x000fe400078e00ff */
[----:B------:R-:W-:Y:S02]  /*31f60*/  IMAD.MOV.U32 R11, RZ, RZ, 0x181f ;  /* 0x0000181fff0b7424 */ /* 0x000fe400078e00ff */
[----:B0-----:R-:W-:-:S07]  /*31f70*/  IMAD.MOV.U32 R15, RZ, RZ, -0x1 ;  /* 0xffffffffff0f7424 */ /* 0x001fce00078e00ff */
[----:B-1234-:R-:W-:Y:S05]  /*31f80*/  WARPSYNC.COLLECTIVE R15, `(.L_x_2367) ;  /* 0x000000000f087348 */ /* 0x01efea0003c00000 */
[----:B----4-:R0:W4:Y:S02]  /*31f90*/  SHFL.IDX P6, R14, R13, R12, R11 ;  /* 0x0000000c0d0e7389 */ /* 0x01012400000c000b */
[----:B01234-:R-:W-:Y:S01]  /*31fa0*/  ENDCOLLECTIVE ;  /* 0x000000000000791b */ /* 0x01ffe20003800000 */
.L_x_2367:
[----:B------:R-:W-:Y:S05]  /*31fb0*/  BSYNC B1 ;  /* 0x0000000000017941 */ /* 0x000fea0003800000 */
.L_x_2366:
        /* <DEDUP_REMOVED lines=8> */
.L_x_2368:
[----:B------:R-:W-:Y:S05]  /*32040*/  BRA `(.L_x_2369) ;  /* 0xffffff2c00bc7947 */ /* 0x000fea000383ffff */
.L_x_2073:
        /* <DEDUP_REMOVED lines=8> */
[----:B------:R-:W-:Y:S05]  /*320d0*/  WARPSYNC.COLLECTIVE R15, `(.L_x_2371) ;  /* 0x000000000f087348 */ /* 0x000fea0003c00000 */
[----:B------:R0:W1:Y:S02]  /*320e0*/  SHFL.IDX P6, R14, R13, R12, R11 ;  /* 0x0000000c0d0e7389 */ /* 0x00006400000c000b */
[----:B01----:R-:W-:Y:S01]  /*320f0*/  ENDCOLLECTIVE ;  /* 0x000000000000791b */ /* 0x003fe20003800000 */
.L_x_2371:
[----:B------:R-:W-:Y:S05]  /*32100*/  BSYNC B1 ;  /* 0x0000000000017941 */ /* 0x000fea0003800000 */
.L_x_2370:
[----:B------:R-:W-:Y:S05]  /*32110*/  BRA `(.L_x_2372) ;  /* 0xffffff4c00b87947 */ /* 0x000fea000383ffff */
.L_x_2075:
[----:B------:R-:W-:Y:S01]  /*32120*/  BSSY B1, `(.L_x_2373) ;  /* 0x0000006000017945 */ /* 0x000fe20003800000 */
[----:B------:R-:W-:-:S07]  /*32130*/  IMAD.MOV.U32 R15, RZ, RZ, -0x1 ;  /* 0xffffffffff0f7424 */ /* 0x000fce00078e00ff */
[----:B0-----:R-:W-:Y:S05]  /*32140*/  WARPSYNC.COLLECTIVE R15, `(.L_x_2374) ;  /* 0x000000000f0c7348 */ /* 0x001fea0003c00000 */
[----:B------:R-:W-:Y:S02]  /*32150*/  ELECT P6, UR62, PT ;  /* 0x00000000003e782f */ /* 0x000fe400038c0000 */
[----:B------:R-:W-:Y:S01]  /*32160*/  MOV R14, UR62 ;  /* 0x0000003e000e7c02 */ /* 0x000fe20008000f00 */
[----:B0-----:R-:W-:Y:S10]  /*32170*/  ENDCOLLECTIVE ;  /* 0x000000000000791b */ /* 0x001ff40003800000 */
.L_x_2374:
[----:B------:R-:W-:Y:S05]  /*32180*/  BSYNC B1 ;  /* 0x0000000000017941 */ /* 0x000fea0003800000 */
.L_x_2373:
[----:B------:R-:W-:Y:S05]  /*32190*/  BRA `(.L_x_2074) ;  /* 0xffffff4c00b07947 */ /* 0x000fea000383ffff */
.L_x_2077:
[----:B0-----:R0:W1:Y:S02]  /*321a0*/  SYNCS.PHASECHK.TRANS64.TRYWAIT P0, [R17+URZ+0x22820], R5 ;  /* 0x02282005110075a7 */ /* 0x001064000800017f */
[----:B-1----:R-:W-:Y:S05]  /*321b0*/  @!P0 NANOSLEEP.SYNCS 0x989680 ;  /* 0x009896800000895d */ /* 0x002fea0003900000 */
[----:B------:R-:W1:Y:S02]  /*321c0*/  @!P0 SYNCS.PHASECHK.TRANS64 P0, [R17+URZ+0x22820], R5 ;  /* 0x02282005110085a7 */ /* 0x000e64000800007f */
[----:B-1----:R-:W-:Y:S05]  /*321d0*/  @!P0 BRA `(.L_x_2077) ;  /* 0xfffffffc00f08947 */ /* 0x002fea000383ffff */
[----:B------:R-:W-:Y:S05]  /*321e0*/  BRA `(.L_x_2375) ;  /* 0xffffff4c00c07947 */ /* 0x000fea000383ffff */
.L_x_2081:
[----:B0-----:R0:W1:Y:S02]  /*321f0*/  SYNCS.PHASECHK.TRANS64.TRYWAIT P0, [R5+URZ+0x228a0], R7 ;  /* 0x0228a007050075a7 */ /* 0x001064000800017f */
[----:B-1----:R-:W-:Y:S05]  /*32200*/  @!P0 NANOSLEEP.SYNCS 0x989680 ;  /* 0x009896800000895d */ /* 0x002fea0003900000 */
[----:B------:R-:W1:Y:S02]  /*32210*/  @!P0 SYNCS.PHASECHK.TRANS64 P0, [R5+URZ+0x228a0], R7 ;  /* 0x0228a007050085a7 */ /* 0x000e64000800007f */
[----:B-1----:R-:W-:Y:S05]  /*32220*/  @!P0 BRA `(.L_x_2081) ;  /* 0xfffffffc00f08947 */ /* 0x002fea000383ffff */
[----:B------:R-:W-:Y:S05]  /*32230*/  BRA `(.L_x_2376) ;  /* 0xffffff4c00dc7947 */ /* 0x000fea000383ffff */
.L_x_2086:
[----:B-1----:R1:W2:Y:S02]  /*32240*/  SYNCS.PHASECHK.TRANS64.TRYWAIT P0, [R5+URZ+0x228c0], R7 ;  /* 0x0228c007050075a7 */ /* 0x0022a4000800017f */
[----:B--2---:R-:W-:Y:S05]  /*32250*/  @!P0 NANOSLEEP.SYNCS 0x989680 ;  /* 0x009896800000895d */ /* 0x004fea0003900000 */
[----:B------:R-:W2:Y:S02]  /*32260*/  @!P0 SYNCS.PHASECHK.TRANS64 P0, [R5+URZ+0x228c0], R7 ;  /* 0x0228c007050085a7 */ /* 0x000ea4000800007f */
[----:B--2---:R-:W-:Y:S05]  /*32270*/  @!P0 BRA `(.L_x_2086) ;  /* 0xfffffffc00f08947 */ /* 0x004fea000383ffff */
[----:B------:R-:W-:Y:S05]  /*32280*/  BRA `(.L_x_2377) ;  /* 0xffffff5000587947 */ /* 0x000fea000383ffff */
.L_x_2093:
[----:B0-----:R0:W1:Y:S02]  /*32290*/  SYNCS.PHASECHK.TRANS64.TRYWAIT P1, [R5+URZ+0x228a0], R7 ;  /* 0x0228a007050075a7 */ /* 0x001064000802017f */
[----:B-1----:R-:W-:Y:S05]  /*322a0*/  @!P1 NANOSLEEP.SYNCS 0x989680 ;  /* 0x009896800000995d */ /* 0x002fea0003900000 */
[----:B------:R-:W1:Y:S02]  /*322b0*/  @!P1 SYNCS.PHASECHK.TRANS64 P1, [R5+URZ+0x228a0], R7 ;  /* 0x0228a007050095a7 */ /* 0x000e64000802007f */
[----:B-1----:R-:W-:Y:S05]  /*322c0*/  @!P1 BRA `(.L_x_2093) ;  /* 0xfffffffc00f09947 */ /* 0x002fea000383ffff */
[----:B------:R-:W-:Y:S05]  /*322d0*/  BRA `(.L_x_2378) ;  /* 0xffffff5400207947 */ /* 0x000fea000383ffff */
.L_x_2098:
[----:B-1----:R1:W2:Y:S02]  /*322e0*/  SYNCS.PHASECHK.TRANS64.TRYWAIT P1, [R5+URZ+0x228c0], R7 ;  /* 0x0228c007050075a7 */ /* 0x0022a4000802017f */
[----:B--2---:R-:W-:Y:S05]  /*322f0*/  @!P1 NANOSLEEP.SYNCS 0x989680 ;  /* 0x009896800000995d */ /* 0x004fea0003900000 */
[----:B------:R-:W2:Y:S02]  /*32300*/  @!P1 SYNCS.PHASECHK.TRANS64 P1, [R5+URZ+0x228c0], R7 ;  /* 0x0228c007050095a7 */ /* 0x000ea4000802007f */
[----:B--2---:R-:W-:Y:S05]  /*32310*/  @!P1 BRA `(.L_x_2098) ;  /* 0xfffffffc00f09947 */ /* 0x004fea000383ffff */
[----:B------:R-:W-:Y:S05]  /*32320*/  BRA `(.L_x_2379) ;  /* 0xffffff5400987947 */ /* 0x000fea000383ffff */
.L_x_2123:
        /* <DEDUP_REMOVED lines=11> */
.L_x_2381:
[----:B------:R-:W-:Y:S05]  /*323e0*/  BSYNC B0 ;  /* 0x0000000000007941 */ /* 0x000fea0003800000 */
.L_x_2380:
[----:B------:R-:W-:Y:S05]  /*323f0*/  BRA `(.L_x_2382) ;  /* 0xffffff6800887947 */ /* 0x000fea000383ffff */
.L_x_2126:
[----:B0-----:R-:W2:Y:S02]  /*32400*/  LDL R0, [R1+0x28] ;  /* 0x0000280001007983 */ /* 0x001ea40000100800 */
[----:B--2---:R0:W1:Y:S02]  /*32410*/  SYNCS.PHASECHK.TRANS64.TRYWAIT P0, [R4+URZ+0x22880], R0 ;  /* 0x02288000040075a7 */ /* 0x004064000800017f */
[----:B-1----:R-:W-:Y:S05]  /*32420*/  @!P0 NANOSLEEP.SYNCS 0x989680 ;  /* 0x009896800000895d */ /* 0x002fea0003900000 */
[----:B------:R-:W1:Y:S02]  /*32430*/  @!P0 SYNCS.PHASECHK.TRANS64 P0, [R4+URZ+0x22880], R0 ;  /* 0x02288000040085a7 */ /* 0x000e64000800007f */
[----:B-1----:R-:W-:Y:S05]  /*32440*/  @!P0 BRA `(.L_x_2126) ;  /* 0xfffffffc00ec8947 */ /* 0x002fea000383ffff */
[----:B------:R-:W-:Y:S05]  /*32450*/  BRA `(.L_x_2383) ;  /* 0xffffff6800987947 */ /* 0x000fea000383ffff */
.L_x_2127:
        /* <DEDUP_REMOVED lines=8> */
.L_x_2385:
[----:B------:R-:W-:Y:S05]  /*324e0*/  BSYNC B0 ;  /* 0x0000000000007941 */ /* 0x000fea0003800000 */
.L_x_2384:
        /* <DEDUP_REMOVED lines=9> */
[----:B------:R-:W-:-:S13]  /*32580*/  ISETP.GE.AND P4, PT, R18, 0x61, PT ;  /* 0x000000611200780c */ /* 0x000fda0003f86270 */
[----:B------:R-:W-:Y:S05]  /*32590*/  WARPSYNC.COLLECTIVE R15, `(.L_x_2386) ;  /* 0x000000000f087348 */ /* 0x000fea0003c00000 */
[----:B------:R0:W1:Y:S02]  /*325a0*/  SHFL.IDX P6, R14, R13, R12, R11 ;  /* 0x0000000c0d0e7389 */ /* 0x00006400000c000b */
[----:B01----:R-:W-:Y:S01]  /*325b0*/  ENDCOLLECTIVE ;  /* 0x000000000000791b */ /* 0x003fe20003800000 */
.L_x_2386:
        /* <DEDUP_REMOVED lines=8> */
.L_x_2387:
[----:B------:R-:W-:Y:S01]  /*32640*/  IMAD.IADD R0, R17, 0x1, R19 ;  /* 0x0000000111007824 */ /* 0x000fe200078e0213 */
        /* <DEDUP_REMOVED lines=10> */
.L_x_2388:
        /* <DEDUP_REMOVED lines=8> */
.L_x_2389:
        /* <DEDUP_REMOVED lines=10> */
.L_x_2390:
        /* <DEDUP_REMOVED lines=8> */
.L_x_2391:
        /* <DEDUP_REMOVED lines=10> */
.L_x_2392:
        /* <DEDUP_REMOVED lines=8> */
.L_x_2393:
        /* <DEDUP_REMOVED lines=10> */
.L_x_2394:
        /* <DEDUP_REMOVED lines=8> */
.L_x_2395:
        /* <DEDUP_REMOVED lines=10> */
.L_x_2396:
        /* <DEDUP_REMOVED lines=8> */
.L_x_2397:
        /* <DEDUP_REMOVED lines=10> */
.L_x_2398:
        /* <DEDUP_REMOVED lines=8> */
.L_x_2399:
        /* <DEDUP_REMOVED lines=10> */
.L_x_2400:
[----:B------:R-:W-:Y:S02]  /*32db0*/  IMAD.MOV.U32 R13, RZ, RZ, R2 ;  /* 0x000000ffff0d7224 */ /* 0x000fe400078e0002 */
[----:B------:R-:W-:Y:S02]  /*32dc0*/  IMAD.MOV.U32 R12, RZ, RZ, RZ ;  /* 0x000000ffff0c7224 */ /* 0x000fe400078e00ff */
[----:B------:R-:W-:-:S07]  /*32dd0*/  IMAD.MOV.U32 R10, RZ, RZ, R14 ;  /* 0x000000ffff0a7224 */ /* 0x000fce00078e000e */
[----:B------:R-:W-:Y:S05]  /*32de0*/  WARPSYNC.COLLECTIVE R15, `(.L_x_2401) ;  /* 0x000000000f087348 */ /* 0x000fea0003c00000 */
[----:B------:R0:W1:Y:S02]  /*32df0*/  SHFL.IDX P6, R14, R13, R12, R11 ;  /* 0x0000000c0d0e7389 */ /* 0x00006400000c000b */
[----:B01----:R-:W-:Y:S01]  /*32e00*/  ENDCOLLECTIVE ;  /* 0x000000000000791b */ /* 0x003fe20003800000 */
.L_x_2401:
        /* <DEDUP_REMOVED lines=12> */
.L_x_2402:
[----:B------:R-:W-:Y:S02]  /*32ed0*/  IMAD.MOV.U32 R13, RZ, RZ, R2 ;  /* 0x000000ffff0d7224 */ /* 0x000fe400078e0002 */
[----:B------:R-:W-:Y:S02]  /*32ee0*/  IMAD.MOV.U32 R12, RZ, RZ, 0x1 ;  /* 0x00000001ff0c7424 */ /* 0x000fe400078e00ff */
[----:B------:R-:W-:-:S07]  /*32ef0*/  IMAD.MOV.U32 R10, RZ, RZ, R14 ;  /* 0x000000ffff0a7224 */ /* 0x000fce00078e000e */
[----:B------:R-:W-:Y:S05]  /*32f00*/  WARPSYNC.COLLECTIVE R15, `(.L_x_2403) ;  /* 0x000000000f087348 */ /* 0x000fea0003c00000 */
[----:B------:R0:W1:Y:S02]  /*32f10*/  SHFL.IDX P6, R14, R13, R12, R11 ;  /* 0x0000000c0d0e7389 */ /* 0x00006400000c000b */
[----:B01----:R-:W-:Y:S01]  /*32f20*/  ENDCOLLECTIVE ;  /* 0x000000000000791b */ /* 0x003fe20003800000 */
.L_x_2403:
        /* <DEDUP_REMOVED lines=13> */
.L_x_2404:
        /* <DEDUP_REMOVED lines=15> */
.L_x_2132:
[----:B0-----:R-:W2:Y:S02]  /*330f0*/  LDL R2, [R1+0x28] ;  /* 0x0000280001027983 */ /* 0x001ea40000100800 */
[----:B--2---:R0:W2:Y:S02]  /*33100*/  SYNCS.PHASECHK.TRANS64.TRYWAIT P0, [R4+URZ+0x22840], R2 ;  /* 0x02284002040075a7 */ /* 0x0040a4000800017f */
[----:B--2---:R-:W-:Y:S05]  /*33110*/  @!P0 NANOSLEEP.SYNCS 0x989680 ;  /* 0x009896800000895d */ /* 0x004fea0003900000 */
[----:B------:R-:W2:Y:S02]  /*33120*/  @!P0 SYNCS.PHASECHK.TRANS64 P0, [R4+URZ+0x22840], R2 ;  /* 0x02284002040085a7 */ /* 0x000ea4000800007f */
[----:B--2---:R-:W-:Y:S05]  /*33130*/  @!P0 BRA `(.L_x_2132) ;  /* 0xfffffffc00ec8947 */ /* 0x004fea000383ffff */
[----:B------:R-:W-:Y:S05]  /*33140*/  BRA `(.L_x_2406) ;  /* 0xffffff6400bc7947 */ /* 0x000fea000383ffff */
.L_x_2133:
        /* <DEDUP_REMOVED lines=8> */
.L_x_2408:
[----:B------:R-:W-:Y:S05]  /*331d0*/  BSYNC B0 ;  /* 0x0000000000007941 */ /* 0x000fea0003800000 */
.L_x_2407:
        /* <DEDUP_REMOVED lines=8> */
.L_x_2409:
        /* <DEDUP_REMOVED lines=16> */
.L_x_2410:
[----:B------:R-:W-:Y:S02]  /*33360*/  IMAD.MOV.U32 R13, RZ, RZ, R8 ;  /* 0x000000ffff0d7224 */ /* 0x000fe400078e0008 */
[----:B------:R-:W-:-:S07]  /*33370*/  IMAD.MOV.U32 R2, RZ, RZ, R14 ;  /* 0x000000ffff027224 */ /* 0x000fce00078e000e */
[----:B------:R-:W-:Y:S05]  /*33380*/  WARPSYNC.COLLECTIVE R15, `(.L_x_2411) ;  /* 0x000000000f087348 */ /* 0x000fea0003c00000 */
[----:B------:R0:W1:Y:S02]  /*33390*/  SHFL.IDX P6, R14, R13, R12, R11 ;  /* 0x0000000c0d0e7389 */ /* 0x00006400000c000b */
[----:B01----:R-:W-:Y:S01]  /*333a0*/  ENDCOLLECTIVE ;  /* 0x000000000000791b */ /* 0x003fe20003800000 */
.L_x_2411:
        /* <DEDUP_REMOVED lines=16> */
.L_x_2412:
[----:B------:R-:W-:Y:S02]  /*334b0*/  IMAD.MOV.U32 R13, RZ, RZ, R8 ;  /* 0x000000ffff0d7224 */ /* 0x000fe400078e0008 */
[----:B------:R-:W-:-:S07]  /*334c0*/  IMAD.MOV.U32 R2, RZ, RZ, R14 ;  /* 0x000000ffff027224 */ /* 0x000fce00078e000e */
[----:B------:R-:W-:Y:S05]  /*334d0*/  WARPSYNC.COLLECTIVE R15, `(.L_x_2413) ;  /* 0x000000000f087348 */ /* 0x000fea0003c00000 */
[----:B------:R0:W1:Y:S02]  /*334e0*/  SHFL.IDX P6, R14, R13, R12, R11 ;  /* 0x0000000c0d0e7389 */ /* 0x00006400000c000b */
[----:B01----:R-:W-:Y:S01]  /*334f0*/  ENDCOLLECTIVE ;  /* 0x000000000000791b */ /* 0x003fe20003800000 */
.L_x_2413:
        /* <DEDUP_REMOVED lines=16> */
.L_x_2414:
[----:B------:R-:W-:Y:S02]  /*33600*/  IMAD.MOV.U32 R13, RZ, RZ, R8 ;  /* 0x000000ffff0d7224 */ /* 0x000fe400078e0008 */
[----:B------:R-:W-:-:S07]  /*33610*/  IMAD.MOV.U32 R2, RZ, RZ, R14 ;  /* 0x000000ffff027224 */ /* 0x000fce00078e000e */
[----:B------:R-:W-:Y:S05]  /*33620*/  WARPSYNC.COLLECTIVE R15, `(.L_x_2415) ;  /* 0x000000000f087348 */ /* 0x000fea0003c00000 */
[----:B------:R0:W1:Y:S02]  /*33630*/  SHFL.IDX P6, R14, R13, R12, R11 ;  /* 0x0000000c0d0e7389 */ /* 0x00006400000c000b */
[----:B01----:R-:W-:Y:S01]  /*33640*/  ENDCOLLECTIVE ;  /* 0x000000000000791b */ /* 0x003fe20003800000 */
.L_x_2415:
[----:B------:R-:W-:Y:S02]  /*33650*/  IMAD.MOV.U32 R13, RZ, RZ, R7 ;  /* 0x000000ffff0d7224 */ /* 0x000fe400078e0007 */
[----:B------:R-:W-:Y:S02]  /*33660*/  IMAD.MOV.U32 R12, RZ, RZ, 0x4 ;  /* 0x00000004ff0c7424 */ /* 0x000fe400078e00ff */
[----:B------:R-:W-:-:S07]  /*33670*/  IMAD.MOV.U32 R3, RZ, RZ, R14 ;  /* 0x000000ffff037224 */ /* 0x000fce00078e000e */
[----:B------:R-:W-:Y:S05]  /*33680*/  WARPSYNC.COLLECTIVE R15, `(.L_x_2416) ;  /* 0x000000000f087348 */ /* 0x000fea0003c00000 */
[----:B------:R0:W1:Y:S02]  /*33690*/  SHFL.IDX P6, R14, R13, R12, R11 ;  /* 0x0000000c0d0e7389 */ /* 0x00006400000c000b */
[----:B01----:R-:W-:Y:S01]  /*336a0*/  ENDCOLLECTIVE ;  /* 0x000000000000791b */ /* 0x003fe20003800000 */
.L_x_2416:
        /* <DEDUP_REMOVED lines=15> */
.L_x_2417:
        /* <DEDUP_REMOVED lines=16> */
.L_x_2418:
[----:B------:R-:W-:Y:S02]  /*338a0*/  IMAD.MOV.U32 R13, RZ, RZ, R8 ;  /* 0x000000ffff0d7224 */ /* 0x000fe400078e0008 */
[----:B------:R-:W-:-:S07]  /*338b0*/  IMAD.MOV.U32 R2, RZ, RZ, R14 ;  /* 0x000000ffff027224 */ /* 0x000fce00078e000e */
[----:B------:R-:W-:Y:S05]  /*338c0*/  WARPSYNC.COLLECTIVE R15, `(.L_x_2419) ;  /* 0x000000000f087348 */ /* 0x000fea0003c00000 */
[----:B------:R0:W1:Y:S02]  /*338d0*/  SHFL.IDX P6, R14, R13, R12, R11 ;  /* 0x0000000c0d0e7389 */ /* 0x00006400000c000b */
[----:B01----:R-:W-:Y:S01]  /*338e0*/  ENDCOLLECTIVE ;  /* 0x000000000000791b */ /* 0x003fe20003800000 */
.L_x_2419:
[----:B------:R-:W-:Y:S02]  /*338f0*/  IMAD.MOV.U32 R13, RZ, RZ, R7 ;  /* 0x000000ffff0d7224 */ /* 0x000fe400078e0007 */
[----:B------:R-:W-:Y:S02]  /*33900*/  IMAD.MOV.U32 R12, RZ, RZ, 0x6 ;  /* 0x00000006ff0c7424 */ /* 0x000fe400078e00ff */
[----:B------:R-:W-:-:S07]  /*33910*/  IMAD.MOV.U32 R3, RZ, RZ, R14 ;  /* 0x000000ffff037224 */ /* 0x000fce00078e000e */
[----:B------:R-:W-:Y:S05]  /*33920*/  WARPSYNC.COLLECTIVE R15, `(.L_x_2420) ;  /* 0x000000000f087348 */ /* 0x000fea0003c00000 */
[----:B------:R0:W1:Y:S02]  /*33930*/  SHFL.IDX P6, R14, R13, R12, R11 ;  /* 0x0000000c0d0e7389 */ /* 0x00006400000c000b */
[----:B01----:R-:W-:Y:S01]  /*33940*/  ENDCOLLECTIVE ;  /* 0x000000000000791b */ /* 0x003fe20003800000 */
.L_x_2420:
        /* <DEDUP_REMOVED lines=14> */
.L_x_2421:
[----:B------:R-:W-:Y:S02]  /*33a30*/  IMAD.MOV.U32 R13, RZ, RZ, R7 ;  /* 0x000000ffff0d7224 */ /* 0x000fe400078e0007 */
[----:B------:R-:W-:Y:S02]  /*33a40*/  IMAD.MOV.U32 R12, RZ, RZ, 0x7 ;  /* 0x00000007ff0c7424 */ /* 0x000fe400078e00ff */
[----:B------:R-:W-:-:S07]  /*33a50*/  IMAD.MOV.U32 R3, RZ, RZ, R14 ;  /* 0x000000ffff037224 */ /* 0x000fce00078e000e */
[----:B------:R-:W-:Y:S05]  /*33a60*/  WARPSYNC.COLLECTIVE R15, `(.L_x_2422) ;  /* 0x000000000f087348 */ /* 0x000fea0003c00000 */
[----:B------:R0:W1:Y:S02]  /*33a70*/  SHFL.IDX P6, R14, R13, R12, R11 ;  /* 0x0000000c0d0e7389 */ /* 0x00006400000c000b */
[----:B01----:R-:W-:Y:S01]  /*33a80*/  ENDCOLLECTIVE ;  /* 0x000000000000791b */ /* 0x003fe20003800000 */
.L_x_2422:
[----:B------:R-:W-:-:S05]  /*33a90*/  @P4 IADD3 R3, P0, R32, R3, RZ ;  /* 0x0000000320034210 */ /* 0x000fca0007f1e0ff */
[----:B------:R-:W-:-:S05]  /*33aa0*/  @P4 IMAD.X R2, RZ, RZ, R2, P0 ;  /* 0x000000ffff024224 */ /* 0x000fca00000e0602 */
[----:B------:R-:W-:Y:S01]  /*33ab0*/  @P4 LOP3.LUT R3, R3, R2, RZ, 0x3c, !PT ;  /* 0x0000000203034212 */ /* 0x000fe200078e3cff */
[----:B------:R-:W-:-:S03]  /*33ac0*/  IMAD.MOV.U32 R13, RZ, RZ, R8 ;  /* 0x000000ffff0d7224 */ /* 0x000fc600078e0008 */
[----:B------:R-:W-:-:S04]  /*33ad0*/  @P4 LOP3.LUT R2, R3, R2, RZ, 0x3c, !PT ;  /* 0x0000000203024212 */ /* 0x000fc800078e3cff */
[----:B------:R-:W-:Y:S01]  /*33ae0*/  @P4 LOP3.LUT R3, R3, R2, RZ, 0x3c, !PT ;  /* 0x0000000203034212 */ /* 0x000fe200078e3cff */
[----:B------:R-:W-:-:S07]  /*33af0*/  IMAD.MOV.U32 R7, RZ, RZ, R14 ;  /* 0x000000ffff077224 */ /* 0x000fce00078e000e */
[----:B------:R-:W-:Y:S05]  /*33b00*/  WARPSYNC.COLLECTIVE R15, `(.L_x_2423) ;  /* 0x000000000f087348 */ /* 0x000fea0003c00000 */
[----:B------:R0:W1:Y:S02]  /*33b10*/  SHFL.IDX P6, R14, R13, R12, R11 ;  /* 0x0000000c0d0e7389 */ /* 0x00006400000c000b */
[----:B01----:R-:W-:Y:S01]  /*33b20*/  ENDCOLLECTIVE ;  /* 0x000000000000791b */ /* 0x003fe20003800000 */
.L_x_2423:
[----:B------:R-:W-:Y:S01]  /*33b30*/  @!PT LDS RZ, [RZ] ;  /* 0x00000000fffff984 */ /* 0x000fe20000000800 */
[----:B------:R-:W-:Y:S01]  /*33b40*/  @!PT LDS RZ, [RZ] ;  /* 0x00000000fffff984 */ /* 0x000fe20000000800 */
[----:B------:R-:W-:Y:S01]  /*33b50*/  @!PT LDS RZ, [RZ] ;  /* 0x00000000fffff984 */ /* 0x000fe20000000800 */
[----:B------:R0:W-:Y:S01]  /*33b60*/  @P4 LDGSTS.E.BYPASS.LTC128B.128 [R0+0x1b400], desc[UR60][R2.64], !P3 ;  /* 0x1b40000002004fae */ /* 0x0001e2000d901d7c */
[----:B------:R-:W-:Y:S02]  /*33b70*/  IMAD.MOV.U32 R13, RZ, RZ, R6 ;  /* 0x000000ffff0d7224 */ /* 0x000fe400078e0006 */
[----:B------:R-:W-:Y:S02]  /*33b80*/  IMAD.MOV.U32 R12, RZ, RZ, RZ ;  /* 0x000000ffff0c7224 */ /* 0x000fe400078e00ff */
[----:B0-----:R-:W-:-:S07]  /*33b90*/  IMAD.MOV.U32 R2, RZ, RZ, R14 ;  /* 0x000000ffff027224 */ /* 0x001fce00078e000e */
[----:B------:R-:W-:Y:S05]  /*33ba0*/  WARPSYNC.COLLECTIVE R15, `(.L_x_2424) ;  /* 0x000000000f087348 */ /* 0x000fea0003c00000 */
[----:B------:R0:W1:Y:S02]  /*33bb0*/  SHFL.IDX P6, R14, R13, R12, R11 ;  /* 0x0000000c0d0e7389 */ /* 0x00006400000c000b */
[----:B01----:R-:W-:Y:S01]  /*33bc0*/  ENDCOLLECTIVE ;  /* 0x000000000000791b */ /* 0x003fe20003800000 */
.L_x_2424:
        /* <DEDUP_REMOVED lines=11> */
.L_x_2425:
[----:B------:R-:W-:Y:S02]  /*33c80*/  IMAD.MOV.U32 R13, RZ, RZ, R6 ;  /* 0x000000ffff0d7224 */ /* 0x000fe400078e0006 */
[----:B------:R-:W-:Y:S02]  /*33c90*/  IMAD.MOV.U32 R12, RZ, RZ, 0x1 ;  /* 0x00000001ff0c7424 */ /* 0x000fe400078e00ff */
[----:B------:R-:W-:-:S07]  /*33ca0*/  IMAD.MOV.U32 R8, RZ, RZ, R14 ;  /* 0x000000ffff087224 */ /* 0x000fce00078e000e */
[----:B------:R-:W-:Y:S05]  /*33cb0*/  WARPSYNC.COLLECTIVE R15, `(.L_x_2426) ;  /* 0x000000000f087348 */ /* 0x000fea0003c00000 */
[----:B------:R0:W1:Y:S02]  /*33cc0*/  SHFL.IDX P6, R14, R13, R12, R11 ;  /* 0x0000000c0d0e7389 */ /* 0x00006400000c000b */
[----:B01----:R-:W-:Y:S01]  /*33cd0*/  ENDCOLLECTIVE ;  /* 0x000000000000791b */ /* 0x003fe20003800000 */
.L_x_2426:
        /* <DEDUP_REMOVED lines=11> */
.L_x_2427:
[----:B------:R-:W-:Y:S01]  /*33d90*/  IMAD.MOV.U32 R5, RZ, RZ, R14 ;  /* 0x000000ffff057224 */ /* 0x000fe200078e000e */
[----:B------:R-:W-:Y:S06]  /*33da0*/  BRA `(.L_x_2428) ;  /* 0xffffff6000787947 */ /* 0x000fec000383ffff */
.L_x_2138:
[----:B------:R-:W-:Y:S02]  /*33db0*/  IMAD.MOV.U32 R13, RZ, RZ, R4 ;  /* 0x000000ffff0d7224 */ /* 0x000fe400078e0004 */
[----:B------:R-:W-:Y:S02]  /*33dc0*/  IMAD.MOV.U32 R12, RZ, RZ, RZ ;  /* 0x000000ffff0c7224 */ /* 0x000fe400078e00ff */
[----:B------:R-:W-:Y:S02]  /*33dd0*/  IMAD.MOV.U32 R11, RZ, RZ, 0x181f ;  /* 0x0000181fff0b7424 */ /* 0x000fe400078e00ff */
[----:B------:R-:W-:Y:S02]  /*33de0*/  IMAD.MOV.U32 R15, RZ, RZ, -0x1 ;  /* 0xffffffffff0f7424 */ /* 0x000fe400078e00ff */
[----:B------:R-:W-:Y:S02]  /*33df0*/  IMAD R23, R23, R7, RZ ;  /* 0x0000000717177224 */ /* 0x000fe400078e02ff */
[----:B------:R-:W-:-:S07]  /*33e00*/  IMAD.IADD R25, R9, 0x1, R25 ;  /* 0x0000000109197824 */ /* 0x000fce00078e0219 */
[----:B-----5:R-:W-:Y:S05]  /*33e10*/  WARPSYNC.COLLECTIVE R15, `(.L_x_2429) ;  /* 0x000000000f087348 */ /* 0x020fea0003c00000 */
[----:B------:R0:W1:Y:S02]  /*33e20*/  SHFL.IDX P6, R14, R13, R12, R11 ;  /* 0x0000000c0d0e7389 */ /* 0x00006400000c000b */
[----:B01---5:R-:W-:Y:S01]  /*33e30*/  ENDCOLLECTIVE ;  /* 0x000000000000791b */ /* 0x023fe20003800000 */
.L_x_2429:
[C---:B------:R-:W-:Y:S01]  /*33e40*/  VIADD R6, R25.reuse, 0x10 ;  /* 0x0000001019067836 */ /* 0x040fe20000000000 */
[----:B------:R-:W-:Y:S01]  /*33e50*/  ISETP.GE.AND P2, PT, R25, R23, PT ;  /* 0x000000171900720c */ /* 0x000fe20003f46270 */
[----:B------:R-:W-:Y:S02]  /*33e60*/  IMAD.MOV.U32 R13, RZ, RZ, R0 ;  /* 0x000000ffff0d7224 */ /* 0x000fe400078e0000 */
[----:B------:R-:W-:-:S10]  /*33e70*/  IMAD.MOV.U32 R2, RZ, RZ, R14 ;  /* 0x000000ffff027224 */ /* 0x000fd400078e000e */
[----:B------:R-:W-:Y:S05]  /*33e80*/  WARPSYNC.COLLECTIVE R15, `(.L_x_2430) ;  /* 0x000000000f087348 */ /* 0x000fea0003c00000 */
[----:B------:R0:W1:Y:S02]  /*33e90*/  SHFL.IDX P6, R14, R13, R12, R11 ;  /* 0x0000000c0d0e7389 */ /* 0x00006400000c000b */
[----:B01----:R-:W-:Y:S01]  /*33ea0*/  ENDCOLLECTIVE ;  /* 0x000000000000791b */ /* 0x003fe20003800000 */
.L_x_2430:
[----:B------:R-:W-:Y:S02]  /*33eb0*/  IMAD.MOV.U32 R13, RZ, RZ, R4 ;  /* 0x000000ffff0d7224 */ /* 0x000fe400078e0004 */
[----:B------:R-:W-:Y:S02]  /*33ec0*/  IMAD.MOV.U32 R12, RZ, RZ, 0x1 ;  /* 0x00000001ff0c7424 */ /* 0x000fe400078e00ff */
[----:B------:R-:W-:-:S07]  /*33ed0*/  IMAD.MOV.U32 R3, RZ, RZ, R14 ;  /* 0x000000ffff037224 */ /* 0x000fce00078e000e */
[----:B------:R-:W-:Y:S05]  /*33ee0*/  WARPSYNC.COLLECTIVE R15, `(.L_x_2431) ;  /* 0x000000000f087348 */ /* 0x000fea0003c00000 */
[----:B------:R0:W1:Y:S02]  /*33ef0*/  SHFL.IDX P6, R14, R13, R12, R11 ;  /* 0x0000000c0d0e7389 */ /* 0x00006400000c000b */
[----:B01----:R-:W-:Y:S01]  /*33f00*/  ENDCOLLECTIVE ;  /* 0x000000000000791b */ /* 0x003fe20003800000 */
.L_x_2431:
[----:B------:R-:W-:-:S05]  /*33f10*/  @!P2 IADD3 R3, P1, R32, R3, RZ ;  /* 0x000000032003a210 */ /* 0x000fca0007f3e0ff */
        /* <DEDUP_REMOVED lines=9> */
[----:B0-----:R-:W-:-:S12]  /*33fb0*/  IMAD.MOV.U32 R2, RZ, RZ, R14 ;  /* 0x000000ffff027224 */ /* 0x001fd800078e000e */
[----:B------:R-:W-:Y:S05]  /*33fc0*/  WARPSYNC.COLLECTIVE R15, `(.L_x_2432) ;  /* 0x000000000f087348 */ /* 0x000fea0003c00000 */
[----:B------:R0:W1:Y:S02]  /*33fd0*/  SHFL.IDX P6, R14, R13, R12, R11 ;  /* 0x0000000c0d0e7389 */ /* 0x00006400000c000b */
[----:B01----:R-:W-:Y:S01]  /*33fe0*/  ENDCOLLECTIVE ;  /* 0x000000000000791b */ /* 0x003fe20003800000 */
.L_x_2432:
[----:B------:R-:W-:Y:S02]  /*33ff0*/  IMAD.MOV.U32 R13, RZ, RZ, R4 ;  /* 0x000000ffff0d7224 */ /* 0x000fe400078e0004 */
[----:B------:R-:W-:Y:S02]  /*34000*/  IMAD.MOV.U32 R12, RZ, RZ, 0x2 ;  /* 0x00000002ff0c7424 */ /* 0x000fe400078e00ff */
[----:B------:R-:W-:-:S07]  /*34010*/  IMAD.MOV.U32 R5, RZ, RZ, R14 ;  /* 0x000000ffff057224 */ /* 0x000fce00078e000e */
[----:B------:R-:W-:Y:S05]  /*34020*/  WARPSYNC.COLLECTIVE R15, `(.L_x_2433) ;  /* 0x000000000f087348 */ /* 0x000fea0003c00000 */
[----:B------:R0:W1:Y:S02]  /*34030*/  SHFL.IDX P6, R14, R13, R12, R11 ;  /* 0x0000000c0d0e7389 */ /* 0x00006400000c000b */
[----:B01----:R-:W-:Y:S01]  /*34040*/  ENDCOLLECTIVE ;  /* 0x000000000000791b */ /* 0x003fe20003800000 */
.L_x_2433:
[----:B------:R-:W-:-:S05]  /*34050*/  @!P2 IADD3 R5, P1, R32, R5, RZ ;  /* 0x000000052005a210 */ /* 0x000fca0007f3e0ff */
[----:B------:R-:W-:Y:S02]  /*34060*/  @!P2 IMAD.X R6, RZ, RZ, R2, P1 ;  /* 0x000000ffff06a224 */ /* 0x000fe400008e0602 */
[----:B------:R-:W-:Y:S02]  /*34070*/  @!P2 IMAD.MOV.U32 R2, RZ, RZ, R5 ;  /* 0x000000ffff02a224 */ /* 0x000fe400078e0005 */
[----:B------:R-:W-:Y:S02]  /*34080*/  @!P2 IMAD.MOV.U32 R3, RZ, RZ, R6 ;  /* 0x000000ffff03a224 */ /* 0x000fe400078e0006 */
[----:B------:R-:W-:Y:S02]  /*34090*/  IMAD.MOV.U32 R13, RZ, RZ, R0 ;  /* 0x000000ffff0d7224 */ /* 0x000fe400078e0000 */
[----:B------:R-:W-:Y:S01]  /*340a0*/  VIADD R6, R25, 0x20 ;  /* 0x0000002019067836 */ /* 0x000fe20000000000 */
[----:B------:R-:W-:Y:S01]  /*340b0*/  @!PT LDS RZ, [RZ] ;  /* 0x00000000fffff984 */ /* 0x000fe20000000800 */
[----:B------:R-:W-:Y:S01]  /*340c0*/  @!PT LDS RZ, [RZ] ;  /* 0x00000000fffff984 */ /* 0x000fe20000000800 */
[----:B------:R-:W-:Y:S01]  /*340d0*/  @!PT LDS RZ, [RZ] ;  /* 0x00000000fffff984 */ /* 0x000fe20000000800 */
[----:B------:R0:W-:Y:S04]  /*340e0*/  @!P2 LDGSTS.E.BYPASS.LTC128B.128 [R8+0x14c00], desc[UR60][R2.64], !P0 ;  /* 0x14c000000208afae */ /* 0x0001e8000c101d7c */
[----:B------:R-:W-:Y:S01]  /*340f0*/  ISETP.GE.AND P1, PT, R6, R23, PT ;  /* 0x000000170600720c */ /* 0x000fe20003f26270 */
[----:B0-----:R-:W-:-:S12]  /*34100*/  IMAD.MOV.U32 R2, RZ, RZ, R14 ;  /* 0x000000ffff027224 */ /* 0x001fd800078e000e */
[----:B------:R-:W-:Y:S05]  /*34110*/  WARPSYNC.COLLECTIVE R15, `(.L_x_2434) ;  /* 0x000000000f087348 */ /* 0x000fea0003c00000 */
[----:B------:R0:W1:Y:S02]  /*34120*/  SHFL.IDX P6, R14, R13, R12, R11 ;  /* 0x0000000c0d0e7389 */ /* 0x00006400000c000b */
[----:B01----:R-:W-:Y:S01]  /*34130*/  ENDCOLLECTIVE ;  /* 0x000000000000791b */ /* 0x003fe20003800000 */
.L_x_2434:
[----:B------:R-:W-:Y:S02]  /*34140*/  IMAD.MOV.U32 R13, RZ, RZ, R4 ;  /* 0x000000ffff0d7224 */ /* 0x000fe400078e0004 */
[----:B------:R-:W-:Y:S02]  /*34150*/  IMAD.MOV.U32 R12, RZ, RZ, 0x3 ;  /* 0x00000003ff0c7424 */ /* 0x000fe400078e00ff */
[----:B------:R-:W-:-:S07]  /*34160*/  IMAD.MOV.U32 R3, RZ, RZ, R14 ;  /* 0x000000ffff037224 */ /* 0x000fce00078e000e */
[----:B------:R-:W-:Y:S05]  /*34170*/  WARPSYNC.COLLECTIVE R15, `(.L_x_2435) ;  /* 0x000000000f087348 */ /* 0x000fea0003c00000 */
[----:B------:R0:W1:Y:S02]  /*34180*/  SHFL.IDX P6, R14, R13, R12, R11 ;  /* 0x0000000c0d0e7389 */ /* 0x00006400000c000b */
[----:B01----:R-:W-:Y:S01]  /*34190*/  ENDCOLLECTIVE ;  /* 0x000000000000791b */ /* 0x003fe20003800000 */
.L_x_2435:
[----:B------:R-:W-:-:S05]  /*341a0*/  @!P1 IADD3 R5, P2, R32, R3, RZ ;  /* 0x0000000320059210 */ /* 0x000fca0007f5e0ff */
[----:B------:R-:W-:Y:S02]  /*341b0*/  @!P1 IMAD.X R6, RZ, RZ, R2, P2 ;  /* 0x000000ffff069224 */ /* 0x000fe400010e0602 */
[----:B------:R-:W-:Y:S02]  /*341c0*/  @!P1 IMAD.MOV.U32 R2, RZ, RZ, R5 ;  /* 0x000000ffff029224 */ /* 0x000fe400078e0005 */
[----:B------:R-:W-:Y:S02]  /*341d0*/  @!P1 IMAD.MOV.U32 R3, RZ, RZ, R6 ;  /* 0x000000ffff039224 */ /* 0x000fe400078e0006 */
[----:B------:R-:W-:Y:S02]  /*341e0*/  IMAD.MOV.U32 R13, RZ, RZ, R0 ;  /* 0x000000ffff0d7224 */ /* 0x000fe400078e0000 */
[C---:B------:R-:W-:Y:S01]  /*341f0*/  VIADD R6, R25.reuse, 0x30 ;  /* 0x0000003019067836 */ /* 0x040fe20000000000 */
[----:B------:R-:W-:Y:S01]  /*34200*/  @!PT LDS RZ, [RZ] ;  /* 0x00000000fffff984 */ /* 0x000fe20000000800 */
[----:B------:R-:W-:Y:S01]  /*34210*/  @!PT LDS RZ, [RZ] ;  /* 0x00000000fffff984 */ /* 0x000fe20000000800 */
[----:B------:R-:W-:Y:S01]  /*34220*/  @!PT LDS RZ, [RZ] ;  /* 0x00000000fffff984 */ /* 0x000fe20000000800 */
[----:B------:R0:W-:Y:S04]  /*34230*/  @!P1 LDGSTS.E.BYPASS.LTC128B.128 [R8+0x15400], desc[UR60][R2.64], !P0 ;  /* 0x1540000002089fae */ /* 0x0001e8000c101d7c */
[----:B------:R-:W-:Y:S01]  /*34240*/  ISETP.GE.AND P1, PT, R6, R23, PT ;  /* 0x000000170600720c */ /* 0x000fe20003f26270 */
[----:B------:R-:W-:-:S02]  /*34250*/  VIADD R6, R25, 0x40 ;  /* 0x0000004019067836 */ /* 0x000fc40000000000 */
[----:B0-----:R-:W-:-:S10]  /*34260*/  IMAD.MOV.U32 R2, RZ, RZ, R14 ;  /* 0x000000ffff027224 */ /* 0x001fd400078e000e */
[----:B------:R-:W-:Y:S05]  /*34270*/  WARPSYNC.COLLECTIVE R15, `(.L_x_2436) ;  /* 0x000000000f087348 */ /* 0x000fea0003c00000 */
[----:B------:R0:W1:Y:S02]  /*34280*/  SHFL.IDX P6, R14, R13, R12, R11 ;  /* 0x0000000c0d0e7389 */ /* 0x00006400000c000b */
[----:B01----:R-:W-:Y:S01]  /*34290*/  ENDCOLLECTIVE ;  /* 0x000000000000791b */ /* 0x003fe20003800000 */
.L_x_2436:
[----:B------:R-:W-:Y:S02]  /*342a0*/  IMAD.MOV.U32 R13, RZ, RZ, R4 ;  /* 0x000000ffff0d7224 */ /* 0x000fe400078e0004 */
[----:B------:R-:W-:Y:S02]  /*342b0*/  IMAD.MOV.U32 R12, RZ, RZ, 0x4 ;  /* 0x00000004ff0c7424 */ /* 0x000fe400078e00ff */
[----:B------:R-:W-:-:S07]  /*342c0*/  IMAD.MOV.U32 R3, RZ, RZ, R14 ;  /* 0x000000ffff037224 */ /* 0x000fce00078e000e */
[----:B------:R-:W-:Y:S05]  /*342d0*/  WARPSYNC.COLLECTIVE R15, `(.L_x_2437) ;  /* 0x000000000f087348 */ /* 0x000fea0003c00000 */
[----:B------:R0:W1:Y:S02]  /*342e0*/  SHFL.IDX P6, R14, R13, R12, R11 ;  /* 0x0000000c0d0e7389 */ /* 0x00006400000c000b */
[----:B01----:R-:W-:Y:S01]  /*342f0*/  ENDCOLLECTIVE ;  /* 0x000000000000791b */ /* 0x003fe20003800000 */
.L_x_2437:
[----:B------:R-:W-:-:S05]  /*34300*/  @!P1 IADD3 R5, P2, R32, R3, RZ ;  /* 0x0000000320059210 */ /* 0x000fca0007f5e0ff */
[----:B------:R-:W-:Y:S02]  /*34310*/  @!P1 IMAD.X R3, RZ, RZ, R2, P2 ;  /* 0x000000ffff039224 */ /* 0x000fe400010e0602 */
[----:B------:R-:W-:Y:S02]  /*34320*/  @!P1 IMAD.MOV.U32 R2, RZ, RZ, R5 ;  /* 0x000000ffff029224 */ /* 0x000fe400078e0005 */
[----:B------:R-:W-:-:S03]  /*34330*/  IMAD.MOV.U32 R13, RZ, RZ, R0 ;  /* 0x000000ffff0d7224 */ /* 0x000fc600078e0000 */
[----:B------:R-:W-:Y:S01]  /*34340*/  @!PT LDS RZ, [RZ] ;  /* 0x00000000fffff984 */ /* 0x000fe20000000800 */
[----:B------:R-:W-:Y:S01]  /*34350*/  @!PT LDS RZ, [RZ] ;  /* 0x00000000fffff984 */ /* 0x000fe20000000800 */
[----:B------:R-:W-:Y:S01]  /*34360*/  @!PT LDS RZ, [RZ] ;  /* 0x00000000fffff984 */ /* 0x000fe20000000800 */
[----:B------:R0:W-:Y:S01]  /*34370*/  @!P1 LDGSTS.E.BYPASS.LTC128B.128 [R8+0x15c00], desc[UR60][R2.64], !P0 ;  /* 0x15c0000002089fae */ /* 0x0001e2000c101d7c */
[----:B------:R-:W-:Y:S01]  /*34380*/  ISETP.GE.AND P1, PT, R6, R23, PT ;  /* 0x000000170600720c */ /* 0x000fe20003f26270 */
[----:B------:R-:W-:Y:S02]  /*34390*/  VIADD R6, R25, 0x50 ;  /* 0x0000005019067836 */ /* 0x000fe40000000000 */
[----:B0-----:R-:W-:-:S10]  /*343a0*/  IMAD.MOV.U32 R2, RZ, RZ, R14 ;  /* 0x000000ffff027224 */ /* 0x001fd400078e000e */
[----:B------:R-:W-:Y:S05]  /*343b0*/  WARPSYNC.COLLECTIVE R15, `(.L_x_2438) ;  /* 0x000000000f087348 */ /* 0x000fea0003c00000 */
[----:B------:R0:W1:Y:S02]  /*343c0*/  SHFL.IDX P6, R14, R13, R12, R11 ;  /* 0x0000000c0d0e7389 */ /* 0x00006400000c000b */
[----:B01----:R-:W-:Y:S01]  /*343d0*/  ENDCOLLECTIVE ;  /* 0x000000000000791b */ /* 0x003fe20003800000 */
.L_x_2438:
[----:B------:R-:W-:Y:S02]  /*343e0*/  IMAD.MOV.U32 R13, RZ, RZ, R4 ;  /* 0x000000ffff0d7224 */ /* 0x000fe400078e0004 */
[----:B------:R-:W-:Y:S02]  /*343f0*/  IMAD.MOV.U32 R12, RZ, RZ, 0x5 ;  /* 0x00000005ff0c7424 */ /* 0x000fe400078e00ff */
[----:B------:R-:W-:-:S07]  /*34400*/  IMAD.MOV.U32 R3, RZ, RZ, R14 ;  /* 0x000000ffff037224 */ /* 0x000fce00078e000e */
[----:B------:R-:W-:Y:S05]  /*34410*/  WARPSYNC.COLLECTIVE R15, `(.L_x_2439) ;  /* 0x000000000f087348 */ /* 0x000fea0003c00000 */
[----:B------:R0:W1:Y:S02]  /*34420*/  SHFL.IDX P6, R14, R13, R12, R11 ;  /* 0x0000000c0d0e7389 */ /* 0x00006400000c000b */
[----:B01----:R-:W-:Y:S01]  /*34430*/  ENDCOLLECTIVE ;  /* 0x000000000000791b */ /* 0x003fe20003800000 */
.L_x_2439:
        /* <DEDUP_REMOVED lines=14> */
.L_x_2440:
[----:B------:R-:W-:Y:S02]  /*34520*/  IMAD.MOV.U32 R13, RZ, RZ, R4 ;  /* 0x000000ffff0d7224 */ /* 0x000fe400078e0004 */
[----:B------:R-:W-:Y:S02]  /*34530*/  IMAD.MOV.U32 R12, RZ, RZ, 0x6 ;  /* 0x00000006ff0c7424 */ /* 0x000fe400078e00ff */
[----:B------:R-:W-:-:S07]  /*34540*/  IMAD.MOV.U32 R3, RZ, RZ, R14 ;  /* 0x000000ffff037224 */ /* 0x000fce00078e000e */
[----:B------:R-:W-:Y:S05]  /*34550*/  WARPSYNC.COLLECTIVE R15, `(.L_x_2441) ;  /* 0x000000000f087348 */ /* 0x000fea0003c00000 */
[----:B------:R0:W1:Y:S02]  /*34560*/  SHFL.IDX P6, R14, R13, R12, R11 ;  /* 0x0000000c0d0e7389 */ /* 0x00006400000c000b */
[----:B01----:R-:W-:Y:S01]  /*34570*/  ENDCOLLECTIVE ;  /* 0x000000000000791b */ /* 0x003fe20003800000 */
.L_x_2441:
[----:B------:R-:W-:-:S05]  /*34580*/  @!P1 IADD3 R5, P2, R32, R3, RZ ;  /* 0x0000000320059210 */ /* 0x000fca0007f5e0ff */
[----:B------:R-:W-:Y:S01]  /*34590*/  @!P1 IMAD.X R3, RZ, RZ, R2, P2 ;  /* 0x000000ffff039224 */ /* 0x000fe200010e0602 */
[----:B------:R-:W-:Y:S01]  /*345a0*/  ISETP.GE.AND P2, PT, R6, R23, PT ;  /* 0x000000170600720c */ /* 0x000fe20003f46270 */
[----:B------:R-:W-:Y:S02]  /*345b0*/  @!P1 IMAD.MOV.U32 R2, RZ, RZ, R5 ;  /* 0x000000ffff029224 */ /* 0x000fe400078e0005 */
[----:B------:R-:W-:-:S03]  /*345c0*/  IMAD.MOV.U32 R13, RZ, RZ, R0 ;  /* 0x000000ffff0d7224 */ /* 0x000fc600078e0000 */
[----:B------:R-:W-:Y:S01]  /*345d0*/  @!PT LDS RZ, [RZ] ;  /* 0x00000000fffff984 */ /* 0x000fe20000000800 */
[----:B------:R-:W-:Y:S01]  /*345e0*/  @!PT LDS RZ, [RZ] ;  /* 0x00000000fffff984 */ /* 0x000fe20000000800 */
[----:B------:R-:W-:Y:S01]  /*345f0*/  @!PT LDS RZ, [RZ] ;  /* 0x00000000fffff984 */ /* 0x000fe20000000800 */
[----:B------:R0:W-:Y:S02]  /*34600*/  @!P1 LDGSTS.E.BYPASS.LTC128B.128 [R8+0x16c00], desc[UR60][R2.64], !P0 ;  /* 0x16c0000002089fae */ /* 0x0001e4000c101d7c */
[----:B0-----:R-:W-:-:S07]  /*34610*/  IMAD.MOV.U32 R2, RZ, RZ, R14 ;  /* 0x000000ffff027224 */ /* 0x001fce00078e000e */
[----:B------:R-:W-:Y:S05]  /*34620*/  WARPSYNC.COLLECTIVE R15, `(.L_x_2442) ;  /* 0x000000000f087348 */ /* 0x000fea0003c00000 */
[----:B------:R0:W1:Y:S02]  /*34630*/  SHFL.IDX P6, R14, R13, R12, R11 ;  /* 0x0000000c0d0e7389 */ /* 0x00006400000c000b */
[----:B01----:R-:W-:Y:S01]  /*34640*/  ENDCOLLECTIVE ;  /* 0x000000000000791b */ /* 0x003fe20003800000 */
.L_x_2442:
[----:B------:R-:W-:Y:S02]  /*34650*/  IMAD.MOV.U32 R13, RZ, RZ, R4 ;  /* 0x000000ffff0d7224 */ /* 0x000fe400078e0004 */
[----:B------:R-:W-:Y:S02]  /*34660*/  IMAD.MOV.U32 R12, RZ, RZ, 0x7 ;  /* 0x00000007ff0c7424 */ /* 0x000fe400078e00ff */
[----:B------:R-:W-:-:S07]  /*34670*/  IMAD.MOV.U32 R3, RZ, RZ, R14 ;  /* 0x000000ffff037224 */ /* 0x000fce00078e000e */
[----:B------:R-:W-:Y:S05]  /*34680*/  WARPSYNC.COLLECTIVE R15, `(.L_x_2443) ;  /* 0x000000000f087348 */ /* 0x000fea0003c00000 */
[----:B------:R0:W1:Y:S02]  /*34690*/  SHFL.IDX P6, R14, R13, R12, R11 ;  /* 0x0000000c0d0e7389 */ /* 0x00006400000c000b */
[----:B01----:R-:W-:Y:S01]  /*346a0*/  ENDCOLLECTIVE ;  /* 0x000000000000791b */ /* 0x003fe20003800000 */
.L_x_2443:
        /* <DEDUP_REMOVED lines=8> */
[----:B------:R-:W-:-:S07]  /*34730*/  IMAD.MOV.U32 R4, RZ, RZ, R14 ;  /* 0x000000ffff047224 */ /* 0x000fce00078e000e */
[----:B0-----:R-:W-:Y:S05]  /*34740*/  WARPSYNC.COLLECTIVE R15, `(.L_x_2444) ;  /* 0x000000000f087348 */ /* 0x001fea0003c00000 */
[----:B------:R1:W2:Y:S02]  /*34750*/  SHFL.IDX P6, R14, R13, R12, R11 ;  /* 0x0000000c0d0e7389 */ /* 0x0002a400000c000b */
[----:B012---:R-:W-:Y:S01]  /*34760*/  ENDCOLLECTIVE ;  /* 0x000000000000791b */ /* 0x007fe20003800000 */
.L_x_2444:
[----:B------:R-:W-:Y:S05]  /*34770*/  BRA `(.L_x_2445) ;  /* 0xffffff6000947947 */ /* 0x000fea000383ffff */
.L_x_2141:
[----:B0-----:R0:W1:Y:S02]  /*34780*/  SYNCS.PHASECHK.TRANS64.TRYWAIT P0, [R17+URZ+0x22820], R0 ;  /* 0x02282000110075a7 */ /* 0x001064000800017f */
[----:B-1----:R-:W-:Y:S05]  /*34790*/  @!P0 NANOSLEEP.SYNCS 0x989680 ;  /* 0x009896800000895d */ /* 0x002fea0003900000 */
[----:B------:R-:W1:Y:S02]  /*347a0*/  @!P0 SYNCS.PHASECHK.TRANS64 P0, [R17+URZ+0x22820], R0 ;  /* 0x02282000110085a7 */ /* 0x000e64000800007f */
[----:B-1----:R-:W-:Y:S05]  /*347b0*/  @!P0 BRA `(.L_x_2141) ;  /* 0xfffffffc00f08947 */ /* 0x002fea000383ffff */
[----:B------:R-:W-:Y:S05]  /*347c0*/  BRA `(.L_x_2446) ;  /* 0xffffff6000fc7947 */ /* 0x000fea000383ffff */
.L_x_2145:
[----:B0-----:R0:W1:Y:S02]  /*347d0*/  SYNCS.PHASECHK.TRANS64.TRYWAIT P0, [R0+URZ+0x22880], R30 ;  /* 0x0228801e000075a7 */ /* 0x001064000800017f */
[----:B-1----:R-:W-:Y:S05]  /*347e0*/  @!P0 NANOSLEEP.SYNCS 0x989680 ;  /* 0x009896800000895d */ /* 0x002fea0003900000 */
[----:B------:R-:W1:Y:S02]  /*347f0*/  @!P0 SYNCS.PHASECHK.TRANS64 P0, [R0+URZ+0x22880], R30 ;  /* 0x0228801e000085a7 */ /* 0x000e64000800007f */
[----:B-1----:R-:W-:Y:S05]  /*34800*/  @!P0 BRA `(.L_x_2145) ;  /* 0xfffffffc00f08947 */ /* 0x002fea000383ffff */
[----:B------:R-:W-:Y:S05]  /*34810*/  BRA `(.L_x_2447) ;  /* 0xffffff6800107947 */ /* 0x000fea000383ffff */
.L_x_2146:
        /* <DEDUP_REMOVED lines=8> */
.L_x_2449:
[----:B------:R-:W-:Y:S05]  /*348a0*/  BSYNC B0 ;  /* 0x0000000000007941 */ /* 0x000fea0003800000 */
.L_x_2448:
        /* <DEDUP_REMOVED lines=9> */
.L_x_2450:
[----:B------:R-:W-:Y:S02]  /*34940*/  IMAD.MOV.U32 R13, RZ, RZ, R5 ;  /* 0x000000ffff0d7224 */ /* 0x000fe400078e0005 */
[----:B------:R-:W-:Y:S02]  /*34950*/  IMAD.MOV.U32 R12, RZ, RZ, 0x1 ;  /* 0x00000001ff0c7424 */ /* 0x000fe400078e00ff */
[----:B------:R-:W-:-:S07]  /*34960*/  IMAD.MOV.U32 R2, RZ, RZ, R14 ;  /* 0x000000ffff027224 */ /* 0x000fce00078e000e */
[----:B------:R-:W-:Y:S05]  /*34970*/  WARPSYNC.COLLECTIVE R15, `(.L_x_2451) ;  /* 0x000000000f087348 */ /* 0x000fea0003c00000 */
[----:B------:R0:W1:Y:S02]  /*34980*/  SHFL.IDX P6, R14, R13, R12, R11 ;  /* 0x0000000c0d0e7389 */ /* 0x00006400000c000b */
[----:B01----:R-:W-:Y:S01]  /*34990*/  ENDCOLLECTIVE ;  /* 0x000000000000791b */ /* 0x003fe20003800000 */
.L_x_2451:
        /* <DEDUP_REMOVED lines=11> */
.L_x_2452:
        /* <DEDUP_REMOVED lines=9> */
.L_x_2453:
        /* <DEDUP_REMOVED lines=9> */
.L_x_2454:
[----:B------:R-:W-:Y:S02]  /*34b70*/  IMAD.MOV.U32 R13, RZ, RZ, R5 ;  /* 0x000000ffff0d7224 */ /* 0x000fe400078e0005 */
[----:B------:R-:W-:Y:S02]  /*34b80*/  IMAD.MOV.U32 R12, RZ, RZ, 0x3 ;  /* 0x00000003ff0c7424 */ /* 0x000fe400078e00ff */
[----:B------:R-:W-:-:S07]  /*34b90*/  IMAD.MOV.U32 R2, RZ, RZ, R14 ;  /* 0x000000ffff027224 */ /* 0x000fce00078e000e */
[----:B------:R-:W-:Y:S05]  /*34ba0*/  WARPSYNC.COLLECTIVE R15, `(.L_x_2455) ;  /* 0x000000000f087348 */ /* 0x000fea0003c00000 */
[----:B------:R0:W1:Y:S02]  /*34bb0*/  SHFL.IDX P6, R14, R13, R12, R11 ;  /* 0x0000000c0d0e7389 */ /* 0x00006400000c000b */
[----:B01----:R-:W-:Y:S01]  /*34bc0*/  ENDCOLLECTIVE ;  /* 0x000000000000791b */ /* 0x003fe20003800000 */
.L_x_2455:
        /* <DEDUP_REMOVED lines=11> */
.L_x_2456:
[----:B------:R-:W-:Y:S02]  /*34c80*/  IMAD.MOV.U32 R13, RZ, RZ, R5 ;  /* 0x000000ffff0d7224 */ /* 0x000fe400078e0005 */
[----:B------:R-:W-:Y:S02]  /*34c90*/  IMAD.MOV.U32 R12, RZ, RZ, 0x4 ;  /* 0x00000004ff0c7424 */ /* 0x000fe400078e00ff */
[----:B------:R-:W-:-:S07]  /*34ca0*/  IMAD.MOV.U32 R2, RZ, RZ, R14 ;  /* 0x000000ffff027224 */ /* 0x000fce00078e000e */
[----:B------:R-:W-:Y:S05]  /*34cb0*/  WARPSYNC.COLLECTIVE R15, `(.L_x_2457) ;  /* 0x000000000f087348 */ /* 0x000fea0003c00000 */
[----:B------:R0:W1:Y:S02]  /*34cc0*/  SHFL.IDX P6, R14, R13, R12, R11 ;  /* 0x0000000c0d0e7389 */ /* 0x00006400000c000b */
[----:B01----:R-:W-:Y:S01]  /*34cd0*/  ENDCOLLECTIVE ;  /* 0x000000000000791b */ /* 0x003fe20003800000 */
.L_x_2457:
        /* <DEDUP_REMOVED lines=11> */
.L_x_2458:
[----:B------:R-:W-:Y:S02]  /*34d90*/  IMAD.MOV.U32 R13, RZ, RZ, R5 ;  /* 0x000000ffff0d7224 */ /* 0x000fe400078e0005 */
[----:B------:R-:W-:Y:S02]  /*34da0*/  IMAD.MOV.U32 R12, RZ, RZ, 0x5 ;  /* 0x00000005ff0c7424 */ /* 0x000fe400078e00ff */
[----:B------:R-:W-:-:S07]  /*34db0*/  IMAD.MOV.U32 R2, RZ, RZ, R14 ;  /* 0x000000ffff027224 */ /* 0x000fce00078e000e */
[----:B------:R-:W-:Y:S05]  /*34dc0*/  WARPSYNC.COLLECTIVE R15, `(.L_x_2459) ;  /* 0x000000000f087348 */ /* 0x000fea0003c00000 */
[----:B------:R0:W1:Y:S02]  /*34dd0*/  SHFL.IDX P6, R14, R13, R12, R11 ;  /* 0x0000000c0d0e7389 */ /* 0x00006400000c000b */
[----:B01----:R-:W-:Y:S01]  /*34de0*/  ENDCOLLECTIVE ;  /* 0x000000000000791b */ /* 0x003fe20003800000 */
.L_x_2459:
        /* <DEDUP_REMOVED lines=11> */
.L_x_2460:
[----:B------:R-:W-:Y:S02]  /*34ea0*/  IMAD.MOV.U32 R13, RZ, RZ, R5 ;  /* 0x000000ffff0d7224 */ /* 0x000fe400078e0005 */
[----:B------:R-:W-:Y:S02]  /*34eb0*/  IMAD.MOV.U32 R12, RZ, RZ, 0x6 ;  /* 0x00000006ff0c7424 */ /* 0x000fe400078e00ff */
[----:B------:R-:W-:-:S07]  /*34ec0*/  IMAD.MOV.U32 R2, RZ, RZ, R14 ;  /* 0x000000ffff027224 */ /* 0x000fce00078e000e */
[----:B------:R-:W-:Y:S05]  /*34ed0*/  WARPSYNC.COLLECTIVE R15, `(.L_x_2461) ;  /* 0x000000000f087348 */ /* 0x000fea0003c00000 */
[----:B------:R0:W1:Y:S02]  /*34ee0*/  SHFL.IDX P6, R14, R13, R12, R11 ;  /* 0x0000000c0d0e7389 */ /* 0x00006400000c000b */
[----:B01----:R-:W-:Y:S01]  /*34ef0*/  ENDCOLLECTIVE ;  /* 0x000000000000791b */ /* 0x003fe20003800000 */
.L_x_2461:
        /* <DEDUP_REMOVED lines=11> */
.L_x_2462:
[----:B------:R-:W-:Y:S02]  /*34fb0*/  IMAD.MOV.U32 R13, RZ, RZ, R5 ;  /* 0x000000ffff0d7224 */ /* 0x000fe400078e0005 */
[----:B------:R-:W-:Y:S02]  /*34fc0*/  IMAD.MOV.U32 R12, RZ, RZ, 0x7 ;  /* 0x00000007ff0c7424 */ /* 0x000fe400078e00ff */
[----:B------:R-:W-:-:S07]  /*34fd0*/  IMAD.MOV.U32 R2, RZ, RZ, R14 ;  /* 0x000000ffff027224 */ /* 0x000fce00078e000e */
[----:B------:R-:W-:Y:S05]  /*34fe0*/  WARPSYNC.COLLECTIVE R15, `(.L_x_2463) ;  /* 0x000000000f087348 */ /* 0x000fea0003c00000 */
[----:B------:R0:W1:Y:S02]  /*34ff0*/  SHFL.IDX P6, R14, R13, R12, R11 ;  /* 0x0000000c0d0e7389 */ /* 0x00006400000c000b */
[----:B01----:R-:W-:Y:S01]  /*35000*/  ENDCOLLECTIVE ;  /* 0x000000000000791b */ /* 0x003fe20003800000 */
.L_x_2463:
        /* <DEDUP_REMOVED lines=11> */
.L_x_2464:
        /* <DEDUP_REMOVED lines=9> */
.L_x_2465:
        /* <DEDUP_REMOVED lines=9> */
.L_x_2466:
[----:B------:R-:W-:Y:S02]  /*351e0*/  IMAD.MOV.U32 R13, RZ, RZ, R19 ;  /* 0x000000ffff0d7224 */ /* 0x000fe400078e0013 */
[----:B------:R-:W-:Y:S02]  /*351f0*/  IMAD.MOV.U32 R12, RZ, RZ, 0x1 ;  /* 0x00000001ff0c7424 */ /* 0x000fe400078e00ff */
[----:B------:R-:W-:-:S07]  /*35200*/  IMAD.MOV.U32 R5, RZ, RZ, R14 ;  /* 0x000000ffff057224 */ /* 0x000fce00078e000e */
[----:B------:R-:W-:Y:S05]  /*35210*/  WARPSYNC.COLLECTIVE R15, `(.L_x_2467) ;  /* 0x000000000f087348 */ /* 0x000fea0003c00000 */
[----:B------:R0:W1:Y:S02]  /*35220*/  SHFL.IDX P6, R14, R13, R12, R11 ;  /* 0x0000000c0d0e7389 */ /* 0x00006400000c000b */
[----:B01----:R-:W-:Y:S01]  /*35230*/  ENDCOLLECTIVE ;  /* 0x000000000000791b */ /* 0x003fe20003800000 */
.L_x_2467:
        /* <DEDUP_REMOVED lines=11> */
.L_x_2468:
[----:B------:R-:W-:Y:S01]  /*352f0*/  IMAD.MOV.U32 R2, RZ, RZ, R14 ;  /* 0x000000ffff027224 */ /* 0x000fe200078e000e */
[----:B------:R-:W-:Y:S06]  /*35300*/  BRA `(.L_x_2469) ;  /* 0xffffff6000a87947 */ /* 0x000fec000383ffff */
.L_x_2151:
[----:B----4-:R4:W0:Y:S02]  /*35310*/  SYNCS.PHASECHK.TRANS64.TRYWAIT P0, [R0+URZ+0x22840], R30 ;  /* 0x0228401e000075a7 */ /* 0x010824000800017f */
[----:B0-----:R-:W-:Y:S05]  /*35320*/  @!P0 NANOSLEEP.SYNCS 0x989680 ;  /* 0x009896800000895d */ /* 0x001fea0003900000 */
[----:B------:R-:W0:Y:S02]  /*35330*/  @!P0 SYNCS.PHASECHK.TRANS64 P0, [R0+URZ+0x22840], R30 ;  /* 0x0228401e000085a7 */ /* 0x000e24000800007f */
[----:B0-----:R-:W-:Y:S05]  /*35340*/  @!P0 BRA `(.L_x_2151) ;  /* 0xfffffffc00f08947 */ /* 0x001fea000383ffff */
[----:B------:R-:W-:Y:S05]  /*35350*/  BRA `(.L_x_2470) ;  /* 0xffffff6000f47947 */ /* 0x000fea000383ffff */
.L_x_2152:
[----:B------:R-:W-:Y:S01]  /*35360*/  BSSY B0, `(.L_x_2471) ;  /* 0x0000008000007945 */ /* 0x000fe20003800000 */
[----:B------:R-:W-:Y:S02]  /*35370*/  IMAD.MOV.U32 R13, RZ, RZ, R5 ;  /* 0x000000ffff0d7224 */ /* 0x000fe400078e0005 */
[----:B------:R-:W-:Y:S02]  /*35380*/  IMAD.MOV.U32 R12, RZ, RZ, RZ ;  /* 0x000000ffff0c7224 */ /* 0x000fe400078e00ff */
[----:B------:R-:W-:Y:S02]  /*35390*/  IMAD.MOV.U32 R11, RZ, RZ, 0x181f ;  /* 0x0000181fff0b7424 */ /* 0x000fe400078e00ff */
[----:B------:R-:W-:-:S07]  /*353a0*/  IMAD.MOV.U32 R15, RZ, RZ, -0x1 ;  /* 0xffffffffff0f7424 */ /* 0x000fce00078e00ff */
[----:B01-34-:R-:W-:Y:S05]  /*353b0*/  WARPSYNC.COLLECTIVE R15, `(.L_x_2472) ;  /* 0x000000000f087348 */ /* 0x01bfea0003c00000 */
[----:B------:R2:W0:Y:S02]  /*353c0*/  SHFL.IDX P6, R14, R13, R12, R11 ;  /* 0x0000000c0d0e7389 */ /* 0x00042400000c000b */
[----:B01234-:R-:W-:Y:S01]  /*353d0*/  ENDCOLLECTIVE ;  /* 0x000000000000791b */ /* 0x01ffe20003800000 */
.L_x_2472:
[----:B------:R-:W-:Y:S05]  /*353e0*/  BSYNC B0 ;  /* 0x0000000000007941 */ /* 0x000fea0003800000 */
.L_x_2471:
        /* <DEDUP_REMOVED lines=8> */
.L_x_2473:
[----:B------:R-:W-:Y:S02]  /*35470*/  IMAD.MOV.U32 R13, RZ, RZ, R5 ;  /* 0x000000ffff0d7224 */ /* 0x000fe400078e0005 */
[----:B------:R-:W-:Y:S02]  /*35480*/  IMAD.MOV.U32 R12, RZ, RZ, 0x1 ;  /* 0x00000001ff0c7424 */ /* 0x000fe400078e00ff */
[----:B------:R-:W-:-:S07]  /*35490*/  IMAD.MOV.U32 R2, RZ, RZ, R14 ;  /* 0x000000ffff027224 */ /* 0x000fce00078e000e */
[----:B------:R-:W-:Y:S05]  /*354a0*/  WARPSYNC.COLLECTIVE R15, `(.L_x_2474) ;  /* 0x000000000f087348 */ /* 0x000fea0003c00000 */
[----:B------:R0:W1:Y:S02]  /*354b0*/  SHFL.IDX P6, R14, R13, R12, R11 ;  /* 0x0000000c0d0e7389 */ /* 0x00006400000c000b */
[----:B01----:R-:W-:Y:S01]  /*354c0*/  ENDCOLLECTIVE ;  /* 0x000000000000791b */ /* 0x003fe20003800000 */
.L_x_2474:
        /* <DEDUP_REMOVED lines=11> */
.L_x_2475:
[----:B------:R-:W-:Y:S02]  /*35580*/  IMAD.MOV.U32 R13, RZ, RZ, R5 ;  /* 0x000000ffff0d7224 */ /* 0x000fe400078e0005 */
[----:B------:R-:W-:Y:S02]  /*35590*/  IMAD.MOV.U32 R12, RZ, RZ, 0x2 ;  /* 0x00000002ff0c7424 */ /* 0x000fe400078e00ff */
[----:B------:R-:W-:-:S07]  /*355a0*/  IMAD.MOV.U32 R10, RZ, RZ, R14 ;  /* 0x000000ffff0a7224 */ /* 0x000fce00078e000e */
[----:B------:R-:W-:Y:S05]  /*355b0*/  WARPSYNC.COLLECTIVE R15, `(.L_x_2476) ;  /* 0x000000000f087348 */ /* 0x000fea0003c00000 */
[----:B------:R0:W1:Y:S02]  /*355c0*/  SHFL.IDX P6, R14, R13, R12, R11 ;  /* 0x0000000c0d0e7389 */ /* 0x00006400000c000b */
[----:B01----:R-:W-:Y:S01]  /*355d0*/  ENDCOLLECTIVE ;  /* 0x000000000000791b */ /* 0x003fe20003800000 */
.L_x_2476:
        /* <DEDUP_REMOVED lines=11> */
.L_x_2477:
[----:B------:R-:W-:Y:S02]  /*35690*/  IMAD.MOV.U32 R13, RZ, RZ, R5 ;  /* 0x000000ffff0d7224 */ /* 0x000fe400078e0005 */
[----:B------:R-:W-:Y:S02]  /*356a0*/  IMAD.MOV.U32 R12, RZ, RZ, 0x3 ;  /* 0x00000003ff0c7424 */ /* 0x000fe400078e00ff */
[----:B------:R-:W-:-:S07]  /*356b0*/  IMAD.MOV.U32 R2, RZ, RZ, R14 ;  /* 0x000000ffff027224 */ /* 0x000fce00078e000e */
[----:B------:R-:W-:Y:S05]  /*356c0*/  WARPSYNC.COLLECTIVE R15, `(.L_x_2478) ;  /* 0x000000000f087348 */ /* 0x000fea0003c00000 */
[----:B------:R0:W1:Y:S02]  /*356d0*/  SHFL.IDX P6, R14, R13, R12, R11 ;  /* 0x0000000c0d0e7389 */ /* 0x00006400000c000b */
[----:B01----:R-:W-:Y:S01]  /*356e0*/  ENDCOLLECTIVE ;  /* 0x000000000000791b */ /* 0x003fe20003800000 */
.L_x_2478:
        /* <DEDUP_REMOVED lines=11> */
.L_x_2479:
[----:B------:R-:W-:Y:S02]  /*357a0*/  IMAD.MOV.U32 R13, RZ, RZ, R5 ;  /* 0x000000ffff0d7224 */ /* 0x000fe400078e0005 */
[----:B------:R-:W-:Y:S02]  /*357b0*/  IMAD.MOV.U32 R12, RZ, RZ, 0x4 ;  /* 0x00000004ff0c7424 */ /* 0x000fe400078e00ff */
[----:B------:R-:W-:-:S07]  /*357c0*/  IMAD.MOV.U32 R2, RZ, RZ, R14 ;  /* 0x000000ffff027224 */ /* 0x000fce00078e000e */
[----:B------:R-:W-:Y:S05]  /*357d0*/  WARPSYNC.COLLECTIVE R15, `(.L_x_2480) ;  /* 0x000000000f087348 */ /* 0x000fea0003c00000 */
[----:B------:R0:W1:Y:S02]  /*357e0*/  SHFL.IDX P6, R14, R13, R12, R11 ;  /* 0x0000000c0d0e7389 */ /* 0x00006400000c000b */
[----:B01----:R-:W-:Y:S01]  /*357f0*/  ENDCOLLECTIVE ;  /* 0x000000000000791b */ /* 0x003fe20003800000 */
.L_x_2480:
        /* <DEDUP_REMOVED lines=11> */
.L_x_2481:
[----:B------:R-:W-:Y:S02]  /*358b0*/  IMAD.MOV.U32 R13, RZ, RZ, R5 ;  /* 0x000000ffff0d7224 */ /* 0x000fe400078e0005 */
[----:B------:R-:W-:Y:S02]  /*358c0*/  IMAD.MOV.U32 R12, RZ, RZ, 0x5 ;  /* 0x00000005ff0c7424 */ /* 0x000fe400078e00ff */
[----:B------:R-:W-:-:S07]  /*358d0*/  IMAD.MOV.U32 R2, RZ, RZ, R14 ;  /* 0x000000ffff027224 */ /* 0x000fce00078e000e */
[----:B------:R-:W-:Y:S05]  /*358e0*/  WARPSYNC.COLLECTIVE R15, `(.L_x_2482) ;  /* 0x000000000f087348 */ /* 0x000fea0003c00000 */
[----:B------:R0:W1:Y:S02]  /*358f0*/  SHFL.IDX P6, R14, R13, R12, R11 ;  /* 0x0000000c0d0e7389 */ /* 0x00006400000c000b */
[----:B01----:R-:W-:Y:S01]  /*35900*/  ENDCOLLECTIVE ;  /* 0x000000000000791b */ /* 0x003fe20003800000 */
.L_x_2482:
        /* <DEDUP_REMOVED lines=11> */
.L_x_2483:
[----:B------:R-:W-:Y:S02]  /*359c0*/  IMAD.MOV.U32 R13, RZ, RZ, R5 ;  /* 0x000000ffff0d7224 */ /* 0x000fe400078e0005 */
[----:B------:R-:W-:Y:S02]  /*359d0*/  IMAD.MOV.U32 R12, RZ, RZ, 0x6 ;  /* 0x00000006ff0c7424 */ /* 0x000fe400078e00ff */
[----:B------:R-:W-:-:S07]  /*359e0*/  IMAD.MOV.U32 R2, RZ, RZ, R14 ;  /* 0x000000ffff027224 */ /* 0x000fce00078e000e */
[----:B------:R-:W-:Y:S05]  /*359f0*/  WARPSYNC.COLLECTIVE R15, `(.L_x_2484) ;  /* 0x000000000f087348 */ /* 0x000fea0003c00000 */
[----:B------:R0:W1:Y:S02]  /*35a00*/  SHFL.IDX P6, R14, R13, R12, R11 ;  /* 0x0000000c0d0e7389 */ /* 0x00006400000c000b */
[----:B01----:R-:W-:Y:S01]  /*35a10*/  ENDCOLLECTIVE ;  /* 0x000000000000791b */ /* 0x003fe20003800000 */
.L_x_2484:
        /* <DEDUP_REMOVED lines=11> */
.L_x_2485:
[----:B------:R-:W-:Y:S02]  /*35ad0*/  IMAD.MOV.U32 R13, RZ, RZ, R5 ;  /* 0x000000ffff0d7224 */ /* 0x000fe400078e0005 */
[----:B------:R-:W-:Y:S02]  /*35ae0*/  IMAD.MOV.U32 R12, RZ, RZ, 0x7 ;  /* 0x00000007ff0c7424 */ /* 0x000fe400078e00ff */
[----:B------:R-:W-:-:S07]  /*35af0*/  IMAD.MOV.U32 R2, RZ, RZ, R14 ;  /* 0x000000ffff027224 */ /* 0x000fce00078e000e */
[----:B------:R-:W-:Y:S05]  /*35b00*/  WARPSYNC.COLLECTIVE R15, `(.L_x_2486) ;  /* 0x000000000f087348 */ /* 0x000fea0003c00000 */
[----:B------:R0:W1:Y:S02]  /*35b10*/  SHFL.IDX P6, R14, R13, R12, R11 ;  /* 0x0000000c0d0e7389 */ /* 0x00006400000c000b */
[----:B01----:R-:W-:Y:S01]  /*35b20*/  ENDCOLLECTIVE ;  /* 0x000000000000791b */ /* 0x003fe20003800000 */
.L_x_2486:
        /* <DEDUP_REMOVED lines=11> */
.L_x_2487:
[----:B------:R-:W-:Y:S02]  /*35be0*/  IMAD.MOV.U32 R13, RZ, RZ, R8 ;  /* 0x000000ffff0d7224 */ /* 0x000fe400078e0008 */
[----:B------:R-:W-:Y:S02]  /*35bf0*/  IMAD.MOV.U32 R12, RZ, RZ, RZ ;  /* 0x000000ffff0c7224 */ /* 0x000fe400078e00ff */
[----:B------:R-:W-:-:S07]  /*35c00*/  IMAD.MOV.U32 R10, RZ, RZ, R14 ;  /* 0x000000ffff0a7224 */ /* 0x000fce00078e000e */
[----:B------:R-:W-:Y:S05]  /*35c10*/  WARPSYNC.COLLECTIVE R15, `(.L_x_2488) ;  /* 0x000000000f087348 */ /* 0x000fea0003c00000 */
[----:B------:R0:W1:Y:S02]  /*35c20*/  SHFL.IDX P6, R14, R13, R12, R11 ;  /* 0x0000000c0d0e7389 */ /* 0x00006400000c000b */
[----:B01----:R-:W-:Y:S01]  /*35c30*/  ENDCOLLECTIVE ;  /* 0x000000000000791b */ /* 0x003fe20003800000 */
.L_x_2488:
        /* <DEDUP_REMOVED lines=11> */
.L_x_2489:
[----:B------:R-:W-:Y:S02]  /*35cf0*/  IMAD.MOV.U32 R13, RZ, RZ, R8 ;  /* 0x000000ffff0d7224 */ /* 0x000fe400078e0008 */
[----:B------:R-:W-:Y:S02]  /*35d00*/  IMAD.MOV.U32 R12, RZ, RZ, 0x1 ;  /* 0x00000001ff0c7424 */ /* 0x000fe400078e00ff */
[----:B------:R-:W-:-:S07]  /*35d10*/  IMAD.MOV.U32 R5, RZ, RZ, R14 ;  /* 0x000000ffff057224 */ /* 0x000fce00078e000e */
[----:B------:R-:W-:Y:S05]  /*35d20*/  WARPSYNC.COLLECTIVE R15, `(.L_x_2490) ;  /* 0x000000000f087348 */ /* 0x000fea0003c00000 */
[----:B------:R0:W1:Y:S02]  /*35d30*/  SHFL.IDX P6, R14, R13, R12, R11 ;  /* 0x0000000c0d0e7389 */ /* 0x00006400000c000b */
[----:B01----:R-:W-:Y:S01]  /*35d40*/  ENDCOLLECTIVE ;  /* 0x000000000000791b */ /* 0x003fe20003800000 */
.L_x_2490:
        /* <DEDUP_REMOVED lines=11> */
.L_x_2491:
[----:B------:R-:W-:Y:S05]  /*35e00*/  BRA `(.L_x_2492) ;  /* 0xffffff5c00887947 */ /* 0x000fea000383ffff */
.L_x_2157:
[----:B0-----:R0:W1:Y:S02]  /*35e10*/  SYNCS.PHASECHK.TRANS64.TRYWAIT P2, [R3+URZ+0x22870], R0 ;  /* 0x02287000030075a7 */ /* 0x001064000804017f */
[----:B-1----:R-:W-:Y:S05]  /*35e20*/  @!P2 NANOSLEEP.SYNCS 0x989680 ;  /* 0x009896800000a95d */ /* 0x002fea0003900000 */
[----:B------:R-:W1:Y:S02]  /*35e30*/  @!P2 SYNCS.PHASECHK.TRANS64 P2, [R3+URZ+0x22870], R0 ;  /* 0x022870000300a5a7 */ /* 0x000e64000804007f */
[----:B-1----:R-:W-:Y:S05]  /*35e40*/  @!P2 BRA `(.L_x_2157) ;  /* 0xfffffffc00f0a947 */ /* 0x002fea000383ffff */
[----:B------:R-:W-:Y:S05]  /*35e50*/  BRA `(.L_x_2493) ;  /* 0xffffff5c00e87947 */ /* 0x000fea000383ffff */
.L_x_2159:
[----:B0-----:R0:W1:Y:S02]  /*35e60*/  SYNCS.PHASECHK.TRANS64.TRYWAIT P2, [R3+URZ+0x22860], R0 ;  /* 0x02286000030075a7 */ /* 0x001064000804017f */
[----:B-1----:R-:W-:Y:S05]  /*35e70*/  @!P2 NANOSLEEP.SYNCS 0x989680 ;  /* 0x009896800000a95d */ /* 0x002fea0003900000 */
[----:B------:R-:W1:Y:S02]  /*35e80*/  @!P2 SYNCS.PHASECHK.TRANS64 P2, [R3+URZ+0x22860], R0 ;  /* 0x022860000300a5a7 */ /* 0x000e64000804007f */
[----:B-1----:R-:W-:Y:S05]  /*35e90*/  @!P2 BRA `(.L_x_2159) ;  /* 0xfffffffc00f0a947 */ /* 0x002fea000383ffff */
[----:B------:R-:W-:Y:S05]  /*35ea0*/  BRA `(.L_x_2494) ;  /* 0xffffff5c00f47947 */ /* 0x000fea000383ffff */
.L_x_2167:
[----:B0-----:R0:W1:Y:S02]  /*35eb0*/  SYNCS.PHASECHK.TRANS64.TRYWAIT P1, [R18+URZ+0x22870], R3 ;  /* 0x02287003120075a7 */ /* 0x001064000802017f */
[----:B-1----:R-:W-:Y:S05]  /*35ec0*/  @!P1 NANOSLEEP.SYNCS 0x989680 ;  /* 0x009896800000995d */ /* 0x002fea0003900000 */
[----:B------:R-:W1:Y:S02]  /*35ed0*/  @!P1 SYNCS.PHASECHK.TRANS64 P1, [R18+URZ+0x22870], R3 ;  /* 0x02287003120095a7 */ /* 0x000e64000802007f */
[----:B-1----:R-:W-:Y:S05]  /*35ee0*/  @!P1 BRA `(.L_x_2167) ;  /* 0xfffffffc00f09947 */ /* 0x002fea000383ffff */
[----:B------:R-:W-:Y:S05]  /*35ef0*/  BRA `(.L_x_2495) ;  /* 0xffffff6400b47947 */ /* 0x000fea000383ffff */
.L_x_2169:
[----:B0-----:R0:W1:Y:S02]  /*35f00*/  SYNCS.PHASECHK.TRANS64.TRYWAIT P1, [R18+URZ+0x22860], R3 ;  /* 0x02286003120075a7 */ /* 0x001064000802017f */
[----:B-1----:R-:W-:Y:S05]  /*35f10*/  @!P1 NANOSLEEP.SYNCS 0x989680 ;  /* 0x009896800000995d */ /* 0x002fea0003900000 */
[----:B------:R-:W1:Y:S02]  /*35f20*/  @!P1 SYNCS.PHASECHK.TRANS64 P1, [R18+URZ+0x22860], R3 ;  /* 0x02286003120095a7 */ /* 0x000e64000802007f */
[----:B-1----:R-:W-:Y:S05]  /*35f30*/  @!P1 BRA `(.L_x_2169) ;  /* 0xfffffffc00f09947 */ /* 0x002fea000383ffff */
[----:B------:R-:W-:Y:S05]  /*35f40*/  BRA `(.L_x_2496) ;  /* 0xffffff6400bc7947 */ /* 0x000fea000383ffff */
.L_x_2174:
        /* <DEDUP_REMOVED lines=8> */
.L_x_2498:
[----:B------:R-:W-:Y:S05]  /*35fd0*/  BSYNC B0 ;  /* 0x0000000000007941 */ /* 0x000fea0003800000 */
.L_x_2497:
[----:B------:R-:W-:Y:S02]  /*35fe0*/  IMAD.MOV.U32 R13, RZ, RZ, R24 ;  /* 0x000000ffff0d7224 */ /* 0x000fe400078e0018 */
[----:B------:R-:W-:Y:S02]  /*35ff0*/  IMAD.MOV.U32 R12, RZ, RZ, 0x1 ;  /* 0x00000001ff0c7424 */ /* 0x000fe400078e00ff */
[----:B------:R-:W-:Y:S02]  /*36000*/  IMAD.MOV.U32 R11, RZ, RZ, 0x1f ;  /* 0x0000001fff0b7424 */ /* 0x000fe400078e00ff */
[----:B------:R-:W-:Y:S02]  /*36010*/  IMAD.MOV.U32 R15, RZ, RZ, -0x1 ;  /* 0xffffffffff0f7424 */ /* 0x000fe400078e00ff */
[----:B------:R-:W-:Y:S02]  /*36020*/  IMAD.IADD R9, R27, 0x1, R8 ;  /* 0x000000011b097824 */ /* 0x000fe400078e0208 */
[----:B------:R-:W-:-:S07]  /*36030*/  IMAD.MOV.U32 R0, RZ, RZ, R14 ;  /* 0x000000ffff007224 */ /* 0x000fce00078e000e */
[----:B------:R-:W-:Y:S05]  /*36040*/  WARPSYNC.COLLECTIVE R15, `(.L_x_2499) ;  /* 0x000000000f087348 */ /* 0x000fea0003c00000 */
[----:B------:R0:W1:Y:S02]  /*36050*/  SHFL.IDX P6, R14, R13, R12, R11 ;  /* 0x0000000c0d0e7389 */ /* 0x00006400000c000b */
[----:B01----:R-:W-:Y:S01]  /*36060*/  ENDCOLLECTIVE ;  /* 0x000000000000791b */ /* 0x003fe20003800000 */
.L_x_2499:
[----:B------:R-:W-:Y:S02]  /*36070*/  ULDC UR4, c[0x0][0xc3c] ;  /* 0x00030f0000047ab9 */ /* 0x000fe40000000800 */
[----:B------:R-:W-:-:S13]  /*36080*/  ISETP.GE.OR P1, PT, R9, UR4, !P0 ;  /* 0x0000000409007c0c */ /* 0x000fda000c726670 */
[----:B------:R-:W0:Y:S08]  /*36090*/  @!P1 LDC.64 R2, c[0x0][0xc80] ;  /* 0x00032000ff029b82 */ /* 0x000e300000000a00 */
[----:B------:R-:W1:Y:S01]  /*360a0*/  @!P1 LDC.64 R4, c[0x0][0xc78] ;  /* 0x00031e00ff049b82 */ /* 0x000e620000000a00 */
[----:B------:R-:W-:Y:S01]  /*360b0*/  CS2R R24, SRZ ;  /* 0x0000000000187805 */ /* 0x000fe2000001ff00 */
[----:B------:R-:W-:-:S02]  /*360c0*/  IMAD.MOV.U32 R11, RZ, RZ, RZ ;  /* 0x000000ffff0b7224 */ /* 0x000fc400078e00ff */
[----:B------:R-:W-:Y:S02]  /*360d0*/  IMAD.MOV.U32 R6, RZ, RZ, R14 ;  /* 0x000000ffff067224 */ /* 0x000fe400078e000e */
[----:B0-----:R-:W-:-:S05]  /*360e0*/  @!P1 IMAD.WIDE R2, R9, 0x4, R2 ;  /* 0x0000000409029825 */ /* 0x001fca00078e0202 */
[----:B------:R1:W2:Y:S02]  /*360f0*/  @!P1 LDG.E R7, desc[UR60][R2.64] ;  /* 0x0000003c02079981 */ /* 0x0002a4000c1e1900 */
[----:B-1----:R-:W-:-:S05]  /*36100*/  @!P1 IMAD.WIDE R2, R9, 0x4, R4 ;  /* 0x0000000409029825 */ /* 0x002fca00078e0204 */
[----:B------:R-:W3:Y:S01]  /*36110*/  @!P1 LDG.E R4, desc[UR60][R2.64] ;  /* 0x0000003c02049981 */ /* 0x000ee2000c1e1900 */
[----:B------:R-:W-:Y:S01]  /*36120*/  IMAD.MOV.U32 R5, RZ, RZ, RZ ;  /* 0x000000ffff057224 */ /* 0x000fe200078e00ff */
[C---:B------:R-:W-:Y:S02]  /*36130*/  ISETP.GE.U32.AND P2, PT, R8.reuse, 0x2, PT ;  /* 0x000000020800780c */ /* 0x040fe40003f46070 */
[C---:B------:R-:W-:Y:S02]  /*36140*/  ISETP.GE.U32.AND P3, PT, R8.reuse, 0x4, PT ;  /* 0x000000040800780c */ /* 0x040fe40003f66070 */
[C---:B------:R-:W-:Y:S02]  /*36150*/  ISETP.GE.U32.AND P4, PT, R8.reuse, 0x8, PT ;  /* 0x000000080800780c */ /* 0x040fe40003f86070 */
[C---:B------:R-:W-:Y:S01]  /*36160*/  ISETP.GE.U32.AND P5, PT, R8.reuse, 0x10, PT ;  /* 0x000000100800780c */ /* 0x040fe20003fa6070 */
[----:B--2---:R-:W-:Y:S02]  /*36170*/  @!P1 IMAD.MOV.U32 R25, RZ, RZ, R7 ;  /* 0x000000ffff199224 */ /* 0x004fe400078e0007 */
[----:B---3--:R-:W-:Y:S01]  /*36180*/  @!P1 IMAD.MOV.U32 R5, RZ, RZ, R4 ;  /* 0x000000ffff059224 */ /* 0x008fe200078e0004 */
[----:B------:R-:W-:-:S03]  /*36190*/  ISETP.NE.AND P1, PT, R8, RZ, PT ;  /* 0x000000ff0800720c */ /* 0x000fc60003f25270 */
[----:B------:R-:W-:-:S10]  /*361a0*/  IMAD R13, R5, R25, RZ ;  /* 0x00000019050d7224 */ /* 0x000fd400078e02ff */
[----:B------:R-:W-:Y:S05]  /*361b0*/  WARPSYNC.COLLECTIVE R15, `(.L_x_2500) ;  /* 0x000000000f087348 */ /* 0x000fea0003c00000 */
[----:B------:R0:W1:Y:S02]  /*361c0*/  SHFL.UP P6, R14, R13, R12, R11 ;  /* 0x0400000c0d0e7389 */ /* 0x00006400000c000b */
[----:B01----:R-:W-:Y:S01]  /*361d0*/  ENDCOLLECTIVE ;  /* 0x000000000000791b */ /* 0x003fe20003800000 */
.L_x_2500:
[----:B------:R-:W-:Y:S01]  /*361e0*/  IMAD.MOV.U32 R12, RZ, RZ, 0x2 ;  /* 0x00000002ff0c7424 */ /* 0x000fe200078e00ff */
[----:B------:R-:W-:-:S05]  /*361f0*/  SEL R4, R14, RZ, P1 ;  /* 0x000000ff0e047207 */ /* 0x000fca0000800000 */
[----:B------:R-:W-:-:S04]  /*36200*/  IMAD.IADD R4, R13, 0x1, R4 ;  /* 0x000000010d047824 */ /* 0x000fc800078e0204 */
[----:B------:R-:W-:-:S07]  /*36210*/  IMAD.MOV.U32 R13, RZ, RZ, R4 ;  /* 0x000000ffff0d7224 */ /* 0x000fce00078e0004 */
[----:B------:R-:W-:Y:S05]  /*36220*/  WARPSYNC.COLLECTIVE R15, `(.L_x_2501) ;  /* 0x000000000f087348 */ /* 0x000fea0003c00000 */
[----:B------:R0:W1:Y:S02]  /*36230*/  SHFL.UP P6, R14, R13, R12, R11 ;  /* 0x0400000c0d0e7389 */ /* 0x00006400000c000b */
[----:B01----:R-:W-:Y:S01]  /*36240*/  ENDCOLLECTIVE ;  /* 0x000000000000791b */ /* 0x003fe20003800000 */
.L_x_2501:
[----:B------:R-:W-:Y:S01]  /*36250*/  IMAD.MOV.U32 R12, RZ, RZ, 0x4 ;  /* 0x00000004ff0c7424 */ /* 0x000fe200078e00ff */
[----:B------:R-:W-:-:S05]  /*36260*/  SEL R3, R14, RZ, P2 ;  /* 0x000000ff0e037207 */ /* 0x000fca0001000000 */
[----:B------:R-:W-:-:S04]  /*36270*/  IMAD.IADD R2, R4, 0x1, R3 ;  /* 0x0000000104027824 */ /* 0x000fc800078e0203 */
[----:B------:R-:W-:-:S07]  /*36280*/  IMAD.MOV.U32 R13, RZ, RZ, R2 ;  /* 0x000000ffff0d7224 */ /* 0x000fce00078e0002 */
[----:B------:R-:W-:Y:S05]  /*36290*/  WARPSYNC.COLLECTIVE R15, `(.L_x_2502) ;  /* 0x000000000f087348 */ /* 0x000fea0003c00000 */
[----:B------:R0:W1:Y:S02]  /*362a0*/  SHFL.UP P6, R14, R13, R12, R11 ;  /* 0x0400000c0d0e7389 */ /* 0x00006400000c000b */
[----:B01----:R-:W-:Y:S01]  /*362b0*/  ENDCOLLECTIVE ;  /* 0x000000000000791b */ /* 0x003fe20003800000 */
.L_x_2502:
[----:B------:R-:W-:Y:S01]  /*362c0*/  IMAD.MOV.U32 R12, RZ, RZ, 0x8 ;  /* 0x00000008ff0c7424 */ /* 0x000fe200078e00ff */
[----:B------:R-:W-:-:S05]  /*362d0*/  SEL R3, R14, RZ, P3 ;  /* 0x000000ff0e037207 */ /* 0x000fca0001800000 */
[----:B------:R-:W-:-:S04]  /*362e0*/  IMAD.IADD R3, R2, 0x1, R3 ;  /* 0x0000000102037824 */ /* 0x000fc800078e0203 */
[----:B------:R-:W-:-:S07]  /*362f0*/  IMAD.MOV.U32 R13, RZ, RZ, R3 ;  /* 0x000000ffff0d7224 */ /* 0x000fce00078e0003 */
[----:B------:R-:W-:Y:S05]  /*36300*/  WARPSYNC.COLLECTIVE R15, `(.L_x_2503) ;  /* 0x000000000f087348 */ /* 0x000fea0003c00000 */
[----:B------:R0:W1:Y:S02]  /*36310*/  SHFL.UP P6, R14, R13, R12, R11 ;  /* 0x0400000c0d0e7389 */ /* 0x00006400000c000b */
[----:B01----:R-:W-:Y:S01]  /*36320*/  ENDCOLLECTIVE ;  /* 0x000000000000791b */ /* 0x003fe20003800000 */
.L_x_2503:
[----:B------:R-:W-:Y:S01]  /*36330*/  IMAD.MOV.U32 R12, RZ, RZ, 0x10 ;  /* 0x00000010ff0c7424 */ /* 0x000fe200078e00ff */
[----:B------:R-:W-:-:S05]  /*36340*/  SEL R4, R14, RZ, P4 ;  /* 0x000000ff0e047207 */ /* 0x000fca0002000000 */
[----:B------:R-:W-:-:S04]  /*36350*/  IMAD.IADD R4, R3, 0x1, R4 ;  /* 0x0000000103047824 */ /* 0x000fc800078e0204 */
[----:B------:R-:W-:-:S07]  /*36360*/  IMAD.MOV.U32 R13, RZ, RZ, R4 ;  /* 0x000000ffff0d7224 */ /* 0x000fce00078e0004 */
[----:B------:R-:W-:Y:S05]  /*36370*/  WARPSYNC.COLLECTIVE R15, `(.L_x_2504) ;  /* 0x000000000f087348 */ /* 0x000fea0003c00000 */
[----:B------:R0:W1:Y:S02]  /*36380*/  SHFL.UP P6, R14, R13, R12, R11 ;  /* 0x0400000c0d0e7389 */ /* 0x00006400000c000b */
[----:B01----:R-:W-:Y:S01]  /*36390*/  ENDCOLLECTIVE ;  /* 0x000000000000791b */ /* 0x003fe20003800000 */
.L_x_2504:
        /* <DEDUP_REMOVED lines=8> */
.L_x_2505:
[----:B------:R-:W-:Y:S05]  /*36420*/  BRA `(.L_x_2506) ;  /* 0xffffff6800d07947 */ /* 0x000fea000383ffff */
.L_x_2177:
[----:B------:R-:W-:Y:S01]  /*36430*/  BSSY B0, `(.L_x_2507) ;  /* 0x0000007000007945 */ /* 0x000fe20003800000 */
[----:B------:R-:W-:Y:S02]  /*36440*/  IMAD.MOV.U32 R12, RZ, RZ, 0x1 ;  /* 0x00000001ff0c7424 */ /* 0x000fe400078e00ff */
[----:B------:R-:W-:Y:S02]  /*36450*/  IMAD.MOV.U32 R11, RZ, RZ, RZ ;  /* 0x000000ffff0b7224 */ /* 0x000fe400078e00ff */
[----:B------:R-:W-:-:S07]  /*36460*/  IMAD.MOV.U32 R15, RZ, RZ, -0x1 ;  /* 0xffffffffff0f7424 */ /* 0x000fce00078e00ff */
[----:B------:R-:W-:Y:S05]  /*36470*/  WARPSYNC.COLLECTIVE R15, `(.L_x_2508) ;  /* 0x000000000f087348 */ /* 0x000fea0003c00000 */
[----:B------:R0:W1:Y:S02]  /*36480*/  SHFL.UP P6, R14, R13, R12, R11 ;  /* 0x0400000c0d0e7389 */ /* 0x00006400000c000b */
[----:B01----:R-:W-:Y:S01]  /*36490*/  ENDCOLLECTIVE ;  /* 0x000000000000791b */ /* 0x003fe20003800000 */
.L_x_2508:
[----:B------:R-:W-:Y:S05]  /*364a0*/  BSYNC B0 ;  /* 0x0000000000007941 */ /* 0x000fea0003800000 */
.L_x_2507:
[----:B------:R-:W-:Y:S01]  /*364b0*/  SEL R14, R14, RZ, P1 ;  /* 0x000000ff0e0e7207 */ /* 0x000fe20000800000 */
[----:B------:R-:W-:Y:S02]  /*364c0*/  IMAD.MOV.U32 R12, RZ, RZ, 0x2 ;  /* 0x00000002ff0c7424 */ /* 0x000fe400078e00ff */
[----:B------:R-:W-:Y:S02]  /*364d0*/  IMAD.MOV.U32 R11, RZ, RZ, RZ ;  /* 0x000000ffff0b7224 */ /* 0x000fe400078e00ff */
[----:B------:R-:W-:Y:S02]  /*364e0*/  IMAD.IADD R13, R13, 0x1, R14 ;  /* 0x000000010d0d7824 */ /* 0x000fe400078e020e */
[----:B------:R-:W-:-:S07]  /*364f0*/  IMAD.MOV.U32 R15, RZ, RZ, -0x1 ;  /* 0xffffffffff0f7424 */ /* 0x000fce00078e00ff */
[----:B------:R-:W-:Y:S05]  /*36500*/  WARPSYNC.COLLECTIVE R15, `(.L_x_2509) ;  /* 0x000000000f087348 */ /* 0x000fea0003c00000 */
[----:B------:R0:W1:Y:S02]  /*36510*/  SHFL.UP P6, R14, R13, R12, R11 ;  /* 0x0400000c0d0e7389 */ /* 0x00006400000c000b */
[----:B01----:R-:W-:Y:S01]  /*36520*/  ENDCOLLECTIVE ;  /* 0x000000000000791b */ /* 0x003fe20003800000 */
.L_x_2509:
[----:B------:R-:W-:Y:S01]  /*36530*/  IMAD.MOV.U32 R12, RZ, RZ, 0x4 ;  /* 0x00000004ff0c7424 */ /* 0x000fe200078e00ff */
[----:B------:R-:W-:-:S05]  /*36540*/  SEL R2, R14, RZ, P2 ;  /* 0x000000ff0e027207 */ /* 0x000fca0001000000 */
[----:B------:R-:W-:-:S04]  /*36550*/  IMAD.IADD R2, R13, 0x1, R2 ;  /* 0x000000010d027824 */ /* 0x000fc800078e0202 */
[----:B------:R-:W-:-:S07]  /*36560*/  IMAD.MOV.U32 R13, RZ, RZ, R2 ;  /* 0x000000ffff0d7224 */ /* 0x000fce00078e0002 */
[----:B------:R-:W-:Y:S05]  /*36570*/  WARPSYNC.COLLECTIVE R15, `(.L_x_2510) ;  /* 0x000000000f087348 */ /* 0x000fea0003c00000 */
[----:B------:R0:W1:Y:S02]  /*36580*/  SHFL.UP P6, R14, R13, R12, R11 ;  /* 0x0400000c0d0e7389 */ /* 0x00006400000c000b */
[----:B01----:R-:W-:Y:S01]  /*36590*/  ENDCOLLECTIVE ;  /* 0x000000000000791b */ /* 0x003fe20003800000 */
.L_x_2510:
[----:B------:R-:W-:Y:S01]  /*365a0*/  IMAD.MOV.U32 R12, RZ, RZ, 0x8 ;  /* 0x00000008ff0c7424 */ /* 0x000fe200078e00ff */
[----:B------:R-:W-:-:S05]  /*365b0*/  SEL R3, R14, RZ, P3 ;  /* 0x000000ff0e037207 */ /* 0x000fca0001800000 */
[----:B------:R-:W-:-:S04]  /*365c0*/  IMAD.IADD R3, R2, 0x1, R3 ;  /* 0x0000000102037824 */ /* 0x000fc800078e0203 */
[----:B------:R-:W-:-:S07]  /*365d0*/  IMAD.MOV.U32 R13, RZ, RZ, R3 ;  /* 0x000000ffff0d7224 */ /* 0x000fce00078e0003 */
[----:B------:R-:W-:Y:S05]  /*365e0*/  WARPSYNC.COLLECTIVE R15, `(.L_x_2511) ;  /* 0x000000000f087348 */ /* 0x000fea0003c00000 */
[----:B------:R0:W1:Y:S02]  /*365f0*/  SHFL.UP P6, R14, R13, R12, R11 ;  /* 0x0400000c0d0e7389 */ /* 0x00006400000c000b */
[----:B01----:R-:W-:Y:S01]  /*36600*/  ENDCOLLECTIVE ;  /* 0x000000000000791b */ /* 0x003fe20003800000 */
.L_x_2511:
[----:B------:R-:W-:Y:S01]  /*36610*/  IMAD.MOV.U32 R12, RZ, RZ, 0x10 ;  /* 0x00000010ff0c7424 */ /* 0x000fe200078e00ff */
[----:B------:R-:W-:-:S05]  /*36620*/  SEL R4, R14, RZ, P4 ;  /* 0x000000ff0e047207 */ /* 0x000fca0002000000 */
[----:B------:R-:W-:-:S04]  /*36630*/  IMAD.IADD R4, R3, 0x1, R4 ;  /* 0x0000000103047824 */ /* 0x000fc800078e0204 */
[----:B------:R-:W-:-:S07]  /*36640*/  IMAD.MOV.U32 R13, RZ, RZ, R4 ;  /* 0x000000ffff0d7224 */ /* 0x000fce00078e0004 */
[----:B------:R-:W-:Y:S05]  /*36650*/  WARPSYNC.COLLECTIVE R15, `(.L_x_2512) ;  /* 0x000000000f087348 */ /* 0x000fea0003c00000 */
[----:B------:R0:W1:Y:S02]  /*36660*/  SHFL.UP P6, R14, R13, R12, R11 ;  /* 0x0400000c0d0e7389 */ /* 0x00006400000c000b */
[----:B01----:R-:W-:Y:S01]  /*36670*/  ENDCOLLECTIVE ;  /* 0x000000000000791b */ /* 0x003fe20003800000 */
.L_x_2512:
        /* <DEDUP_REMOVED lines=8> */
.L_x_2513:
[----:B------:R-:W-:Y:S05]  /*36700*/  BRA `(.L_x_2514) ;  /* 0xffffff6800bc7947 */ /* 0x000fea000383ffff */
.L_x_2179:
[----:B------:R-:W-:Y:S01]  /*36710*/  BSSY B0, `(.L_x_2515) ;  /* 0x0000006000007945 */ /* 0x000fe20003800000 */
[----:B------:R-:W-:Y:S01]  /*36720*/  PLOP3.LUT P6, PT, P6, PT, PT, 0x8, 0x0 ;  /* 0x000000000000781c */ /* 0x000fe200037ce170 */
[----:B------:R-:W-:-:S12]  /*36730*/  IMAD.MOV.U32 R15, RZ, RZ, -0x1 ;  /* 0xffffffffff0f7424 */ /* 0x000fd800078e00ff */
[----:B0-----:R-:W-:Y:S05]  /*36740*/  WARPSYNC.COLLECTIVE R15, `(.L_x_2516) ;  /* 0x000000000f087348 */ /* 0x001fea0003c00000 */
[----:B------:R-:W-:Y:S01]  /*36750*/  VOTE.ANY R14, PT, P6 ;  /* 0x00000000000e7806 */ /* 0x000fe200030e0100 */
[----:B0-----:R-:W-:Y:S06]  /*36760*/  ENDCOLLECTIVE ;  /* 0x000000000000791b */ /* 0x001fec0003800000 */
.L_x_2516:
[----:B------:R-:W-:Y:S05]  /*36770*/  BSYNC B0 ;  /* 0x0000000000007941 */ /* 0x000fea0003800000 */
.L_x_2515:
[----:B------:R-:W-:Y:S02]  /*36780*/  IMAD.MOV.U32 R3, RZ, RZ, R14 ;  /* 0x000000ffff037224 */ /* 0x000fe400078e000e */
[----:B------:R-:W-:Y:S02]  /*36790*/  IMAD.MOV.U32 R13, RZ, RZ, R25 ;  /* 0x000000ffff0d7224 */ /* 0x000fe400078e0019 */
[----:B------:R-:W0:Y:S01]  /*367a0*/  POPC R7, R3 ;  /* 0x0000000300077309 */ /* 0x000e220000000000 */
[----:B------:R-:W-:Y:S02]  /*367b0*/  IMAD.MOV.U32 R11, RZ, RZ, 0x1f ;  /* 0x0000001fff0b7424 */ /* 0x000fe400078e00ff */
[----:B------:R-:W-:Y:S02]  /*367c0*/  IMAD.MOV.U32 R15, RZ, RZ, -0x1 ;  /* 0xffffffffff0f7424 */ /* 0x000fe400078e00ff */
[----:B0-----:R-:W-:Y:S02]  /*367d0*/  IMAD.MOV.U32 R12, RZ, RZ, R7 ;  /* 0x000000ffff0c7224 */ /* 0x001fe400078e0007 */
[----:B------:R-:W-:-:S07]  /*367e0*/  IMAD.IADD R27, R7, 0x1, R27 ;  /* 0x00000001071b7824 */ /* 0x000fce00078e021b */
[----:B------:R-:W-:Y:S05]  /*367f0*/  WARPSYNC.COLLECTIVE R15, `(.L_x_2517) ;  /* 0x000000000f087348 */ /* 0x000fea0003c00000 */
[----:B------:R0:W1:Y:S02]  /*36800*/  SHFL.IDX P6, R14, R13, R12, R11 ;  /* 0x0000000c0d0e7389 */ /* 0x00006400000c000b */
[----:B01----:R-:W-:Y:S01]  /*36810*/  ENDCOLLECTIVE ;  /* 0x000000000000791b */ /* 0x003fe20003800000 */
.L_x_2517:
[----:B------:R-:W-:Y:S02]  /*36820*/  IMAD.MOV.U32 R13, RZ, RZ, R5 ;  /* 0x000000ffff0d7224 */ /* 0x000fe400078e0005 */
[----:B------:R-:W-:-:S07]  /*36830*/  IMAD.MOV.U32 R25, RZ, RZ, R14 ;  /* 0x000000ffff197224 */ /* 0x000fce00078e000e */
[----:B------:R-:W-:Y:S05]  /*36840*/  WARPSYNC.COLLECTIVE R15, `(.L_x_2518) ;  /* 0x000000000f087348 */ /* 0x000fea0003c00000 */
[----:B------:R0:W1:Y:S02]  /*36850*/  SHFL.IDX P6, R14, R13, R12, R11 ;  /* 0x0000000c0d0e7389 */ /* 0x00006400000c000b */
[----:B01----:R-:W-:Y:S01]  /*36860*/  ENDCOLLECTIVE ;  /* 0x000000000000791b */ /* 0x003fe20003800000 */
.L_x_2518:
[----:B------:R-:W-:Y:S01]  /*36870*/  IMAD.MOV.U32 R5, RZ, RZ, R14 ;  /* 0x000000ffff057224 */ /* 0x000fe200078e000e */
[----:B------:R-:W-:Y:S06]  /*36880*/  BRA `(.L_x_2519) ;  /* 0xffffff68009c7947 */ /* 0x000fec000383ffff */
.L_x_2181:
[----:B------:R-:W-:Y:S01]  /*36890*/  BSSY B0, `(.L_x_2520) ;  /* 0x0000007000007945 */ /* 0x000fe20003800000 */
[----:B------:R-:W-:Y:S02]  /*368a0*/  IMAD.MOV.U32 R13, RZ, RZ, R2 ;  /* 0x000000ffff0d7224 */ /* 0x000fe400078e0002 */
[----:B------:R-:W-:Y:S02]  /*368b0*/  IMAD.MOV.U32 R11, RZ, RZ, 0x1f ;  /* 0x0000001fff0b7424 */ /* 0x000fe400078e00ff */
[----:B------:R-:W-:-:S07]  /*368c0*/  IMAD.MOV.U32 R15, RZ, RZ, -0x1 ;  /* 0xffffffffff0f7424 */ /* 0x000fce00078e00ff */
[----:B0123--:R-:W-:Y:S05]  /*368d0*/  WARPSYNC.COLLECTIVE R15, `(.L_x_2521) ;  /* 0x000000000f087348 */ /* 0x00ffea0003c00000 */
[----:B------:R4:W0:Y:S02]  /*368e0*/  SHFL.IDX P6, R14, R13, R12, R11 ;  /* 0x0000000c0d0e7389 */ /* 0x00082400000c000b */
[----:B01234-:R-:W-:Y:S01]  /*368f0*/  ENDCOLLECTIVE ;  /* 0x000000000000791b */ /* 0x01ffe20003800000 */
.L_x_2521:
[----:B------:R-:W-:Y:S05]  /*36900*/  BSYNC B0 ;  /* 0x0000000000007941 */ /* 0x000fea0003800000 */
.L_x_2520:
[----:B------:R-:W-:Y:S01]  /*36910*/  IMAD.MOV.U32 R24, RZ, RZ, R14 ;  /* 0x000000ffff187224 */ /* 0x000fe200078e000e */
[----:B------:R-:W-:Y:S06]  /*36920*/  BRA `(.L_x_2180) ;  /* 0xffffff68008c7947 */ /* 0x000fec000383ffff */
.L_x_2187:
[----:B0-----:R0:W2:Y:S02]  /*36930*/  SYNCS.PHASECHK.TRANS64.TRYWAIT P0, [R5+URZ+0x22820], R0 ;  /* 0x02282000050075a7 */ /* 0x0010a4000800017f */
[----:B--2---:R-:W-:Y:S05]  /*36940*/  @!P0 NANOSLEEP.SYNCS 0x989680 ;  /* 0x009896800000895d */ /* 0x004fea0003900000 */
[----:B------:R-:W2:Y:S02]  /*36950*/  @!P0 SYNCS.PHASECHK.TRANS64 P0, [R5+URZ+0x22820], R0 ;  /* 0x02282000050085a7 */ /* 0x000ea4000800007f */
[----:B--2---:R-:W-:Y:S05]  /*36960*/  @!P0 BRA `(.L_x_2187) ;  /* 0xfffffffc00f08947 */ /* 0x004fea000383ffff */
[----:B------:R-:W-:Y:S05]  /*36970*/  BRA `(.L_x_2522) ;  /* 0xffffff7000ec7947 */ /* 0x000fea000383ffff */
.L_x_2188:
        /* <DEDUP_REMOVED lines=11> */
.L_x_2524:
[----:B------:R-:W-:Y:S05]  /*36a30*/  BSYNC B0 ;  /* 0x0000000000007941 */ /* 0x000fea0003800000 */
.L_x_2523:
[----:B------:R-:W-:Y:S05]  /*36a40*/  BRA `(.L_x_2525) ;  /* 0xffffff7000d47947 */ /* 0x000fea000383ffff */
.L_x_2189:
[----:B------:R-:W-:Y:S01]  /*36a50*/  BSSY B0, `(.L_x_2526) ;  /* 0x0000006000007945 */ /* 0x000fe20003800000 */
[----:B------:R-:W-:-:S07]  /*36a60*/  IMAD.MOV.U32 R15, RZ, RZ, -0x1 ;  /* 0xffffffffff0f7424 */ /* 0x000fce00078e00ff */
[----:B01----:R-:W-:Y:S05]  /*36a70*/  WARPSYNC.COLLECTIVE R15, `(.L_x_2527) ;  /* 0x000000000f0c7348 */ /* 0x003fea0003c00000 */
[----:B------:R-:W-:Y:S02]  /*36a80*/  ELECT P6, UR62, PT ;  /* 0x00000000003e782f */ /* 0x000fe400038c0000 */
[----:B------:R-:W-:Y:S01]  /*36a90*/  MOV R14, UR62 ;  /* 0x0000003e000e7c02 */ /* 0x000fe20008000f00 */
[----:B01----:R-:W-:Y:S10]  /*36aa0*/  ENDCOLLECTIVE ;  /* 0x000000000000791b */ /* 0x003ff40003800000 */
.L_x_2527:
[----:B------:R-:W-:Y:S05]  /*36ab0*/  BSYNC B0 ;  /* 0x0000000000007941 */ /* 0x000fea0003800000 */
.L_x_2526:
[----:B------:R-:W-:Y:S05]  /*36ac0*/  BRA `(.L_x_2528) ;  /* 0xffffff7000c87947 */ /* 0x000fea000383ffff */
.L_x_2191:
[----:B0-----:R0:W2:Y:S02]  /*36ad0*/  SYNCS.PHASECHK.TRANS64.TRYWAIT P1, [R3+URZ+0x22840], R2 ;  /* 0x02284002030075a7 */ /* 0x0010a4000802017f */
[----:B--2---:R-:W-:Y:S05]  /*36ae0*/  @!P1 NANOSLEEP.SYNCS 0x989680 ;  /* 0x009896800000995d */ /* 0x004fea0003900000 */
[----:B------:R-:W2:Y:S02]  /*36af0*/  @!P1 SYNCS.PHASECHK.TRANS64 P1, [R3+URZ+0x22840], R2 ;  /* 0x02284002030095a7 */ /* 0x000ea4000802007f */
[----:B--2---:R-:W-:Y:S05]  /*36b00*/  @!P1 BRA `(.L_x_2191) ;  /* 0xfffffffc00f09947 */ /* 0x004fea000383ffff */
[----:B------:R-:W-:Y:S05]  /*36b10*/  BRA `(.L_x_2529) ;  /* 0xffffff7000f07947 */ /* 0x000fea000383ffff */
.L_x_2193:
[----:B--2---:R2:W3:Y:S02]  /*36b20*/  SYNCS.PHASECHK.TRANS64.TRYWAIT P1, [R33+URZ+0x22840], R0 ;  /* 0x02284000210075a7 */ /* 0x0044e4000802017f */
[----:B---3--:R-:W-:Y:S05]  /*36b30*/  @!P1 NANOSLEEP.SYNCS 0x989680 ;  /* 0x009896800000995d */ /* 0x008fea0003900000 */
[----:B------:R-:W3:Y:S02]  /*36b40*/  @!P1 SYNCS.PHASECHK.TRANS64 P1, [R33+URZ+0x22840], R0 ;  /* 0x02284000210095a7 */ /* 0x000ee4000802007f */
[----:B---3--:R-:W-:Y:S05]  /*36b50*/  @!P1 BRA `(.L_x_2193) ;  /* 0xfffffffc00f09947 */ /* 0x008fea000383ffff */
[----:B------:R-:W-:Y:S05]  /*36b60*/  BRA `(.L_x_2530) ;  /* 0xffffff7000fc7947 */ /* 0x000fea000383ffff */
.L_x_2195:
[----:B---3--:R3:W4:Y:S02]  /*36b70*/  SYNCS.PHASECHK.TRANS64.TRYWAIT P1, [R3+URZ+0x22860], R2 ;  /* 0x02286002030075a7 */ /* 0x008724000802017f */
[----:B----4-:R-:W-:Y:S05]  /*36b80*/  @!P1 NANOSLEEP.SYNCS 0x989680 ;  /* 0x009896800000995d */ /* 0x010fea0003900000 */
[----:B------:R-:W4:Y:S02]  /*36b90*/  @!P1 SYNCS.PHASECHK.TRANS64 P1, [R3+URZ+0x22860], R2 ;  /* 0x02286002030095a7 */ /* 0x000f24000802007f */
[----:B----4-:R-:W-:Y:S05]  /*36ba0*/  @!P1 BRA `(.L_x_2195) ;  /* 0xfffffffc00f09947 */ /* 0x010fea000383ffff */
[----:B------:R-:W-:Y:S05]  /*36bb0*/  BRA `(.L_x_2531) ;  /* 0xffffff7000f87947 */ /* 0x000fea000383ffff */
.L_x_2197:
[----:B----4-:R4:W0:Y:S02]  /*36bc0*/  SYNCS.PHASECHK.TRANS64.TRYWAIT P1, [R33+URZ+0x22860], R0 ;  /* 0x02286000210075a7 */ /* 0x010824000802017f */
[----:B0-----:R-:W-:Y:S05]  /*36bd0*/  @!P1 NANOSLEEP.SYNCS 0x989680 ;  /* 0x009896800000995d */ /* 0x001fea0003900000 */
[----:B------:R-:W0:Y:S02]  /*36be0*/  @!P1 SYNCS.PHASECHK.TRANS64 P1, [R33+URZ+0x22860], R0 ;  /* 0x02286000210095a7 */ /* 0x000e24000802007f */
[----:B0-----:R-:W-:Y:S05]  /*36bf0*/  @!P1 BRA `(.L_x_2197) ;  /* 0xfffffffc00f09947 */ /* 0x001fea000383ffff */
[----:B------:R-:W-:Y:S05]  /*36c00*/  BRA `(.L_x_2532) ;  /* 0xffffff7000f47947 */ /* 0x000fea000383ffff */
.L_x_2199:
[----:B------:R0:W0:Y:S02]  /*36c10*/  SYNCS.PHASECHK.TRANS64.TRYWAIT P1, [R3+URZ+0x22880], R2 ;  /* 0x02288002030075a7 */ /* 0x000024000802017f */
[----:B0-----:R-:W-:Y:S05]  /*36c20*/  @!P1 NANOSLEEP.SYNCS 0x989680 ;  /* 0x009896800000995d */ /* 0x001fea0003900000 */
[----:B------:R-:W0:Y:S02]  /*36c30*/  @!P1 SYNCS.PHASECHK.TRANS64 P1, [R3+URZ+0x22880], R2 ;  /* 0x02288002030095a7 */ /* 0x000e24000802007f */
[----:B0-----:R-:W-:Y:S05]  /*36c40*/  @!P1 BRA `(.L_x_2199) ;  /* 0xfffffffc00f09947 */ /* 0x001fea000383ffff */
[----:B------:R-:W-:Y:S05]  /*36c50*/  BRA `(.L_x_2533) ;  /* 0xffffff7000f07947 */ /* 0x000fea000383ffff */
.L_x_2534:
        /* <DEDUP_REMOVED lines=10> */
.L_x_3745:


//--------------------- .text._ZN7cutlass13device_kernelIN5flash11enable_sm90INS1_16FlashAttnFwdSm90INS1_25CollectiveMainloopFwdSm90ILi2EN4cute5tupleIJNS5_1CILi1EEES8_S8_EEENS6_IJNS7_ILi128EEENS7_ILi160EEESA_EEELi128ENS_12float_e4m3_tEfNS_4arch4Sm90ELb1ELb0ELb0ELb0ELb1ELb0ELb0ELb1ELb1ELb1ELb1ELb0EEENS1_21CollectiveEpilogueFwdINS6_IJSA_SA_SB_EEES9_NS_10bfloat16_tESF_Li256ELb0ELb1ELb1ELb1EEENS1_19SingleTileSchedulerILb0ELb1ELb1ELi128EEEEEEEEEvNT_6ParamsE --------------------------
	.section	.text._ZN7cutlass13device_kernelIN5flash11enable_sm90INS1_16FlashAttnFwdSm90INS1_25CollectiveMainloopFwdSm90ILi2EN4cute5tupleIJNS5_1CILi1EEES8_S8_EEENS6_IJNS7_ILi128EEENS7_ILi160EEESA_EEELi128ENS_12float_e4m3_tEfNS_4arch4Sm90ELb1ELb0ELb0ELb0ELb1ELb0ELb0ELb1ELb1ELb1ELb1ELb0EEENS1_21CollectiveEpilogueFwdINS6_IJSA_SA_SB_EEES9_NS_10bfloat16_tESF_Li256ELb0ELb1ELb1ELb1EEENS1_19SingleTileSchedulerILb0ELb1ELb1ELi128EEEEEEEEEvNT_6ParamsE,"ax",@progbits
	.align	128
.text._ZN7cutlass13device_kernelIN5flash11enable_sm90INS1_16FlashAttnFwdSm90INS1_25CollectiveMainloopFwdSm90ILi2EN4cute5tupleIJNS5_1CILi1EEES8_S8_EEENS6_IJNS7_ILi128EEENS7_ILi160EEESA_EEELi128ENS_12float_e4m3_tEfNS_4arch4Sm90ELb1ELb0ELb0ELb0ELb1ELb0ELb0ELb1ELb1ELb1ELb1ELb0EEENS1_21CollectiveEpilogueFwdINS6_IJSA_SA_SB_EEES9_NS_10bfloat16_tESF_Li256ELb0ELb1ELb1ELb1EEENS1_19SingleTileSchedulerILb0ELb1ELb1ELi128EEEEEEEEEvNT_6ParamsE:
        .type           _ZN7cutlass13device_kernelIN5flash11enable_sm90INS1_16FlashAttnFwdSm90INS1_25CollectiveMainloopFwdSm90ILi2EN4cute5tupleIJNS5_1CILi1EEES8_S8_EEENS6_IJNS7_ILi128EEENS7_ILi160EEESA_EEELi128ENS_12float_e4m3_tEfNS_4arch4Sm90ELb1ELb0ELb0ELb0ELb1ELb0ELb0ELb1ELb1ELb1ELb1ELb0EEENS1_21CollectiveEpilogueFwdINS6_IJSA_SA_SB_EEES9_NS_10bfloat16_tESF_Li256ELb0ELb1ELb1ELb1EEENS1_19SingleTileSchedulerILb0ELb1ELb1ELi128EEEEEEEEEvNT_6ParamsE,@function
        .size           _ZN7cutlass13device_kernelIN5flash11enable_sm90INS1_16FlashAttnFwdSm90INS1_25CollectiveMainloopFwdSm90ILi2EN4cute5tupleIJNS5_1CILi1EEES8_S8_EEENS6_IJNS7_ILi128EEENS7_ILi160EEESA_EEELi128ENS_12float_e4m3_tEfNS_4arch4Sm90ELb1ELb0ELb0ELb0ELb1ELb0ELb0ELb1ELb1ELb1ELb1ELb0EEENS1_21CollectiveEpilogueFwdINS6_IJSA_SA_SB_EEES9_NS_10bfloat16_tESF_Li256ELb0ELb1ELb1ELb1EEENS1_19SingleTileSchedulerILb0ELb1ELb1ELi128EEEEEEEEEvNT_6ParamsE,(.L_x_3746 - _ZN7cutlass13device_kernelIN5flash11enable_sm90INS1_16FlashAttnFwdSm90INS1_25CollectiveMainloopFwdSm90ILi2EN4cute5tupleIJNS5_1CILi1EEES8_S8_EEENS6_IJNS7_ILi128EEENS7_ILi160EEESA_EEELi128ENS_12float_e4m3_tEfNS_4arch4Sm90ELb1ELb0ELb0ELb0ELb1ELb0ELb0ELb1ELb1ELb1ELb1ELb0EEENS1_21CollectiveEpilogueFwdINS6_IJSA_SA_SB_EEES9_NS_10bfloat16_tESF_Li256ELb0ELb1ELb1ELb1EEENS1_19SingleTileSchedulerILb0ELb1ELb1ELi128EEEEEEEEEvNT_6ParamsE)
        .other          _ZN7cutlass13device_kernelIN5flash11enable_sm90INS1_16FlashAttnFwdSm90INS1_25CollectiveMainloopFwdSm90ILi2EN4cute5tupleIJNS5_1CILi1EEES8_S8_EEENS6_IJNS7_ILi128EEENS7_ILi160EEESA_EEELi128ENS_12float_e4m3_tEfNS_4arch4Sm90ELb1ELb0ELb0ELb0ELb1ELb0ELb0ELb1ELb1ELb1ELb1ELb0EEENS1_21CollectiveEpilogueFwdINS6_IJSA_SA_SB_EEES9_NS_10bfloat16_tESF_Li256ELb0ELb1ELb1ELb1EEENS1_19SingleTileSchedulerILb0ELb1ELb1ELi128EEEEEEEEEvNT_6ParamsE,@"STO_CUDA_ENTRY STV_DEFAULT"
_ZN7cutlass13device_kernelIN5flash11enable_sm90INS1_16FlashAttnFwdSm90INS1_25CollectiveMainloopFwdSm90ILi2EN4cute5tupleIJNS5_1CILi1EEES8_S8_EEENS6_IJNS7_ILi128EEENS7_ILi160EEESA_EEELi128ENS_12float_e4m3_tEfNS_4arch4Sm90ELb1ELb0ELb0ELb0ELb1ELb0ELb0ELb1ELb1ELb1ELb1ELb0EEENS1_21CollectiveEpilogueFwdINS6_IJSA_SA_SB_EEES9_NS_10bfloat16_tESF_Li256ELb0ELb1ELb1ELb1EEENS1_19SingleTileSchedulerILb0ELb1ELb1ELi128EEEEEEEEEvNT_6ParamsE:
        /* <DEDUP_REMOVED lines=45> */
.L_x_2535:
        /* <DEDUP_REMOVED lines=22> */
.L_x_2536:
        /* <DEDUP_REMOVED lines=18> */
.L_x_2537:
        /* <DEDUP_REMOVED lines=22> */
.L_x_2538:
        /* <DEDUP_REMOVED lines=23> */
.L_x_2539:
        /* <DEDUP_REMOVED lines=9> */
.L_x_2542:
        /* <DEDUP_REMOVED lines=31> */
[----:B------:R-:W0:Y:S01]  /*0aa0*/  S2UR UR54, SR_CTAID.X ;  /* 0x00000000003679c3 */ /* 0x000e220000002500 */
[----:B------:R-:W-:Y:S01]  /*0ab0*/  PLOP3.LUT P1, PT, PT, PT, UP1, 0x80, 0x0 ;  /* 0x000000000000781c */ /* 0x000fe20003f2f018 */
[----:B------:R-:W-:Y:S01]  /*0ac0*/  ULDC UR48, c[0x0][0x424] ;  /* 0x0001090000307ab9 */ /* 0x000fe20000000800 */
[----:B------:R-:W-:Y:S01]  /*0ad0*/  ULDC UR53, c[0x0][0x2f0] ;  /* 0x0000bc0000357ab9 */ /* 0x000fe20000000800 */
[----:B------:R-:W-:Y:S02]  /*0ae0*/  @UP0 ULDC.64 UR12, c[0x0][0x9a8] ;  /* 0x00026a00000c0ab9 */ /* 0x000fe40000000a00 */
[----:B------:R-:W-:Y:S01]  /*0af0*/  @UP1 ULDC.64 UR16, c[0x0][0x9b8] ;  /* 0x00026e0000101ab9 */ /* 0x000fe20000000a00 */
[----:B------:R-:W-:Y:S02]  /*0b00*/  @UP0 UIMAD UR5, UR38, UR12, URZ ;  /* 0x0000000c260502a4 */ /* 0x000fe4000f8e023f */
[----:B------:R-:W-:-:S02]  /*0b10*/  @UP1 UIMAD UR15, UR38, UR16, URZ ;  /* 0x00000010260f12a4 */ /* 0x000fc4000f8e023f */
[----:B------:R-:W-:Y:S02]  /*0b20*/  @UP0 UIMAD UR14, UR37, UR13, UR5 ;  /* 0x0000000d250e02a4 */ /* 0x000fe4000f8e0205 */
[----:B------:R-:W-:Y:S02]  /*0b30*/  @UP0 UIMAD.WIDE.U32 UR10, UR37, UR12, URZ ;  /* 0x0000000c250a02a5 */ /* 0x000fe4000f8e003f */
[----:B------:R-:W-:Y:S02]  /*0b40*/  @UP0 USHF.R.S32.HI UR5, URZ, 0x1f, UR43 ;  /* 0x0000001f3f050899 */ /* 0x000fe4000801142b */
[----:B------:R-:W-:Y:S02]  /*0b50*/  @UP1 UIMAD.WIDE.U32 UR12, UR37, UR16, URZ ;  /* 0x00000010250c12a5 */ /* 0x000fe4000f8e003f */
        /* <DEDUP_REMOVED lines=20> */
[----:B------:R-:W-:Y:S01]  /*0ca0*/  ULDC UR5, c[0x0][0x448] ;  /* 0x0001120000057ab9 */ /* 0x000fe20000000800 */
[----:B------:R-:W-:Y:S01]  /*0cb0*/  IMAD.U32 R3, RZ, RZ, UR7 ;  /* 0x00000007ff037e24 */ /* 0x000fe2000f8e00ff */
[----:B0-----:R-:W-:Y:S01]  /*0cc0*/  USHF.L.U32 UR54, UR54, 0x7, URZ ;  /* 0x0000000736367899 */ /* 0x001fe2000800063f */
[----:B------:R-:W-:Y:S01]  /*0cd0*/  IMAD.U32 R7, RZ, RZ, UR9 ;  /* 0x00000009ff077e24 */ /* 0x000fe2000f8e00ff */
[----:B------:R-:W-:Y:S02]  /*0ce0*/  UISETP.NE.AND UP4, UPT, UR5, 0x1, UPT ;  /* 0x000000010500788c */ /* 0x000fe4000bf85270 */
[----:B------:R-:W2:Y:S01]  /*0cf0*/  @P0 LDG.E R5, desc[UR50][R2.64] ;  /* 0x0000003202050981 */ /* 0x000ea2000c1e1900 */
[----:B------:R-:W-:Y:S01]  /*0d00*/  ULDC.64 UR6, c[0x0][0x418] ;  /* 0x0001060000067ab9 */ /* 0x000fe20000000a00 */
[----:B------:R-:W-:Y:S01]  /*0d10*/  ULDC UR8, c[0x0][0x288] ;  /* 0x0000a20000087ab9 */ /* 0x000fe20000000800 */
[----:B------:R-:W-:Y:S01]  /*0d20*/  USHF.R.U32.HI UR10, URZ, 0x10, UR4 ;  /* 0x000000103f0a7899 */ /* 0x000fe20008011604 */
[----:B------:R-:W2:Y:S01]  /*0d30*/  @P1 LDG.E R0, desc[UR50][R6.64] ;  /* 0x0000003206001981 */ /* 0x000ea2000c1e1900 */
[----:B------:R-:W-:-:S02]  /*0d40*/  UISETP.NE.U32.AND UP0, UPT, UR6, URZ, UPT ;  /* 0x0000003f0600728c */ /* 0x000fc4000bf05070 */
[----:B------:R-:W-:Y:S02]  /*0d50*/  UIADD3 UR8, -UR8, 0xa0, URZ ;  /* 0x000000a008087890 */ /* 0x000fe4000fffe13f */
[----:B------:R-:W-:Y:S02]  /*0d60*/  UISETP.NE.AND.EX UP0, UPT, UR7, URZ, UPT, UP0 ;  /* 0x0000003f0700728c */ /* 0x000fe4000bf05300 */
[----:B------:R-:W-:Y:S01]  /*0d70*/  @UP4 UIADD3 UR6, UR54, 0x7f, URZ ;  /* 0x0000007f36064890 */ /* 0x000fe2000fffe03f */
[----:B------:R-:W-:Y:S01]  /*0d80*/  @UP4 ULDC UR7, c[0x0][0x44c] ;  /* 0x0001130000074ab9 */ /* 0x000fe20000000800 */
[----:B------:R-:W-:Y:S02]  /*0d90*/  USEL UR48, UR48, 0x1, UP0 ;  /* 0x0000000130307887 */ /* 0x000fe40008000000 */
[----:B------:R-:W-:Y:S01]  /*0da0*/  UIMAD.WIDE.U32 UR6, UR6, UR7, URZ ;  /* 0x00000007060672a5 */ /* 0x000fe2000f8e003f */
[----:B------:R-:W-:Y:S01]  /*0db0*/  @UP4 ULDC UR9, c[0x0][0x450] ;  /* 0x0001140000094ab9 */ /* 0x000fe20000000800 */
[----:B------:R-:W-:-:S02]  /*0dc0*/  UIADD3 UR5, UR54, 0x7f, URZ ;  /* 0x0000007f36057890 */ /* 0x000fc4000fffe03f */
[----:B------:R-:W-:Y:S02]  /*0dd0*/  UIMAD UR8, UR48, UR53, UR8 ;  /* 0x00000035300872a4 */ /* 0x000fe4000f8e0208 */
[----:B------:R-:W-:Y:S02]  /*0de0*/  @UP4 USHF.R.U32.HI UR5, URZ, UR9, UR7 ;  /* 0x000000093f054299 */ /* 0x000fe40008011607 */
[----:B------:R-:W-:Y:S02]  /*0df0*/  UIMAD UR6, UR48, UR53, 0x9f ;  /* 0x0000009f300674a4 */ /* 0x000fe4000f8e0235 */
[----:B------:R-:W-:Y:S02]  /*0e00*/  UIADD3 UR8, UR8, UR5, URZ ;  /* 0x0000000508087290 */ /* 0x000fe4000fffe03f */
[----:B------:R-:W-:Y:S02]  /*0e10*/  UIMAD.WIDE UR6, UR6, 0x66666667, URZ ;  /* 0x66666667060678a5 */ /* 0x000fe4000f8e023f */
[----:B------:R-:W-:-:S02]  /*0e20*/  UIMAD.WIDE UR8, UR8, 0x66666667, URZ ;  /* 0x66666667080878a5 */ /* 0x000fc4000f8e023f */
[----:B------:R-:W-:Y:S02]  /*0e30*/  USHF.R.U32.HI UR5, URZ, 0x1f, UR7 ;  /* 0x0000001f3f057899 */ /* 0x000fe40008011607 */
[----:B------:R-:W-:Y:S02]  /*0e40*/  USHF.R.U32.HI UR6, URZ, 0x1f, UR9 ;  /* 0x0000001f3f067899 */ /* 0x000fe40008011609 */
[----:B------:R-:W-:Y:S02]  /*0e50*/  ULEA.HI.SX32 UR5, UR7, UR5, 0x1a ;  /* 0x0000000507057291 */ /* 0x000fe4000f8fd23f */
[----:B------:R-:W-:Y:S02]  /*0e60*/  ULEA.HI.SX32 UR6, UR9, UR6, 0x1a ;  /* 0x0000000609067291 */ /* 0x000fe4000f8fd23f */
[----:B------:R-:W-:Y:S02]  /*0e70*/  ULOP3.LUT UR39, UR4, 0xffff, URZ, 0xc0, !UPT ;  /* 0x0000ffff04277892 */ /* 0x000fe4000f8ec03f */
[----:B------:R-:W-:-:S02]  /*0e80*/  UISETP.LT.AND UP0, UPT, UR5, UR6, UPT ;  /* 0x000000060500728c */ /* 0x000fc4000bf01270 */
[----:B------:R-:W-:Y:S02]  /*0e90*/  UP2UR UR49, UPR, URZ, 0x10 ;  /* 0x000000103f317883 */ /* 0x000fe40008000000 */
[----:B------:R-:W-:Y:S02]  /*0ea0*/  USEL UR9, UR5, UR6, UP0 ;  /* 0x0000000605097287 */ /* 0x000fe40008000000 */
[----:B------:R-:W-:Y:S02]  /*0eb0*/  UISETP.NE.AND UP0, UPT, UR10, URZ, UPT ;  /* 0x0000003f0a00728c */ /* 0x000fe4000bf05270 */
[----:B------:R-:W-:Y:S01]  /*0ec0*/  UISETP.GE.AND UP1, UPT, UR9, 0x1, UPT ;  /* 0x000000010900788c */ /* 0x000fe2000bf26270 */
[----:B------:R-:W-:Y:S01]  /*0ed0*/  ULDC UR11, c[0x0][0x988] ;  /* 0x00026200000b7ab9 */ /* 0x000fe20000000800 */
[----:B------:R-:W-:-:S04]  /*0ee0*/  UMOV UR4, URZ ;  /* 0x0000003f00047c82 */ /* 0x000fc80008000000 */
[----:B------:R-:W-:-:S03]  /*0ef0*/  PLOP3.LUT P0, PT, PT, PT, UP1, 0x80, 0x0 ;  /* 0x000000000000781c */ /* 0x000fc60003f0f018 */
[----:B------:R-:W-:Y:S01]  /*0f00*/  @!UP0 ULDC UR10, c[0x0][0x9f0] ;  /* 0x00027c00000a8ab9 */ /* 0x000fe20000000800 */
[----:B--2---:R-:W-:-:S09]  /*0f10*/  FMUL.FTZ R0, R5, R0 ;  /* 0x0000000005007220 */ /* 0x004fd20000410000 */
[----:B------:R-:W-:Y:S05]  /*0f20*/  @!P0 BRA `(.L_x_2544) ;  /* 0x0000000000848947 */ /* 0x000fea0003800000 */
[----:B------:R-:W-:Y:S01]  /*0f30*/  IMAD.U32 R4, RZ, RZ, UR10 ;  /* 0x0000000aff047e24 */ /* 0x000fe2000f8e00ff */
[----:B------:R-:W-:Y:S01]  /*0f40*/  UIADD3 UR6, UR10, -0x1, UR9 ;  /* 0xffffffff0a067890 */ /* 0x000fe2000fffe009 */
[----:B------:R-:W-:-:S03]  /*0f50*/  UMOV UR4, URZ ;  /* 0x0000003f00047c82 */ /* 0x000fc60008000000 */
[-C--:B------:R-:W-:Y:S02]  /*0f60*/  IABS R2, R4.reuse ;  /* 0x0000000400027213 */ /* 0x080fe40000000000 */
[----:B------:R-:W-:Y:S01]  /*0f70*/  IMAD.U32 R5, RZ, RZ, UR6 ;  /* 0x00000006ff057e24 */ /* 0x000fe2000f8e00ff */
[----:B------:R-:W-:Y:S01]  /*0f80*/  IABS R6, R4 ;  /* 0x0000000400067213 */ /* 0x000fe20000000000 */
[----:B------:R-:W-:Y:S01]  /*0f90*/  ULOP3.LUT UR6, UR6, UR10, URZ, 0x3c, !UPT ;  /* 0x0000000a06067292 */ /* 0x000fe2000f8e3c3f */
        /* <DEDUP_REMOVED lines=26> */
.L_x_2544:
[----:B------:R-:W-:Y:S01]  /*1140*/  UIMAD UR39, UR39, UR4, URZ ;  /* 0x00000004272772a4 */ /* 0x000fe2000f8e023f */
[----:B------:R-:W-:Y:S02]  /*1150*/  IMAD.U32 R2, RZ, RZ, UR9 ;  /* 0x00000009ff027e24 */ /* 0x000fe4000f8e00ff */
[----:B------:R-:W-:Y:S01]  /*1160*/  FMUL.FTZ R0, R0, UR11 ;  /* 0x0000000b00007c20 */ /* 0x000fe20008410000 */
[----:B------:R-:W-:Y:S01]  /*1170*/  IMAD.U32 R3, RZ, RZ, UR4 ;  /* 0x00000004ff037e24 */ /* 0x000fe2000f8e00ff */
[----:B------:R-:W-:Y:S01]  /*1180*/  UIMAD UR53, UR48, UR53, URZ ;  /* 0x00000035303572a4 */ /* 0x000fe2000f8e023f */
[----:B------:R-:W-:Y:S01]  /*1190*/  VIADD R17, R17, 0xffffff80 ;  /* 0xffffff8011117836 */ /* 0x000fe20000000000 */
[----:B------:R-:W-:Y:S02]  /*11a0*/  PLOP3.LUT P0, PT, PT, PT, PT, 0x80, 0x0 ;  /* 0x000000000000781c */ /* 0x000fe40003f0f070 */
[----:B------:R-:W-:Y:S02]  /*11b0*/  CS2R R28, SRZ ;  /* 0x00000000001c7805 */ /* 0x000fe4000001ff00 */
[----:B------:R-:W-:-:S02]  /*11c0*/  VIADDMNMX R2, R3, UR39, R2, PT ;  /* 0x0000002703027c46 */ /* 0x000fc4000b800102 */
[----:B------:R-:W-:Y:S02]  /*11d0*/  CS2R R24, SRZ ;  /* 0x0000000000187805 */ /* 0x000fe4000001ff00 */
[----:B------:R-:W-:Y:S01]  /*11e0*/  R2UR UR40, R0 ;  /* 0x00000000002872ca */ /* 0x000fe200000e0000 */
[----:B------:R-:W-:Y:S01]  /*11f0*/  IMAD.MOV.U32 R0, RZ, RZ, RZ ;  /* 0x000000ffff007224 */ /* 0x000fe200078e00ff */
[----:B------:R-:W-:Y:S01]  /*1200*/  R2UR UR55, R2 ;  /* 0x00000000023772ca */ /* 0x000fe200000e0000 */
[----:B------:R-:W-:Y:S01]  /*1210*/  IMAD.MOV.U32 R2, RZ, RZ, RZ ;  /* 0x000000ffff027224 */ /* 0x000fe200078e00ff */
        /* <DEDUP_REMOVED lines=11> */
[----:B------:R-:W-:Y:S01]  /*12d0*/  UISETP.GT.AND UP0, UPT, UR55, UR39, UPT ;  /* 0x000000273700728c */ /* 0x000fe2000bf04270 */
[----:B------:R-:W-:Y:S02]  /*12e0*/  CS2R R48, SRZ ;  /* 0x0000000000307805 */ /* 0x000fe4000001ff00 */
[----:B------:R-:W-:Y:S02]  /*12f0*/  CS2R R54, SRZ ;  /* 0x0000000000367805 */ /* 0x000fe4000001ff00 */
[----:B------:R-:W-:Y:S02]  /*1300*/  CS2R R50, SRZ ;  /* 0x0000000000327805 */ /* 0x000fe4000001ff00 */
[----:B------:R-:W-:-:S02]  /*1310*/  CS2R R60, SRZ ;  /* 0x00000000003c7805 */ /* 0x000fc4000001ff00 */
[----:B------:R-:W-:Y:S02]  /*1320*/  CS2R R56, SRZ ;  /* 0x0000000000387805 */ /* 0x000fe4000001ff00 */
[----:B------:R-:W-:Y:S02]  /*1330*/  PLOP3.LUT P1, PT, PT, PT, UP0, 0x80, 0x0 ;  /* 0x000000000000781c */ /* 0x000fe40003f2f008 */
        /* <DEDUP_REMOVED lines=49> */
.L_x_2546:
[----:B------:R-:W-:-:S04]  /*1650*/  SHF.L.U32 R0, RZ, 0x1f, RZ ;  /* 0x0000001fff007819 */ /* 0x000fc800000006ff */
[----:B------:R-:W0:Y:S02]  /*1660*/  SYNCS.PHASECHK.TRANS64.TRYWAIT P0, [UR41+0x22800], R0 ;  /* 0x02280000ff0075a7 */ /* 0x000e240008000169 */
[----:B0-----:R-:W-:Y:S05]  /*1670*/  @!P0 BRA `(.L_x_2547) ;  /* 0x00000110004c8947 */ /* 0x001fea0003800000 */
.L_x_2641:
[----:B------:R-:W-:-:S06]  /*1680*/  ULOP3.LUT UR4, UR36, 0x1, URZ, 0xfc, !UPT ;  /* 0x0000000124047892 */ /* 0x000fcc000f8efc3f */
[----:B------:R-:W-:-:S05]  /*1690*/  IMAD.U32 R2, RZ, RZ, UR4 ;  /* 0x00000004ff027e24 */ /* 0x000fca000f8e00ff */
[----:B------:R-:W-:-:S13]  /*16a0*/  ISETP.NE.AND P0, PT, R2, 0x3, PT ;  /* 0x000000030200780c */ /* 0x000fda0003f05270 */
[----:B------:R-:W-:Y:S05]  /*16b0*/  @!P0 BRA `(.L_x_2548) ;  /* 0x0000000000048947 */ /* 0x000fea0003800000 */
[----:B------:R-:W-:Y:S01]  /*16c0*/  BPT.TRAP 0x1 ;  /* 0x000000040000795c */ /* 0x000fe20000300000 */
.L_x_2548:
[----:B------:R1:W2:Y:S01]  /*16d0*/  SYNCS.PHASECHK.TRANS64.TRYWAIT P1, [UR41+0x22830], R0 ;  /* 0x02283000ff0075a7 */ /* 0x0002a20008020169 */
[----:B------:R-:W-:Y:S05]  /*16e0*/  @!P0 BRA `(.L_x_2549) ;  /* 0x0000000000048947 */ /* 0x000fea0003800000 */
[----:B------:R-:W-:Y:S01]  /*16f0*/  BPT.TRAP 0x1 ;  /* 0x000000040000795c */ /* 0x000fe20000300000 */
.L_x_2549:
[----:B------:R-:W-:-:S05]  /*1700*/  IMAD.U32 R2, RZ, RZ, UR44 ;  /* 0x0000002cff027e24 */ /* 0x000fca000f8e00ff */
[----:B------:R-:W-:Y:S01]  /*1710*/  LOP3.LUT R2, R2, 0x10000, RZ, 0xfc, !PT ;  /* 0x0001000002027812 */ /* 0x000fe200078efcff */
[----:B--2---:R-:W-:Y:S06]  /*1720*/  @P1 BRA `(.L_x_2550) ;  /* 0x0000000000081947 */ /* 0x004fec0003800000 */
[----:B------:R-:W2:Y:S02]  /*1730*/  SYNCS.PHASECHK.TRANS64.TRYWAIT P1, [UR41+0x22830], R0 ;  /* 0x02283000ff0075a7 */ /* 0x000ea40008020169 */
[----:B--2---:R-:W-:Y:S05]  /*1740*/  @!P1 BRA `(.L_x_2551) ;  /* 0x0000011000309947 */ /* 0x004fea0003800000 */
.L_x_2550:
[----:B------:R-:W-:Y:S05]  /*1750*/  WARPSYNC.ALL ;  /* 0x0000000000007948 */ /* 0x000fea0003800000 */
[----:B0-----:R-:W-:Y:S01]  /*1760*/  IMAD.MOV.U32 R3, RZ, RZ, 0x40000040 ;  /* 0x40000040ff037424 */ /* 0x001fe200078e00ff */
[----:B------:R-:W-:Y:S01]  /*1770*/  UIADD3 UR4, UR41, 0x18400, URZ ;  /* 0x0001840029047890 */ /* 0x000fe2000fffe03f */
[C---:B------:R-:W-:Y:S01]  /*1780*/  R2UR UR44, R2.reuse ;  /* 0x00000000022c72ca */ /* 0x040fe200000e0000 */
[----:B------:R-:W-:Y:S02]  /*1790*/  WARPGROUP.ARRIVE ;  /* 0x00000000000079c5 */ /* 0x000fe40000000000 */
[C---:B------:R-:W-:Y:S01]  /*17a0*/  R2UR UR45, R3.reuse ;  /* 0x00000000032d72ca */ /* 0x040fe200000e0000 */
[----:B------:R-:W-:Y:S01]  /*17b0*/  USHF.R.U32.HI UR4, URZ, 0x4, UR4 ;  /* 0x000000043f047899 */ /* 0x000fe20008011604 */
[C---:B------:R-:W-:Y:S01]  /*17c0*/  R2UR UR5, R3.reuse ;  /* 0x00000000030572ca */ /* 0x040fe200000e0000 */
[----:B------:R-:W-:Y:S01]  /*17d0*/  UMOV UR47, 0x40000040 ;  /* 0x40000040002f7882 */ /* 0x000fe20000000000 */
[----:B------:R-:W-:Y:S01]  /*17e0*/  UMOV UR7, 0x40000040 ;  /* 0x4000004000077882 */ /* 0x000fe20000000000 */
        /* <DEDUP_REMOVED lines=9> */
[----:B------:R-:W-:Y:S01]  /*1880*/  R2UR UR13, R3 ;  /* 0x00000000030d72ca */ /* 0x000fe200000e0000 */
[----:B------:R-:W-:Y:S01]  /*1890*/  UIADD3 UR10, UR46, 0x200, URZ ;  /* 0x000002002e0a7890 */ /* 0x000fe2000fffe03f */
[----:B------:R-:W-:Y:S01]  /*18a0*/  R2UR UR16, R2 ;  /* 0x00000000021072ca */ /* 0x000fe200000e0000 */
[----:B------:R-:W-:-:S02]  /*18b0*/  UIADD3 UR14, UR46, 0x300, URZ ;  /* 0x000003002e0e7890 */ /* 0x000fc4000fffe03f */
[----:B------:R-:W-:Y:S01]  /*18c0*/  QGMMA.64x32x32.F32.E4M3.E4M3 R88, gdesc[UR44], RZ, !UPT, gsb0 ;  /* 0x006000002c5879f3 */ /* 0x000fe2000c0008ff */
[----:B------:R-:W-:Y:S01]  /*18d0*/  R2UR UR17, R3 ;  /* 0x00000000031172ca */ /* 0x000fe200000e0000 */
[----:B------:R-:W-:Y:S01]  /*18e0*/  UIADD3 UR18, UR46, 0x400, URZ ;  /* 0x000004002e127890 */ /* 0x000fe2000fffe03f */
[----:B------:R-:W-:Y:S01]  /*18f0*/  R2UR UR20, R2 ;  /* 0x00000000021472ca */ /* 0x000fe200000e0000 */
[----:B------:R-:W-:Y:S01]  /*1900*/  UMOV UR19, 0x40000040 ;  /* 0x4000004000137882 */ /* 0x000fe20000000000 */
[----:B------:R-:W-:Y:S01]  /*1910*/  UIADD3 UR22, UR46, 0x206, URZ ;  /* 0x000002062e167890 */ /* 0x000fe2000fffe03f */
[----:B------:R-:W-:Y:S01]  /*1920*/  UMOV UR23, 0x40000040 ;  /* 0x4000004000177882 */ /* 0x000fe20000000000 */
[----:B------:R-:W-:Y:S02]  /*1930*/  WARPGROUP.DEPBAR.LE gsb0, 0x0 ;  /* 0x00008000000079c5 */ /* 0x000fe40000010000 */
[----:B------:R-:W-:-:S06]  /*1940*/  WARPGROUP.ARRIVE ;  /* 0x00000000000079c5 */ /* 0x000fcc0000000000 */
[----:B------:R-:W-:Y:S01]  /*1950*/  QGMMA.64x32x32.F32.E4M3.E4M3 R72, gdesc[UR4], RZ, !UPT, gsb0 ;  /* 0x00600000044879f3 */ /* 0x000fe2000c0008ff */
[----:B------:R-:W-:Y:S02]  /*1960*/  UIADD3 UR4, UR20, 0x2, URZ ;  /* 0x0000000214047890 */ /* 0x000fe4000fffe03f */
[----:B------:R-:W-:Y:S01]  /*1970*/  UIADD3 UR6, UR46, 0x2, URZ ;  /* 0x000000022e067890 */ /* 0x000fe2000fffe03f */
[----:B------:R-:W-:Y:S01]  /*1980*/  UMOV UR5, 0x40000040 ;  /* 0x4000004000057882 */ /* 0x000fe20000000000 */
        /* <DEDUP_REMOVED lines=103> */
.L_x_2552:
[----:B-12---:R-:W-:Y:S01]  /*2000*/  LOP3.LUT R0, R19, 0xffffff80, RZ, 0xc0, !PT ;  /* 0xffffff8013007812 */ /* 0x006fe200078ec0ff */
[----:B------:R-:W-:Y:S01]  /*2010*/  UISETP.NE.AND UP0, UPT, UR49, URZ, UPT ;  /* 0x0000003f3100728c */ /* 0x000fe2000bf05270 */
[----:B------:R-:W-:Y:S01]  /*2020*/  LEA.HI R18, R18, R17, RZ, 0x2 ;  /* 0x0000001112127211 */ /* 0x000fe200078f10ff */
[----:B------:R-:W-:Y:S01]  /*2030*/  UMOV UR7, 0xffffff60 ;  /* 0xffffff6000077882 */ /* 0x000fe20000000000 */
[----:B------:R-:W-:Y:S01]  /*2040*/  LEA.HI R7, R22, R22, RZ, 0x1 ;  /* 0x0000001616077211 */ /* 0x000fe200078f08ff */
[----:B------:R-:W-:Y:S01]  /*2050*/  IMAD.IADD R0, R17, 0x1, -R0 ;  /* 0x0000000111007824 */ /* 0x000fe200078e0a00 */
[----:B------:R-:W-:Y:S01]  /*2060*/  LOP3.LUT R18, R18, 0xfffffffc, RZ, 0xc0, !PT ;  /* 0xfffffffc12127812 */ /* 0x000fe200078ec0ff */
[----:B------:R-:W-:Y:S01]  /*2070*/  UIMAD UR7, UR55, UR7, 0xa1 ;  /* 0x000000a1370774a4 */ /* 0x000fe2000f8e0207 */
        /* <DEDUP_REMOVED lines=9> */
[----:B------:R-:W-:Y:S01]  /*2110*/  IMAD.U32 R127, RZ, RZ, UR40 ;  /* 0x00000028ff7f7e24 */ /* 0x000fe2000f8e00ff */
[--C-:B------:R-:W-:Y:S01]  /*2120*/  SHF.R.S32.HI R5, RZ, 0x2, R4.reuse ;  /* 0x00000002ff057819 */ /* 0x100fe20000011404 */
[----:B------:R-:W-:Y:S01]  /*2130*/  @UP0 ULDC UR14, c[0x0][0x450] ;  /* 0x00011400000e0ab9 */ /* 0x000fe20000000800 */
[----:B------:R-:W-:Y:S01]  /*2140*/  SHF.R.S32.HI R8, RZ, 0x1f, R4 ;  /* 0x0000001fff087819 */ /* 0x000fe20000011404 */
[----:B------:R-:W-:Y:S01]  /*2150*/  UIADD3 UR10, UR41, 0x22840, URZ ;  /* 0x00022840290a7890 */ /* 0x000fe2000fffe03f */
[----:B------:R-:W-:Y:S01]  /*2160*/  SHF.R.S32.HI R6, RZ, 0x5, R6 ;  /* 0x00000005ff067819 */ /* 0x000fe20000011406 */
[----:B------:R-:W0:Y:S01]  /*2170*/  S2UR UR44, SR_CgaCtaId ;  /* 0x00000000002c79c3 */ /* 0x000e220000008800 */
[----:B------:R-:W-:Y:S01]  /*2180*/  LEA.HI R8, R8, R5, RZ, 0x3 ;  /* 0x0000000508087211 */ /* 0x000fe200078f18ff */
[----:B------:R-:W-:Y:S01]  /*2190*/  UPRMT UR10, UR52, 0x654, UR10 ;  /* 0x00000654340a7896 */ /* 0x000fe2000800000a */
[----:B------:R-:W-:Y:S01]  /*21a0*/  LEA.HI R9, R18, R18, RZ, 0x1 ;  /* 0x0000001212097211 */ /* 0x000fe200078f08ff */
[----:B------:R-:W-:Y:S01]  /*21b0*/  UMOV UR47, URZ ;  /* 0x0000003f002f7c82 */ /* 0x000fe20008000000 */
[----:B------:R-:W-:Y:S01]  /*21c0*/  LEA R6, R6, UR54, 0x4 ;  /* 0x0000003606067c11 */ /* 0x000fe2000f8e20ff */
[----:B------:R-:W-:Y:S01]  /*21d0*/  UMOV UR45, URZ ;  /* 0x0000003f002d7c82 */ /* 0x000fe20008000000 */
[----:B------:R-:W-:-:S02]  /*21e0*/  LOP3.LUT R8, R8, 0xfffffff8, RZ, 0xc0, !PT ;  /* 0xfffffff808087812 */ /* 0x000fc400078ec0ff */
[----:B------:R-:W-:Y:S02]  /*21f0*/  LOP3.LUT R9, R9, 0x1ffffffe, RZ, 0xc0, !PT ;  /* 0x1ffffffe09097812 */ /* 0x000fe400078ec0ff */
[----:B------:R-:W-:Y:S01]  /*2200*/  IADD3 R6, R6, R5, -R8 ;  /* 0x0000000506067210 */ /* 0x000fe20007ffe808 */
[----:B------:R-:W-:Y:S01]  /*2210*/  SYNCS.ARRIVE.TRANS64.RED.A1T0 RZ, [UR10], RZ ;  /* 0x000000ffffff79a7 */ /* 0x000fe2000810040a */
[----:B------:R-:W-:Y:S01]  /*2220*/  PLOP3.LUT P2, PT, PT, PT, UP0, 0x80, 0x0 ;  /* 0x000000000000781c */ /* 0x000fe20003f4f008 */
[----:B------:R-:W-:Y:S02]  /*2230*/  IMAD.IADD R5, R18, 0x1, -R9 ;  /* 0x0000000112057824 */ /* 0x000fe400078e0a09 */
[----:B------:R-:W-:Y:S01]  /*2240*/  IMAD R6, R7, 0x40, R6 ;  /* 0x0000004007067824 */ /* 0x000fe200078e0206 */
[----:B------:R-:W-:-:S03]  /*2250*/  LOP3.LUT R7, R4, 0x7ffffffc, RZ, 0xc0, !PT ;  /* 0x7ffffffc04077812 */ /* 0x000fc600078ec0ff */
[----:B------:R-:W-:-:S04]  /*2260*/  IMAD R5, R5, 0x8, R6 ;  /* 0x0000000805057824 */ /* 0x000fc800078e0206 */
[----:B------:R-:W-:Y:S01]  /*2270*/  @P1 IMAD.HI.U32 R6, R5, UR6, RZ ;  /* 0x0000000605061c27 */ /* 0x000fe2000f8e00ff */
[----:B------:R-:W-:-:S03]  /*2280*/  @UP0 ULDC UR6, c[0x0][0x450] ;  /* 0x0001140000060ab9 */ /* 0x000fc60000000800 */
[----:B------:R-:W-:Y:S01]  /*2290*/  IMAD.MOV.U32 R12, RZ, RZ, R5 ;  /* 0x000000ffff0c7224 */ /* 0x000fe200078e0005 */
[----:B------:R-:W-:Y:S01]  /*22a0*/  @P2 SHF.R.U32.HI R12, RZ, UR6, R6 ;  /* 0x00000006ff0c2c19 */ /* 0x000fe20008011606 */
[----:B------:R-:W-:Y:S01]  /*22b0*/  UIMAD UR6, UR55, -0xa0, UR53 ;  /* 0xffffff60370678a4 */ /* 0x000fe2000f8e0235 */
[----:B------:R-:W-:Y:S01]  /*22c0*/  IMAD.IADD R6, R0, 0x1, -R7 ;  /* 0x0000000100067824 */ /* 0x000fe200078e0a07 */
[----:B------:R-:W-:Y:S01]  /*22d0*/  UIADD3 UR55, UR55, -0x2, URZ ;  /* 0xfffffffe37377890 */ /* 0x000fe2000fffe03f */
[----:B------:R-:W-:Y:S01]  /*22e0*/  IMAD.U32 R7, RZ, RZ, UR7 ;  /* 0x00000007ff077e24 */ /* 0x000fe2000f8e00ff */
[----:B------:R-:W1:Y:S01]  /*22f0*/  SHFL.IDX PT, R8, R12, 0x1, 0x1c1f ;  /* 0x003c1f000c087f89 */ /* 0x000e6200000e0000 */
[----:B------:R-:W-:Y:S02]  /*2300*/  UIADD3 UR6, UR6, 0xa0, URZ ;  /* 0x000000a006067890 */ /* 0x000fe4000fffe03f */
[----:B------:R-:W-:Y:S01]  /*2310*/  IMAD R0, R6, -0x2, R7 ;  /* 0xfffffffe06007824 */ /* 0x000fe200078e0207 */
[----:B------:R-:W2:Y:S01]  /*2320*/  SHFL.IDX PT, R12, R12, RZ, 0x1c1f ;  /* 0x001c1fff0c0c7589 */ /* 0x000ea200000e0000 */
[----:B------:R-:W-:-:S02]  /*2330*/  IMAD.U32 R7, RZ, RZ, UR53 ;  /* 0x00000035ff077e24 */ /* 0x000fc4000f8e00ff */
[----:B------:R-:W-:Y:S01]  /*2340*/  IMAD.U32 R13, RZ, RZ, UR6 ;  /* 0x00000006ff0d7e24 */ /* 0x000fe2000f8e00ff */
[----:B------:R-:W-:Y:S02]  /*2350*/  @UP0 ULDC UR6, c[0x0][0x44c] ;  /* 0x0001130000060ab9 */ /* 0x000fe40000000800 */
[----:B------:R-:W-:Y:S01]  /*2360*/  IADD3 R14, R0, -UR11, R7 ;  /* 0x8000000b000e7c10 */ /* 0x000fe2000fffe007 */
[----:B------:R-:W-:Y:S01]  /*2370*/  IMAD R13, R6, -0x2, R13 ;  /* 0xfffffffe060d7824 */ /* 0x000fe200078e020d */
[----:B------:R-:W-:-:S04]  /*2380*/  UIMAD.WIDE.U32 UR6, UR54, UR6, URZ ;  /* 0x00000006360672a5 */ /* 0x000fc8000f8e003f */
[----:B------:R-:W-:-:S04]  /*2390*/  @UP0 USHF.R.U32.HI UR54, URZ, UR14, UR7 ;  /* 0x0000000e3f360299 */ /* 0x000fc80008011607 */
[----:B------:R-:W-:Y:S01]  /*23a0*/  UIADD3 UR6, UR54, -UR11, UR53 ;  /* 0x8000000b36067290 */ /* 0x000fe2000fffe035 */
[----:B-1----:R-:W-:-:S03]  /*23b0*/  VIADDMNMX R8, R8, R14, R13, PT ;  /* 0x0000000e08087246 */ /* 0x002fc6000380010d */
[----:B------:R-:W-:Y:S01]  /*23c0*/  UIMAD.WIDE UR6, UR6, 0x66666667, URZ ;  /* 0x66666667060678a5 */ /* 0x000fe2000f8e023f */
[----:B------:R-:W-:-:S03]  /*23d0*/  ISETP.GT.AND P1, PT, R8, RZ, PT ;  /* 0x000000ff0800720c */ /* 0x000fc60003f24270 */
[----:B------:R-:W-:Y:S01]  /*23e0*/  USHF.R.U32.HI UR6, URZ, 0x1f, UR7 ;  /* 0x0000001f3f067899 */ /* 0x000fe20008011607 */
[C---:B------:R-:W-:Y:S02]  /*23f0*/  ISETP.GT.AND P2, PT, R8.reuse, 0x1, PT ;  /* 0x000000010800780c */ /* 0x040fe40003f44270 */
[----:B------:R-:W-:Y:S01]  /*2400*/  ISETP.GT.AND P3, PT, R8, 0x8, PT ;  /* 0x000000080800780c */ /* 0x000fe20003f64270 */
[----:B------:R-:W-:Y:S01]  /*2410*/  ULEA.HI.SX32 UR6, UR7, UR6, 0x1a ;  /* 0x0000000607067291 */ /* 0x000fe2000f8fd23f */
[----:B------:R-:W-:Y:S02]  /*2420*/  FSEL R9, R90, -INF , P1 ;  /* 0xff8000005a097808 */ /* 0x000fe40000800000 */
[----:B------:R-:W-:Y:S01]  /*2430*/  FSEL R11, R91, -INF , P2 ;  /* 0xff8000005b0b7808 */ /* 0x000fe20001000000 */
[----:B------:R-:W-:Y:S01]  /*2440*/  UISETP.LT.AND UP0, UPT, UR39, UR6, UPT ;  /* 0x000000062700728c */ /* 0x000fe2000bf01270 */
[----:B------:R-:W-:Y:S02]  /*2450*/  ISETP.GT.AND P1, PT, R8, 0x9, PT ;  /* 0x000000090800780c */ /* 0x000fe40003f24270 */
[----:B------:R-:W-:Y:S01]  /*2460*/  FSEL R15, R94, -INF , P3 ;  /* 0xff8000005e0f7808 */ /* 0x000fe20001800000 */
[----:B------:R-:W-:Y:S01]  /*2470*/  USEL UR52, UR39, UR6, !UP0 ;  /* 0x0000000627347287 */ /* 0x000fe2000c000000 */
[----:B------:R-:W-:-:S02]  /*2480*/  FMNMX.FTZ R0, R9, R11, !PT ;  /* 0x0000000b09007209 */ /* 0x000fc40007810000 */
[C---:B------:R-:W-:Y:S01]  /*2490*/  ISETP.GT.AND P2, PT, R8.reuse, 0x10, PT ;  /* 0x000000100800780c */ /* 0x040fe20003f44270 */
[----:B------:R-:W-:Y:S01]  /*24a0*/  UISETP.GE.AND UP0, UPT, UR55, UR52, UPT ;  /* 0x000000343700728c */ /* 0x000fe2000bf06270 */
[----:B------:R-:W-:Y:S02]  /*24b0*/  FSEL R17, R95, -INF , P1 ;  /* 0xff8000005f117808 */ /* 0x000fe40000800000 */
[----:B------:R-:W-:Y:S02]  /*24c0*/  FMNMX.FTZ R0, R15, R0, !PT ;  /* 0x000000000f007209 */ /* 0x000fe40007810000 */
[----:B------:R-:W-:Y:S02]  /*24d0*/  ISETP.GT.AND P1, PT, R8, 0x11, PT ;  /* 0x000000110800780c */ /* 0x000fe40003f24270 */
[----:B------:R-:W-:Y:S02]  /*24e0*/  FSEL R19, R98, -INF , P2 ;  /* 0xff80000062137808 */ /* 0x000fe40001000000 */
[----:B------:R-:W-:-:S02]  /*24f0*/  FMNMX.FTZ R0, R17, R0, !PT ;  /* 0x0000000011007209 */ /* 0x000fc40007810000 */
[C---:B------:R-:W-:Y:S02]  /*2500*/  ISETP.GT.AND P2, PT, R8.reuse, 0x18, PT ;  /* 0x000000180800780c */ /* 0x040fe40003f44270 */
        /* <DEDUP_REMOVED lines=59> */
[----:B------:R-:W-:Y:S02]  /*28c0*/  ISETP.GT.AND P2, PT, R8, 0x68, PT ;  /* 0x000000680800780c */ /* 0x000fe40003f44270 */
        /* <DEDUP_REMOVED lines=41> */
[----:B------:R-:W-:Y:S02]  /*2b60*/  FSEL R39, R39, -INF , P1 ;  /* 0xff80000027277808 */ /* 0x000fe40000800000 */
[----:B------:R-:W-:Y:S02]  /*2b70*/  FMNMX.FTZ R0, R83, R0, !PT ;  /* 0x0000000053007209 */ /* 0x000fe40007810000 */
[----:B--2---:R-:W-:Y:S02]  /*2b80*/  VIADDMNMX R38, R12, R14, R13, PT ;  /* 0x0000000e0c267246 */ /* 0x004fe4000380010d */
[----:B------:R-:W-:Y:S02]  /*2b90*/  FMNMX.FTZ R10, R39, R0, !PT ;  /* 0x00000000270a7209 */ /* 0x000fe40007810000 */
[C---:B------:R-:W-:Y:S02]  /*2ba0*/  ISETP.GT.AND P2, PT, R38.reuse, 0x1, PT ;  /* 0x000000012600780c */ /* 0x040fe40003f44270 */
[----:B------:R-:W-:Y:S01]  /*2bb0*/  ISETP.GT.AND P3, PT, R38, 0x8, PT ;  /* 0x000000082600780c */ /* 0x000fe20003f64270 */
[----:B------:R-:W1:Y:S01]  /*2bc0*/  SHFL.BFLY PT, R125, R10, 0x2, 0x1f ;  /* 0x0c401f000a7d7f89 */ /* 0x000e6200000e0000 */
[----:B------:R-:W-:-:S02]  /*2bd0*/  FSEL R89, R89, -INF , P2 ;  /* 0xff80000059597808 */ /* 0x000fc40001000000 */
[----:B------:R-:W-:Y:S02]  /*2be0*/  FSEL R92, R92, -INF , P3 ;  /* 0xff8000005c5c7808 */ /* 0x000fe40001800000 */
[----:B------:R-:W-:-:S04]  /*2bf0*/  ISETP.GT.AND P2, PT, R38, 0x10, PT ;  /* 0x000000102600780c */ /* 0x000fc80003f44270 */
[----:B------:R-:W-:Y:S02]  /*2c00*/  FSEL R96, R96, -INF , P2 ;  /* 0xff80000060607808 */ /* 0x000fe40001000000 */
[----:B------:R-:W-:-:S04]  /*2c10*/  ISETP.GT.AND P2, PT, R38, 0x18, PT ;  /* 0x000000182600780c */ /* 0x000fc80003f44270 */
[----:B------:R-:W-:Y:S02]  /*2c20*/  FSEL R100, R100, -INF , P2 ;  /* 0xff80000064647808 */ /* 0x000fe40001000000 */
[----:B------:R-:W-:-:S04]  /*2c30*/  ISETP.GT.AND P2, PT, R38, 0x21, PT ;  /* 0x000000212600780c */ /* 0x000fc80003f44270 */
[----:B------:R-:W-:Y:S02]  /*2c40*/  FSEL R73, R73, -INF , P2 ;  /* 0xff80000049497808 */ /* 0x000fe40001000000 */
[----:B------:R-:W-:Y:S02]  /*2c50*/  ISETP.GT.AND P2, PT, R38, 0x29, PT ;  /* 0x000000292600780c */ /* 0x000fe40003f44270 */
[----:B-1----:R-:W-:Y:S02]  /*2c60*/  FMNMX.FTZ R125, R10, R125, !PT ;  /* 0x0000007d0a7d7209 */ /* 0x002fe40007810000 */
[----:B------:R-:W-:Y:S02]  /*2c70*/  FSEL R77, R77, -INF , P2 ;  /* 0xff8000004d4d7808 */ /* 0x000fe40001000000 */
[----:B------:R-:W-:Y:S01]  /*2c80*/  ISETP.GT.AND P2, PT, R38, 0x31, PT ;  /* 0x000000312600780c */ /* 0x000fe20003f44270 */
[----:B------:R-:W1:Y:S03]  /*2c90*/  SHFL.BFLY PT, R8, R125, 0x1, 0x1f ;  /* 0x0c201f007d087f89 */ /* 0x000e6600000e0000 */
[----:B------:R-:W-:-:S02]  /*2ca0*/  FSEL R81, R81, -INF , P2 ;  /* 0xff80000051517808 */ /* 0x000fc40001000000 */
        /* <DEDUP_REMOVED lines=9> */
[C---:B------:R-:W-:Y:S01]  /*2d40*/  FSETP.NEU.FTZ.AND P1, PT, R8.reuse, -INF , PT ;  /* 0xff8000000800780b */ /* 0x040fe20003f3d000 */
[----:B------:R-:W-:Y:S01]  /*2d50*/  FFMA.FTZ R0, R8, R127, -8 ;  /* 0xc100000008007423 */ /* 0x000fe2000001007f */
[----:B------:R-:W-:-:S04]  /*2d60*/  ISETP.GT.AND P2, PT, R38, 0x59, PT ;  /* 0x000000592600780c */ /* 0x000fc80003f44270 */
[----:B------:R-:W-:Y:S02]  /*2d70*/  FSEL R0, R0, RZ, P1 ;  /* 0x000000ff00007208 */ /* 0x000fe40000800000 */
[----:B------:R-:W-:Y:S02]  /*2d80*/  ISETP.GT.AND P1, PT, R38, RZ, PT ;  /* 0x000000ff2600720c */ /* 0x000fe40003f24270 */
[----:B------:R-:W-:Y:S01]  /*2d90*/  FSEL R69, R69, -INF , P2 ;  /* 0xff80000045457808 */ /* 0x000fe20001000000 */
[--C-:B------:R-:W-:Y:S01]  /*2da0*/  FFMA.FTZ R10, R15, UR40, -R0.reuse ;  /* 0x000000280f0a7c23 */ /* 0x100fe20008010800 */
[----:B------:R-:W-:Y:S01]  /*2db0*/  FSEL R88, R88, -INF , P1 ;  /* 0xff80000058587808 */ /* 0x000fe20000800000 */
[--C-:B------:R-:W-:Y:S01]  /*2dc0*/  FFMA.FTZ R4, R9, UR40, -R0.reuse ;  /* 0x0000002809047c23 */ /* 0x100fe20008010800 */
[----:B------:R-:W-:Y:S01]  /*2dd0*/  ISETP.GT.AND P1, PT, R38, 0x9, PT ;  /* 0x000000092600780c */ /* 0x000fe20003f24270 */
[--C-:B------:R-:W-:Y:S01]  /*2de0*/  FFMA.FTZ R9, R11, UR40, -R0.reuse ;  /* 0x000000280b097c23 */ /* 0x100fe20008010800 */
[----:B------:R-:W-:Y:S01]  /*2df0*/  FMNMX.FTZ R15, R88, R89, !PT ;  /* 0x00000059580f7209 */ /* 0x000fe20007810000 */
[--C-:B------:R-:W-:Y:S01]  /*2e00*/  FFMA.FTZ R11, R17, UR40, -R0.reuse ;  /* 0x00000028110b7c23 */ /* 0x100fe20008010800 */
[----:B------:R-:W-:Y:S01]  /*2e10*/  FSEL R93, R93, -INF , P1 ;  /* 0xff8000005d5d7808 */ /* 0x000fe20000800000 */
[--C-:B------:R-:W-:Y:S01]  /*2e20*/  FFMA.FTZ R19, R19, UR40, -R0.reuse ;  /* 0x0000002813137c23 */ /* 0x100fe20008010800 */
[----:B------:R-:W-:Y:S01]  /*2e30*/  FMNMX.FTZ R18, R92, R15, !PT ;  /* 0x0000000f5c127209 */ /* 0x000fe20007810000 */
[--C-:B------:R-:W-:Y:S01]  /*2e40*/  FFMA.FTZ R13, R21, UR40, -R0.reuse ;  /* 0x00000028150d7c23 */ /* 0x100fe20008010800 */
[----:B------:R-:W-:Y:S01]  /*2e50*/  ISETP.GT.AND P1, PT, R38, 0x11, PT ;  /* 0x000000112600780c */ /* 0x000fe20003f24270 */
[----:B------:R1:W-:Y:S01]  /*2e60*/  MUFU.EX2 R12, R19 ;  /* 0x00000013000c7308 */ /* 0x0003e20000000800 */
[----:B------:R-:W-:Y:S01]  /*2e70*/  FMNMX.FTZ R15, R93, R18, !PT ;  /* 0x000000125d0f7209 */ /* 0x000fe20007810000 */
[--C-:B------:R-:W-:Y:S01]  /*2e80*/  FFMA.FTZ R14, R23, UR40, -R0.reuse ;  /* 0x00000028170e7c23 */ /* 0x100fe20008010800 */
[----:B------:R-:W-:Y:S01]  /*2e90*/  FSEL R97, R97, -INF , P1 ;  /* 0xff80000061617808 */ /* 0x000fe20000800000 */
[--C-:B------:R-:W-:Y:S01]  /*2ea0*/  FFMA.FTZ R103, R103, UR40, -R0.reuse ;  /* 0x0000002867677c23 */ /* 0x100fe20008010800 */
[----:B------:R-:W-:Y:S01]  /*2eb0*/  FMNMX.FTZ R18, R96, R15, !PT ;  /* 0x0000000f60127209 */ /* 0x000fe20007810000 */
[--C-:B------:R-:W-:Y:S01]  /*2ec0*/  FFMA.FTZ R59, R59, UR40, -R0.reuse ;  /* 0x000000283b3b7c23 */ /* 0x100fe20008010800 */
[C---:B------:R-:W-:Y:S01]  /*2ed0*/  ISETP.GT.AND P1, PT, R38.reuse, 0x19, PT ;  /* 0x000000192600780c */ /* 0x040fe20003f24270 */
[----:B------:R2:W-:Y:S01]  /*2ee0*/  MUFU.EX2 R15, R103 ;  /* 0x00000067000f7308 */ /* 0x0005e20000000800 */
[----:B------:R-:W-:Y:S01]  /*2ef0*/  FMNMX.FTZ R17, R97, R18, !PT ;  /* 0x0000001261117209 */ /* 0x000fe20007810000 */
[--C-:B------:R-:W-:Y:S01]  /*2f00*/  FFMA.FTZ R105, R105, UR40, -R0.reuse ;  /* 0x0000002869697c23 */ /* 0x100fe20008010800 */
[----:B------:R-:W-:Y:S01]  /*2f10*/  FSEL R101, R101, -INF , P1 ;  /* 0xff80000065657808 */ /* 0x000fe20000800000 */
[--C-:B------:R-:W-:Y:S01]  /*2f20*/  FFMA.FTZ R109, R109, UR40, -R0.reuse ;  /* 0x000000286d6d7c23 */ /* 0x100fe20008010800 */
[----:B------:R-:W-:Y:S01]  /*2f30*/  ISETP.GT.AND P1, PT, R38, 0x20, PT ;  /* 0x000000202600780c */ /* 0x000fe20003f24270 */
[--C-:B------:R-:W-:Y:S01]  /*2f40*/  FFMA.FTZ R113, R113, UR40, -R0.reuse ;  /* 0x0000002871717c23 */ /* 0x100fe20008010800 */
[----:B------:R-:W-:Y:S01]  /*2f50*/  FMNMX.FTZ R18, R100, R17, !PT ;  /* 0x0000001164127209 */ /* 0x000fe20007810000 */
[----:B------:R-:W-:Y:S01]  /*2f60*/  MUFU.EX2 R4, R4 ;  /* 0x0000000400047308 */ /* 0x000fe20000000800 */
[----:B------:R-:W-:Y:S01]  /*2f70*/  FSEL R72, R72, -INF , P1 ;  /* 0xff80000048487808 */ /* 0x000fe20000800000 */
[--C-:B------:R-:W-:Y:S01]  /*2f80*/  FFMA.FTZ R117, R117, UR40, -R0.reuse ;  /* 0x0000002875757c23 */ /* 0x100fe20008010800 */
[----:B-1----:R-:W-:Y:S01]  /*2f90*/  FMNMX.FTZ R19, R101, R18, !PT ;  /* 0x0000001265137209 */ /* 0x002fe20007810000 */
[--C-:B------:R-:W-:Y:S01]  /*2fa0*/  FFMA.FTZ R18, R107, UR40, -R0.reuse ;  /* 0x000000286b127c23 */ /* 0x100fe20008010800 */
[----:B------:R-:W-:Y:S01]  /*2fb0*/  ISETP.GT.AND P1, PT, R38, 0x28, PT ;  /* 0x000000282600780c */ /* 0x000fe20003f24270 */
[--C-:B------:R-:W-:Y:S01]  /*2fc0*/  FFMA.FTZ R30, R119, UR40, -R0.reuse ;  /* 0x00000028771e7c23 */ /* 0x100fe20008010800 */
[----:B------:R-:W-:Y:S01]  /*2fd0*/  FMNMX.FTZ R20, R72, R19, !PT ;  /* 0x0000001348147209 */ /* 0x000fe20007810000 */
[----:B------:R-:W1:Y:S01]  /*2fe0*/  MUFU.EX2 R9, R9 ;  /* 0x0000000900097308 */ /* 0x000e620000000800 */
[----:B------:R-:W-:Y:S01]  /*2ff0*/  FSEL R76, R76, -INF , P1 ;  /* 0xff8000004c4c7808 */ /* 0x000fe20000800000 */
[--C-:B------:R-:W-:Y:S01]  /*3000*/  FFMA.FTZ R27, R27, UR40, -R0.reuse ;  /* 0x000000281b1b7c23 */ /* 0x100fe20008010800 */
[----:B------:R-:W-:Y:S01]  /*3010*/  FMNMX.FTZ R19, R73, R20, !PT ;  /* 0x0000001449137209 */ /* 0x000fe20007810000 */
[--C-:B------:R-:W-:Y:S01]  /*3020*/  FFMA.FTZ R31, R31, UR40, -R0.reuse ;  /* 0x000000281f1f7c23 */ /* 0x100fe20008010800 */
[----:B------:R-:W-:Y:S01]  /*3030*/  ISETP.GT.AND P1, PT, R38, 0x30, PT ;  /* 0x000000302600780c */ /* 0x000fe20003f24270 */
[----:B------:R-:W-:Y:S01]  /*3040*/  FFMA.FTZ R35, R35, UR40, -R0 ;  /* 0x0000002823237c23 */ /* 0x000fe20008010800 */
[----:B------:R-:W-:Y:S01]  /*3050*/  FMNMX.FTZ R20, R76, R19, !PT ;  /* 0x000000134c147209 */ /* 0x000fe20007810000 */
[----:B------:R-:W3:Y:S01]  /*3060*/  MUFU.EX2 R10, R10 ;  /* 0x0000000a000a7308 */ /* 0x000ee20000000800 */
[----:B------:R-:W-:-:S02]  /*3070*/  FSEL R80, R80, -INF , P1 ;  /* 0xff80000050507808 */ /* 0x000fc40000800000 */
[----:B------:R-:W-:Y:S01]  /*3080*/  FMNMX.FTZ R21, R77, R20, !PT ;  /* 0x000000144d157209 */ /* 0x000fe20007810000 */
[----:B------:R-:W-:Y:S01]  /*3090*/  FFMA.FTZ R20, R111, UR40, -R0 ;  /* 0x000000286f147c23 */ /* 0x000fe20008010800 */
[----:B------:R-:W-:Y:S02]  /*30a0*/  ISETP.GT.AND P1, PT, R38, 0x38, PT ;  /* 0x000000382600780c */ /* 0x000fe40003f24270 */
[----:B------:R-:W-:Y:S01]  /*30b0*/  FMNMX.FTZ R22, R80, R21, !PT ;  /* 0x0000001550167209 */ /* 0x000fe20007810000 */
[----:B------:R-:W4:Y:S01]  /*30c0*/  MUFU.EX2 R11, R11 ;  /* 0x0000000b000b7308 */ /* 0x000f220000000800 */
[----:B------:R-:W-:Y:S02]  /*30d0*/  FSEL R84, R84, -INF , P1 ;  /* 0xff80000054547808 */ /* 0x000fe40000800000 */
[----:B------:R-:W-:Y:S02]  /*30e0*/  FMNMX.FTZ R21, R81, R22, !PT ;  /* 0x0000001651157209 */ /* 0x000fe40007810000 */
[----:B------:R-:W-:-:S02]  /*30f0*/  ISETP.GT.AND P1, PT, R38, 0x40, PT ;  /* 0x000000402600780c */ /* 0x000fc40003f24270 */
[----:B------:R-:W-:Y:S01]  /*3100*/  FMNMX.FTZ R22, R84, R21, !PT ;  /* 0x0000001554167209 */ /* 0x000fe20007810000 */
[----:B------:R-:W-:Y:S01]  /*3110*/  MUFU.EX2 R13, R13 ;  /* 0x0000000d000d7308 */ /* 0x000fe20000000800 */
[----:B------:R-:W-:Y:S02]  /*3120*/  FSEL R56, R56, -INF , P1 ;  /* 0xff80000038387808 */ /* 0x000fe40000800000 */
[----:B------:R-:W-:Y:S01]  /*3130*/  FMNMX.FTZ R23, R85, R22, !PT ;  /* 0x0000001655177209 */ /* 0x000fe20007810000 */
[----:B------:R-:W-:Y:S01]  /*3140*/  FFMA.FTZ R22, R115, UR40, -R0 ;  /* 0x0000002873167c23 */ /* 0x000fe20008010800 */
[----:B------:R-:W-:Y:S02]  /*3150*/  ISETP.GT.AND P1, PT, R38, 0x48, PT ;  /* 0x000000482600780c */ /* 0x000fe40003f24270 */
[----:B------:R-:W-:Y:S01]  /*3160*/  FMNMX.FTZ R26, R56, R23, !PT ;  /* 0x00000017381a7209 */ /* 0x000fe20007810000 */
[----:B------:R-:W-:Y:S01]  /*3170*/  MUFU.EX2 R14, R14 ;  /* 0x0000000e000e7308 */ /* 0x000fe20000000800 */
[----:B------:R-:W-:-:S02]  /*3180*/  FSEL R60, R60, -INF , P1 ;  /* 0xff8000003c3c7808 */ /* 0x000fc40000800000 */
[----:B------:R-:W-:Y:S02]  /*3190*/  FMNMX.FTZ R23, R57, R26, !PT ;  /* 0x0000001a39177209 */ /* 0x000fe40007810000 */
[----:B------:R-:W-:Y:S02]  /*31a0*/  ISETP.GT.AND P1, PT, R38, 0x50, PT ;  /* 0x000000502600780c */ /* 0x000fe40003f24270 */
[----:B------:R-:W-:Y:S01]  /*31b0*/  FMNMX.FTZ R26, R60, R23, !PT ;  /* 0x000000173c1a7209 */ /* 0x000fe20007810000 */
[----:B------:R-:W-:Y:S01]  /*31c0*/  MUFU.EX2 R17, R105 ;  /* 0x0000006900117308 */ /* 0x000fe20000000800 */
[----:B------:R-:W-:Y:S02]  /*31d0*/  FSEL R64, R64, -INF , P1 ;  /* 0xff80000040407808 */ /* 0x000fe40000800000 */
[----:B--2---:R-:W-:Y:S02]  /*31e0*/  FMNMX.FTZ R103, R61, R26, !PT ;  /* 0x0000001a3d677209 */ /* 0x004fe40007810000 */
        /* <DEDUP_REMOVED lines=9> */
[----:B------:R-:W-:-:S02]  /*3280*/  ISETP.GT.AND P2, PT, R38, 0x61, PT ;  /* 0x000000612600780c */ /* 0x000fc40003f44270 */
[----:B------:R-:W-:Y:S02]  /*3290*/  FSEL R54, R40, -INF , P1 ;  /* 0xff80000028367808 */ /* 0x000fe40000800000 */
[----:B------:R-:W-:Y:S01]  /*32a0*/  FMNMX.FTZ R103, R69, R34, !PT ;  /* 0x0000002245677209 */ /* 0x000fe20007810000 */
[--C-:B------:R-:W-:Y:S01]  /*32b0*/  FFMA.FTZ R34, R99, UR40, -R0.reuse ;  /* 0x0000002863227c23 */ /* 0x100fe20008010800 */
[----:B------:R-:W-:Y:S01]  /*32c0*/  ISETP.GT.AND P1, PT, R38, 0x68, PT ;  /* 0x000000682600780c */ /* 0x000fe20003f24270 */
[----:B------:R-:W-:Y:S01]  /*32d0*/  MUFU.EX2 R20, R20 ;  /* 0x0000001400147308 */ /* 0x000fe20000000800 */
[----:B------:R-:W-:Y:S01]  /*32e0*/  FSEL R58, R41, -INF , P2 ;  /* 0xff800000293a7808 */ /* 0x000fe20001000000 */
[----:B------:R-:W-:Y:S01]  /*32f0*/  FFMA.FTZ R41, R123, UR40, -R0 ;  /* 0x000000287b297c23 */ /* 0x000fe20008010800 */
[----:B------:R-:W-:Y:S02]  /*3300*/  FMNMX.FTZ R103, R54, R103, !PT ;  /* 0x0000006736677209 */ /* 0x000fe40007810000 */
[----:B------:R-:W-:-:S02]  /*3310*/  ISETP.GT.AND P2, PT, R38, 0x69, PT ;  /* 0x000000692600780c */ /* 0x000fc40003f44270 */
[----:B------:R-:W-:Y:S01]  /*3320*/  FSEL R62, R44, -INF , P1 ;  /* 0xff8000002c3e7808 */ /* 0x000fe20000800000 */
[--C-:B------:R-:W-:Y:S01]  /*3330*/  FFMA.FTZ R44, R91, UR40, -R0.reuse ;  /* 0x000000285b2c7c23 */ /* 0x100fe20008010800 */
[----:B------:R-:W-:Y:S01]  /*3340*/  FMNMX.FTZ R103, R58, R103, !PT ;  /* 0x000000673a677209 */ /* 0x000fe20007810000 */
[----:B------:R-:W-:Y:S01]  /*3350*/  MUFU.EX2 R21, R113 ;  /* 0x0000007100157308 */ /* 0x000fe20000000800 */
[----:B------:R-:W-:Y:S02]  /*3360*/  ISETP.GT.AND P1, PT, R38, 0x70, PT ;  /* 0x000000702600780c */ /* 0x000fe40003f24270 */
[----:B------:R-:W-:Y:S01]  /*3370*/  FSEL R50, R45, -INF , P2 ;  /* 0xff8000002d327808 */ /* 0x000fe20001000000 */
[----:B------:R-:W-:Y:S01]  /*3380*/  FFMA.FTZ R45, R95, UR40, -R0 ;  /* 0x000000285f2d7c23 */ /* 0x000fe20008010800 */
[----:B------:R-:W-:Y:S02]  /*3390*/  FMNMX.FTZ R103, R62, R103, !PT ;  /* 0x000000673e677209 */ /* 0x000fe40007810000 */
[----:B------:R-:W-:Y:S01]  /*33a0*/  ISETP.GT.AND P2, PT, R38, 0x71, PT ;  /* 0x000000712600780c */ /* 0x000fe20003f44270 */
[----:B------:R-:W-:Y:S01]  /*33b0*/  MUFU.EX2 R22, R22 ;  /* 0x0000001600167308 */ /* 0x000fe20000000800 */
[----:B------:R-:W-:Y:S01]  /*33c0*/  FSEL R66, R48, -INF , P1 ;  /* 0xff80000030427808 */ /* 0x000fe20000800000 */
[----:B------:R-:W-:Y:S01]  /*33d0*/  IMAD.U32 R48, RZ, RZ, UR40 ;  /* 0x00000028ff307e24 */ /* 0x000fe2000f8e00ff */
[----:B------:R-:W-:-:S02]  /*33e0*/  FMNMX.FTZ R103, R50, R103, !PT ;  /* 0x0000006732677209 */ /* 0x000fc40007810000 */
[----:B------:R-:W-:Y:S02]  /*33f0*/  ISETP.GT.AND P1, PT, R38, 0x78, PT ;  /* 0x000000782600780c */ /* 0x000fe40003f24270 */
[----:B------:R-:W-:Y:S01]  /*3400*/  FSEL R49, R49, -INF , P2 ;  /* 0xff80000031317808 */ /* 0x000fe20001000000 */
[----:B------:R-:W-:Y:S01]  /*3410*/  MUFU.EX2 R23, R117 ;  /* 0x0000007500177308 */ /* 0x000fe20000000800 */
[----:B------:R-:W-:Y:S02]  /*3420*/  FMNMX.FTZ R40, R66, R103, !PT ;  /* 0x0000006742287209 */ /* 0x000fe40007810000 */
[----:B------:R-:W-:Y:S02]  /*3430*/  ISETP.GT.AND P2, PT, R38, 0x79, PT ;  /* 0x000000792600780c */ /* 0x000fe40003f44270 */
[----:B------:R-:W-:Y:S02]  /*3440*/  FSEL R52, R52, -INF , P1 ;  /* 0xff80000034347808 */ /* 0x000fe40000800000 */
[----:B------:R-:W-:Y:S01]  /*3450*/  FMNMX.FTZ R95, R49, R40, !PT ;  /* 0x00000028315f7209 */ /* 0x000fe20007810000 */
[----:B------:R-:W-:Y:S01]  /*3460*/  MUFU.EX2 R30, R30 ;  /* 0x0000001e001e7308 */ /* 0x000fe20000000800 */
[----:B------:R-:W-:-:S02]  /*3470*/  FSEL R53, R53, -INF , P2 ;  /* 0xff80000035357808 */ /* 0x000fc40001000000 */
[----:B------:R-:W-:Y:S02]  /*3480*/  ISETP.GT.AND P1, PT, R38, 0x80, PT ;  /* 0x000000802600780c */ /* 0x000fe40003f24270 */
[----:B------:R-:W-:Y:S02]  /*3490*/  FMNMX.FTZ R40, R52, R95, !PT ;  /* 0x0000005f34287209 */ /* 0x000fe40007810000 */
[----:B------:R-:W-:Y:S01]  /*34a0*/  ISETP.GT.AND P2, PT, R38, 0x81, PT ;  /* 0x000000812600780c */ /* 0x000fe20003f44270 */
[----:B------:R-:W-:Y:S01]  /*34b0*/  MUFU.EX2 R26, R26 ;  /* 0x0000001a001a7308 */ /* 0x000fe20000000800 */
[----:B------:R-:W-:Y:S02]  /*34c0*/  FSEL R70, R24, -INF , P1 ;  /* 0xff80000018467808 */ /* 0x000fe40000800000 */
[----:B------:R-:W-:Y:S02]  /*34d0*/  FMNMX.FTZ R91, R53, R40, !PT ;  /* 0x00000028355b7209 */ /* 0x000fe40007810000 */
[----:B------:R-:W-:-:S02]  /*34e0*/  ISETP.GT.AND P1, PT, R38, 0x88, PT ;  /* 0x000000882600780c */ /* 0x000fc40003f24270 */
[----:B------:R-:W-:Y:S01]  /*34f0*/  FSEL R74, R25, -INF , P2 ;  /* 0xff800000194a7808 */ /* 0x000fe20001000000 */
[--C-:B------:R-:W-:Y:S01]  /*3500*/  FFMA.FTZ R25, R87, UR40, -R0.reuse ;  /* 0x0000002857197c23 */ /* 0x100fe20008010800 */
[----:B------:R-:W-:Y:S01]  /*3510*/  FMNMX.FTZ R91, R70, R91, !PT ;  /* 0x0000005b465b7209 */ /* 0x000fe20007810000 */
[----:B------:R2:W-:Y:S01]  /*3520*/  MUFU.EX2 R24, R44 ;  /* 0x0000002c00187308 */ /* 0x0005e20000000800 */
[----:B------:R-:W-:Y:S02]  /*3530*/  ISETP.GT.AND P2, PT, R38, 0x89, PT ;  /* 0x000000892600780c */ /* 0x000fe40003f44270 */
[----:B------:R-:W-:Y:S01]  /*3540*/  FSEL R78, R28, -INF , P1 ;  /* 0xff8000001c4e7808 */ /* 0x000fe20000800000 */
[--C-:B------:R-:W-:Y:S01]  /*3550*/  FFMA.FTZ R28, R79, UR40, -R0.reuse ;  /* 0x000000284f1c7c23 */ /* 0x100fe20008010800 */
[----:B------:R-:W-:Y:S02]  /*3560*/  FMNMX.FTZ R91, R74, R91, !PT ;  /* 0x0000005b4a5b7209 */ /* 0x000fe40007810000 */
[----:B------:R-:W-:Y:S01]  /*3570*/  ISETP.GT.AND P1, PT, R38, 0x90, PT ;  /* 0x000000902600780c */ /* 0x000fe20003f24270 */
[----:B------:R-:W-:Y:S01]  /*3580*/  MUFU.EX2 R41, R41 ;  /* 0x0000002900297308 */ /* 0x000fe20000000800 */
[----:B------:R-:W-:Y:S01]  /*3590*/  FSEL R82, R29, -INF , P2 ;  /* 0xff8000001d527808 */ /* 0x000fe20001000000 */
[----:B--2---:R-:W-:Y:S01]  /*35a0*/  FFMA.FTZ R44, R67, UR40, -R0 ;  /* 0x00000028432c7c23 */ /* 0x004fe20008010800 */
[----:B------:R-:W-:-:S02]  /*35b0*/  FMNMX.FTZ R91, R78, R91, !PT ;  /* 0x0000005b4e5b7209 */ /* 0x000fc40007810000 */
[----:B------:R-:W-:Y:S02]  /*35c0*/  FSEL R79, R32, -INF , P1 ;  /* 0xff800000204f7808 */ /* 0x000fe40000800000 */
[----:B------:R-:W-:Y:S01]  /*35d0*/  ISETP.GT.AND P2, PT, R38, 0x91, PT ;  /* 0x000000912600780c */ /* 0x000fe20003f44270 */
[----:B------:R-:W-:Y:S01]  /*35e0*/  MUFU.EX2 R34, R34 ;  /* 0x0000002200227308 */ /* 0x000fe20000000800 */
[----:B------:R-:W-:Y:S02]  /*35f0*/  FMNMX.FTZ R32, R82, R91, !PT ;  /* 0x0000005b52207209 */ /* 0x000fe40007810000 */
[C---:B------:R-:W-:Y:S02]  /*3600*/  ISETP.GT.AND P1, PT, R38.reuse, 0x98, PT ;  /* 0x000000982600780c */ /* 0x040fe40003f24270 */
[----:B------:R-:W-:Y:S01]  /*3610*/  FSEL R86, R33, -INF , P2 ;  /* 0xff80000021567808 */ /* 0x000fe20001000000 */
[--C-:B------:R-:W-:Y:S01]  /*3620*/  FFMA.FTZ R33, R71, UR40, -R0.reuse ;  /* 0x0000002847217c23 */ /* 0x100fe20008010800 */
[----:B------:R-:W-:Y:S01]  /*3630*/  FMNMX.FTZ R29, R79, R32, !PT ;  /* 0x000000204f1d7209 */ /* 0x000fe20007810000 */
[----:B------:R-:W-:Y:S01]  /*3640*/  MUFU.EX2 R45, R45 ;  /* 0x0000002d002d7308 */ /* 0x000fe20000000800 */
[----:B------:R-:W-:Y:S01]  /*3650*/  ISETP.GT.AND P2, PT, R38, 0x99, PT ;  /* 0x000000992600780c */ /* 0x000fe20003f44270 */
        /* <DEDUP_REMOVED lines=8> */
[--C-:B------:R-:W-:Y:S01]  /*36e0*/  FFMA.FTZ R42, R63, UR40, -R0.reuse ;  /* 0x000000283f2a7c23 */ /* 0x100fe20008010800 */
[----:B------:R-:W-:Y:S02]  /*36f0*/  MUFU.EX2 R25, R25 ;  /* 0x0000001900197308 */ /* 0x000fe40000000800 */
[----:B------:R-:W-:Y:S01]  /*3700*/  FMNMX.FTZ R40, R87, R32, !PT ;  /* 0x0000002057287209 */ /* 0x000fe20007810000 */
[--C-:B------:R-:W-:Y:S01]  /*3710*/  FFMA.FTZ R32, R43, UR40, -R0.reuse ;  /* 0x000000282b207c23 */ /* 0x100fe20008010800 */
[--C-:B------:R-:W-:Y:S01]  /*3720*/  FFMA.FTZ R43, R47, UR40, -R0.reuse ;  /* 0x000000282f2b7c23 */ /* 0x100fe20008010800 */
[----:B------:R-:W-:-:S02]  /*3730*/  FFMA.FTZ R47, R55, UR40, -R0 ;  /* 0x00000028372f7c23 */ /* 0x000fc40008010800 */
[----:B------:R-:W2:Y:S01]  /*3740*/  SHFL.BFLY PT, R91, R40, 0x2, 0x1f ;  /* 0x0c401f00285b7f89 */ /* 0x000ea200000e0000 */
[----:B------:R-:W-:Y:S08]  /*3750*/  MUFU.EX2 R28, R28 ;  /* 0x0000001c001c7308 */ /* 0x000ff00000000800 */
[----:B------:R-:W-:Y:S08]  /*3760*/  MUFU.EX2 R33, R33 ;  /* 0x0000002100217308 */ /* 0x000ff00000000800 */
[----:B------:R-:W-:Y:S01]  /*3770*/  MUFU.EX2 R29, R29 ;  /* 0x0000001d001d7308 */ /* 0x000fe20000000800 */
[----:B--2---:R-:W-:-:S07]  /*3780*/  FMNMX.FTZ R91, R40, R91, !PT ;  /* 0x0000005b285b7209 */ /* 0x004fce0007810000 */
[----:B------:R-:W-:Y:S01]  /*3790*/  MUFU.EX2 R32, R32 ;  /* 0x0000002000207308 */ /* 0x000fe20000000800 */
[----:B------:R-:W2:Y:S07]  /*37a0*/  SHFL.BFLY PT, R46, R91, 0x1, 0x1f ;  /* 0x0c201f005b2e7f89 */ /* 0x000eae00000e0000 */
[----:B------:R1:W-:Y:S08]  /*37b0*/  MUFU.EX2 R40, R59 ;  /* 0x0000003b00287308 */ /* 0x0003f00000000800 */
[----:B------:R-:W-:Y:S01]  /*37c0*/  MUFU.EX2 R36, R36 ;  /* 0x0000002400247308 */ /* 0x000fe20000000800 */
[----:B-1----:R-:W-:-:S04]  /*37d0*/  FADD.FTZ R59, R4, R9 ;  /* 0x00000009043b7221 */ /* 0x002fc80000010000 */
[----:B---3--:R-:W-:-:S03]  /*37e0*/  FADD.FTZ R94, R10, R59 ;  /* 0x0000003b0a5e7221 */ /* 0x008fc60000010000 */
[----:B------:R-:W-:Y:S01]  /*37f0*/  MUFU.EX2 R43, R43 ;  /* 0x0000002b002b7308 */ /* 0x000fe20000000800 */
[----:B----4-:R-:W-:Y:S01]  /*3800*/  FADD.FTZ R63, R11, R94 ;  /* 0x0000005e0b3f7221 */ /* 0x010fe20000010000 */
[----:B--2---:R-:W-:-:S03]  /*3810*/  FMNMX.FTZ R7, R91, R46, !PT ;  /* 0x0000002e5b077209 */ /* 0x004fc60007810000 */
[----:B------:R-:W-:Y:S01]  /*3820*/  FADD.FTZ R94, R12, R63 ;  /* 0x0000003f0c5e7221 */ /* 0x000fe20000010000 */
[--C-:B------:R-:W-:Y:S01]  /*3830*/  FFMA.FTZ R46, R75, UR40, -R0.reuse ;  /* 0x000000284b2e7c23 */ /* 0x100fe20008010800 */
[C---:B------:R-:W-:Y:S01]  /*3840*/  FSETP.NEU.FTZ.AND P1, PT, R7.reuse, -INF , PT ;  /* 0xff8000000700780b */ /* 0x040fe20003f3d000 */
[----:B------:R-:W-:Y:S01]  /*3850*/  FFMA.FTZ R48, R7, R48, -8 ;  /* 0xc100000007307423 */ /* 0x000fe20000010030 */
[----:B------:R-:W-:Y:S04]  /*3860*/  MUFU.EX2 R37, R37 ;  /* 0x0000002500257308 */ /* 0x000fe80000000800 */
[----:B------:R-:W-:Y:S01]  /*3870*/  FSEL R51, R48, RZ, P1 ;  /* 0x000000ff30337208 */ /* 0x000fe20000800000 */
[--C-:B------:R-:W-:Y:S01]  /*3880*/  FFMA.FTZ R48, R83, UR40, -R0.reuse ;  /* 0x0000002853307c23 */ /* 0x100fe20008010800 */
[----:B------:R-:W-:Y:S01]  /*3890*/  FFMA.FTZ R0, R39, UR40, -R0 ;  /* 0x0000002827007c23 */ /* 0x000fe20008010800 */
[----:B------:R-:W-:Y:S01]  /*38a0*/  PLOP3.LUT P1, PT, PT, PT, UP0, 0x80, 0x0 ;  /* 0x000000000000781c */ /* 0x000fe20003f2f008 */
        /* <DEDUP_REMOVED lines=16> */
[----:B------:R-:W1:Y:S01]  /*39b0*/  MUFU.EX2 R89, R89 ;  /* 0x0000005900597308 */ /* 0x000e620000000800 */
[--C-:B------:R-:W-:Y:S01]  /*39c0*/  FFMA.FTZ R81, R81, UR40, -R51.reuse ;  /* 0x0000002851517c23 */ /* 0x100fe20008010833 */
[--C-:B------:R-:W-:Y:S01]  /*39d0*/  FFMA.FTZ R84, R84, UR40, -R51.reuse ;  /* 0x0000002854547c23 */ /* 0x100fe20008010833 */
[--C-:B------:R-:W-:Y:S01]  /*39e0*/  FFMA.FTZ R50, R50, UR40, -R51.reuse ;  /* 0x0000002832327c23 */ /* 0x100fe20008010833 */
[--C-:B------:R-:W-:Y:S01]  /*39f0*/  FFMA.FTZ R85, R85, UR40, -R51.reuse ;  /* 0x0000002855557c23 */ /* 0x100fe20008010833 */
[--C-:B------:R-:W-:Y:S01]  /*3a00*/  FFMA.FTZ R56, R56, UR40, -R51.reuse ;  /* 0x0000002838387c23 */ /* 0x100fe20008010833 */
[--C-:B------:R-:W-:Y:S01]  /*3a10*/  FFMA.FTZ R57, R57, UR40, -R51.reuse ;  /* 0x0000002839397c23 */ /* 0x100fe20008010833 */
[--C-:B------:R-:W-:Y:S01]  /*3a20*/  FFMA.FTZ R60, R60, UR40, -R51.reuse ;  /* 0x000000283c3c7c23 */ /* 0x100fe20008010833 */
[----:B------:R-:W2:Y:S01]  /*3a30*/  MUFU.EX2 R92, R92 ;  /* 0x0000005c005c7308 */ /* 0x000ea20000000800 */
[--C-:B------:R-:W-:Y:S01]  /*3a40*/  FFMA.FTZ R61, R61, UR40, -R51.reuse ;  /* 0x000000283d3d7c23 */ /* 0x100fe20008010833 */
[--C-:B------:R-:W-:Y:S01]  /*3a50*/  FFMA.FTZ R64, R64, UR40, -R51.reuse ;  /* 0x0000002840407c23 */ /* 0x100fe20008010833 */
[--C-:B------:R-:W-:Y:S01]  /*3a60*/  FFMA.FTZ R65, R65, UR40, -R51.reuse ;  /* 0x0000002841417c23 */ /* 0x100fe20008010833 */
[--C-:B------:R-:W-:Y:S01]  /*3a70*/  FFMA.FTZ R68, R68, UR40, -R51.reuse ;  /* 0x0000002844447c23 */ /* 0x100fe20008010833 */
[--C-:B------:R-:W-:Y:S01]  /*3a80*/  FFMA.FTZ R69, R69, UR40, -R51.reuse ;  /* 0x0000002845457c23 */ /* 0x100fe20008010833 */
[--C-:B------:R-:W-:Y:S01]  /*3a90*/  FFMA.FTZ R54, R54, UR40, -R51.reuse ;  /* 0x0000002836367c23 */ /* 0x100fe20008010833 */
[----:B------:R-:W-:Y:S01]  /*3aa0*/  FFMA.FTZ R62, R62, UR40, -R51 ;  /* 0x000000283e3e7c23 */ /* 0x000fe20008010833 */
[----:B------:R-:W3:Y:S01]  /*3ab0*/  MUFU.EX2 R93, R93 ;  /* 0x0000005d005d7308 */ /* 0x000ee20000000800 */
[----:B-1----:R-:W-:Y:S01]  /*3ac0*/  FADD.FTZ R55, R88, R89 ;  /* 0x0000005958377221 */ /* 0x002fe20000010000 */
[--C-:B------:R-:W-:Y:S01]  /*3ad0*/  FFMA.FTZ R66, R66, UR40, -R51.reuse ;  /* 0x0000002842427c23 */ /* 0x100fe20008010833 */
[--C-:B------:R-:W-:Y:S01]  /*3ae0*/  FFMA.FTZ R49, R49, UR40, -R51.reuse ;  /* 0x0000002831317c23 */ /* 0x100fe20008010833 */
[--C-:B------:R-:W-:Y:S01]  /*3af0*/  FFMA.FTZ R52, R52, UR40, -R51.reuse ;  /* 0x0000002834347c23 */ /* 0x100fe20008010833 */
[--C-:B------:R-:W-:Y:S01]  /*3b00*/  FFMA.FTZ R53, R53, UR40, -R51.reuse ;  /* 0x0000002835357c23 */ /* 0x100fe20008010833 */
[--C-:B------:R-:W-:Y:S01]  /*3b10*/  FFMA.FTZ R70, R70, UR40, -R51.reuse ;  /* 0x0000002846467c23 */ /* 0x100fe20008010833 */
[----:B------:R-:W-:Y:S01]  /*3b20*/  FFMA.FTZ R74, R74, UR40, -R51 ;  /* 0x000000284a4a7c23 */ /* 0x000fe20008010833 */
[----:B------:R-:W1:Y:S01]  /*3b30*/  MUFU.EX2 R96, R96 ;  /* 0x0000006000607308 */ /* 0x000e620000000800 */
[----:B--2---:R-:W-:Y:S01]  /*3b40*/  FADD.FTZ R90, R92, R55 ;  /* 0x000000375c5a7221 */ /* 0x004fe20000010000 */
[--C-:B------:R-:W-:Y:S01]  /*3b50*/  FFMA.FTZ R78, R78, UR40, -R51.reuse ;  /* 0x000000284e4e7c23 */ /* 0x100fe20008010833 */
[--C-:B------:R-:W-:Y:S01]  /*3b60*/  FFMA.FTZ R82, R82, UR40, -R51.reuse ;  /* 0x0000002852527c23 */ /* 0x100fe20008010833 */
[--C-:B------:R-:W-:Y:S01]  /*3b70*/  FFMA.FTZ R79, R79, UR40, -R51.reuse ;  /* 0x000000284f4f7c23 */ /* 0x100fe20008010833 */
[--C-:B------:R-:W-:Y:S01]  /*3b80*/  FFMA.FTZ R86, R86, UR40, -R51.reuse ;  /* 0x0000002856567c23 */ /* 0x100fe20008010833 */
[--C-:B------:R-:W-:Y:S01]  /*3b90*/  FFMA.FTZ R71, R71, UR40, -R51.reuse ;  /* 0x0000002847477c23 */ /* 0x100fe20008010833 */
[----:B------:R-:W-:Y:S01]  /*3ba0*/  FFMA.FTZ R51, R87, UR40, -R51 ;  /* 0x0000002857337c23 */ /* 0x000fe20008010833 */
[----:B------:R-:W2:Y:S01]  /*3bb0*/  MUFU.EX2 R97, R97 ;  /* 0x0000006100617308 */ /* 0x000ea20000000800 */
[C---:B---3--:R-:W-:Y:S01]  /*3bc0*/  FADD.FTZ R59, R93.reuse, R90 ;  /* 0x0000005a5d3b7221 */ /* 0x048fe20000010000 */
[----:B------:R-:W-:-:S04]  /*3bd0*/  F2FP.SATFINITE.E4M3.F32.PACK_AB_MERGE_C R92, R93, R92, RZ ;  /* 0x0000005c5d5c723e */ /* 0x000fc800048070ff */
[----:B------:R-:W-:Y:S02]  /*3be0*/  F2FP.SATFINITE.E4M3.F32.PACK_AB_MERGE_C R184, R89, R88, R92 ;  /* 0x0000005859b8723e */ /* 0x000fe4000480705c */
[----:B------:R-:W3:Y:S01]  /*3bf0*/  MUFU.EX2 R100, R100 ;  /* 0x0000006400647308 */ /* 0x000ee20000000800 */
[----:B-1----:R-:W-:Y:S01]  /*3c00*/  FADD.FTZ R90, R96, R59 ;  /* 0x0000003b605a7221 */ /* 0x002fe20000010000 */
[----:B------:R-:W-:-:S04]  /*3c10*/  FADD.FTZ R59, R13, R94 ;  /* 0x0000005e0d3b7221 */ /* 0x000fc80000010000 */
[----:B------:R-:W-:Y:S02]  /*3c20*/  FADD.FTZ R94, R14, R59 ;  /* 0x0000003b0e5e7221 */ /* 0x000fe40000010000 */
[----:B------:R-:W1:Y:S01]  /*3c30*/  MUFU.EX2 R101, R101 ;  /* 0x0000006500657308 */ /* 0x000e620000000800 */
[----:B--2---:R-:W-:Y:S01]  /*3c40*/  FADD.FTZ R39, R97, R90 ;  /* 0x0000005a61277221 */ /* 0x004fe20000010000 */
[----:B------:R-:W-:-:S04]  /*3c50*/  FADD.FTZ R94, R15, R94 ;  /* 0x0000005e0f5e7221 */ /* 0x000fc80000010000 */
[----:B------:R-:W-:Y:S02]  /*3c60*/  FADD.FTZ R63, R17, R94 ;  /* 0x0000005e113f7221 */ /* 0x000fe40000010000 */
[----:B------:R-:W2:Y:S01]  /*3c70*/  MUFU.EX2 R72, R72 ;  /* 0x0000004800487308 */ /* 0x000ea20000000800 */
[----:B---3--:R-:W-:-:S07]  /*3c80*/  FADD.FTZ R90, R100, R39 ;  /* 0x00000027645a7221 */ /* 0x008fce0000010000 */
[----:B------:R-:W3:Y:S01]  /*3c90*/  MUFU.EX2 R73, R73 ;  /* 0x0000004900497308 */ /* 0x000ee20000000800 */
[C---:B-1----:R-:W-:Y:S01]  /*3ca0*/  FADD.FTZ R59, R101.reuse, R90 ;  /* 0x0000005a653b7221 */ /* 0x042fe20000010000 */
[----:B------:R-:W-:Y:S01]  /*3cb0*/  FADD.FTZ R90, R18, R63 ;  /* 0x0000003f125a7221 */ /* 0x000fe20000010000 */
[----:B------:R-:W-:-:S03]  /*3cc0*/  F2FP.SATFINITE.E4M3.F32.PACK_AB_MERGE_C R100, R101, R100, RZ ;  /* 0x000000646564723e */ /* 0x000fc600048070ff */
[----:B------:R-:W-:Y:S01]  /*3cd0*/  FADD.FTZ R63, R19, R90 ;  /* 0x0000005a133f7221 */ /* 0x000fe20000010000 */
[----:B------:R-:W-:Y:S01]  /*3ce0*/  F2FP.SATFINITE.E4M3.F32.PACK_AB_MERGE_C R186, R97, R96, R100 ;  /* 0x0000006061ba723e */ /* 0x000fe20004807064 */
[----:B------:R-:W1:Y:S08]  /*3cf0*/  MUFU.EX2 R76, R76 ;  /* 0x0000004c004c7308 */ /* 0x000e700000000800 */
[----:B------:R-:W4:Y:S08]  /*3d00*/  MUFU.EX2 R77, R77 ;  /* 0x0000004d004d7308 */ /* 0x000f300000000800 */
[----:B------:R-:W5:Y:S08]  /*3d10*/  MUFU.EX2 R80, R80 ;  /* 0x0000005000507308 */ /* 0x000f700000000800 */
[----:B------:R2:W-:Y:S08]  /*3d20*/  MUFU.EX2 R55, R58 ;  /* 0x0000003a00377308 */ /* 0x0005f00000000800 */
[----:B------:R-:W0:Y:S01]  /*3d30*/  MUFU.EX2 R81, R81 ;  /* 0x0000005100517308 */ /* 0x000e220000000800 */
[----:B--2---:R-:W-:-:S04]  /*3d40*/  FADD.FTZ R58, R72, R59 ;  /* 0x0000003b483a7221 */ /* 0x004fc80000010000 */
[----:B---3--:R-:W-:Y:S01]  /*3d50*/  FADD.FTZ R59, R73, R58 ;  /* 0x0000003a493b7221 */ /* 0x008fe20000010000 */
[C---:B------:R-:W-:Y:S01]  /*3d60*/  FADD.FTZ R58, R20.reuse, R63 ;  /* 0x0000003f143a7221 */ /* 0x040fe20000010000 */
[----:B------:R-:W-:Y:S01]  /*3d70*/  F2FP.SATFINITE.E4M3.F32.PACK_AB_MERGE_C R20, R20, R19, RZ ;  /* 0x000000131414723e */ /* 0x000fe200048070ff */
[----:B------:R-:W2:Y:S02]  /*3d80*/  MUFU.EX2 R84, R84 ;  /* 0x0000005400547308 */ /* 0x000ea40000000800 */
[----:B------:R-:W-:Y:S01]  /*3d90*/  FADD.FTZ R63, R21, R58 ;  /* 0x0000003a153f7221 */ /* 0x000fe20000010000 */
[----:B------:R-:W-:-:S03]  /*3da0*/  F2FP.SATFINITE.E4M3.F32.PACK_AB_MERGE_C R181, R18, R17, R20 ;  /* 0x0000001112b5723e */ /* 0x000fc60004807014 */
[----:B------:R-:W-:Y:S02]  /*3db0*/  FADD.FTZ R58, R22, R63 ;  /* 0x0000003f163a7221 */ /* 0x000fe40000010000 */
[----:B------:R1:W-:Y:S02]  /*3dc0*/  MUFU.EX2 R39, R50 ;  /* 0x0000003200277308 */ /* 0x0003e40000000800 */
[----:B------:R-:W-:Y:S01]  /*3dd0*/  FADD.FTZ R63, R23, R58 ;  /* 0x0000003a173f7221 */ /* 0x000fe20000010000 */
[----:B------:R-:W-:Y:S02]  /*3de0*/  F2FP.SATFINITE.E4M3.F32.PACK_AB_MERGE_C R58, R11, R10, RZ ;  /* 0x0000000a0b3a723e */ /* 0x000fe400048070ff */
[C---:B------:R-:W-:Y:S01]  /*3df0*/  F2FP.SATFINITE.E4M3.F32.PACK_AB_MERGE_C R23, R30.reuse, R23, RZ ;  /* 0x000000171e17723e */ /* 0x040fe200048070ff */
[----:B------:R-:W-:Y:S01]  /*3e00*/  FADD.FTZ R63, R30, R63 ;  /* 0x0000003f1e3f7221 */ /* 0x000fe20000010000 */
[----:B------:R-:W-:Y:S01]  /*3e10*/  F2FP.SATFINITE.E4M3.F32.PACK_AB_MERGE_C R185, R9, R4, R58 ;  /* 0x0000000409b9723e */ /* 0x000fe2000480703a */
[----:B------:R-:W3:Y:S01]  /*3e20*/  MUFU.EX2 R85, R85 ;  /* 0x0000005500557308 */ /* 0x000ee20000000800 */
[----:B-1----:R-:W-:Y:S01]  /*3e30*/  FADD.FTZ R50, R76, R59 ;  /* 0x0000003b4c327221 */ /* 0x002fe20000010000 */
[----:B----4-:R-:W-:-:S02]  /*3e40*/  F2FP.SATFINITE.E4M3.F32.PACK_AB_MERGE_C R76, R77, R76, RZ ;  /* 0x0000004c4d4c723e */ /* 0x010fc400048070ff */
[----:B------:R-:W-:Y:S01]  /*3e50*/  F2FP.SATFINITE.E4M3.F32.PACK_AB_MERGE_C R183, R22, R21, R23 ;  /* 0x0000001516b7723e */ /* 0x000fe20004807017 */
[----:B------:R-:W-:Y:S01]  /*3e60*/  FADD.FTZ R59, R77, R50 ;  /* 0x000000324d3b7221 */ /* 0x000fe20000010000 */
[----:B------:R-:W-:Y:S02]  /*3e70*/  F2FP.SATFINITE.E4M3.F32.PACK_AB_MERGE_C R180, R73, R72, R76 ;  /* 0x0000004849b4723e */ /* 0x000fe4000480704c */
[----:B------:R-:W-:Y:S01]  /*3e80*/  CS2R R72, SRZ ;  /* 0x0000000000487805 */ /* 0x000fe2000001ff00 */
[----:B------:R-:W1:Y:S01]  /*3e90*/  MUFU.EX2 R56, R56 ;  /* 0x0000003800387308 */ /* 0x000e620000000800 */
[----:B-----5:R-:W-:Y:S01]  /*3ea0*/  FADD.FTZ R50, R80, R59 ;  /* 0x0000003b50327221 */ /* 0x020fe20000010000 */
[----:B------:R-:W-:-:S03]  /*3eb0*/  CS2R R76, SRZ ;  /* 0x00000000004c7805 */ /* 0x000fc6000001ff00 */
[----:B0-----:R-:W-:-:S03]  /*3ec0*/  FADD.FTZ R59, R81, R50 ;  /* 0x00000032513b7221 */ /* 0x001fc60000010000 */
[----:B------:R-:W0:Y:S01]  /*3ed0*/  MUFU.EX2 R57, R57 ;  /* 0x0000003900397308 */ /* 0x000e220000000800 */
[----:B--2---:R-:W-:Y:S01]  /*3ee0*/  FADD.FTZ R50, R84, R59 ;  /* 0x0000003b54327221 */ /* 0x004fe20000010000 */
[----:B------:R-:W-:Y:S02]  /*3ef0*/  F2FP.SATFINITE.E4M3.F32.PACK_AB_MERGE_C R59, R15, R14, RZ ;  /* 0x0000000e0f3b723e */ /* 0x000fe400048070ff */
[C---:B---3--:R-:W-:Y:S01]  /*3f00*/  F2FP.SATFINITE.E4M3.F32.PACK_AB_MERGE_C R84, R85.reuse, R84, RZ ;  /* 0x000000545554723e */ /* 0x048fe200048070ff */
[----:B------:R-:W-:Y:S01]  /*3f10*/  FADD.FTZ R11, R85, R50 ;  /* 0x00000032550b7221 */ /* 0x000fe20000010000 */
[----:B------:R-:W-:Y:S01]  /*3f20*/  FADD.FTZ R50, R26, R63 ;  /* 0x0000003f1a327221 */ /* 0x000fe20000010000 */
[----:B------:R-:W-:Y:S01]  /*3f30*/  F2FP.SATFINITE.E4M3.F32.PACK_AB_MERGE_C R187, R13, R12, R59 ;  /* 0x0000000c0dbb723e */ /* 0x000fe2000480703b */
[----:B------:R-:W2:Y:S01]  /*3f40*/  MUFU.EX2 R60, R60 ;  /* 0x0000003c003c7308 */ /* 0x000ea20000000800 */
[----:B-1----:R-:W-:Y:S01]  /*3f50*/  FADD.FTZ R10, R56, R11 ;  /* 0x0000000b380a7221 */ /* 0x002fe20000010000 */
[----:B------:R-:W-:Y:S01]  /*3f60*/  FADD.FTZ R15, R41, R50 ;  /* 0x00000032290f7221 */ /* 0x000fe20000010000 */
[----:B------:R-:W-:-:S02]  /*3f70*/  F2FP.SATFINITE.E4M3.F32.PACK_AB_MERGE_C R182, R81, R80, R84 ;  /* 0x0000005051b6723e */ /* 0x000fc40004807054 */
[----:B------:R-:W-:Y:S02]  /*3f80*/  CS2R R58, SRZ ;  /* 0x00000000003a7805 */ /* 0x000fe4000001ff00 */
[----:B------:R-:W-:Y:S01]  /*3f90*/  CS2R R80, SRZ ;  /* 0x0000000000507805 */ /* 0x000fe2000001ff00 */
[----:B------:R-:W-:Y:S01]  /*3fa0*/  FADD.FTZ R14, R34, R15 ;  /* 0x0000000f220e7221 */ /* 0x000fe20000010000 */
[----:B------:R-:W-:Y:S01]  /*3fb0*/  F2FP.SATFINITE.E4M3.F32.PACK_AB_MERGE_C R34, R45, R34, RZ ;  /* 0x000000222d22723e */ /* 0x000fe200048070ff */
[----:B------:R-:W1:Y:S01]  /*3fc0*/  MUFU.EX2 R61, R61 ;  /* 0x0000003d003d7308 */ /* 0x000e620000000800 */
[----:B0-----:R-:W-:Y:S01]  /*3fd0*/  FADD.FTZ R11, R57, R10 ;  /* 0x0000000a390b7221 */ /* 0x001fe20000010000 */
[----:B------:R-:W-:Y:S01]  /*3fe0*/  FADD.FTZ R19, R45, R14 ;  /* 0x0000000e2d137221 */ /* 0x000fe20000010000 */
[----:B------:R-:W-:Y:S02]  /*3ff0*/  F2FP.SATFINITE.E4M3.F32.PACK_AB_MERGE_C R177, R41, R26, R34 ;  /* 0x0000001a29b1723e */ /* 0x000fe40004807022 */
[----:B------:R-:W-:Y:S01]  /*4000*/  CS2R R84, SRZ ;  /* 0x0000000000547805 */ /* 0x000fe2000001ff00 */
[----:B------:R-:W-:-:S02]  /*4010*/  FADD.FTZ R14, R24, R19 ;  /* 0x00000013180e7221 */ /* 0x000fc40000010000 */
[----:B------:R-:W0:Y:S01]  /*4020*/  MUFU.EX2 R64, R64 ;  /* 0x0000004000407308 */ /* 0x000e220000000800 */
[----:B--2---:R-:W-:-:S07]  /*4030*/  FADD.FTZ R10, R60, R11 ;  /* 0x0000000b3c0a7221 */ /* 0x004fce0000010000 */
[----:B------:R-:W2:Y:S01]  /*4040*/  MUFU.EX2 R65, R65 ;  /* 0x0000004100417308 */ /* 0x000ea20000000800 */
[C---:B-1----:R-:W-:Y:S01]  /*4050*/  FADD.FTZ R15, R61.reuse, R10 ;  /* 0x0000000a3d0f7221 */ /* 0x042fe20000010000 */
[----:B------:R-:W-:-:S04]  /*4060*/  F2FP.SATFINITE.E4M3.F32.PACK_AB_MERGE_C R60, R61, R60, RZ ;  /* 0x0000003c3d3c723e */ /* 0x000fc800048070ff */
[----:B------:R-:W-:Y:S02]  /*4070*/  F2FP.SATFINITE.E4M3.F32.PACK_AB_MERGE_C R176, R57, R56, R60 ;  /* 0x0000003839b0723e */ /* 0x000fe4000480703c */
[----:B------:R-:W-:Y:S01]  /*4080*/  CS2R R56, SRZ ;  /* 0x0000000000387805 */ /* 0x000fe2000001ff00 */
[----:B------:R-:W1:Y:S01]  /*4090*/  MUFU.EX2 R68, R68 ;  /* 0x0000004400447308 */ /* 0x000e620000000800 */
[----:B0-----:R-:W-:Y:S01]  /*40a0*/  FADD.FTZ R10, R64, R15 ;  /* 0x0000000f400a7221 */ /* 0x001fe20000010000 */
[----:B------:R-:W-:Y:S01]  /*40b0*/  FADD.FTZ R15, R25, R14 ;  /* 0x0000000e190f7221 */ /* 0x000fe20000010000 */
[----:B------:R-:W-:-:S05]  /*40c0*/  CS2R R60, SRZ ;  /* 0x00000000003c7805 */ /* 0x000fca000001ff00 */
[----:B------:R-:W0:Y:S01]  /*40d0*/  MUFU.EX2 R69, R69 ;  /* 0x0000004500457308 */ /* 0x000e220000000800 */
[----:B--2---:R-:W-:Y:S01]  /*40e0*/  FADD.FTZ R9, R65, R10 ;  /* 0x0000000a41097221 */ /* 0x004fe20000010000 */
[----:B------:R-:W-:Y:S01]  /*40f0*/  FADD.FTZ R10, R28, R15 ;  /* 0x0000000f1c0a7221 */ /* 0x000fe20000010000 */
[----:B------:R-:W-:-:S03]  /*4100*/  F2FP.SATFINITE.E4M3.F32.PACK_AB_MERGE_C R28, R33, R28, RZ ;  /* 0x0000001c211c723e */ /* 0x000fc600048070ff */
[----:B------:R-:W-:Y:S01]  /*4110*/  FADD.FTZ R10, R33, R10 ;  /* 0x0000000a210a7221 */ /* 0x000fe20000010000 */
[----:B------:R-:W-:Y:S01]  /*4120*/  F2FP.SATFINITE.E4M3.F32.PACK_AB_MERGE_C R179, R25, R24, R28 ;  /* 0x0000001819b3723e */ /* 0x000fe2000480701c */
[----:B------:R-:W2:Y:S01]  /*4130*/  MUFU.EX2 R54, R54 ;  /* 0x0000003600367308 */ /* 0x000ea20000000800 */
[----:B-1----:R-:W-:Y:S01]  /*4140*/  FADD.FTZ R4, R68, R9 ;  /* 0x0000000944047221 */ /* 0x002fe20000010000 */
[----:B------:R-:W-:Y:S01]  /*4150*/  FADD.FTZ R15, R29, R10 ;  /* 0x0000000a1d0f7221 */ /* 0x000fe20000010000 */
[----:B------:R-:W-:-:S03]  /*4160*/  CS2R R24, SRZ ;  /* 0x0000000000187805 */ /* 0x000fc6000001ff00 */
[----:B------:R-:W-:Y:S02]  /*4170*/  FADD.FTZ R15, R32, R15 ;  /* 0x0000000f200f7221 */ /* 0x000fe40000010000 */
[----:B------:R-:W1:Y:S01]  /*4180*/  MUFU.EX2 R62, R62 ;  /* 0x0000003e003e7308 */ /* 0x000e620000000800 */
[C---:B0-----:R-:W-:Y:S01]  /*4190*/  F2FP.SATFINITE.E4M3.F32.PACK_AB_MERGE_C R68, R69.reuse, R68, RZ ;  /* 0x000000444544723e */ /* 0x041fe200048070ff */
[----:B------:R-:W-:Y:S01]  /*41a0*/  FADD.FTZ R69, R69, R4 ;  /* 0x0000000445457221 */ /* 0x000fe20000010000 */
[----:B------:R-:W-:Y:S01]  /*41b0*/  FADD.FTZ R10, R36, R15 ;  /* 0x0000000f240a7221 */ /* 0x000fe20000010000 */
[----:B------:R-:W-:Y:S02]  /*41c0*/  F2FP.SATFINITE.E4M3.F32.PACK_AB_MERGE_C R36, R43, R36, RZ ;  /* 0x000000242b24723e */ /* 0x000fe400048070ff */
[----:B------:R-:W-:Y:S01]  /*41d0*/  F2FP.SATFINITE.E4M3.F32.PACK_AB_MERGE_C R178, R65, R64, R68 ;  /* 0x0000004041b2723e */ /* 0x000fe20004807044 */
[----:B------:R-:W-:Y:S01]  /*41e0*/  FADD.FTZ R10, R43, R10 ;  /* 0x0000000a2b0a7221 */ /* 0x000fe20000010000 */
[----:B------:R-:W0:Y:S01]  /*41f0*/  MUFU.EX2 R66, R66 ;  /* 0x0000004200427308 */ /* 0x000e220000000800 */
[----:B--2---:R-:W-:Y:S01]  /*4200*/  FADD.FTZ R4, R54, R69 ;  /* 0x0000004536047221 */ /* 0x004fe20000010000 */
[----:B------:R-:W-:-:S02]  /*4210*/  F2FP.SATFINITE.E4M3.F32.PACK_AB_MERGE_C R173, R32, R29, R36 ;  /* 0x0000001d20ad723e */ /* 0x000fc40004807024 */
[----:B------:R-:W-:Y:S02]  /*4220*/  CS2R R28, SRZ ;  /* 0x00000000001c7805 */ /* 0x000fe4000001ff00 */
[----:B------:R-:W-:Y:S01]  /*4230*/  CS2R R32, SRZ ;  /* 0x0000000000207805 */ /* 0x000fe2000001ff00 */
[----:B------:R-:W-:Y:S01]  /*4240*/  FADD.FTZ R13, R55, R4 ;  /* 0x00000004370d7221 */ /* 0x000fe20000010000 */
[----:B------:R-:W-:Y:S02]  /*4250*/  CS2R R64, SRZ ;  /* 0x0000000000407805 */ /* 0x000fe4000001ff00 */
[----:B------:R-:W-:Y:S01]  /*4260*/  CS2R R68, SRZ ;  /* 0x0000000000447805 */ /* 0x000fe2000001ff00 */
[----:B------:R-:W2:Y:S01]  /*4270*/  MUFU.EX2 R49, R49 ;  /* 0x0000003100317308 */ /* 0x000ea20000000800 */
[----:B-1----:R-:W-:Y:S01]  /*4280*/  FADD.FTZ R4, R62, R13 ;  /* 0x0000000d3e047221 */ /* 0x002fe20000010000 */
[----:B------:R-:W-:Y:S01]  /*4290*/  F2FP.SATFINITE.E4M3.F32.PACK_AB_MERGE_C R62, R39, R62, RZ ;  /* 0x0000003e273e723e */ /* 0x000fe200048070ff */
[----:B------:R-:W-:-:S02]  /*42a0*/  FADD.FTZ R13, R37, R10 ;  /* 0x0000000a250d7221 */ /* 0x000fc40000010000 */
[----:B------:R-:W-:Y:S01]  /*42b0*/  FADD.FTZ R39, R39, R4 ;  /* 0x0000000427277221 */ /* 0x000fe20000010000 */
[----:B------:R-:W-:Y:S01]  /*42c0*/  F2FP.SATFINITE.E4M3.F32.PACK_AB_MERGE_C R172, R55, R54, R62 ;  /* 0x0000003637ac723e */ /* 0x000fe2000480703e */
[----:B------:R-:W-:Y:S01]  /*42d0*/  FADD.FTZ R15, R38, R13 ;  /* 0x0000000d260f7221 */ /* 0x000fe20000010000 */
[----:B------:R-:W1:Y:S01]  /*42e0*/  MUFU.EX2 R52, R52 ;  /* 0x0000003400347308 */ /* 0x000e620000000800 */
[----:B0-----:R-:W-:Y:S01]  /*42f0*/  FADD.FTZ R4, R66, R39 ;  /* 0x0000002742047221 */ /* 0x001fe20000010000 */
[----:B------:R-:W-:Y:S01]  /*4300*/  CS2R R54, SRZ ;  /* 0x0000000000367805 */ /* 0x000fe2000001ff00 */
[----:B------:R-:W-:Y:S01]  /*4310*/  FADD.FTZ R10, R40, R15 ;  /* 0x0000000f280a7221 */ /* 0x000fe20000010000 */
[----:B------:R-:W-:-:S04]  /*4320*/  CS2R R62, SRZ ;  /* 0x00000000003e7805 */ /* 0x000fc8000001ff00 */
[----:B------:R-:W0:Y:S01]  /*4330*/  MUFU.EX2 R47, R47 ;  /* 0x0000002f002f7308 */ /* 0x000e220000000800 */
[----:B--2---:R-:W-:-:S07]  /*4340*/  FADD.FTZ R13, R49, R4 ;  /* 0x00000004310d7221 */ /* 0x004fce0000010000 */
[----:B------:R-:W2:Y:S01]  /*4350*/  MUFU.EX2 R53, R53 ;  /* 0x0000003500357308 */ /* 0x000ea20000000800 */
[----:B-1----:R-:W-:-:S07]  /*4360*/  FADD.FTZ R4, R52, R13 ;  /* 0x0000000d34047221 */ /* 0x002fce0000010000 */
[----:B------:R-:W1:Y:S01]  /*4370*/  MUFU.EX2 R42, R42 ;  /* 0x0000002a002a7308 */ /* 0x000e620000000800 */
[C---:B0-----:R-:W-:Y:S01]  /*4380*/  F2FP.SATFINITE.E4M3.F32.PACK_AB_MERGE_C R40, R47.reuse, R40, RZ ;  /* 0x000000282f28723e */ /* 0x041fe200048070ff */
[----:B------:R-:W-:-:S03]  /*4390*/  FADD.FTZ R47, R47, R10 ;  /* 0x0000000a2f2f7221 */ /* 0x000fc60000010000 */
[----:B------:R-:W-:Y:S02]  /*43a0*/  F2FP.SATFINITE.E4M3.F32.PACK_AB_MERGE_C R175, R38, R37, R40 ;  /* 0x0000002526af723e */ /* 0x000fe40004807028 */
[----:B------:R-:W-:Y:S02]  /*43b0*/  CS2R R36, SRZ ;  /* 0x0000000000247805 */ /* 0x000fe4000001ff00 */
[----:B------:R-:W-:Y:S01]  /*43c0*/  CS2R R38, SRZ ;  /* 0x0000000000267805 */ /* 0x000fe2000001ff00 */
[----:B------:R-:W0:Y:S01]  /*43d0*/  MUFU.EX2 R70, R70 ;  /* 0x0000004600467308 */ /* 0x000e220000000800 */
[C---:B--2---:R-:W-:Y:S01]  /*43e0*/  F2FP.SATFINITE.E4M3.F32.PACK_AB_MERGE_C R52, R53.reuse, R52, RZ ;  /* 0x000000343534723e */ /* 0x044fe200048070ff */
[----:B------:R-:W-:Y:S01]  /*43f0*/  FADD.FTZ R53, R53, R4 ;  /* 0x0000000435357221 */ /* 0x000fe20000010000 */
[----:B------:R-:W-:Y:S02]  /*4400*/  CS2R R40, SRZ ;  /* 0x0000000000287805 */ /* 0x000fe4000001ff00 */
[----:B------:R-:W-:-:S02]  /*4410*/  F2FP.SATFINITE.E4M3.F32.PACK_AB_MERGE_C R174, R49, R66, R52 ;  /* 0x0000004231ae723e */ /* 0x000fc40004807034 */
[----:B------:R-:W-:Y:S01]  /*4420*/  CS2R R66, SRZ ;  /* 0x0000000000427805 */ /* 0x000fe2000001ff00 */
[----:B------:R-:W2:Y:S01]  /*4430*/  MUFU.EX2 R27, R27 ;  /* 0x0000001b001b7308 */ /* 0x000ea20000000800 */
[----:B-1----:R-:W-:-:S07]  /*4440*/  FADD.FTZ R12, R42, R47 ;  /* 0x0000002f2a0c7221 */ /* 0x002fce0000010000 */
[----:B------:R1:W3:Y:S01]  /*4450*/  MUFU.EX2 R11, R74 ;  /* 0x0000004a000b7308 */ /* 0x0002e20000000800 */
[----:B0-----:R-:W-:Y:S01]  /*4460*/  FADD.FTZ R10, R70, R53 ;  /* 0x00000035460a7221 */ /* 0x001fe20000010000 */
[----:B------:R-:W-:-:S06]  /*4470*/  CS2R R52, SRZ ;  /* 0x0000000000347805 */ /* 0x000fcc000001ff00 */
[----:B------:R-:W0:Y:S01]  /*4480*/  MUFU.EX2 R44, R44 ;  /* 0x0000002c002c7308 */ /* 0x000e220000000800 */
[----:B--2---:R-:W-:Y:S01]  /*4490*/  FADD.FTZ R17, R27, R12 ;  /* 0x0000000c1b117221 */ /* 0x004fe20000010000 */
[----:B-1----:R-:W-:-:S06]  /*44a0*/  CS2R R74, SRZ ;  /* 0x00000000004a7805 */ /* 0x002fcc000001ff00 */
[----:B------:R-:W1:Y:S01]  /*44b0*/  MUFU.EX2 R78, R78 ;  /* 0x0000004e004e7308 */ /* 0x000e620000000800 */
[----:B---3--:R-:W-:-:S07]  /*44c0*/  FADD.FTZ R15, R11, R10 ;  /* 0x0000000a0b0f7221 */ /* 0x008fce0000010000 */
[----:B------:R-:W2:Y:S01]  /*44d0*/  MUFU.EX2 R31, R31 ;  /* 0x0000001f001f7308 */ /* 0x000ea20000000800 */
[----:B0-----:R-:W-:-:S07]  /*44e0*/  FADD.FTZ R12, R44, R17 ;  /* 0x000000112c0c7221 */ /* 0x001fce0000010000 */
[----:B------:R0:W3:Y:S01]  /*44f0*/  MUFU.EX2 R9, R82 ;  /* 0x0000005200097308 */ /* 0x0000e20000000800 */
[----:B-1----:R-:W-:-:S07]  /*4500*/  FADD.FTZ R10, R78, R15 ;  /* 0x0000000f4e0a7221 */ /* 0x002fce0000010000 */
[----:B------:R-:W1:Y:S01]  /*4510*/  MUFU.EX2 R46, R46 ;  /* 0x0000002e002e7308 */ /* 0x000e620000000800 */
[C---:B--2---:R-:W-:Y:S01]  /*4520*/  F2FP.SATFINITE.E4M3.F32.PACK_AB_MERGE_C R44, R31.reuse, R44, RZ ;  /* 0x0000002c1f2c723e */ /* 0x044fe200048070ff */
[----:B------:R-:W-:Y:S01]  /*4530*/  FADD.FTZ R31, R31, R12 ;  /* 0x0000000c1f1f7221 */ /* 0x000fe20000010000 */
[----:B0-----:R-:W-:Y:S02]  /*4540*/  CS2R R82, SRZ ;  /* 0x0000000000527805 */ /* 0x001fe4000001ff00 */
[----:B------:R-:W-:Y:S02]  /*4550*/  F2FP.SATFINITE.E4M3.F32.PACK_AB_MERGE_C R169, R27, R42, R44 ;  /* 0x0000002a1ba9723e */ /* 0x000fe4000480702c */
[----:B------:R-:W-:Y:S02]  /*4560*/  CS2R R26, SRZ ;  /* 0x00000000001a7805 */ /* 0x000fe4000001ff00 */
[----:B------:R-:W-:Y:S01]  /*4570*/  CS2R R42, SRZ ;  /* 0x00000000002a7805 */ /* 0x000fe2000001ff00 */
[----:B------:R-:W0:Y:S01]  /*4580*/  MUFU.EX2 R79, R79 ;  /* 0x0000004f004f7308 */ /* 0x000e220000000800 */
[C---:B---3--:R-:W-:Y:S01]  /*4590*/  FADD.FTZ R10, R9.reuse, R10 ;  /* 0x0000000a090a7221 */ /* 0x048fe20000010000 */
[----:B------:R-:W-:-:S02]  /*45a0*/  F2FP.SATFINITE.E4M3.F32.PACK_AB_MERGE_C R78, R9, R78, RZ ;  /* 0x0000004e094e723e */ /* 0x000fc400048070ff */
[----:B------:R-:W-:Y:S02]  /*45b0*/  CS2R R44, SRZ ;  /* 0x00000000002c7805 */ /* 0x000fe4000001ff00 */
[----:B------:R-:W-:Y:S02]  /*45c0*/  F2FP.SATFINITE.E4M3.F32.PACK_AB_MERGE_C R168, R11, R70, R78 ;  /* 0x000000460ba8723e */ /* 0x000fe4000480704e */
[----:B------:R-:W2:Y:S01]  /*45d0*/  MUFU.EX2 R35, R35 ;  /* 0x0000002300237308 */ /* 0x000ea20000000800 */
[----:B-1----:R-:W-:Y:S01]  /*45e0*/  FADD.FTZ R12, R46, R31 ;  /* 0x0000001f2e0c7221 */ /* 0x002fe20000010000 */
[----:B------:R-:W-:-:S06]  /*45f0*/  CS2R R30, SRZ ;  /* 0x00000000001e7805 */ /* 0x000fcc000001ff00 */
[----:B------:R-:W1:Y:S01]  /*4600*/  MUFU.EX2 R86, R86 ;  /* 0x0000005600567308 */ /* 0x000e620000000800 */
[----:B0-----:R-:W-:-:S07]  /*4610*/  FADD.FTZ R9, R79, R10 ;  /* 0x0000000a4f097221 */ /* 0x001fce0000010000 */
[----:B------:R-:W-:Y:S01]  /*4620*/  MUFU.EX2 R48, R48 ;  /* 0x0000003000307308 */ /* 0x000fe20000000800 */
[----:B--2---:R-:W-:-:S07]  /*4630*/  FADD.FTZ R11, R35, R12 ;  /* 0x0000000c230b7221 */ /* 0x004fce0000010000 */
[----:B------:R-:W-:Y:S08]  /*4640*/  MUFU.EX2 R71, R71 ;  /* 0x0000004700477308 */ /* 0x000ff00000000800 */
[----:B------:R0:W2:Y:S08]  /*4650*/  MUFU.EX2 R4, R51 ;  /* 0x0000003300047308 */ /* 0x0000b00000000800 */
[----:B------:R1:W3:Y:S01]  /*4660*/  MUFU.EX2 R13, R0 ;  /* 0x00000000000d7308 */ /* 0x0002e20000000800 */
[----:B0-----:R-:W-:Y:S01]  /*4670*/  CS2R R50, SRZ ;  /* 0x0000000000327805 */ /* 0x001fe2000001ff00 */
[----:B-1----:R-:W-:Y:S01]  /*4680*/  FADD.FTZ R0, R86, R9 ;  /* 0x0000000956007221 */ /* 0x002fe20000010000 */
[----:B--2---:R-:W-:-:S03]  /*4690*/  F2FP.SATFINITE.E4M3.F32.PACK_AB_MERGE_C R9, R4, R71, RZ ;  /* 0x000000470409723e */ /* 0x004fc600048070ff */
[----:B------:R-:W-:Y:S01]  /*46a0*/  FADD.FTZ R71, R71, R0 ;  /* 0x0000000047477221 */ /* 0x000fe20000010000 */
[----:B------:R-:W-:Y:S02]  /*46b0*/  F2FP.SATFINITE.E4M3.F32.PACK_AB_MERGE_C R170, R86, R79, R9 ;  /* 0x0000004f56aa723e */ /* 0x000fe40004807009 */
[----:B------:R-:W-:Y:S02]  /*46c0*/  CS2R R78, SRZ ;  /* 0x00000000004e7805 */ /* 0x000fe4000001ff00 */
[----:B------:R-:W-:Y:S02]  /*46d0*/  CS2R R86, SRZ ;  /* 0x0000000000567805 */ /* 0x000fe4000001ff00 */
[----:B---3--:R-:W-:Y:S01]  /*46e0*/  F2FP.SATFINITE.E4M3.F32.PACK_AB_MERGE_C R10, R13, R48, RZ ;  /* 0x000000300d0a723e */ /* 0x008fe200048070ff */
[----:B------:R-:W-:Y:S01]  /*46f0*/  FADD.FTZ R48, R48, R11 ;  /* 0x0000000b30307221 */ /* 0x000fe20000010000 */
[----:B------:R-:W-:Y:S01]  /*4700*/  FADD.FTZ R4, R4, R71 ;  /* 0x0000004704047221 */ /* 0x000fe20000010000 */
[----:B------:R-:W-:-:S02]  /*4710*/  CS2R R70, SRZ ;  /* 0x0000000000467805 */ /* 0x000fc4000001ff00 */
[----:B------:R-:W-:Y:S01]  /*4720*/  F2FP.SATFINITE.E4M3.F32.PACK_AB_MERGE_C R171, R35, R46, R10 ;  /* 0x0000002e23ab723e */ /* 0x000fe2000480700a */
[----:B------:R-:W-:Y:S01]  /*4730*/  FADD.FTZ R0, R13, R48 ;  /* 0x000000300d007221 */ /* 0x000fe20000010000 */
[----:B------:R-:W-:Y:S02]  /*4740*/  CS2R R34, SRZ ;  /* 0x0000000000227805 */ /* 0x000fe4000001ff00 */
        /* <DEDUP_REMOVED lines=38> */
[----:B------:R-:W-:Y:S01]  /*49b0*/  UMOV UR57, URZ ;  /* 0x0000003f00397c82 */ /* 0x000fe20008000000 */
[----:B------:R-:W-:Y:S01]  /*49c0*/  UMOV UR55, URZ ;  /* 0x0000003f00377c82 */ /* 0x000fe20008000000 */
[----:B------:R-:W-:Y:S01]  /*49d0*/  ULDC UR53, c[0x0][0x288] ;  /* 0x0000a20000357ab9 */ /* 0x000fe20000000800 */
[----:B------:R-:W-:-:S05]  /*49e0*/  ULDC UR54, c[0x0][0x2f0] ;  /* 0x0000bc0000367ab9 */ /* 0x000fca0000000800 */
.L_x_2564:
[----:B------:R-:W-:Y:S01]  /*49f0*/  ISETP.NE.AND P2, PT, RZ, UR42, PT ;  /* 0x0000002aff007c0c */ /* 0x000fe2000bf45270 */
[----:B------:R-:W-:-:S04]  /*4a00*/  UISETP.NE.AND UP0, UPT, UR55, 0x1, UPT ;  /* 0x000000013700788c */ /* 0x000fc8000bf05270 */
[----:B------:R-:W-:-:S04]  /*4a10*/  USEL UR45, URZ, 0x1, UP0 ;  /* 0x000000013f2d7887 */ /* 0x000fc80008000000 */
[----:B------:R-:W-:-:S04]  /*4a20*/  ULOP3.LUT UR45, UR57, UR45, URZ, 0x3c, !UPT ;  /* 0x0000002d392d7292 */ /* 0x000fc8000f8e3c3f */
[----:B------:R-:W-:Y:S08]  /*4a30*/  @P2 BRA `(.L_x_2554) ;  /* 0x0000000000382947 */ /* 0x000ff00003800000 */
[----:B------:R-:W-:Y:S05]  /*4a40*/  @!P0 BRA `(.L_x_2555) ;  /* 0x0000000000048947 */ /* 0x000fea0003800000 */
[----:B------:R-:W-:Y:S01]  /*4a50*/  BPT.TRAP 0x1 ;  /* 0x000000040000795c */ /* 0x000fe20000300000 */
.L_x_2555:
        /* <DEDUP_REMOVED lines=9> */
.L_x_2556:
[----:B-1----:R-:W-:Y:S05]  /*4af0*/  @P1 BRA `(.L_x_2554) ;  /* 0x0000000000081947 */ /* 0x002fea0003800000 */
[----:B------:R-:W1:Y:S02]  /*4b00*/  SYNCS.PHASECHK.TRANS64.TRYWAIT P1, [UR6+0x22830], R7 ;  /* 0x02283007ff0075a7 */ /* 0x000e640008020146 */
[----:B-1----:R-:W-:Y:S05]  /*4b10*/  @!P1 BRA `(.L_x_2557) ;  /* 0x000000dc00549947 */ /* 0x002fea0003800000 */
.L_x_2554:
        /* <DEDUP_REMOVED lines=134> */
.L_x_2559:
[----:B------:R-:W-:Y:S01]  /*5380*/  ULEA UR6, UR55, UR41, 0x3 ;  /* 0x0000002937067291 */ /* 0x000fe2000f8e183f */
[----:B------:R-:W-:-:S05]  /*5390*/  IMAD.U32 R7, RZ, RZ, UR57 ;  /* 0x00000039ff077e24 */ /* 0x000fca000f8e00ff */
[----:B------:R-:W-:-:S04]  /*53a0*/  SHF.L.U32 R7, R7, 0x1f, RZ ;  /* 0x0000001f07077819 */ /* 0x000fc800000006ff */
[----:B------:R0:W1:Y:S01]  /*53b0*/  SYNCS.PHASECHK.TRANS64.TRYWAIT P1, [UR6+0x22850], R7 ;  /* 0x02285007ff0075a7 */ /* 0x0000620008020146 */
[----:B------:R-:W-:Y:S05]  /*53c0*/  @!P0 BRA `(.L_x_2560) ;  /* 0x0000000000048947 */ /* 0x000fea0003800000 */
[----:B------:R-:W-:Y:S01]  /*53d0*/  BPT.TRAP 0x1 ;  /* 0x000000040000795c */ /* 0x000fe20000300000 */
.L_x_2560:
[----:B-1----:R-:W-:Y:S05]  /*53e0*/  @P1 BRA `(.L_x_2558) ;  /* 0x0000000000081947 */ /* 0x002fea0003800000 */
[----:B------:R-:W1:Y:S02]  /*53f0*/  SYNCS.PHASECHK.TRANS64.TRYWAIT P1, [UR6+0x22850], R7 ;  /* 0x02285007ff0075a7 */ /* 0x000e640008020146 */
[----:B-1----:R-:W-:Y:S05]  /*5400*/  @!P1 BRA `(.L_x_2561) ;  /* 0x000000d400309947 */ /* 0x002fea0003800000 */
.L_x_2558:
        /* <DEDUP_REMOVED lines=34> */
.L_x_2562:
[----:B------:R-:W-:Y:S01]  /*5630*/  UISETP.NE.AND UP0, UPT, UR49, URZ, UPT ;  /* 0x0000003f3100728c */ /* 0x000fe2000bf05270 */
[----:B------:R-:W-:Y:S02]  /*5640*/  IMAD.MOV.U32 R17, RZ, RZ, R5 ;  /* 0x000000ffff117224 */ /* 0x000fe400078e0005 */
[----:B------:R-:W-:-:S03]  /*5650*/  IMAD.U32 R13, RZ, RZ, UR54 ;  /* 0x00000036ff0d7e24 */ /* 0x000fc6000f8e00ff */
[----:B------:R-:W-:Y:S02]  /*5660*/  PLOP3.LUT P1, PT, PT, PT, UP0, 0x80, 0x0 ;  /* 0x000000000000781c */ /* 0x000fe40003f2f008 */
[----:B------:R-:W-:-:S03]  /*5670*/  PLOP3.LUT P2, PT, PT, PT, UP0, 0x80, 0x0 ;  /* 0x000000000000781c */ /* 0x000fc60003f4f008 */
[----:B------:R-:W-:-:S08]  /*5680*/  @UP0 ULDC UR6, c[0x0][0x44c] ;  /* 0x0001130000060ab9 */ /* 0x000fd00000000800 */
[----:B0-----:R-:W-:Y:S01]  /*5690*/  @P1 IMAD.HI.U32 R7, R5, UR6, RZ ;  /* 0x0000000605071c27 */ /* 0x001fe2000f8e00ff */
[----:B------:R-:W-:-:S04]  /*56a0*/  @UP0 ULDC UR6, c[0x0][0x450] ;  /* 0x0001140000060ab9 */ /* 0x000fc80000000800 */
[----:B------:R-:W-:Y:S01]  /*56b0*/  @P2 SHF.R.U32.HI R17, RZ, UR6, R7 ;  /* 0x00000006ff112c19 */ /* 0x000fe20008011607 */
[----:B------:R-:W-:Y:S02]  /*56c0*/  UMOV UR6, 0x1 ;  /* 0x0000000100067882 */ /* 0x000fe40000000000 */
[----:B------:R-:W-:Y:S02]  /*56d0*/  UIMAD UR6, UR56, -0xa0, UR6 ;  /* 0xffffff60380678a4 */ /* 0x000fe4000f8e0206 */
[----:B------:R-:W0:Y:S04]  /*56e0*/  SHFL.IDX PT, R7, R17, RZ, 0x1c1f ;  /* 0x001c1fff11077589 */ /* 0x000e2800000e0000 */
[----:B------:R-:W-:Y:S01]  /*56f0*/  IMAD.U32 R11, RZ, RZ, UR6 ;  /* 0x00000006ff0b7e24 */ /* 0x000fe2000f8e00ff */
[----:B------:R-:W1:Y:S01]  /*5700*/  SHFL.IDX PT, R17, R17, 0x1, 0x1c1f ;  /* 0x003c1f0011117f89 */ /* 0x000e6200000e0000 */
[----:B------:R-:W-:-:S02]  /*5710*/  ULEA UR6, UR47, UR41, 0x3 ;  /* 0x000000292f067291 */ /* 0x000fc4000f8e183f */
[----:B------:R-:W-:Y:S02]  /*5720*/  IMAD R8, R6, -0x2, R11 ;  /* 0xfffffffe06087824 */ /* 0x000fe400078e020b */
[----:B------:R-:W-:Y:S02]  /*5730*/  UIADD3 UR6, UR6, 0x22840, URZ ;  /* 0x0002284006067890 */ /* 0x000fe4000fffe03f */
[----:B------:R-:W-:Y:S02]  /*5740*/  IMAD R8, R13, UR48, R8 ;  /* 0x000000300d087c24 */ /* 0x000fe4000f8e0208 */
[----:B------:R-:W-:-:S09]  /*5750*/  UPRMT UR6, UR44, 0x654, UR6 ;  /* 0x000006542c067896 */ /* 0x000fd20008000006 */
[----:B------:R-:W-:Y:S01]  /*5760*/  SYNCS.ARRIVE.TRANS64.RED.A1T0 RZ, [UR6], RZ ;  /* 0x000000ffffff79a7 */ /* 0x000fe20008100406 */
[----:B0-----:R-:W-:-:S04]  /*5770*/  IADD3 R7, R7, -UR53, R8 ;  /* 0x8000003507077c10 */ /* 0x001fc8000fffe008 */
[C---:B------:R-:W-:Y:S02]  /*5780*/  ISETP.GT.AND P1, PT, R7.reuse, RZ, PT ;  /* 0x000000ff0700720c */ /* 0x040fe40003f24270 */
[C---:B------:R-:W-:Y:S02]  /*5790*/  ISETP.GT.AND P2, PT, R7.reuse, 0x1, PT ;  /* 0x000000010700780c */ /* 0x040fe40003f44270 */
[----:B------:R-:W-:Y:S02]  /*57a0*/  FSEL R11, R152, -INF , P1 ;  /* 0xff800000980b7808 */ /* 0x000fe40000800000 */
        /* <DEDUP_REMOVED lines=90> */
[----:B------:R-:W-:Y:S02]  /*5d50*/  FSEL R117, R117, -INF , P2 ;  /* 0xff80000075757808 */ /* 0x000fe40001000000 */
[C---:B------:R-:W-:Y:S02]  /*5d60*/  ISETP.GT.AND P2, PT, R7.reuse, 0x81, PT ;  /* 0x000000810700780c */ /* 0x040fe40003f44270 */
[----:B------:R-:W-:-:S02]  /*5d70*/  ISETP.GT.AND P1, PT, R7, 0x80, PT ;  /* 0x000000800700780c */ /* 0x000fc40003f24270 */
[----:B------:R-:W-:Y:S02]  /*5d80*/  FMNMX.FTZ R12, R116, R121, !PT ;  /* 0x00000079740c7209 */ /* 0x000fe40007810000 */
[----:B------:R-:W-:Y:S02]  /*5d90*/  FSEL R89, R89, -INF , P2 ;  /* 0xff80000059597808 */ /* 0x000fe40001000000 */
[----:B------:R-:W-:Y:S02]  /*5da0*/  ISETP.GT.AND P2, PT, R7, 0x89, PT ;  /* 0x000000890700780c */ /* 0x000fe40003f44270 */
[----:B------:R-:W-:Y:S02]  /*5db0*/  FSEL R88, R88, -INF , P1 ;  /* 0xff80000058587808 */ /* 0x000fe40000800000 */
[----:B------:R-:W-:Y:S02]  /*5dc0*/  FMNMX.FTZ R121, R117, R12, !PT ;  /* 0x0000000c75797209 */ /* 0x000fe40007810000 */
[----:B------:R-:W-:-:S02]  /*5dd0*/  FSEL R93, R93, -INF , P2 ;  /* 0xff8000005d5d7808 */ /* 0x000fc40001000000 */
[C---:B------:R-:W-:Y:S02]  /*5de0*/  ISETP.GT.AND P1, PT, R7.reuse, 0x88, PT ;  /* 0x000000880700780c */ /* 0x040fe40003f24270 */
[----:B------:R-:W-:Y:S02]  /*5df0*/  FMNMX.FTZ R12, R88, R121, !PT ;  /* 0x00000079580c7209 */ /* 0x000fe40007810000 */
[----:B------:R-:W-:Y:S02]  /*5e00*/  ISETP.GT.AND P2, PT, R7, 0x91, PT ;  /* 0x000000910700780c */ /* 0x000fe40003f44270 */
[----:B------:R-:W-:Y:S02]  /*5e10*/  FSEL R92, R92, -INF , P1 ;  /* 0xff8000005c5c7808 */ /* 0x000fe40000800000 */
[----:B------:R-:W-:Y:S02]  /*5e20*/  FMNMX.FTZ R121, R89, R12, !PT ;  /* 0x0000000c59797209 */ /* 0x000fe40007810000 */
[----:B------:R-:W-:-:S02]  /*5e30*/  FSEL R97, R97, -INF , P2 ;  /* 0xff80000061617808 */ /* 0x000fc40001000000 */
[----:B------:R-:W-:Y:S02]  /*5e40*/  ISETP.GT.AND P2, PT, R7, 0x99, PT ;  /* 0x000000990700780c */ /* 0x000fe40003f44270 */
[----:B-1----:R-:W-:Y:S02]  /*5e50*/  IADD3 R8, R17, -UR53, R8 ;  /* 0x8000003511087c10 */ /* 0x002fe4000fffe008 */
[----:B------:R-:W-:Y:S02]  /*5e60*/  ISETP.GT.AND P1, PT, R7, 0x90, PT ;  /* 0x000000900700780c */ /* 0x000fe40003f24270 */
[----:B------:R-:W-:Y:S02]  /*5e70*/  FMNMX.FTZ R12, R92, R121, !PT ;  /* 0x000000795c0c7209 */ /* 0x000fe40007810000 */
[----:B------:R-:W-:Y:S02]  /*5e80*/  FSEL R101, R101, -INF , P2 ;  /* 0xff80000065657808 */ /* 0x000fe40001000000 */
[----:B------:R-:W-:-:S02]  /*5e90*/  ISETP.GT.AND P2, PT, R8, RZ, PT ;  /* 0x000000ff0800720c */ /* 0x000fc40003f44270 */
[----:B------:R-:W-:Y:S02]  /*5ea0*/  FSEL R96, R96, -INF , P1 ;  /* 0xff80000060607808 */ /* 0x000fe40000800000 */
[----:B------:R-:W-:Y:S02]  /*5eb0*/  FMNMX.FTZ R121, R93, R12, !PT ;  /* 0x0000000c5d797209 */ /* 0x000fe40007810000 */
[----:B------:R-:W-:Y:S02]  /*5ec0*/  ISETP.GT.AND P3, PT, R8, 0x1, PT ;  /* 0x000000010800780c */ /* 0x000fe40003f64270 */
[----:B------:R-:W-:Y:S02]  /*5ed0*/  FSEL R17, R154, -INF , P2 ;  /* 0xff8000009a117808 */ /* 0x000fe40001000000 */
[----:B------:R-:W-:Y:S02]  /*5ee0*/  ISETP.GT.AND P1, PT, R7, 0x98, PT ;  /* 0x000000980700780c */ /* 0x000fe40003f24270 */
[----:B------:R-:W-:-:S02]  /*5ef0*/  FMNMX.FTZ R12, R96, R121, !PT ;  /* 0x00000079600c7209 */ /* 0x000fc40007810000 */
[----:B------:R-:W-:Y:S02]  /*5f00*/  ISETP.GT.AND P2, PT, R8, 0x8, PT ;  /* 0x000000080800780c */ /* 0x000fe40003f44270 */
[----:B------:R-:W-:Y:S02]  /*5f10*/  FSEL R155, R155, -INF , P3 ;  /* 0xff8000009b9b7808 */ /* 0x000fe40001800000 */
[----:B------:R-:W-:Y:S02]  /*5f20*/  FMNMX.FTZ R22, R17, R10, !PT ;  /* 0x0000000a11167209 */ /* 0x000fe40007810000 */
[----:B------:R-:W-:Y:S02]  /*5f30*/  FSEL R100, R100, -INF , P1 ;  /* 0xff80000064647808 */ /* 0x000fe40000800000 */
[----:B------:R-:W-:Y:S02]  /*5f40*/  FMNMX.FTZ R7, R97, R12, !PT ;  /* 0x0000000c61077209 */ /* 0x000fe40007810000 */
[----:B------:R-:W-:-:S02]  /*5f50*/  ISETP.GT.AND P3, PT, R8, 0x9, PT ;  /* 0x000000090800780c */ /* 0x000fc40003f64270 */
[----:B------:R-:W-:Y:S02]  /*5f60*/  FSEL R158, R158, -INF , P2 ;  /* 0xff8000009e9e7808 */ /* 0x000fe40001000000 */
[----:B------:R-:W-:Y:S02]  /*5f70*/  FMNMX.FTZ R121, R155, R22, !PT ;  /* 0x000000169b797209 */ /* 0x000fe40007810000 */
[----:B------:R-:W-:Y:S02]  /*5f80*/  FMNMX.FTZ R12, R100, R7, !PT ;  /* 0x00000007640c7209 */ /* 0x000fe40007810000 */
[----:B------:R-:W-:Y:S02]  /*5f90*/  ISETP.GT.AND P2, PT, R8, 0x10, PT ;  /* 0x000000100800780c */ /* 0x000fe40003f44270 */
[----:B------:R-:W-:Y:S02]  /*5fa0*/  FSEL R159, R159, -INF , P3 ;  /* 0xff8000009f9f7808 */ /* 0x000fe40001800000 */
[----:B------:R-:W-:-:S02]  /*5fb0*/  FMNMX.FTZ R120, R158, R121, !PT ;  /* 0x000000799e787209 */ /* 0x000fc40007810000 */
[----:B------:R-:W-:Y:S01]  /*5fc0*/  FMNMX.FTZ R14, R101, R12, !PT ;  /* 0x0000000c650e7209 */ /* 0x000fe20007810000 */
[----:B------:R-:W-:Y:S01]  /*5fd0*/  IMAD.U32 R12, RZ, RZ, UR40 ;  /* 0x00000028ff0c7e24 */ /* 0x000fe2000f8e00ff */
[----:B------:R-:W-:Y:S02]  /*5fe0*/  ISETP.GT.AND P3, PT, R8, 0x11, PT ;  /* 0x000000110800780c */ /* 0x000fe40003f64270 */
[----:B------:R-:W-:Y:S01]  /*5ff0*/  FSEL R162, R162, -INF , P2 ;  /* 0xff800000a2a27808 */ /* 0x000fe20001000000 */
[----:B------:R-:W0:Y:S01]  /*6000*/  SHFL.BFLY PT, R7, R14, 0x2, 0x1f ;  /* 0x0c401f000e077f89 */ /* 0x000e2200000e0000 */
[----:B------:R-:W-:Y:S02]  /*6010*/  FMNMX.FTZ R121, R159, R120, !PT ;  /* 0x000000789f797209 */ /* 0x000fe40007810000 */
[----:B------:R-:W-:Y:S02]  /*6020*/  ISETP.GT.AND P2, PT, R8, 0x18, PT ;  /* 0x000000180800780c */ /* 0x000fe40003f44270 */
[----:B------:R-:W-:-:S02]  /*6030*/  FSEL R163, R163, -INF , P3 ;  /* 0xff800000a3a37808 */ /* 0x000fc40001800000 */
[----:B------:R-:W-:Y:S02]  /*6040*/  FMNMX.FTZ R120, R162, R121, !PT ;  /* 0x00000079a2787209 */ /* 0x000fe40007810000 */
[----:B------:R-:W-:Y:S02]  /*6050*/  ISETP.GT.AND P3, PT, R8, 0x19, PT ;  /* 0x000000190800780c */ /* 0x000fe40003f64270 */
[----:B------:R-:W-:Y:S02]  /*6060*/  FSEL R166, R166, -INF , P2 ;  /* 0xff800000a6a67808 */ /* 0x000fe40001000000 */
[----:B------:R-:W-:Y:S02]  /*6070*/  FMNMX.FTZ R121, R163, R120, !PT ;  /* 0x00000078a3797209 */ /* 0x000fe40007810000 */
[----:B------:R-:W-:Y:S02]  /*6080*/  FSEL R167, R167, -INF , P3 ;  /* 0xff800000a7a77808 */ /* 0x000fe40001800000 */
[----:B------:R-:W-:-:S02]  /*6090*/  ISETP.GT.AND P2, PT, R8, 0x20, PT ;  /* 0x000000200800780c */ /* 0x000fc40003f44270 */
[----:B------:R-:W-:Y:S02]  /*60a0*/  FMNMX.FTZ R124, R166, R121, !PT ;  /* 0x00000079a67c7209 */ /* 0x000fe40007810000 */
[----:B------:R-:W-:Y:S02]  /*60b0*/  ISETP.GT.AND P3, PT, R8, 0x21, PT ;  /* 0x000000210800780c */ /* 0x000fe40003f64270 */
[----:B------:R-:W-:Y:S02]  /*60c0*/  FSEL R138, R138, -INF , P2 ;  /* 0xff8000008a8a7808 */ /* 0x000fe40001000000 */
[----:B------:R-:W-:Y:S02]  /*60d0*/  FMNMX.FTZ R121, R167, R124, !PT ;  /* 0x0000007ca7797209 */ /* 0x000fe40007810000 */
[----:B------:R-:W-:Y:S02]  /*60e0*/  ISETP.GT.AND P2, PT, R8, 0x28, PT ;  /* 0x000000280800780c */ /* 0x000fe40003f44270 */
[----:B------:R-:W-:-:S02]  /*60f0*/  FSEL R139, R139, -INF , P3 ;  /* 0xff8000008b8b7808 */ /* 0x000fc40001800000 */
[----:B------:R-:W-:Y:S02]  /*6100*/  FMNMX.FTZ R124, R138, R121, !PT ;  /* 0x000000798a7c7209 */ /* 0x000fe40007810000 */
[----:B------:R-:W-:Y:S02]  /*6110*/  ISETP.GT.AND P3, PT, R8, 0x29, PT ;  /* 0x000000290800780c */ /* 0x000fe40003f64270 */
[----:B------:R-:W-:Y:S02]  /*6120*/  FSEL R142, R142, -INF , P2 ;  /* 0xff8000008e8e7808 */ /* 0x000fe40001000000 */
[----:B------:R-:W-:Y:S02]  /*6130*/  FMNMX.FTZ R121, R139, R124, !PT ;  /* 0x0000007c8b797209 */ /* 0x000fe40007810000 */
[----:B0-----:R-:W-:Y:S02]  /*6140*/  FMNMX.FTZ R18, R14, R7, !PT ;  /* 0x000000070e127209 */ /* 0x001fe40007810000 */
[----:B------:R-:W-:-:S02]  /*6150*/  ISETP.GT.AND P2, PT, R8, 0x30, PT ;  /* 0x000000300800780c */ /* 0x000fc40003f44270 */
[----:B------:R-:W-:Y:S01]  /*6160*/  FSEL R143, R143, -INF , P3 ;  /* 0xff8000008f8f7808 */ /* 0x000fe20001800000 */
[----:B------:R-:W0:Y:S01]  /*6170*/  SHFL.BFLY PT, R7, R18, 0x1, 0x1f ;  /* 0x0c201f0012077f89 */ /* 0x000e2200000e0000 */
[----:B------:R-:W-:Y:S02]  /*6180*/  FMNMX.FTZ R128, R142, R121, !PT ;  /* 0x000000798e807209 */ /* 0x000fe40007810000 */
[----:B------:R-:W-:Y:S02]  /*6190*/  ISETP.GT.AND P3, PT, R8, 0x31, PT ;  /* 0x000000310800780c */ /* 0x000fe40003f64270 */
[----:B------:R-:W-:Y:S02]  /*61a0*/  FSEL R146, R146, -INF , P2 ;  /* 0xff80000092927808 */ /* 0x000fe40001000000 */
[----:B------:R-:W-:Y:S02]  /*61b0*/  FMNMX.FTZ R121, R143, R128, !PT ;  /* 0x000000808f797209 */ /* 0x000fe40007810000 */
        /* <DEDUP_REMOVED lines=8> */
[----:B------:R-:W-:Y:S02]  /*6240*/  FMNMX.FTZ R136, R150, R125, !PT ;  /* 0x0000007d96887209 */ /* 0x000fe40007810000 */
[----:B------:R-:W-:Y:S02]  /*6250*/  ISETP.GT.AND P3, PT, R8, 0x41, PT ;  /* 0x000000410800780c */ /* 0x000fe40003f64270 */
[----:B------:R-:W-:Y:S02]  /*6260*/  FSEL R128, R122, -INF , P2 ;  /* 0xff8000007a807808 */ /* 0x000fe40001000000 */
[----:B------:R-:W-:Y:S02]  /*6270*/  FMNMX.FTZ R125, R151, R136, !PT ;  /* 0x00000088977d7209 */ /* 0x000fe40007810000 */
[----:B------:R-:W-:-:S02]  /*6280*/  ISETP.GT.AND P2, PT, R8, 0x48, PT ;  /* 0x000000480800780c */ /* 0x000fc40003f44270 */
[----:B------:R-:W-:Y:S02]  /*6290*/  FSEL R136, R123, -INF , P3 ;  /* 0xff8000007b887808 */ /* 0x000fe40001800000 */
[----:B------:R-:W-:Y:S02]  /*62a0*/  FMNMX.FTZ R125, R128, R125, !PT ;  /* 0x0000007d807d7209 */ /* 0x000fe40007810000 */
[----:B0-----:R-:W-:Y:S02]  /*62b0*/  FMNMX.FTZ R7, R18, R7, !PT ;  /* 0x0000000712077209 */ /* 0x001fe40007810000 */
[----:B------:R-:W-:Y:S02]  /*62c0*/  ISETP.GT.AND P3, PT, R8, 0x49, PT ;  /* 0x000000490800780c */ /* 0x000fe40003f64270 */
[----:B------:R-:W-:Y:S01]  /*62d0*/  FSEL R140, R126, -INF , P2 ;  /* 0xff8000007e8c7808 */ /* 0x000fe20001000000 */
[----:B------:R-:W-:-:S01]  /*62e0*/  FFMA.FTZ R12, R7, R12, -8 ;  /* 0xc1000000070c7423 */ /* 0x000fc2000001000c */
[----:B------:R-:W-:-:S02]  /*62f0*/  FMNMX.FTZ R125, R136, R125, !PT ;  /* 0x0000007d887d7209 */ /* 0x000fc40007810000 */
[----:B------:R-:W-:Y:S02]  /*6300*/  ISETP.GT.AND P2, PT, R8, 0x50, PT ;  /* 0x000000500800780c */ /* 0x000fe40003f44270 */
[----:B------:R-:W-:Y:S02]  /*6310*/  FSEL R127, R127, -INF , P3 ;  /* 0xff8000007f7f7808 */ /* 0x000fe40001800000 */
[----:B------:R-:W-:Y:S02]  /*6320*/  FMNMX.FTZ R144, R140, R125, !PT ;  /* 0x0000007d8c907209 */ /* 0x000fe40007810000 */
[----:B------:R-:W-:Y:S02]  /*6330*/  FSETP.NEU.FTZ.AND P1, PT, R7, -INF , PT ;  /* 0xff8000000700780b */ /* 0x000fe40003f3d000 */
[----:B------:R-:W-:Y:S02]  /*6340*/  ISETP.GT.AND P3, PT, R8, 0x51, PT ;  /* 0x000000510800780c */ /* 0x000fe40003f64270 */
[----:B------:R-:W-:-:S02]  /*6350*/  FSEL R130, R130, -INF , P2 ;  /* 0xff80000082827808 */ /* 0x000fc40001000000 */
[----:B------:R-:W-:Y:S02]  /*6360*/  FMNMX.FTZ R125, R127, R144, !PT ;  /* 0x000000907f7d7209 */ /* 0x000fe40007810000 */
[----:B------:R-:W-:Y:S02]  /*6370*/  FSEL R12, R12, RZ, P1 ;  /* 0x000000ff0c0c7208 */ /* 0x000fe40000800000 */
[----:B------:R-:W-:Y:S02]  /*6380*/  ISETP.GT.AND P2, PT, R8, 0x58, PT ;  /* 0x000000580800780c */ /* 0x000fe40003f44270 */
[----:B------:R-:W-:Y:S01]  /*6390*/  FSEL R131, R131, -INF , P3 ;  /* 0xff80000083837808 */ /* 0x000fe20001800000 */
[----:B------:R-:W-:-:S01]  /*63a0*/  FFMA.FTZ R152, R153, UR40, -R12 ;  /* 0x0000002899987c23 */ /* 0x000fc2000801080c */
[----:B------:R-:W-:Y:S01]  /*63b0*/  FMNMX.FTZ R144, R130, R125, !PT ;  /* 0x0000007d82907209 */ /* 0x000fe20007810000 */
[----:B------:R-:W-:-:S01]  /*63c0*/  FFMA.FTZ R154, R149, UR40, -R12 ;  /* 0x00000028959a7c23 */ /* 0x000fc2000801080c */
[----:B------:R-:W-:Y:S01]  /*63d0*/  ISETP.GT.AND P3, PT, R8, 0x59, PT ;  /* 0x000000590800780c */ /* 0x000fe20003f64270 */
[----:B------:R0:W-:Y:S01]  /*63e0*/  MUFU.EX2 R125, R152 ;  /* 0x00000098007d7308 */ /* 0x0001e20000000800 */
[----:B------:R-:W-:Y:S01]  /*63f0*/  FSEL R134, R134, -INF , P2 ;  /* 0xff80000086867808 */ /* 0x000fe20001000000 */
[--C-:B------:R-:W-:Y:S01]  /*6400*/  FFMA.FTZ R14, R13, UR40, -R12.reuse ;  /* 0x000000280d0e7c23 */ /* 0x100fe2000801080c */
[----:B------:R-:W-:Y:S01]  /*6410*/  FMNMX.FTZ R153, R131, R144, !PT ;  /* 0x0000009083997209 */ /* 0x000fe20007810000 */
[--C-:B------:R-:W-:Y:S01]  /*6420*/  FFMA.FTZ R126, R157, UR40, -R12.reuse ;  /* 0x000000289d7e7c23 */ /* 0x100fe2000801080c */
[----:B------:R-:W-:Y:S01]  /*6430*/  FSEL R135, R135, -INF , P3 ;  /* 0xff80000087877808 */ /* 0x000fe20001800000 */
[--C-:B------:R-:W-:Y:S01]  /*6440*/  FFMA.FTZ R13, R15, UR40, -R12.reuse ;  /* 0x000000280f0d7c23 */ /* 0x100fe2000801080c */
[----:B------:R-:W-:Y:S01]  /*6450*/  ISETP.GT.AND P2, PT, R8, 0x60, PT ;  /* 0x000000600800780c */ /* 0x000fe20003f44270 */
[--C-:B------:R-:W-:Y:S01]  /*6460*/  FFMA.FTZ R18, R19, UR40, -R12.reuse ;  /* 0x0000002813127c23 */ /* 0x100fe2000801080c */
[----:B------:R-:W-:Y:S01]  /*6470*/  FMNMX.FTZ R148, R134, R153, !PT ;  /* 0x0000009986947209 */ /* 0x000fe20007810000 */
[--C-:B------:R-:W-:Y:S01]  /*6480*/  FFMA.FTZ R11, R11, UR40, -R12.reuse ;  /* 0x000000280b0b7c23 */ /* 0x100fe2000801080c */
[----:B------:R-:W-:Y:S01]  /*6490*/  ISETP.GT.AND P3, PT, R8, 0x61, PT ;  /* 0x000000610800780c */ /* 0x000fe20003f64270 */
[--C-:B------:R-:W-:Y:S01]  /*64a0*/  FFMA.FTZ R15, R179, UR40, -R12.reuse ;  /* 0x00000028b30f7c23 */ /* 0x100fe2000801080c */
[----:B------:R-:W-:Y:S01]  /*64b0*/  FSEL R144, R106, -INF , P2 ;  /* 0xff8000006a907808 */ /* 0x000fe20001000000 */
        /* <DEDUP_REMOVED lines=15> */
[C---:B------:R-:W-:Y:S01]  /*65b0*/  ISETP.GT.AND P2, PT, R8.reuse, 0x70, PT ;  /* 0x000000700800780c */ /* 0x040fe20003f44270 */
[--C-:B------:R-:W-:Y:S01]  /*65c0*/  FFMA.FTZ R124, R171, UR40, -R12.reuse ;  /* 0x00000028ab7c7c23 */ /* 0x100fe2000801080c */
[----:B------:R-:W-:Y:S01]  /*65d0*/  FSEL R111, R111, -INF , P3 ;  /* 0xff8000006f6f7808 */ /* 0x000fe20001800000 */
[--C-:B------:R-:W-:Y:S01]  /*65e0*/  FFMA.FTZ R169, R169, UR40, -R12.reuse ;  /* 0x00000028a9a97c23 */ /* 0x100fe2000801080c */
[----:B0-----:R-:W-:Y:S01]  /*65f0*/  FMNMX.FTZ R152, R145, R110, !PT ;  /* 0x0000006e91987209 */ /* 0x001fe20007810000 */
[--C-:B------:R-:W-:Y:S01]  /*6600*/  FFMA.FTZ R165, R165, UR40, -R12.reuse ;  /* 0x00000028a5a57c23 */ /* 0x100fe2000801080c */
[----:B------:R-:W-:Y:S01]  /*6610*/  ISETP.GT.AND P3, PT, R8, 0x71, PT ;  /* 0x000000710800780c */ /* 0x000fe20003f64270 */
[----:B------:R0:W-:Y:S01]  /*6620*/  MUFU.EX2 R110, R149 ;  /* 0x00000095006e7308 */ /* 0x0001e20000000800 */
        /* <DEDUP_REMOVED lines=9> */
[--C-:B0-----:R-:W-:Y:S01]  /*66c0*/  FFMA.FTZ R149, R132, UR40, -R12.reuse ;  /* 0x0000002884957c23 */ /* 0x101fe2000801080c */
        /* <DEDUP_REMOVED lines=31> */
[----:B------:R-:W-:Y:S01]  /*68c0*/  FFMA.FTZ R101, R101, UR40, -R12 ;  /* 0x0000002865657c23 */ /* 0x000fe2000801080c */
[----:B------:R-:W-:Y:S01]  /*68d0*/  FSEL R95, R95, -INF , P3 ;  /* 0xff8000005f5f7808 */ /* 0x000fe20001800000 */
[----:B------:R-:W-:Y:S01]  /*68e0*/  MUFU.EX2 R11, R11 ;  /* 0x0000000b000b7308 */ /* 0x000fe20000000800 */
[----:B------:R-:W-:-:S02]  /*68f0*/  FMNMX.FTZ R152, R132, R137, !PT ;  /* 0x0000008984987209 */ /* 0x000fc40007810000 */
[----:B------:R-:W-:Y:S02]  /*6900*/  ISETP.GT.AND P3, PT, R8, 0x91, PT ;  /* 0x000000910800780c */ /* 0x000fe40003f64270 */
[----:B------:R-:W-:Y:S02]  /*6910*/  FSEL R98, R98, -INF , P2 ;  /* 0xff80000062627808 */ /* 0x000fe40001000000 */
[----:B------:R-:W-:Y:S01]  /*6920*/  FMNMX.FTZ R137, R95, R152, !PT ;  /* 0x000000985f897209 */ /* 0x000fe20007810000 */
[----:B------:R-:W-:Y:S01]  /*6930*/  MUFU.EX2 R14, R14 ;  /* 0x0000000e000e7308 */ /* 0x000fe20000000800 */
[----:B------:R-:W-:Y:S02]  /*6940*/  ISETP.GT.AND P2, PT, R8, 0x98, PT ;  /* 0x000000980800780c */ /* 0x000fe40003f44270 */
[----:B------:R-:W-:Y:S02]  /*6950*/  FSEL R99, R99, -INF , P3 ;  /* 0xff80000063637808 */ /* 0x000fe40001800000 */
[----:B------:R-:W-:-:S02]  /*6960*/  FMNMX.FTZ R152, R98, R137, !PT ;  /* 0x0000008962987209 */ /* 0x000fc40007810000 */
[----:B------:R-:W-:Y:S01]  /*6970*/  ISETP.GT.AND P3, PT, R8, 0x99, PT ;  /* 0x000000990800780c */ /* 0x000fe20003f64270 */
[----:B------:R0:W-:Y:S01]  /*6980*/  MUFU.EX2 R106, R154 ;  /* 0x0000009a006a7308 */ /* 0x0001e20000000800 */
[----:B------:R-:W-:Y:S02]  /*6990*/  FSEL R102, R102, -INF , P2 ;  /* 0xff80000066667808 */ /* 0x000fe40001000000 */
[----:B------:R-:W-:Y:S02]  /*69a0*/  FMNMX.FTZ R137, R99, R152, !PT ;  /* 0x0000009863897209 */ /* 0x000fe40007810000 */
[----:B------:R-:W-:Y:S02]  /*69b0*/  FSEL R103, R103, -INF , P3 ;  /* 0xff80000067677808 */ /* 0x000fe40001800000 */
[----:B------:R-:W-:Y:S01]  /*69c0*/  FMNMX.FTZ R8, R102, R137, !PT ;  /* 0x0000008966087209 */ /* 0x000fe20007810000 */
[----:B------:R-:W-:Y:S01]  /*69d0*/  MUFU.EX2 R13, R13 ;  /* 0x0000000d000d7308 */ /* 0x000fe20000000800 */
[----:B------:R-:W-:-:S02]  /*69e0*/  FSEL R160, R7, RZ, P1 ;  /* 0x000000ff07a07208 */ /* 0x000fc40000800000 */
[----:B------:R-:W-:-:S03]  /*69f0*/  FMNMX.FTZ R8, R103, R8, !PT ;  /* 0x0000000867087209 */ /* 0x000fc60007810000 */
[----:B------:R-:W-:Y:S02]  /*6a00*/  FADD.FTZ R160, -R160, R9 ;  /* 0x00000009a0a07221 */ /* 0x000fe40000010100 */
[----:B------:R-:W1:Y:S01]  /*6a10*/  SHFL.BFLY PT, R137, R8, 0x2, 0x1f ;  /* 0x0c401f0008897f89 */ /* 0x000e6200000e0000 */
[----:B------:R2:W-:Y:S01]  /*6a20*/  MUFU.EX2 R94, R149 ;  /* 0x00000095005e7308 */ /* 0x0005e20000000800 */
[----:B------:R-:W-:-:S07]  /*6a30*/  FMUL.FTZ R160, R160, UR40 ;  /* 0x00000028a0a07c20 */ /* 0x000fce0008410000 */
[----:B------:R-:W-:Y:S08]  /*6a40*/  MUFU.EX2 R18, R18 ;  /* 0x0000001200127308 */ /* 0x000ff00000000800 */
[----:B------:R-:W-:Y:S01]  /*6a50*/  MUFU.EX2 R15, R15 ;  /* 0x0000000f000f7308 */ /* 0x000fe20000000800 */
[----:B-1----:R-:W-:-:S07]  /*6a60*/  FMNMX.FTZ R137, R8, R137, !PT ;  /* 0x0000008908897209 */ /* 0x002fce0007810000 */
[----:B------:R-:W-:Y:S01]  /*6a70*/  MUFU.EX2 R20, R20 ;  /* 0x0000001400147308 */ /* 0x000fe20000000800 */
[----:B------:R-:W1:Y:S07]  /*6a80*/  SHFL.BFLY PT, R8, R137, 0x1, 0x1f ;  /* 0x0c201f0089087f89 */ /* 0x000e6e00000e0000 */
[----:B------:R-:W-:Y:S08]  /*6a90*/  MUFU.EX2 R19, R19 ;  /* 0x0000001300137308 */ /* 0x000ff00000000800 */
[----:B------:R-:W-:Y:S08]  /*6aa0*/  MUFU.EX2 R22, R22 ;  /* 0x0000001600167308 */ /* 0x000ff00000000800 */
[----:B------:R-:W-:Y:S01]  /*6ab0*/  MUFU.EX2 R21, R21 ;  /* 0x0000001500157308 */ /* 0x000fe20000000800 */
[----:B-1----:R-:W-:Y:S01]  /*6ac0*/  FMNMX.FTZ R8, R137, R8, !PT ;  /* 0x0000000889087209 */ /* 0x002fe20007810000 */
[----:B------:R-:W-:-:S03]  /*6ad0*/  IMAD.U32 R137, RZ, RZ, UR40 ;  /* 0x00000028ff897e24 */ /* 0x000fc6000f8e00ff */
[C---:B------:R-:W-:Y:S01]  /*6ae0*/  FSETP.NEU.FTZ.AND P2, PT, R8.reuse, -INF , PT ;  /* 0xff8000000800780b */ /* 0x040fe20003f5d000 */
[----:B------:R-:W-:-:S02]  /*6af0*/  FFMA.FTZ R137, R8, R137, -8 ;  /* 0xc100000008897423 */ /* 0x000fc40000010089 */
[----:B------:R-:W-:Y:S01]  /*6b00*/  MUFU.EX2 R120, R120 ;  /* 0x0000007800787308 */ /* 0x000fe20000000800 */
[----:B------:R-:W-:Y:S02]  /*6b10*/  FSEL R157, R8, RZ, P2 ;  /* 0x000000ff089d7208 */ /* 0x000fe40001000000 */
[----:B------:R-:W-:-:S03]  /*6b20*/  FSEL R12, R137, RZ, P2 ;  /* 0x000000ff890c7208 */ /* 0x000fc60001000000 */
[----:B------:R-:W-:Y:S02]  /*6b30*/  FADD.FTZ R157, -R157, R10 ;  /* 0x0000000a9d9d7221 */ /* 0x000fe40000010100 */
[----:B------:R-:W-:Y:S01]  /*6b40*/  MUFU.EX2 R23, R23 ;  /* 0x0000001700177308 */ /* 0x000fe20000000800 */
[----:B------:R-:W-:-:S01]  /*6b50*/  FFMA.FTZ R152, R155, UR40, -R12 ;  /* 0x000000289b987c23 */ /* 0x000fc2000801080c */
[--C-:B------:R-:W-:Y:S01]  /*6b60*/  FFMA.FTZ R155, R136, UR40, -R12.reuse ;  /* 0x00000028889b7c23 */ /* 0x100fe2000801080c */
[----:B------:R-:W-:-:S01]  /*6b70*/  FFMA.FTZ R17, R17, UR40, -R12 ;  /* 0x0000002811117c23 */ /* 0x000fc2000801080c */
[----:B------:R-:W-:Y:S01]  /*6b80*/  FMUL.FTZ R136, R157, UR40 ;  /* 0x000000289d887c20 */ /* 0x000fe20008410000 */
[----:B------:R-:W-:-:S01]  /*6b90*/  FFMA.FTZ R137, R158, UR40, -R12 ;  /* 0x000000289e897c23 */ /* 0x000fc2000801080c */
[--C-:B0-----:R-:W-:Y:S01]  /*6ba0*/  FFMA.FTZ R154, R159, UR40, -R12.reuse ;  /* 0x000000289f9a7c23 */ /* 0x101fe2000801080c */
[----:B--2---:R-:W-:-:S01]  /*6bb0*/  FFMA.FTZ R149, R162, UR40, -R12 ;  /* 0x00000028a2957c23 */ /* 0x004fc2000801080c */
        /* <DEDUP_REMOVED lines=34> */
[----:B------:R-:W-:Y:S01]  /*6de0*/  FADD.FTZ R0, R14, R157 ;  /* 0x0000009d0e007221 */ /* 0x000fe20000010000 */
[----:B------:R-:W-:-:S03]  /*6df0*/  FFMA.FTZ R102, R102, UR40, -R12 ;  /* 0x0000002866667c23 */ /* 0x000fc6000801080c */
[----:B------:R-:W-:Y:S02]  /*6e00*/  FADD.FTZ R135, R13, R0 ;  /* 0x000000000d877221 */ /* 0x000fe40000010000 */
[----:B------:R-:W1:Y:S01]  /*6e10*/  MUFU.EX2 R154, R154 ;  /* 0x0000009a009a7308 */ /* 0x000e620000000800 */
[----:B0-----:R-:W-:-:S01]  /*6e20*/  FADD.FTZ R4, R152, R159 ;  /* 0x0000009f98047221 */ /* 0x001fc20000010000 */
[----:B------:R-:W-:Y:S01]  /*6e30*/  FADD.FTZ R0, R18, R135 ;  /* 0x0000008712007221 */ /* 0x000fe20000010000 */
[----:B------:R-:W-:-:S01]  /*6e40*/  FFMA.FTZ R135, R144, UR40, -R12 ;  /* 0x0000002890877c23 */ /* 0x000fc2000801080c */
[--C-:B------:R-:W-:Y:S01]  /*6e50*/  FFMA.FTZ R144, R148, UR40, -R12.reuse ;  /* 0x0000002894907c23 */ /* 0x100fe2000801080c */
[----:B------:R-:W-:-:S03]  /*6e60*/  FFMA.FTZ R148, R111, UR40, -R12 ;  /* 0x000000286f947c23 */ /* 0x000fc6000801080c */
[----:B------:R-:W0:Y:S01]  /*6e70*/  MUFU.EX2 R149, R149 ;  /* 0x0000009500957308 */ /* 0x000e220000000800 */
[----:B--2---:R-:W-:-:S07]  /*6e80*/  FADD.FTZ R157, R137, R4 ;  /* 0x00000004899d7221 */ /* 0x004fce0000010000 */
        /* <DEDUP_REMOVED lines=12> */
[----:B-1----:R-:W-:-:S01]  /*6f50*/  FADD.FTZ R159, R153, R4 ;  /* 0x00000004999f7221 */ /* 0x002fc20000010000 */
[----:B------:R-:W-:-:S04]  /*6f60*/  FADD.FTZ R4, R120, R157 ;  /* 0x0000009d78047221 */ /* 0x000fc80000010000 */
[----:B------:R-:W-:Y:S02]  /*6f70*/  FADD.FTZ R111, R23, R4 ;  /* 0x00000004176f7221 */ /* 0x000fe40000010000 */
        /* <DEDUP_REMOVED lines=10> */
[----:B------:R-:W-:-:S06]  /*7020*/  FFMA.FTZ R111, R141, UR40, -R12 ;  /* 0x000000288d6f7c23 */ /* 0x000fcc000801080c */
        /* <DEDUP_REMOVED lines=16> */
[--C-:B------:R-:W-:Y:S01]  /*7130*/  FFMA.FTZ R115, R118, UR40, -R12.reuse ;  /* 0x0000002876737c23 */ /* 0x100fe2000801080c */
[----:B------:R-:W-:-:S02]  /*7140*/  FFMA.FTZ R12, R103, UR40, -R12 ;  /* 0x00000028670c7c23 */ /* 0x000fc4000801080c */
[----:B------:R-:W-:-:S03]  /*7150*/  FADD.FTZ R157, R125, R4 ;  /* 0x000000047d9d7221 */ /* 0x000fc60000010000 */
        /* <DEDUP_REMOVED lines=8> */
[----:B--2---:R-:W-:-:S04]  /*71e0*/  FADD.FTZ R141, R107, R4 ;  /* 0x000000046b8d7221 */ /* 0x004fc80000010000 */
[----:B------:R-:W-:-:S03]  /*71f0*/  FADD.FTZ R141, R110, R141 ;  /* 0x0000008d6e8d7221 */ /* 0x000fc60000010000 */
        /* <DEDUP_REMOVED lines=8> */
[----:B------:R-:W-:Y:S01]  /*7280*/  MUFU.EX2 R131, R131 ;  /* 0x0000008300837308 */ /* 0x000fe20000000800 */
[----:B0-----:R-:W-:-:S04]  /*7290*/  FADD.FTZ R157, R129, R4 ;  /* 0x00000004819d7221 */ /* 0x001fc80000010000 */
[----:B------:R-:W-:-:S03]  /*72a0*/  FADD.FTZ R4, R94, R157 ;  /* 0x0000009d5e047221 */ /* 0x000fc60000010000 */
        /* <DEDUP_REMOVED lines=17> */
[----:B------:R-:W2:Y:S01]  /*73c0*/  MUFU.EX2 R148, R148 ;  /* 0x0000009400947308 */ /* 0x000ea20000000800 */
[----:B------:R-:W-:-:S04]  /*73d0*/  FADD.FTZ R119, R135, R0 ;  /* 0x0000000087777221 */ /* 0x000fc80000010000 */
[----:B------:R-:W-:-:S03]  /*73e0*/  FADD.FTZ R0, R144, R119 ;  /* 0x0000007790007221 */ /* 0x000fc60000010000 */
[----:B------:R-:W3:Y:S01]  /*73f0*/  MUFU.EX2 R112, R112 ;  /* 0x0000007000707308 */ /* 0x000ee20000000800 */
[----:B0-----:R-:W-:-:S01]  /*7400*/  FADD.FTZ R119, R145, R0 ;  /* 0x0000000091777221 */ /* 0x001fc20000010000 */
[----:B-1----:R-:W-:-:S06]  /*7410*/  FADD.FTZ R141, R109, R4 ;  /* 0x000000046d8d7221 */ /* 0x002fcc0000010000 */
[----:B------:R-:W0:Y:S01]  /*7420*/  MUFU.EX2 R111, R111 ;  /* 0x0000006f006f7308 */ /* 0x000e220000000800 */
[----:B--2---:R-:W-:-:S07]  /*7430*/  FADD.FTZ R0, R148, R119 ;  /* 0x0000007794007221 */ /* 0x004fce0000010000 */
        /* <DEDUP_REMOVED lines=11> */
[----:B-1----:R-:W-:-:S04]  /*74f0*/  FADD.FTZ R0, R115, R0 ;  /* 0x0000000073007221 */ /* 0x002fc80000010000 */
[----:B------:R-:W-:-:S03]  /*7500*/  FADD.FTZ R119, R118, R0 ;  /* 0x0000000076777221 */ /* 0x000fc60000010000 */
[----:B------:R-:W0:Y:S08]  /*7510*/  MUFU.EX2 R90, R90 ;  /* 0x0000005a005a7308 */ /* 0x000e300000000800 */
[----:B------:R-:W-:Y:S08]  /*7520*/  MUFU.EX2 R89, R89 ;  /* 0x0000005900597308 */ /* 0x000ff00000000800 */
[----:B------:R-:W1:Y:S08]  /*7530*/  MUFU.EX2 R91, R91 ;  /* 0x0000005b005b7308 */ /* 0x000e700000000800 */
[----:B------:R-:W-:Y:S08]  /*7540*/  MUFU.EX2 R92, R92 ;  /* 0x0000005c005c7308 */ /* 0x000ff00000000800 */
[----:B------:R-:W3:Y:S08]  /*7550*/  MUFU.EX2 R157, R132 ;  /* 0x00000084009d7308 */ /* 0x000ef00000000800 */
[----:B------:R-:W-:Y:S08]  /*7560*/  MUFU.EX2 R93, R93 ;  /* 0x0000005d005d7308 */ /* 0x000ff00000000800 */
[----:B------:R2:W4:Y:S08]  /*7570*/  MUFU.EX2 R159, R95 ;  /* 0x0000005f009f7308 */ /* 0x0005300000000800 */
[----:B------:R-:W5:Y:S01]  /*7580*/  MUFU.EX2 R96, R96 ;  /* 0x0000006000607308 */ /* 0x000f620000000800 */
[----:B--2---:R-:W-:-:S01]  /*7590*/  FADD.FTZ R95, R117, R4 ;  /* 0x00000004755f7221 */ /* 0x004fc20000010000 */
[----:B0-----:R-:W-:-:S03]  /*75a0*/  FADD.FTZ R4, R90, R119 ;  /* 0x000000775a047221 */ /* 0x001fc60000010000 */
[----:B------:R-:W-:Y:S01]  /*75b0*/  FADD.FTZ R0, R88, R95 ;  /* 0x0000005f58007221 */ /* 0x000fe20000010000 */
[----:B-1----:R-:W-:-:S02]  /*75c0*/  FADD.FTZ R4, R91, R4 ;  /* 0x000000045b047221 */ /* 0x002fc40000010000 */
[----:B------:R-:W0:Y:S01]  /*75d0*/  MUFU.EX2 R171, R98 ;  /* 0x0000006200ab7308 */ /* 0x000e220000000800 */
[----:B------:R-:W-:-:S01]  /*75e0*/  FADD.FTZ R95, R89, R0 ;  /* 0x00000000595f7221 */ /* 0x000fc20000010000 */
[----:B---3--:R-:W-:-:S03]  /*75f0*/  FADD.FTZ R4, R157, R4 ;  /* 0x000000049d047221 */ /* 0x008fc60000010000 */
[----:B------:R-:W-:Y:S01]  /*7600*/  FADD.FTZ R0, R92, R95 ;  /* 0x0000005f5c007221 */ /* 0x000fe20000010000 */
[----:B----4-:R-:W-:-:S02]  /*7610*/  FADD.FTZ R4, R159, R4 ;  /* 0x000000049f047221 */ /* 0x010fc40000010000 */
[----:B------:R-:W1:Y:S01]  /*7620*/  MUFU.EX2 R97, R97 ;  /* 0x0000006100617308 */ /* 0x000e620000000800 */
[----:B------:R-:W-:-:S04]  /*7630*/  FADD.FTZ R95, R93, R0 ;  /* 0x000000005d5f7221 */ /* 0x000fc80000010000 */
[----:B-----5:R-:W-:-:S03]  /*7640*/  FADD.FTZ R0, R96, R95 ;  /* 0x0000005f60007221 */ /* 0x020fc60000010000 */
        /* <DEDUP_REMOVED lines=14> */
.L_x_2563:
        /* <DEDUP_REMOVED lines=14> */
[----:B------:R-:W-:Y:S01]  /*7810*/  FMUL.FTZ R24, R24, R10 ;  /* 0x0000000a18187220 */ /* 0x000fe20000410000 */
        /* <DEDUP_REMOVED lines=101> */
[----:B------:R-:W-:-:S05]  /*7e70*/  UMOV UR55, UR56 ;  /* 0x0000003800377c82 */ /* 0x000fca0008000000 */
.L_x_2553:
[----:B------:R-:W-:-:S06]  /*7e80*/  UISETP.GE.AND UP0, UPT, UR55, UR39, UPT ;  /* 0x000000273700728c */ /* 0x000fcc000bf06270 */
[----:B------:R-:W-:-:S13]  /*7e90*/  PLOP3.LUT P1, PT, PT, PT, UP0, 0x80, 0x0 ;  /* 0x000000000000781c */ /* 0x000fda0003f2f008 */
[----:B------:R-:W-:Y:S05]  /*7ea0*/  @!P1 BRA `(.L_x_2565) ;  /* 0x0000002800409947 */ /* 0x000fea0003800000 */
[C---:B------:R-:W-:Y:S01]  /*7eb0*/  VIADD R5, R16.reuse, 0x8 ;  /* 0x0000000810057836 */ /* 0x040fe20000000000 */
[----:B------:R-:W-:Y:S01]  /*7ec0*/  IADD3 R16, -R16, 0xb, RZ ;  /* 0x0000000b10107810 */ /* 0x000fe20007ffe1ff */
[----:B------:R-:W-:Y:S01]  /*7ed0*/  IMAD.MOV.U32 R9, RZ, RZ, R8 ;  /* 0x000000ffff097224 */ /* 0x000fe200078e0008 */
[----:B------:R-:W-:Y:S01]  /*7ee0*/  UMOV UR49, UR45 ;  /* 0x0000002d00317c82 */ /* 0x000fe20008000000 */
[----:B------:R-:W-:Y:S01]  /*7ef0*/  IMAD.MOV.U32 R6, RZ, RZ, R7 ;  /* 0x000000ffff067224 */ /* 0x000fe200078e0007 */
[----:B------:R-:W-:-:S06]  /*7f00*/  UMOV UR48, UR47 ;  /* 0x0000002f00307c82 */ /* 0x000fcc0008000000 */
.L_x_2576:
[----:B------:R-:W-:Y:S01]  /*7f10*/  UIADD3 UR47, UR48, 0x1, URZ ;  /* 0x00000001302f7890 */ /* 0x000fe2000fffe03f */
[----:B------:R-:W-:-:S03]  /*7f20*/  ISETP.NE.AND P2, PT, RZ, UR42, PT ;  /* 0x0000002aff007c0c */ /* 0x000fc6000bf45270 */
[----:B------:R-:W-:-:S04]  /*7f30*/  UISETP.NE.AND UP0, UPT, UR47, 0x2, UPT ;  /* 0x000000022f00788c */ /* 0x000fc8000bf05270 */
[----:B------:R-:W-:Y:S02]  /*7f40*/  USEL UR45, URZ, 0x1, UP0 ;  /* 0x000000013f2d7887 */ /* 0x000fe40008000000 */
[----:B------:R-:W-:Y:S02]  /*7f50*/  USEL UR47, UR47, URZ, UP0 ;  /* 0x0000003f2f2f7287 */ /* 0x000fe40008000000 */
[----:B------:R-:W-:Y:S02]  /*7f60*/  ULOP3.LUT UR45, UR49, UR45, URZ, 0x3c, !UPT ;  /* 0x0000002d312d7292 */ /* 0x000fe4000f8e3c3f */
[----:B--2---:R-:W-:Y:S10]  /*7f70*/  @P2 BRA `(.L_x_2566) ;  /* 0x00000000002c2947 */ /* 0x004ff40003800000 */
[----:B------:R-:W-:Y:S05]  /*7f80*/  @!P0 BRA `(.L_x_2567) ;  /* 0x0000000000048947 */ /* 0x000fea0003800000 */
[----:B------:R-:W-:Y:S01]  /*7f90*/  BPT.TRAP 0x1 ;  /* 0x000000040000795c */ /* 0x000fe20000300000 */
.L_x_2567:
[----:B------:R-:W-:Y:S01]  /*7fa0*/  ULEA UR6, UR47, UR41, 0x3 ;  /* 0x000000292f067291 */ /* 0x000fe2000f8e183f */
[----:B------:R-:W-:-:S05]  /*7fb0*/  IMAD.U32 R7, RZ, RZ, UR45 ;  /* 0x0000002dff077e24 */ /* 0x000fca000f8e00ff */
[----:B------:R-:W-:-:S04]  /*7fc0*/  SHF.L.U32 R7, R7, 0x1f, RZ ;  /* 0x0000001f07077819 */ /* 0x000fc800000006ff */
[----:B------:R0:W1:Y:S01]  /*7fd0*/  SYNCS.PHASECHK.TRANS64.TRYWAIT P1, [UR6+0x22830], R7 ;  /* 0x02283007ff0075a7 */ /* 0x0000620008020146 */
[----:B------:R-:W-:Y:S05]  /*7fe0*/  @!P0 BRA `(.L_x_2568) ;  /* 0x0000000000048947 */ /* 0x000fea0003800000 */
[----:B------:R-:W-:Y:S01]  /*7ff0*/  BPT.TRAP 0x1 ;  /* 0x000000040000795c */ /* 0x000fe20000300000 */
.L_x_2568:
[----:B-1----:R-:W-:Y:S05]  /*8000*/  @P1 BRA `(.L_x_2566) ;  /* 0x0000000000081947 */ /* 0x002fea0003800000 */
[----:B------:R-:W1:Y:S02]  /*8010*/  SYNCS.PHASECHK.TRANS64.TRYWAIT P1, [UR6+0x22830], R7 ;  /* 0x02283007ff0075a7 */ /* 0x000e640008020146 */
[----:B-1----:R-:W-:Y:S05]  /*8020*/  @!P1 BRA `(.L_x_2569) ;  /* 0x000000a800409947 */ /* 0x002fea0003800000 */
.L_x_2566:
        /* <DEDUP_REMOVED lines=130> */
.L_x_2571:
[----:B------:R-:W-:Y:S01]  /*8850*/  ULEA UR6, UR48, UR41, 0x3 ;  /* 0x0000002930067291 */ /* 0x000fe2000f8e183f */
[----:B01----:R-:W-:-:S05]  /*8860*/  IMAD.U32 R7, RZ, RZ, UR49 ;  /* 0x00000031ff077e24 */ /* 0x003fca000f8e00ff */
[----:B------:R-:W-:-:S04]  /*8870*/  SHF.L.U32 R7, R7, 0x1f, RZ ;  /* 0x0000001f07077819 */ /* 0x000fc800000006ff */
[----:B------:R0:W1:Y:S01]  /*8880*/  SYNCS.PHASECHK.TRANS64.TRYWAIT P1, [UR6+0x22850], R7 ;  /* 0x02285007ff0075a7 */ /* 0x0000620008020146 */
[----:B------:R-:W-:Y:S05]  /*8890*/  @!P0 BRA `(.L_x_2572) ;  /* 0x0000000000048947 */ /* 0x000fea0003800000 */
[----:B------:R-:W-:Y:S01]  /*88a0*/  BPT.TRAP 0x1 ;  /* 0x000000040000795c */ /* 0x000fe20000300000 */
.L_x_2572:
[----:B-1----:R-:W-:Y:S05]  /*88b0*/  @P1 BRA `(.L_x_2570) ;  /* 0x0000000000081947 */ /* 0x002fea0003800000 */
[----:B------:R-:W1:Y:S02]  /*88c0*/  SYNCS.PHASECHK.TRANS64.TRYWAIT P1, [UR6+0x22850], R7 ;  /* 0x02285007ff0075a7 */ /* 0x000e640008020146 */
[----:B-1----:R-:W-:Y:S05]  /*88d0*/  @!P1 BRA `(.L_x_2573) ;  /* 0x000000a0002c9947 */ /* 0x002fea0003800000 */
.L_x_2570:
        /* <DEDUP_REMOVED lines=33> */
.L_x_2574:
[----:B-1----:R-:W-:Y:S01]  /*8af0*/  FMNMX.FTZ R8, R152, R6, !PT ;  /* 0x0000000698087209 */ /* 0x002fe20007810000 */
        /* <DEDUP_REMOVED lines=97> */
[----:B------:R-:W-:Y:S01]  /*9110*/  FMUL.FTZ R14, R6, UR40 ;  /* 0x00000028060e7c20 */ /* 0x000fe20008410000 */
[----:B------:R-:W-:Y:S01]  /*9120*/  FFMA.FTZ R21, R137, UR40, -R168 ;  /* 0x0000002889157c23 */ /* 0x000fe200080108a8 */
[----:B------:R-:W-:-:S01]  /*9130*/  FADD.FTZ R6, -R8, R9 ;  /* 0x0000000908067221 */ /* 0x000fc20000010100 */
[--C-:B------:R-:W-:Y:S01]  /*9140*/  FFMA.FTZ R137, R145, UR40, -R168.reuse ;  /* 0x0000002891897c23 */ /* 0x100fe200080108a8 */
[----:B------:R-:W-:-:S01]  /*9150*/  FFMA.FTZ R145, R101, UR40, -R168 ;  /* 0x0000002865917c23 */ /* 0x000fc200080108a8 */
[----:B------:R-:W-:Y:S01]  /*9160*/  FFMA.FTZ R101, R8, R149, -8 ;  /* 0xc100000008657423 */ /* 0x000fe20000010095 */
[----:B------:R-:W-:Y:S01]  /*9170*/  FMUL.FTZ R11, R6, UR40 ;  /* 0x00000028060b7c20 */ /* 0x000fe20008410000 */
[--C-:B------:R-:W-:Y:S01]  /*9180*/  FFMA.FTZ R6, R152, UR40, -R168.reuse ;  /* 0x0000002898067c23 */ /* 0x100fe200080108a8 */
[----:B------:R-:W-:-:S01]  /*9190*/  FFMA.FTZ R20, R140, UR40, -R168 ;  /* 0x000000288c147c23 */ /* 0x000fc200080108a8 */
[----:B------:R-:W-:Y:S01]  /*91a0*/  FFMA.FTZ R140, R154, UR40, -R101 ;  /* 0x000000289a8c7c23 */ /* 0x000fe20008010865 */
[----:B------:R-:W-:-:S01]  /*91b0*/  FFMA.FTZ R13, R153, UR40, -R168 ;  /* 0x00000028990d7c23 */ /* 0x000fc200080108a8 */
[----:B------:R-:W-:Y:S01]  /*91c0*/  FFMA.FTZ R149, R155, UR40, -R101 ;  /* 0x000000289b957c23 */ /* 0x000fe20008010865 */
[----:B------:R0:W-:Y:S01]  /*91d0*/  MUFU.EX2 R9, R14 ;  /* 0x0000000e00097308 */ /* 0x0001e20000000800 */
[----:B------:R-:W-:-:S01]  /*91e0*/  FFMA.FTZ R10, R156, UR40, -R168 ;  /* 0x000000289c0a7c23 */ /* 0x000fc200080108a8 */
[----:B------:R-:W-:Y:S01]  /*91f0*/  FFMA.FTZ R22, R144, UR40, -R168 ;  /* 0x0000002890167c23 */ /* 0x000fe200080108a8 */
[----:B------:R-:W-:-:S01]  /*9200*/  FFMA.FTZ R144, R158, UR40, -R101 ;  /* 0x000000289e907c23 */ /* 0x000fc20008010865 */
[----:B------:R-:W-:Y:S01]  /*9210*/  FFMA.FTZ R15, R157, UR40, -R168 ;  /* 0x000000289d0f7c23 */ /* 0x000fe200080108a8 */
[----:B------:R-:W-:-:S01]  /*9220*/  FFMA.FTZ R153, R159, UR40, -R101 ;  /* 0x000000289f997c23 */ /* 0x000fc20008010865 */
[--C-:B------:R-:W-:Y:S01]  /*9230*/  FFMA.FTZ R18, R136, UR40, -R168.reuse ;  /* 0x0000002888127c23 */ /* 0x100fe200080108a8 */
[----:B------:R-:W-:-:S01]  /*9240*/  FFMA.FTZ R12, R160, UR40, -R168 ;  /* 0x00000028a00c7c23 */ /* 0x000fc200080108a8 */
[----:B------:R-:W1:Y:S01]  /*9250*/  MUFU.EX2 R6, R6 ;  /* 0x0000000600067308 */ /* 0x000e620000000800 */
[----:B------:R-:W-:-:S01]  /*9260*/  FFMA.FTZ R136, R148, UR40, -R168 ;  /* 0x0000002894887c23 */ /* 0x000fc200080108a8 */
[----:B------:R-:W-:Y:S01]  /*9270*/  FFMA.FTZ R148, R162, UR40, -R101 ;  /* 0x00000028a2947c23 */ /* 0x000fe20008010865 */
[----:B------:R-:W-:-:S01]  /*9280*/  FFMA.FTZ R17, R161, UR40, -R168 ;  /* 0x00000028a1117c23 */ /* 0x000fc200080108a8 */
[----:B------:R-:W-:Y:S01]  /*9290*/  FFMA.FTZ R155, R163, UR40, -R101 ;  /* 0x00000028a39b7c23 */ /* 0x000fe20008010865 */
[----:B0-----:R-:W-:-:S01]  /*92a0*/  FFMA.FTZ R14, R164, UR40, -R168 ;  /* 0x00000028a40e7c23 */ /* 0x001fc200080108a8 */
        /* <DEDUP_REMOVED lines=26> */
[----:B------:R-:W3:Y:S01]  /*9450*/  MUFU.EX2 R149, R149 ;  /* 0x0000009500957308 */ /* 0x000ee20000000800 */
        /* <DEDUP_REMOVED lines=17> */
[--C-:B------:R-:W-:Y:S01]  /*9570*/  FFMA.FTZ R111, R111, UR40, -R101.reuse ;  /* 0x000000286f6f7c23 */ /* 0x100fe20008010865 */
[----:B------:R-:W-:-:S01]  /*9580*/  FFMA.FTZ R119, R119, UR40, -R101 ;  /* 0x0000002877777c23 */ /* 0x000fc20008010865 */
[----:B------:R-:W-:Y:S01]  /*9590*/  FFMA.FTZ R112, R112, UR40, -R168 ;  /* 0x0000002870707c23 */ /* 0x000fe200080108a8 */
[----:B------:R-:W-:-:S01]  /*95a0*/  FFMA.FTZ R114, R114, UR40, -R101 ;  /* 0x0000002872727c23 */ /* 0x000fc20008010865 */
[----:B------:R-:W-:Y:S01]  /*95b0*/  FFMA.FTZ R113, R113, UR40, -R168 ;  /* 0x0000002871717c23 */ /* 0x000fe200080108a8 */
[----:B------:R-:W-:-:S01]  /*95c0*/  FFMA.FTZ R115, R115, UR40, -R101 ;  /* 0x0000002873737c23 */ /* 0x000fc20008010865 */
[----:B------:R-:W3:Y:S01]  /*95d0*/  MUFU.EX2 R15, R15 ;  /* 0x0000000f000f7308 */ /* 0x000ee20000000800 */
[----:B0-----:R-:W-:-:S01]  /*95e0*/  FADD.FTZ R0, R10, R159 ;  /* 0x0000009f0a007221 */ /* 0x001fc20000010000 */
[----:B------:R-:W-:Y:S01]  /*95f0*/  FFMA.FTZ R116, R116, UR40, -R168 ;  /* 0x0000002874747c23 */ /* 0x000fe200080108a8 */
[----:B------:R-:W-:-:S01]  /*9600*/  FFMA.FTZ R118, R118, UR40, -R101 ;  /* 0x0000002876767c23 */ /* 0x000fc20008010865 */
[--C-:B------:R-:W-:Y:S01]  /*9610*/  FFMA.FTZ R117, R117, UR40, -R168.reuse ;  /* 0x0000002875757c23 */ /* 0x100fe200080108a8 */
        /* <DEDUP_REMOVED lines=13> */
[----:B------:R-:W-:Y:S01]  /*96f0*/  FFMA.FTZ R98, R98, UR40, -R101 ;  /* 0x0000002862627c23 */ /* 0x000fe20008010865 */
[----:B------:R-:W-:-:S01]  /*9700*/  FFMA.FTZ R97, R97, UR40, -R168 ;  /* 0x0000002861617c23 */ /* 0x000fc200080108a8 */
[----:B------:R-:W-:Y:S01]  /*9710*/  FFMA.FTZ R99, R99, UR40, -R101 ;  /* 0x0000002863637c23 */ /* 0x000fe20008010865 */
[----:B------:R-:W-:-:S01]  /*9720*/  FFMA.FTZ R100, R100, UR40, -R168 ;  /* 0x0000002864647c23 */ /* 0x000fc200080108a8 */
[--C-:B------:R-:W-:Y:S01]  /*9730*/  FFMA.FTZ R102, R102, UR40, -R101.reuse ;  /* 0x0000002866667c23 */ /* 0x100fe20008010865 */
[----:B------:R-:W-:-:S01]  /*9740*/  FFMA.FTZ R101, R103, UR40, -R101 ;  /* 0x0000002867657c23 */ /* 0x000fc20008010865 */
[----:B------:R-:W3:Y:S01]  /*9750*/  MUFU.EX2 R148, R148 ;  /* 0x0000009400947308 */ /* 0x000ee20000000800 */
[----:B0-----:R-:W-:-:S07]  /*9760*/  FADD.FTZ R161, R153, R4 ;  /* 0x0000000499a17221 */ /* 0x001fce0000010000 */
[----:B------:R-:W0:Y:S01]  /*9770*/  MUFU.EX2 R17, R17 ;  /* 0x0000001100117308 */ /* 0x000e220000000800 */
[----:B-1----:R-:W-:-:S07]  /*9780*/  FADD.FTZ R0, R12, R159 ;  /* 0x0000009f0c007221 */ /* 0x002fce0000010000 */
[----:B------:R-:W1:Y:S01]  /*9790*/  MUFU.EX2 R155, R155 ;  /* 0x0000009b009b7308 */ /* 0x000e620000000800 */
[----:B---3--:R-:W-:-:S07]  /*97a0*/  FADD.FTZ R4, R148, R161 ;  /* 0x000000a194047221 */ /* 0x008fce0000010000 */
        /* <DEDUP_REMOVED lines=68> */
[----:B------:R-:W-:Y:S01]  /*9bf0*/  MUFU.EX2 R133, R133 ;  /* 0x0000008500857308 */ /* 0x000fe20000000800 */
[----:B-1----:R-:W-:-:S07]  /*9c00*/  FADD.FTZ R0, R132, R159 ;  /* 0x0000009f84007221 */ /* 0x002fce0000010000 */
[----:B------:R-:W0:Y:S01]  /*9c10*/  MUFU.EX2 R135, R135 ;  /* 0x0000008700877308 */ /* 0x000e220000000800 */
[----:B---3--:R-:W-:-:S07]  /*9c20*/  FADD.FTZ R4, R134, R161 ;  /* 0x000000a186047221 */ /* 0x008fce0000010000 */
        /* <DEDUP_REMOVED lines=13> */
[----:B---3--:R-:W-:-:S04]  /*9d00*/  FADD.FTZ R119, R133, R0 ;  /* 0x0000000085777221 */ /* 0x008fc80000010000 */
[----:B------:R-:W-:-:S03]  /*9d10*/  FADD.FTZ R0, R104, R119 ;  /* 0x0000007768007221 */ /* 0x000fc60000010000 */
[----:B------:R-:W3:Y:S01]  /*9d20*/  MUFU.EX2 R112, R112 ;  /* 0x0000007000707308 */ /* 0x000ee20000000800 */
[----:B------:R-:W-:-:S04]  /*9d30*/  FADD.FTZ R119, R105, R0 ;  /* 0x0000000069777221 */ /* 0x000fc80000010000 */
[----:B------:R-:W-:-:S03]  /*9d40*/  FADD.FTZ R0, R108, R119 ;  /* 0x000000776c007221 */ /* 0x000fc60000010000 */
[----:B------:R-:W4:Y:S01]  /*9d50*/  MUFU.EX2 R114, R114 ;  /* 0x0000007200727308 */ /* 0x000f220000000800 */
[----:B0-----:R-:W-:-:S01]  /*9d60*/  FADD.FTZ R119, R109, R0 ;  /* 0x000000006d777221 */ /* 0x001fc20000010000 */
[----:B-1----:R-:W-:-:S06]  /*9d70*/  FADD.FTZ R159, R111, R4 ;  /* 0x000000046f9f7221 */ /* 0x002fcc0000010000 */
[----:B------:R-:W0:Y:S01]  /*9d80*/  MUFU.EX2 R113, R113 ;  /* 0x0000007100717308 */ /* 0x000e220000000800 */
[----:B---3--:R-:W-:-:S07]  /*9d90*/  FADD.FTZ R0, R112, R119 ;  /* 0x0000007770007221 */ /* 0x008fce0000010000 */
[----:B------:R-:W1:Y:S01]  /*9da0*/  MUFU.EX2 R115, R115 ;  /* 0x0000007300737308 */ /* 0x000e620000000800 */
[----:B----4-:R-:W-:-:S07]  /*9db0*/  FADD.FTZ R4, R114, R159 ;  /* 0x0000009f72047221 */ /* 0x010fce0000010000 */
[----:B------:R-:W3:Y:S01]  /*9dc0*/  MUFU.EX2 R116, R116 ;  /* 0x0000007400747308 */ /* 0x000ee20000000800 */
[----:B0-----:R-:W-:-:S07]  /*9dd0*/  FADD.FTZ R119, R113, R0 ;  /* 0x0000000071777221 */ /* 0x001fce0000010000 */
[----:B------:R-:W0:Y:S01]  /*9de0*/  MUFU.EX2 R118, R118 ;  /* 0x0000007600767308 */ /* 0x000e220000000800 */
[----:B-1----:R-:W-:-:S07]  /*9df0*/  FADD.FTZ R159, R115, R4 ;  /* 0x00000004739f7221 */ /* 0x002fce0000010000 */
[----:B------:R-:W-:Y:S01]  /*9e00*/  MUFU.EX2 R117, R117 ;  /* 0x0000007500757308 */ /* 0x000fe20000000800 */
[----:B---3--:R-:W-:-:S07]  /*9e10*/  FADD.FTZ R0, R116, R119 ;  /* 0x0000007774007221 */ /* 0x008fce0000010000 */
[----:B------:R-:W-:Y:S01]  /*9e20*/  MUFU.EX2 R88, R88 ;  /* 0x0000005800587308 */ /* 0x000fe20000000800 */
[----:B0-----:R-:W-:-:S04]  /*9e30*/  FADD.FTZ R159, R118, R159 ;  /* 0x0000009f769f7221 */ /* 0x001fc80000010000 */
[----:B------:R-:W-:-:S03]  /*9e40*/  FADD.FTZ R159, R154, R159 ;  /* 0x0000009f9a9f7221 */ /* 0x000fc60000010000 */
[----:B------:R-:W0:Y:S08]  /*9e50*/  MUFU.EX2 R90, R90 ;  /* 0x0000005a005a7308 */ /* 0x000e300000000800 */
[----:B------:R-:W-:Y:S08]  /*9e60*/  MUFU.EX2 R89, R89 ;  /* 0x0000005900597308 */ /* 0x000ff00000000800 */
[----:B------:R-:W1:Y:S01]  /*9e70*/  MUFU.EX2 R91, R91 ;  /* 0x0000005b005b7308 */ /* 0x000e620000000800 */
[----:B0-----:R-:W-:-:S07]  /*9e80*/  FADD.FTZ R4, R90, R159 ;  /* 0x0000009f5a047221 */ /* 0x001fce0000010000 */
[----:B------:R-:W-:Y:S08]  /*9e90*/  MUFU.EX2 R92, R92 ;  /* 0x0000005c005c7308 */ /* 0x000ff00000000800 */
[----:B------:R-:W0:Y:S01]  /*9ea0*/  MUFU.EX2 R161, R94 ;  /* 0x0000005e00a17308 */ /* 0x000e220000000800 */
[----:B-1----:R-:W-:-:S07]  /*9eb0*/  FADD.FTZ R4, R91, R4 ;  /* 0x000000045b047221 */ /* 0x002fce0000010000 */
[----:B------:R-:W-:Y:S08]  /*9ec0*/  MUFU.EX2 R93, R93 ;  /* 0x0000005d005d7308 */ /* 0x000ff00000000800 */
[----:B------:R1:W3:Y:S01]  /*9ed0*/  MUFU.EX2 R156, R95 ;  /* 0x0000005f009c7308 */ /* 0x0002e20000000800 */
[----:B0-----:R-:W-:-:S07]  /*9ee0*/  FADD.FTZ R4, R161, R4 ;  /* 0x00000004a1047221 */ /* 0x001fce0000010000 */
[----:B------:R-:W0:Y:S01]  /*9ef0*/  MUFU.EX2 R96, R96 ;  /* 0x0000006000607308 */ /* 0x000e220000000800 */
[----:B-1----:R-:W-:-:S04]  /*9f00*/  FADD.FTZ R95, R117, R0 ;  /* 0x00000000755f7221 */ /* 0x002fc80000010000 */
[----:B------:R-:W-:-:S03]  /*9f10*/  FADD.FTZ R0, R88, R95 ;  /* 0x0000005f58007221 */ /* 0x000fc60000010000 */
[----:B------:R-:W1:Y:S01]  /*9f20*/  MUFU.EX2 R98, R98 ;  /* 0x0000006200627308 */ /* 0x000e620000000800 */
[----:B------:R-:W-:-:S01]  /*9f30*/  FADD.FTZ R95, R89, R0 ;  /* 0x00000000595f7221 */ /* 0x000fc20000010000 */
[----:B---3--:R-:W-:-:S03]  /*9f40*/  FADD.FTZ R4, R156, R4 ;  /* 0x000000049c047221 */ /* 0x008fc60000010000 */
[----:B------:R-:W-:-:S03]  /*9f50*/  FADD.FTZ R0, R92, R95 ;  /* 0x0000005f5c007221 */ /* 0x000fc60000010000 */
[----:B------:R-:W3:Y:S01]  /*9f60*/  MUFU.EX2 R97, R97 ;  /* 0x0000006100617308 */ /* 0x000ee20000000800 */
[----:B------:R-:W-:-:S04]  /*9f70*/  FADD.FTZ R95, R93, R0 ;  /* 0x000000005d5f7221 */ /* 0x000fc80000010000 */
[----:B0-----:R-:W-:-:S03]  /*9f80*/  FADD.FTZ R0, R96, R95 ;  /* 0x0000005f60007221 */ /* 0x001fc60000010000 */
        /* <DEDUP_REMOVED lines=9> */
[----:B---3--:R-:W-:-:S01]  /*a020*/  FADD.FTZ R94, R119, R4 ;  /* 0x00000004775e7221 */ /* 0x008fc20000010000 */
[----:B0-----:R-:W-:-:S03]  /*a030*/  FADD.FTZ R4, R145, R0 ;  /* 0x0000000091047221 */ /* 0x001fc60000010000 */
[----:B-1----:R-:W-:Y:S01]  /*a040*/  FADD.FTZ R0, R101, R94 ;  /* 0x0000005e65007221 */ /* 0x002fe20000010000 */
[----:B------:R-:W-:Y:S06]  /*a050*/  @!P0 BRA `(.L_x_2575) ;  /* 0x0000000000048947 */ /* 0x000fec0003800000 */
[----:B------:R-:W-:Y:S01]  /*a060*/  BPT.TRAP 0x1 ;  /* 0x000000040000795c */ /* 0x000fe20000300000 */
.L_x_2575:
        /* <DEDUP_REMOVED lines=116> */
.L_x_2565:
[----:B------:R-:W-:Y:S06]  /*a7b0*/  BAR.ARV 0x8, 0x180 ;  /* 0x0206000000007b1d */ /* 0x000fec0000002000 */
[----:B------:R-:W-:Y:S05]  /*a7c0*/  @!P0 BRA `(.L_x_2577) ;  /* 0x0000000000048947 */ /* 0x000fea0003800000 */
[----:B------:R-:W-:Y:S01]  /*a7d0*/  BPT.TRAP 0x1 ;  /* 0x000000040000795c */ /* 0x000fe20000300000 */
.L_x_2577:
[----:B------:R-:W-:Y:S01]  /*a7e0*/  ULEA UR9, UR47, UR41, 0x3 ;  /* 0x000000292f097291 */ /* 0x000fe2000f8e183f */
[----:B------:R-:W-:-:S05]  /*a7f0*/  IMAD.U32 R2, RZ, RZ, UR45 ;  /* 0x0000002dff027e24 */ /* 0x000fca000f8e00ff */
[----:B------:R-:W-:-:S04]  /*a800*/  SHF.L.U32 R2, R2, 0x1f, RZ ;  /* 0x0000001f02027819 */ /* 0x000fc800000006ff */
[----:B------:R0:W1:Y:S01]  /*a810*/  SYNCS.PHASECHK.TRANS64.TRYWAIT P1, [UR9+0x22850], R2 ;  /* 0x02285002ff0075a7 */ /* 0x0000620008020149 */
[----:B------:R-:W-:Y:S05]  /*a820*/  @!P0 BRA `(.L_x_2578) ;  /* 0x0000000000048947 */ /* 0x000fea0003800000 */
[----:B------:R-:W-:Y:S01]  /*a830*/  BPT.TRAP 0x1 ;  /* 0x000000040000795c */ /* 0x000fe20000300000 */
.L_x_2578:
[----:B-1----:R-:W-:Y:S05]  /*a840*/  @P1 BRA `(.L_x_2579) ;  /* 0x0000000000081947 */ /* 0x002fea0003800000 */
[----:B------:R-:W1:Y:S02]  /*a850*/  SYNCS.PHASECHK.TRANS64.TRYWAIT P1, [UR9+0x22850], R2 ;  /* 0x02285002ff0075a7 */ /* 0x000e640008020149 */
[----:B-1----:R-:W-:Y:S05]  /*a860*/  @!P1 BRA `(.L_x_2580) ;  /* 0x0000008000609947 */ /* 0x002fea0003800000 */
.L_x_2579:
        /* <DEDUP_REMOVED lines=34> */
[----:B01----:R-:W-:-:S03]  /*aa90*/  IMAD.U32 R2, RZ, RZ, UR6 ;  /* 0x00000006ff027e24 */ /* 0x003fc6000f8e00ff */
[----:B------:R-:W-:Y:S01]  /*aaa0*/  IMAD.U32 R3, RZ, RZ, UR7 ;  /* 0x00000007ff037e24 */ /* 0x000fe2000f8e00ff */
[----:B------:R-:W-:Y:S02]  /*aab0*/  UMOV UR7, 0xc0000010 ;  /* 0xc000001000077882 */ /* 0x000fe40000000000 */
[----:B------:R-:W-:Y:S02]  /*aac0*/  UMOV UR6, UR4 ;  /* 0x0000000400067c82 */ /* 0x000fe40008000000 */
[----:B------:R0:W3:Y:S01]  /*aad0*/  @P1 LDG.E R5, desc[UR50][R2.64] ;  /* 0x0000003202051981 */ /* 0x0000e2000c1e1900 */
        /* <DEDUP_REMOVED lines=8> */
[----:B------:R-:W4:Y:S01]  /*ab60*/  SHFL.BFLY PT, R11, R0, 0x2, 0x1f ;  /* 0x0c401f00000b7f89 */ /* 0x000f2200000e0000 */
[----:B------:R-:W-:Y:S02]  /*ab70*/  WARPGROUP.DEPBAR.LE gsb0, 0x0 ;  /* 0x00008000000079c5 */ /* 0x000fe40000010000 */
[----:B------:R-:W-:-:S06]  /*ab80*/  WARPGROUP.ARRIVE ;  /* 0x00000000000079c5 */ /* 0x000fcc0000000000 */
[----:B------:R-:W-:Y:S01]  /*ab90*/  QGMMA.64x128x32.F32.E4M3.E4M3 R24, R172, gdesc[UR4], R24, gsb0 ;  /* 0x01e00004ac187df3 */ /* 0x000fe20008000818 */
[----:B------:R-:W-:Y:S01]  /*aba0*/  UMOV UR6, UR8 ;  /* 0x0000000800067c82 */ /* 0x000fe20008000000 */
[----:B------:R-:W-:Y:S01]  /*abb0*/  UMOV UR7, 0xc0000010 ;  /* 0xc000001000077882 */ /* 0x000fe20000000000 */
[----:B-1----:R-:W-:Y:S01]  /*abc0*/  FADD.FTZ R9, R9, R4 ;  /* 0x0000000409097221 */ /* 0x002fe20000010000 */
[----:B----4-:R-:W-:-:S04]  /*abd0*/  FADD.FTZ R11, R11, R0 ;  /* 0x000000000b0b7221 */ /* 0x010fc80000010000 */
[----:B0-----:R-:W0:Y:S04]  /*abe0*/  SHFL.BFLY PT, R2, R9, 0x1, 0x1f ;  /* 0x0c201f0009027f89 */ /* 0x001e2800000e0000 */
        /* <DEDUP_REMOVED lines=17> */
[----:B------:R-:W4:Y:S01]  /*ad00*/  @P1 MUFU.RCP R10, R13 ;  /* 0x0000000d000a1308 */ /* 0x000f220000001000 */
        /* <DEDUP_REMOVED lines=10> */
[-C--:B---3--:R-:W-:Y:S01]  /*adb0*/  FMUL.FTZ R4, R4, R5.reuse ;  /* 0x0000000504047220 */ /* 0x088fe20000410000 */
[----:B----4-:R-:W-:Y:S01]  /*adc0*/  FMUL.FTZ R10, R10, R5 ;  /* 0x000000050a0a7220 */ /* 0x010fe20000410000 */
[----:B------:R-:W-:-:S02]  /*add0*/  WARPGROUP.DEPBAR.LE gsb0, 0x0 ;  /* 0x00008000000079c5 */ /* 0x000fc40000010000 */
[----:B------:R-:W-:Y:S05]  /*ade0*/  @!P0 BRA `(.L_x_2581) ;  /* 0x0000000000048947 */ /* 0x000fea0003800000 */
[----:B------:R-:W-:Y:S01]  /*adf0*/  BPT.TRAP 0x1 ;  /* 0x000000040000795c */ /* 0x000fe20000300000 */
.L_x_2581:
        /* <DEDUP_REMOVED lines=68> */
.L_x_2545:
        /* <DEDUP_REMOVED lines=11> */
[----:B------:R0:W3:Y:S01]  /*b2f0*/  LDG.E.CONSTANT R5, desc[UR50][R4.64] ;  /* 0x0000003204057981 */ /* 0x0000e2000c1e9900 */
        /* <DEDUP_REMOVED lines=74> */
[----:B------:R-:W4:Y:S01]  /*b7a0*/  LDC R80, c[0x0][0xbe8] ;  /* 0x0002fa00ff507b82 */ /* 0x000f220000000800 */
        /* <DEDUP_REMOVED lines=21> */
[----:B--2---:R-:W-:Y:S02]  /*b900*/  SEL R16, R54, R55, P0 ;  /* 0x0000003736107207 */ /* 0x004fe40000000000 */
        /* <DEDUP_REMOVED lines=19> */
[----:B----4-:R-:W-:Y:S02]  /*ba40*/  ISETP.NE.AND P2, PT, R80, 0x1, PT ;  /* 0x000000015000780c */ /* 0x010fe40003f45270 */
[----:B------:R-:W-:Y:S02]  /*ba50*/  SEL R39, R75, R74, P0 ;  /* 0x0000004a4b277207 */ /* 0x000fe40000000000 */
[----:B------:R-:W-:-:S09]  /*ba60*/  SEL R37, R83, R82, P0 ;  /* 0x0000005253257207 */ /* 0x000fd20000000000 */
[----:B------:R-:W0:Y:S08]  /*ba70*/  @P2 LDC R82, c[0x0][0xbec] ;  /* 0x0002fb00ff522b82 */ /* 0x000e300000000800 */
[----:B------:R-:W2:Y:S01]  /*ba80*/  @P2 LDC R75, c[0x0][0xbf0] ;  /* 0x0002fc00ff4b2b82 */ /* 0x000ea20000000800 */
[----:B---3--:R3:W-:Y:S04]  /*ba90*/  SHFL.IDX PT, R50, R12, R5, 0x1c1f ;  /* 0x001c1f050c327589 */ /* 0x0087e800000e0000 */
[----:B------:R-:W-:Y:S04]  /*baa0*/  SHFL.IDX PT, R3, R6, R5, 0x1c1f ;  /* 0x001c1f0506037589 */ /* 0x000fe800000e0000 */
[----:B------:R-:W-:Y:S01]  /*bab0*/  SHFL.IDX PT, R8, R8, R5, 0x1c1f ;  /* 0x001c1f0508087589 */ /* 0x000fe200000e0000 */
[----:B---3--:R-:W-:-:S03]  /*bac0*/  LOP3.LUT R12, R5, 0x2, RZ, 0x3c, !PT ;  /* 0x00000002050c7812 */ /* 0x008fc600078e3cff */
[----:B------:R-:W-:Y:S04]  /*bad0*/  SHFL.IDX PT, R58, R10, R5, 0x1c1f ;  /* 0x001c1f050a3a7589 */ /* 0x000fe800000e0000 */
[----:B------:R3:W-:Y:S04]  /*bae0*/  SHFL.IDX PT, R6, R87, R12, 0x1c1f ;  /* 0x001c1f0c57067589 */ /* 0x0007e800000e0000 */
[----:B------:R-:W-:Y:S04]  /*baf0*/  SHFL.IDX PT, R7, R7, R12, 0x1c1f ;  /* 0x001c1f0c07077589 */ /* 0x000fe800000e0000 */
[----:B------:R-:W-:Y:S01]  /*bb00*/  SHFL.IDX PT, R9, R102, R5, 0x1c1f ;  /* 0x001c1f0566097589 */ /* 0x000fe200000e0000 */
[----:B---3--:R-:W3:Y:S03]  /*bb10*/  LDC.64 R86, c[0x0][0xb40] ;  /* 0x0002d000ff567b82 */ /* 0x008ee60000000a00 */
[----:B------:R-:W-:Y:S04]  /*bb20*/  SHFL.IDX PT, R10, R109, R12, 0x1c1f ;  /* 0x001c1f0c6d0a7589 */ /* 0x000fe800000e0000 */
[----:B------:R-:W-:Y:S04]  /*bb30*/  SHFL.IDX PT, R14, R14, R5, 0x1c1f ;  /* 0x001c1f050e0e7589 */ /* 0x000fe800000e0000 */
[----:B------:R-:W-:Y:S04]  /*bb40*/  SHFL.IDX PT, R15, R15, R12, 0x1c1f ;  /* 0x001c1f0c0f0f7589 */ /* 0x000fe800000e0000 */
[----:B------:R-:W-:Y:S04]  /*bb50*/  SHFL.IDX PT, R20, R20, R5, 0x1c1f ;  /* 0x001c1f0514147589 */ /* 0x000fe800000e0000 */
[----:B------:R-:W-:Y:S04]  /*bb60*/  SHFL.IDX PT, R54, R16, R5, 0x1c1f ;  /* 0x001c1f0510367589 */ /* 0x000fe800000e0000 */
[----:B------:R-:W-:Y:S01]  /*bb70*/  SHFL.IDX PT, R21, R21, R12, 0x1c1f ;  /* 0x001c1f0c15157589 */ /* 0x000fe200000e0000 */
[----:B---3--:R-:W-:-:S03]  /*bb80*/  IMAD.WIDE.U32 R42, R86, UR37, R42 ;  /* 0x00000025562a7c25 */ /* 0x008fc6000f8e002a */
[----:B------:R-:W-:Y:S04]  /*bb90*/  SHFL.IDX PT, R13, R100, R5, 0x1c1f ;  /* 0x001c1f05640d7589 */ /* 0x000fe800000e0000 */
[----:B------:R-:W-:Y:S04]  /*bba0*/  SHFL.IDX PT, R28, R28, R5, 0x1c1f ;  /* 0x001c1f051c1c7589 */ /* 0x000fe800000e0000 */
[----:B------:R-:W-:Y:S04]  /*bbb0*/  SHFL.IDX PT, R62, R18, R5, 0x1c1f ;  /* 0x001c1f05123e7589 */ /* 0x000fe800000e0000 */
[----:B------:R-:W-:Y:S04]  /*bbc0*/  SHFL.IDX PT, R16, R107, R12, 0x1c1f ;  /* 0x001c1f0c6b107589 */ /* 0x000fe800000e0000 */
[----:B------:R-:W3:Y:S04]  /*bbd0*/  SHFL.IDX PT, R29, R29, R12, 0x1c1f ;  /* 0x001c1f0c1d1d7589 */ /* 0x000ee800000e0000 */
        /* <DEDUP_REMOVED lines=33> */
[----:B---3--:R-:W-:-:S03]  /*bdf0*/  SEL R26, R28, R29, P0 ;  /* 0x0000001d1c1a7207 */ /* 0x008fc60000000000 */
[----:B------:R-:W3:Y:S01]  /*be00*/  SHFL.IDX PT, R72, R95, R12, 0x1c1f ;  /* 0x001c1f0c5f487589 */ /* 0x000ee200000e0000 */
        /* <DEDUP_REMOVED lines=24> */
[----:B--2---:R-:W-:Y:S02]  /*bf90*/  SEL R25, R60, R33, P0 ;  /* 0x000000213c197207 */ /* 0x004fe40000000000 */
        /* <DEDUP_REMOVED lines=23> */
[----:B---3--:R-:W-:Y:S01]  /*c110*/  SEL R31, R61, R72, P0 ;  /* 0x000000483d1f7207 */ /* 0x008fe20000000000 */
        /* <DEDUP_REMOVED lines=179> */
.L_x_2584:
[----:B------:R-:W-:Y:S05]  /*cc50*/  BSYNC B0 ;  /* 0x0000000000007941 */ /* 0x000fea0003800000 */
.L_x_2583:
        /* <DEDUP_REMOVED lines=122> */
.L_x_2582:
        /* <DEDUP_REMOVED lines=23> */
[----:B------:R-:W3:Y:S01]  /*d570*/  @P0 LDC R7, c[0x0][0xbec] ;  /* 0x0002fb00ff070b82 */ /* 0x000ee20000000800 */
[----:B------:R-:W-:Y:S01]  /*d580*/  IMAD.U32 R2, RZ, RZ, UR4 ;  /* 0x00000004ff027e24 */ /* 0x000fe2000f8e00ff */
[----:B------:R-:W-:Y:S01]  /*d590*/  ULDC.64 UR4, c[0x0][0xbe0] ;  /* 0x0002f80000047ab9 */ /* 0x000fe20000000a00 */
[----:B------:R-:W-:-:S05]  /*d5a0*/  IMAD.U32 R3, RZ, RZ, UR6 ;  /* 0x00000006ff037e24 */ /* 0x000fca000f8e00ff */
[----:B------:R-:W4:Y:S01]  /*d5b0*/  @P0 LDC R9, c[0x0][0xbf0] ;  /* 0x0002fc00ff090b82 */ /* 0x000f220000000800 */
[C---:B0-----:R-:W-:Y:S02]  /*d5c0*/  IMAD R12, R10.reuse, UR38, RZ ;  /* 0x000000260a0c7c24 */ /* 0x041fe4000f8e02ff */
[----:B------:R-:W-:-:S04]  /*d5d0*/  IMAD.WIDE.U32 R2, R10, UR37, R2 ;  /* 0x000000250a027c25 */ /* 0x000fc8000f8e0002 */
[----:B------:R-:W-:Y:S01]  /*d5e0*/  IMAD R11, R11, UR37, R12 ;  /* 0x000000250b0b7c24 */ /* 0x000fe2000f8e020c */
[----:B------:R-:W1:Y:S03]  /*d5f0*/  LDC R8, c[0x0][0xc50] ;  /* 0x00031400ff087b82 */ /* 0x000e660000000800 */
[----:B------:R-:W-:Y:S02]  /*d600*/  IMAD.IADD R3, R11, 0x1, R3 ;  /* 0x000000010b037824 */ /* 0x000fe400078e0203 */
[----:B---3--:R-:W-:-:S04]  /*d610*/  @P0 IMAD.HI.U32 R4, R0, R7, RZ ;  /* 0x0000000700040227 */ /* 0x008fc800078e00ff */
[----:B------:R-:W-:Y:S01]  /*d620*/  IMAD R7, RZ, RZ, -UR43 ;  /* 0x8000002bff077e24 */ /* 0x000fe2000f8e02ff */
[----:B----4-:R-:W-:-:S03]  /*d630*/  @P0 SHF.R.U32.HI R5, RZ, R9, R4 ;  /* 0x00000009ff050219 */ /* 0x010fc60000011604 */
        /* <DEDUP_REMOVED lines=22> */
.L_x_2541:
        /* <DEDUP_REMOVED lines=18> */
.L_x_2585:
[----:B------:R-:W-:Y:S01]  /*d8c0*/  ULDC UR42, c[0x0][0xc50] ;  /* 0x00031400002a7ab9 */ /* 0x000fe20000000800 */
[----:B------:R-:W-:Y:S01]  /*d8d0*/  UMOV UR40, UR6 ;  /* 0x0000000600287c82 */ /* 0x000fe20008000000 */
[----:B------:R-:W-:-:S11]  /*d8e0*/  UISETP.NE.AND UP0, UPT, UR42, 0x1, UPT ;  /* 0x000000012a00788c */ /* 0x000fd6000bf05270 */
[----:B------:R-:W-:Y:S01]  /*d8f0*/  @UP0 ULDC UR4, c[0x0][0xc54] ;  /* 0x0003150000040ab9 */ /* 0x000fe20000000800 */
[----:B------:R-:W-:Y:S01]  /*d900*/  @UP0 ULDC UR7, c[0x0][0xc58] ;  /* 0x0003160000070ab9 */ /* 0x000fe20000000800 */
[----:B------:R-:W-:-:S04]  /*d910*/  UIMAD.WIDE.U32 UR4, UR6, UR4, URZ ;  /* 0x00000004060472a5 */ /* 0x000fc8000f8e003f */
[----:B------:R-:W-:-:S12]  /*d920*/  @UP0 USHF.R.U32.HI UR40, URZ, UR7, UR5 ;  /* 0x000000073f280299 */ /* 0x000fd80008011605 */
.L_x_2586:
        /* <DEDUP_REMOVED lines=8> */
[----:B------:R-:W-:Y:S01]  /*d9b0*/  ULDC UR4, c[0x0][0x448] ;  /* 0x0001120000047ab9 */ /* 0x000fe20000000800 */
[----:B------:R-:W-:Y:S01]  /*d9c0*/  ULDC UR7, c[0x0][0x2f0] ;  /* 0x0000bc0000077ab9 */ /* 0x000fe20000000800 */
[----:B------:R-:W-:-:S05]  /*d9d0*/  IMAD.MOV.U32 R18, RZ, RZ, RZ ;  /* 0x000000ffff127224 */ /* 0x000fca00078e00ff */
[----:B------:R-:W1:Y:S01]  /*d9e0*/  S2UR UR46, SR_CTAID.X ;  /* 0x00000000002e79c3 */ /* 0x000e620000002500 */
[----:B------:R-:W-:Y:S01]  /*d9f0*/  UISETP.NE.AND UP1, UPT, UR4, 0x1, UPT ;  /* 0x000000010400788c */ /* 0x000fe2000bf25270 */
[----:B------:R-:W-:Y:S02]  /*da00*/  ULDC UR8, c[0x0][0x288] ;  /* 0x0000a20000087ab9 */ /* 0x000fe40000000800 */
[----:B------:R-:W-:Y:S02]  /*da10*/  ULDC.64 UR4, c[0x0][0x418] ;  /* 0x0001060000047ab9 */ /* 0x000fe40000000a00 */
[----:B------:R-:W-:-:S03]  /*da20*/  UISETP.NE.U32.AND UP0, UPT, UR4, URZ, UPT ;  /* 0x0000003f0400728c */ /* 0x000fc6000bf05070 */
[----:B------:R-:W-:Y:S01]  /*da30*/  ULDC UR4, c[0x0][0x424] ;  /* 0x0001090000047ab9 */ /* 0x000fe20000000800 */
[----:B------:R-:W-:-:S03]  /*da40*/  UISETP.NE.AND.EX UP0, UPT, UR5, URZ, UPT, UP0 ;  /* 0x0000003f0500728c */ /* 0x000fc6000bf05300 */
[----:B------:R-:W-:Y:S01]  /*da50*/  @UP1 ULDC UR5, c[0x0][0x44c] ;  /* 0x0001130000051ab9 */ /* 0x000fe20000000800 */
[----:B0-----:R-:W-:Y:S01]  /*da60*/  ISETP.NE.U32.AND P0, PT, R2, RZ, PT ;  /* 0x000000ff0200720c */ /* 0x001fe20003f05070 */
[----:B------:R-:W-:-:S03]  /*da70*/  USEL UR38, UR4, 0x1, UP0 ;  /* 0x0000000104267887 */ /* 0x000fc60008000000 */
[----:B------:R-:W-:Y:S01]  /*da80*/  ISETP.NE.AND.EX P0, PT, R3, RZ, PT, P0 ;  /* 0x000000ff0300720c */ /* 0x000fe20003f05300 */
[----:B-1----:R-:W-:Y:S02]  /*da90*/  ULEA UR6, UR46, 0x7f, 0x7 ;  /* 0x0000007f2e067891 */ /* 0x002fe4000f8e383f */
[----:B------:R-:W-:Y:S02]  /*daa0*/  UIMAD UR38, UR38, UR7, URZ ;  /* 0x00000007262672a4 */ /* 0x000fe4000f8e023f */
[----:B------:R-:W-:Y:S01]  /*dab0*/  UIMAD.WIDE.U32 UR4, UR6, UR5, URZ ;  /* 0x00000005060472a5 */ /* 0x000fe2000f8e003f */
[----:B------:R-:W-:-:S03]  /*dac0*/  @UP1 ULDC UR7, c[0x0][0x450] ;  /* 0x0001140000071ab9 */ /* 0x000fc60000000800 */
[----:B------:R-:W-:-:S04]  /*dad0*/  @UP1 USHF.R.U32.HI UR6, URZ, UR7, UR5 ;  /* 0x000000073f061299 */ /* 0x000fc80008011605 */
[----:B------:R-:W0:Y:S01]  /*dae0*/  @P0 LDC.64 R2, c[0x0][0xa28] ;  /* 0x00028a00ff020b82 */ /* 0x000e220000000a00 */
[----:B------:R-:W-:Y:S02]  /*daf0*/  UIADD3 UR5, UR38, 0xa0, -UR8 ;  /* 0x000000a026057890 */ /* 0x000fe4000fffe808 */
[----:B------:R-:W-:Y:S02]  /*db00*/  UIADD3 UR4, UR38, 0x9f, URZ ;  /* 0x0000009f26047890 */ /* 0x000fe4000fffe03f */
[----:B------:R-:W-:Y:S02]  /*db10*/  UIADD3 UR6, UR5, UR6, URZ ;  /* 0x0000000605067290 */ /* 0x000fe4000fffe03f */
[----:B------:R-:W-:Y:S02]  /*db20*/  UIMAD.WIDE UR4, UR4, 0x66666667, URZ ;  /* 0x66666667040478a5 */ /* 0x000fe4000f8e023f */
[----:B------:R-:W-:Y:S02]  /*db30*/  UIMAD.WIDE UR6, UR6, 0x66666667, URZ ;  /* 0x66666667060678a5 */ /* 0x000fe4000f8e023f */
[----:B------:R-:W-:-:S02]  /*db40*/  USHF.R.U32.HI UR41, URZ, 0x1f, UR5 ;  /* 0x0000001f3f297899 */ /* 0x000fc40008011605 */
[----:B------:R-:W-:Y:S02]  /*db50*/  USHF.R.U32.HI UR43, URZ, 0x1f, UR7 ;  /* 0x0000001f3f2b7899 */ /* 0x000fe40008011607 */
[----:B------:R-:W-:Y:S02]  /*db60*/  ULEA.HI.SX32 UR41, UR5, UR41, 0x1a ;  /* 0x0000002905297291 */ /* 0x000fe4000f8fd23f */
[----:B------:R-:W-:-:S04]  /*db70*/  ULEA.HI.SX32 UR43, UR7, UR43, 0x1a ;  /* 0x0000002b072b7291 */ /* 0x000fc8000f8fd23f */
[----:B------:R-:W-:Y:S02]  /*db80*/  UISETP.LT.AND UP0, UPT, UR41, UR43, UPT ;  /* 0x0000002b2900728c */ /* 0x000fe4000bf01270 */
[----:B------:R-:W-:Y:S01]  /*db90*/  UP2UR UR47, UPR, URZ, 0x2 ;  /* 0x000000023f2f7883 */ /* 0x000fe20008000000 */
[----:B0-----:R-:W-:Y:S01]  /*dba0*/  @P0 IMAD.WIDE R2, R27, 0x4, R2 ;  /* 0x000000041b020825 */ /* 0x001fe200078e0202 */
[----:B------:R-:W-:-:S04]  /*dbb0*/  USEL UR11, UR41, UR43, UP0 ;  /* 0x0000002b290b7287 */ /* 0x000fc80008000000 */
[----:B------:R-:W-:Y:S01]  /*dbc0*/  UISETP.GE.AND UP1, UPT, UR11, 0x1, UPT ;  /* 0x000000010b00788c */ /* 0x000fe2000bf26270 */
[----:B------:R0:W5:Y:S01]  /*dbd0*/  @P0 LDG.E R18, desc[UR50][R2.64] ;  /* 0x0000003202120981 */ /* 0x000162000c1e1900 */
[----:B------:R-:W-:Y:S02]  /*dbe0*/  USHF.R.U32.HI UR9, URZ, 0x10, UR42 ;  /* 0x000000103f097899 */ /* 0x000fe4000801162a */
[----:B------:R-:W-:Y:S02]  /*dbf0*/  ULOP3.LUT UR42, UR42, 0xffff, URZ, 0xc0, !UPT ;  /* 0x0000ffff2a2a7892 */ /* 0x000fe4000f8ec03f */
[----:B------:R-:W-:Y:S01]  /*dc00*/  PLOP3.LUT P0, PT, PT, PT, UP1, 0x80, 0x0 ;  /* 0x000000000000781c */ /* 0x000fe20003f0f018 */
[----:B------:R-:W-:Y:S01]  /*dc10*/  UISETP.NE.AND UP0, UPT, UR9, URZ, UPT ;  /* 0x0000003f0900728c */ /* 0x000fe2000bf05270 */
[----:B------:R-:W-:-:S10]  /*dc20*/  UMOV UR37, URZ ;  /* 0x0000003f00257c82 */ /* 0x000fd40008000000 */
[----:B------:R-:W-:Y:S01]  /*dc30*/  @!UP0 ULDC UR9, c[0x0][0x9f0] ;  /* 0x00027c0000098ab9 */ /* 0x000fe20000000800 */
[----:B0-----:R-:W-:Y:S05]  /*dc40*/  @!P0 BRA `(.L_x_2588) ;  /* 0x0000000000788947 */ /* 0x001fea0003800000 */
[----:B------:R-:W-:Y:S01]  /*dc50*/  IABS R0, UR9 ;  /* 0x0000000900007c13 */ /* 0x000fe20008000000 */
[----:B------:R-:W-:Y:S02]  /*dc60*/  UIADD3 UR6, UR9, -0x1, UR11 ;  /* 0xffffffff09067890 */ /* 0x000fe4000fffe00b */
[----:B------:R-:W-:Y:S01]  /*dc70*/  IABS R4, UR9 ;  /* 0x0000000900047c13 */ /* 0x000fe20008000000 */
[----:B------:R-:W-:Y:S01]  /*dc80*/  UMOV UR4, URZ ;  /* 0x0000003f00047c82 */ /* 0x000fe20008000000 */
        /* <DEDUP_REMOVED lines=26> */
.L_x_2588:
[----:B------:R-:W-:Y:S02]  /*de30*/  UIMAD UR48, UR42, UR37, URZ ;  /* 0x000000252a3072a4 */ /* 0x000fe4000f8e023f */
[----:B------:R-:W-:Y:S02]  /*de40*/  IMAD.U32 R3, RZ, RZ, UR37 ;  /* 0x00000025ff037e24 */ /* 0x000fe4000f8e00ff */
        /* <DEDUP_REMOVED lines=32> */
.L_x_2589:
        /* <DEDUP_REMOVED lines=20> */
.L_x_2590:
        /* <DEDUP_REMOVED lines=20> */
.L_x_2591:
        /* <DEDUP_REMOVED lines=18> */
.L_x_2592:
        /* <DEDUP_REMOVED lines=14> */
.L_x_2643:
[----:B------:R-:W-:Y:S01]  /*e4d0*/  UMOV UR4, 0xa0 ;  /* 0x000000a000047882 */ /* 0x000fe20000000000 */
[C---:B------:R-:W-:Y:S01]  /*e4e0*/  LOP3.LUT R26, R25.reuse, R29, RZ, 0xfc, !PT ;  /* 0x0000001d191a7212 */ /* 0x040fe200078efcff */
        /* <DEDUP_REMOVED lines=85> */
.L_x_2594:
[----:B------:R-:W-:-:S05]  /*ea40*/  IMAD.MOV.U32 R30, RZ, RZ, 0x1 ;  /* 0x00000001ff1e7424 */ /* 0x000fca00078e00ff */
[----:B------:R-:W-:-:S04]  /*ea50*/  SHF.L.U32 R30, R30, 0x1f, RZ ;  /* 0x0000001f1e1e7819 */ /* 0x000fc800000006ff */
[----:B------:R-:W0:Y:S02]  /*ea60*/  SYNCS.PHASECHK.TRANS64.TRYWAIT P0, [UR44+0x22880], R30 ;  /* 0x0228801eff0075a7 */ /* 0x000e24000800016c */
[----:B0-----:R-:W-:Y:S05]  /*ea70*/  @!P0 BRA `(.L_x_2595) ;  /* 0x0000004000148947 */ /* 0x001fea0003800000 */
.L_x_2644:
        /* <DEDUP_REMOVED lines=32> */
[----:B------:R-:W-:Y:S01]  /*ec80*/  UIMAD UR4, UR40, UR5, UR4 ;  /* 0x00000005280472a4 */ /* 0x000fe2000f8e0204 */
[----:B------:R-:W-:Y:S01]  /*ec90*/  LOP3.LUT R14, R29, 0x380, R14, 0xf8, !PT ;  /* 0x000003801d0e7812 */ /* 0x000fe200078ef80e */
[----:B------:R-:W-:Y:S01]  /*eca0*/  IMAD.WIDE.U32 R2, R7, UR40, R2 ;  /* 0x0000002807027c25 */ /* 0x000fe2000f8e0002 */
[----:B------:R-:W-:-:S03]  /*ecb0*/  IADD3 R16, P0, R4, UR6, RZ ;  /* 0x0000000604107c10 */ /* 0x000fc6000ff1e0ff */
[----:B------:R-:W-:Y:S02]  /*ecc0*/  IMAD.U32 R7, RZ, RZ, UR7 ;  /* 0x00000007ff077e24 */ /* 0x000fe4000f8e00ff */
[----:B------:R-:W-:-:S03]  /*ecd0*/  IMAD.SHL.U32 R34, R22, 0x10, RZ ;  /* 0x0000001016227824 */ /* 0x000fc600078e00ff */
[----:B------:R-:W-:Y:S02]  /*ece0*/  IADD3.X R17, R7, UR4, R5, P0, !PT ;  /* 0x0000000407117c10 */ /* 0x000fe400087fe405 */
[----:B------:R-:W-:Y:S01]  /*ecf0*/  IADD3 R4, P0, R2, UR6, RZ ;  /* 0x0000000602047c10 */ /* 0x000fe2000ff1e0ff */
[----:B------:R-:W-:-:S03]  /*ed00*/  IMAD.MOV.U32 R2, RZ, RZ, -0xa0 ;  /* 0xffffff60ff027424 */ /* 0x000fc600078e00ff */
[----:B------:R-:W-:Y:S01]  /*ed10*/  IADD3.X R7, R7, UR4, R3, P0, !PT ;  /* 0x0000000407077c10 */ /* 0x000fe200087fe403 */
[----:B------:R-:W-:Y:S01]  /*ed20*/  IMAD R2, R11, R2, UR38 ;  /* 0x000000260b027e24 */ /* 0x000fe2000f8e0202 */
[----:B------:R-:W-:Y:S01]  /*ed30*/  UMOV UR4, 0xffffffff ;  /* 0xffffffff00047882 */ /* 0x000fe20000000000 */
[----:B------:R-:W-:Y:S02]  /*ed40*/  IMAD.SHL.U32 R3, R12, 0x10, RZ ;  /* 0x000000100c037824 */ /* 0x000fe400078e00ff */
[----:B------:R-:W-:-:S03]  /*ed50*/  IMAD.IADD R5, R2, 0x1, -R25 ;  /* 0x0000000102057824 */ /* 0x000fc600078e0a19 */
[----:B------:R-:W-:Y:S02]  /*ed60*/  LOP3.LUT R3, R14, 0x70, R3, 0x78, !PT ;  /* 0x000000700e037812 */ /* 0x000fe400078e7803 */
[----:B------:R-:W-:Y:S02]  /*ed70*/  ISETP.GE.AND P0, PT, R5, 0x1, PT ;  /* 0x000000010500780c */ /* 0x000fe40003f06270 */
[----:B------:R-:W-:-:S11]  /*ed80*/  LOP3.LUT R34, R3, 0x400, R34, 0xf8, !PT ;  /* 0x0000040003227812 */ /* 0x000fd600078ef822 */
        /* <DEDUP_REMOVED lines=76> */
.L_x_2666:
        /* <DEDUP_REMOVED lines=16> */
.L_x_2597:
[----:B------:R-:W-:Y:S01]  /*f350*/  SYNCS.ARRIVE.TRANS64.A1T0 RZ, [UR44+0x22870], RZ ;  /* 0x022870ffffff79a7 */ /* 0x000fe2000810002c */
[----:B------:R-:W-:Y:S05]  /*f360*/  @!P6 BRA `(.L_x_2598) ;  /* 0x000000000004e947 */ /* 0x000fea0003800000 */
[----:B------:R-:W-:Y:S01]  /*f370*/  BPT.TRAP 0x1 ;  /* 0x000000040000795c */ /* 0x000fe20000300000 */
.L_x_2598:
[----:B------:R-:W0:Y:S02]  /*f380*/  SYNCS.PHASECHK.TRANS64.TRYWAIT P2, [UR44+0x22840], R30 ;  /* 0x0228401eff0075a7 */ /* 0x000e24000804016c */
[----:B0-----:R-:W-:Y:S05]  /*f390*/  @!P2 BRA `(.L_x_2599) ;  /* 0x000000440008a947 */ /* 0x001fea0003800000 */
.L_x_2667:
        /* <DEDUP_REMOVED lines=110> */
.L_x_2689:
        /* <DEDUP_REMOVED lines=17> */
.L_x_2601:
        /* <DEDUP_REMOVED lines=30> */
.L_x_2602:
        /* <DEDUP_REMOVED lines=9> */
[----:B------:R-:W-:Y:S02]  /*fe00*/  IMAD.U32 R3, RZ, RZ, UR45 ;  /* 0x0000002dff037e24 */ /* 0x000fe4000f8e00ff */
[----:B------:R-:W-:-:S02]  /*fe10*/  IMAD.MOV.U32 R2, RZ, RZ, R4 ;  /* 0x000000ffff027224 */ /* 0x000fc400078e0004 */
[----:B------:R-:W-:Y:S02]  /*fe20*/  IMAD R26, R7, 0x80, R26 ;  /* 0x00000080071a7824 */ /* 0x000fe400078e021a */
        /* <DEDUP_REMOVED lines=15> */
[----:B------:R-:W-:-:S04]  /*ff20*/  IMAD.WIDE.U32 R2, R7, UR4, R2 ;  /* 0x0000000407027c25 */ /* 0x000fc8000f8e0002 */
[----:B------:R-:W-:Y:S01]  /*ff30*/  IMAD R7, R7, UR5, R0 ;  /* 0x0000000507077c24 */ /* 0x000fe2000f8e0200 */
[----:B------:R-:W-:Y:S01]  /*ff40*/  SHF.R.S32.HI R0, RZ, 0x1f, R9 ;  /* 0x0000001fff007819 */ /* 0x000fe20000011409 */
[----:B------:R-:W-:Y:S02]  /*ff50*/  ULDC.64 UR4, c[0x0][0x2c8] ;  /* 0x0000b20000047ab9 */ /* 0x000fe40000000a00 */
        /* <DEDUP_REMOVED lines=10> */
[----:B------:R-:W-:Y:S01]  /*10000*/  IMAD.U32 R6, RZ, RZ, UR46 ;  /* 0x0000002eff067e24 */ /* 0x000fe2000f8e00ff */
[----:B------:R-:W-:Y:S02]  /*10010*/  ULDC UR4, c[0x0][0x288] ;  /* 0x0000a20000047ab9 */ /* 0x000fe40000000800 */
[----:B------:R-:W1:Y:S01]  /*10020*/  SHFL.IDX PT, R2, R4, RZ, 0x181f ;  /* 0x00181fff04027589 */ /* 0x000e6200000e0000 */
[----:B------:R-:W-:Y:S02]  /*10030*/  IMAD R5, R5, UR4, RZ ;  /* 0x0000000405057c24 */ /* 0x000fe4000f8e02ff */
[----:B------:R-:W-:Y:S01]  /*10040*/  IMAD R6, R6, 0x80, R25 ;  /* 0x0000008006067824 */ /* 0x000fe200078e0219 */
[----:B------:R-:W2:Y:S03]  /*10050*/  SHFL.IDX PT, R8, R0, 0x1, 0x181f ;  /* 0x00381f0000087f89 */ /* 0x000ea600000e0000 */
[C---:B------:R-:W-:Y:S01]  /*10060*/  VIADD R10, R6.reuse, 0x10 ;  /* 0x00000010060a7836 */ /* 0x040fe20000000000 */
[C---:B------:R-:W-:Y:S01]  /*10070*/  ISETP.GE.AND P1, PT, R6.reuse, R5, PT ;  /* 0x000000050600720c */ /* 0x040fe20003f26270 */
[----:B------:R-:W3:Y:S01]  /*10080*/  SHFL.IDX PT, R7, R4, 0x1, 0x181f ;  /* 0x00381f0004077f89 */ /* 0x000ee200000e0000 */
[----:B------:R-:W-:-:S11]  /*10090*/  VIADD R12, R6, 0x20 ;  /* 0x00000020060c7836 */ /* 0x000fd60000000000 */
        /* <DEDUP_REMOVED lines=49> */
.L_x_2706:
        /* <DEDUP_REMOVED lines=17> */
.L_x_2707:
[----:B------:R-:W-:Y:S01]  /*104c0*/  UIADD3 UR4, UR49, -0x2, URZ ;  /* 0xfffffffe31047890 */ /* 0x000fe2000fffe03f */
[----:B------:R-:W-:-:S03]  /*104d0*/  IMAD.MOV.U32 R30, RZ, RZ, 0x1 ;  /* 0x00000001ff1e7424 */ /* 0x000fc600078e00ff */
[----:B------:R-:W-:-:S06]  /*104e0*/  UISETP.GE.AND UP0, UPT, UR4, UR48, UPT ;  /* 0x000000300400728c */ /* 0x000fcc000bf06270 */
[----:B------:R-:W-:-:S13]  /*104f0*/  PLOP3.LUT P0, PT, PT, PT, UP0, 0x80, 0x0 ;  /* 0x000000000000781c */ /* 0x000fda0003f0f008 */
[----:B------:R-:W-:Y:S05]  /*10500*/  @!P0 BRA `(.L_x_2605) ;  /* 0x00000018000c8947 */ /* 0x000fea0003800000 */
[----:B------:R-:W-:Y:S01]  /*10510*/  UIADD3 UR4, UR42, 0x1, URZ ;  /* 0x000000012a047890 */ /* 0x000fe2000fffe03f */
[----:B------:R-:W-:Y:S01]  /*10520*/  IADD3 R18, R29, R18, R25 ;  /* 0x000000121d127210 */ /* 0x000fe20007ffe019 */
[----:B------:R-:W-:Y:S01]  /*10530*/  ULOP3.LUT UR5, URZ, UR43, URZ, 0x33, !UPT ;  /* 0x0000002b3f057292 */ /* 0x000fe2000f8e333f */
[----:B0-----:R-:W-:Y:S01]  /*10540*/  LOP3.LUT R0, RZ, UR41, RZ, 0x33, !PT ;  /* 0x00000029ff007c12 */ /* 0x001fe2000f8e33ff */
[----:B------:R-:W-:Y:S01]  /*10550*/  UIMAD UR4, UR4, UR37, URZ ;  /* 0x00000025040472a4 */ /* 0x000fe2000f8e023f */
[----:B------:R-:W-:Y:S02]  /*10560*/  IMAD.MOV.U32 R21, RZ, RZ, 0x1 ;  /* 0x00000001ff157424 */ /* 0x000fe400078e00ff */
[----:B------:R-:W-:Y:S02]  /*10570*/  VIADD R18, R18, 0xfffffe20 ;  /* 0xfffffe2012127836 */ /* 0x000fe40000000000 */
[----:B------:R-:W-:Y:S01]  /*10580*/  IMAD.MOV.U32 R20, RZ, RZ, RZ ;  /* 0x000000ffff147224 */ /* 0x000fe200078e00ff */
[----:B------:R-:W-:-:S04]  /*10590*/  LOP3.LUT R3, RZ, UR4, RZ, 0x33, !PT ;  /* 0x00000004ff037c12 */ /* 0x000fc8000f8e33ff */
[----:B------:R-:W-:-:S04]  /*105a0*/  VIMNMX3 R3, R0, UR5, R3, !PT ;  /* 0x0000000500037c0f */ /* 0x000fc8000f800103 */
[C---:B------:R-:W-:Y:S01]  /*105b0*/  IADD3 R32, -R3.reuse, -0x2, RZ ;  /* 0xfffffffe03207810 */ /* 0x040fe20007ffe1ff */
[----:B------:R-:W-:-:S07]  /*105c0*/  IMAD R0, R3, -0xa0, R18 ;  /* 0xffffff6003007824 */ /* 0x000fce00078e0212 */
.L_x_2620:
        /* <DEDUP_REMOVED lines=49> */
.L_x_2606:
[----:B------:R-:W-:Y:S02]  /*108e0*/  LEA R3, R2, UR44, 0x3 ;  /* 0x0000002c02037c11 */ /* 0x000fe4000f8e18ff */
[----:B------:R-:W-:-:S04]  /*108f0*/  SHF.L.U32 R25, R30, 0x1f, RZ ;  /* 0x0000001f1e197819 */ /* 0x000fc800000006ff */
[----:B------:R-:W0:Y:S02]  /*10900*/  SYNCS.PHASECHK.TRANS64.TRYWAIT P1, [R3+URZ+0x22880], R25 ;  /* 0x02288019030075a7 */ /* 0x000e24000802017f */
[----:B0-----:R-:W-:Y:S05]  /*10910*/  @!P1 BRA `(.L_x_2607) ;  /* 0x00000044002c9947 */ /* 0x001fea0003800000 */
.L_x_2708:
        /* <DEDUP_REMOVED lines=91> */
.L_x_2730:
        /* <DEDUP_REMOVED lines=16> */
.L_x_2609:
[----:B------:R1:W-:Y:S01]  /*10fd0*/  SYNCS.ARRIVE.TRANS64.A1T0 RZ, [R3+URZ+0x22870], RZ ;  /* 0x022870ff03ff79a7 */ /* 0x0003e2000810003f */
[----:B------:R-:W-:Y:S05]  /*10fe0*/  @!P2 BRA `(.L_x_2610) ;  /* 0x000000000004a947 */ /* 0x000fea0003800000 */
[----:B------:R-:W-:Y:S01]  /*10ff0*/  BPT.TRAP 0x1 ;  /* 0x000000040000795c */ /* 0x000fe20000300000 */
.L_x_2610:
[----:B------:R-:W2:Y:S02]  /*11000*/  SYNCS.PHASECHK.TRANS64.TRYWAIT P1, [R3+URZ+0x22840], R25 ;  /* 0x02284019030075a7 */ /* 0x000ea4000802017f */
[----:B--2---:R-:W-:Y:S05]  /*11010*/  @!P1 BRA `(.L_x_2611) ;  /* 0x0000004800389947 */ /* 0x004fea0003800000 */
.L_x_2731:
        /* <DEDUP_REMOVED lines=84> */
.L_x_2753:
        /* <DEDUP_REMOVED lines=16> */
.L_x_2613:
[----:B------:R-:W-:Y:S01]  /*11660*/  IMAD.U32 R4, RZ, RZ, UR36 ;  /* 0x00000024ff047e24 */ /* 0x000fe2000f8e00ff */
[----:B------:R0:W-:Y:S04]  /*11670*/  SYNCS.ARRIVE.TRANS64.A1T0 RZ, [R3+URZ+0x22830], RZ ;  /* 0x022830ff03ff79a7 */ /* 0x0001e8000810003f */
[----:B------:R-:W-:-:S04]  /*11680*/  LOP3.LUT R4, R4, 0x1, RZ, 0xfc, !PT ;  /* 0x0000000104047812 */ /* 0x000fc800078efcff */
[----:B------:R-:W-:-:S13]  /*11690*/  ISETP.NE.AND P1, PT, R4, 0x3, PT ;  /* 0x000000030400780c */ /* 0x000fda0003f25270 */
[----:B0-----:R-:W-:Y:S05]  /*116a0*/  @!P1 BRA `(.L_x_2614) ;  /* 0x0000000000049947 */ /* 0x001fea0003800000 */
[----:B------:R-:W-:Y:S01]  /*116b0*/  BPT.TRAP 0x1 ;  /* 0x000000040000795c */ /* 0x000fe20000300000 */
.L_x_2614:
[----:B-12---:R-:W-:Y:S02]  /*116c0*/  LOP3.LUT R3, R21, 0x1, RZ, 0x3c, !PT ;  /* 0x0000000115037812 */ /* 0x006fe400078e3cff */
[----:B------:R-:W-:Y:S02]  /*116d0*/  LEA R6, R20, UR44, 0x3 ;  /* 0x0000002c14067c11 */ /* 0x000fe4000f8e18ff */
[----:B------:R-:W-:-:S04]  /*116e0*/  SHF.L.U32 R3, R3, 0x1f, RZ ;  /* 0x0000001f03037819 */ /* 0x000fc800000006ff */
[----:B------:R-:W0:Y:S02]  /*116f0*/  SYNCS.PHASECHK.TRANS64.TRYWAIT P2, [R6+URZ+0x22870], R3 ;  /* 0x02287003060075a7 */ /* 0x000e24000804017f */
[----:B0-----:R-:W-:Y:S05]  /*11700*/  @!P2 BRA `(.L_x_2615) ;  /* 0x0000004c0034a947 */ /* 0x001fea0003800000 */
.L_x_2754:
[----:B------:R-:W-:-:S06]  /*11710*/  ULOP3.LUT UR4, UR36, 0x2, URZ, 0xfc, !UPT ;  /* 0x0000000224047892 */ /* 0x000fcc000f8efc3f */
[----:B------:R-:W-:-:S05]  /*11720*/  IMAD.U32 R4, RZ, RZ, UR4 ;  /* 0x00000004ff047e24 */ /* 0x000fca000f8e00ff */
[----:B------:R-:W-:-:S13]  /*11730*/  ISETP.NE.AND P2, PT, R4, 0x3, PT ;  /* 0x000000030400780c */ /* 0x000fda0003f45270 */
[----:B------:R-:W-:Y:S05]  /*11740*/  @!P2 BRA `(.L_x_2616) ;  /* 0x000000000004a947 */ /* 0x000fea0003800000 */
[----:B------:R-:W-:Y:S01]  /*11750*/  BPT.TRAP 0x1 ;  /* 0x000000040000795c */ /* 0x000fe20000300000 */
.L_x_2616:
[----:B------:R-:W-:Y:S01]  /*11760*/  SHF.L.U32 R5, R21, 0x1f, RZ ;  /* 0x0000001f15057819 */ /* 0x000fe200000006ff */
[----:B0-----:R-:W-:-:S03]  /*11770*/  IMAD R3, R20, 0x5000, RZ ;  /* 0x0000500014037824 */ /* 0x001fc600078e02ff */
[----:B------:R-:W0:Y:S02]  /*11780*/  SYNCS.PHASECHK.TRANS64.TRYWAIT P2, [R6+URZ+0x22860], R5 ;  /* 0x02286005060075a7 */ /* 0x000e24000804017f */
[----:B------:R-:W-:Y:S01]  /*11790*/  LOP3.LUT R4, R3, R37, RZ, 0xfc, !PT ;  /* 0x0000002503047212 */ /* 0x000fe200078efcff */
[----:B0-----:R-:W-:Y:S06]  /*117a0*/  @!P2 BRA `(.L_x_2617) ;  /* 0x0000004c0020a947 */ /* 0x001fec0003800000 */
.L_x_2755:
        /* <DEDUP_REMOVED lines=76> */
.L_x_2618:
[----:B-1----:R1:W-:Y:S01]  /*11c70*/  SYNCS.ARRIVE.TRANS64.A1T0 RZ, [R6+URZ+0x22850], RZ ;  /* 0x022850ff06ff79a7 */ /* 0x0023e2000810003f */
[----:B------:R-:W-:Y:S06]  /*11c80*/  BAR.SYNC.DEFER_BLOCKING 0x2, 0x80 ;  /* 0x0082000000007b1d */ /* 0x000fec0000010000 */
[----:B------:R-:W-:Y:S05]  /*11c90*/  @!P1 BRA `(.L_x_2619) ;  /* 0x0000000000049947 */ /* 0x000fea0003800000 */
[----:B------:R-:W-:Y:S01]  /*11ca0*/  BPT.TRAP 0x1 ;  /* 0x000000040000795c */ /* 0x000fe20000300000 */
.L_x_2619:
        /* <DEDUP_REMOVED lines=9> */
.L_x_2605:
[----:B------:R-:W-:-:S07]  /*11d40*/  IMAD.MOV.U32 R2, RZ, RZ, RZ ;  /* 0x000000ffff027224 */ /* 0x000fce00078e00ff */
.L_x_2621:
[----:B------:R-:W-:-:S06]  /*11d50*/  ULOP3.LUT UR4, UR36, 0x1, URZ, 0xfc, !UPT ;  /* 0x0000000124047892 */ /* 0x000fcc000f8efc3f */
[----:B0-----:R-:W-:-:S05]  /*11d60*/  IMAD.U32 R0, RZ, RZ, UR4 ;  /* 0x00000004ff007e24 */ /* 0x001fca000f8e00ff */
[----:B------:R-:W-:-:S13]  /*11d70*/  ISETP.NE.AND P1, PT, R0, 0x3, PT ;  /* 0x000000030000780c */ /* 0x000fda0003f25270 */
[----:B------:R-:W-:Y:S05]  /*11d80*/  @!P1 BRA `(.L_x_2622) ;  /* 0x0000000000049947 */ /* 0x000fea0003800000 */
[----:B------:R-:W-:Y:S01]  /*11d90*/  BPT.TRAP 0x1 ;  /* 0x000000040000795c */ /* 0x000fe20000300000 */
.L_x_2622:
[----:B------:R-:W-:Y:S01]  /*11da0*/  LOP3.LUT R0, R30, 0x1, RZ, 0x3c, !PT ;  /* 0x000000011e007812 */ /* 0x000fe200078e3cff */
[----:B------:R-:W-:Y:S01]  /*11db0*/  BSSY B0, `(.L_x_2623) ;  /* 0x0000005000007945 */ /* 0x000fe20003800000 */
[----:B------:R-:W-:Y:S02]  /*11dc0*/  LEA R3, R2, UR44, 0x3 ;  /* 0x0000002c02037c11 */ /* 0x000fe4000f8e18ff */
[----:B------:R-:W-:-:S04]  /*11dd0*/  SHF.L.U32 R0, R0, 0x1f, RZ ;  /* 0x0000001f00007819 */ /* 0x000fc800000006ff */
[----:B------:R-:W0:Y:S02]  /*11de0*/  SYNCS.PHASECHK.TRANS64.TRYWAIT P0, [R3+URZ+0x22870], R0 ;  /* 0x02287000030075a7 */ /* 0x000e24000800017f */
[----:B0-----:R-:W-:Y:S05]  /*11df0*/  @!P0 BRA `(.L_x_2624) ;  /* 0x0000004400a08947 */ /* 0x001fea0003800000 */
.L_x_2756:
[----:B------:R-:W-:Y:S05]  /*11e00*/  BSYNC B0 ;  /* 0x0000000000007941 */ /* 0x000fea0003800000 */
.L_x_2623:
[----:B------:R-:W-:-:S06]  /*11e10*/  ULOP3.LUT UR4, UR36, 0x2, URZ, 0xfc, !UPT ;  /* 0x0000000224047892 */ /* 0x000fcc000f8efc3f */
[----:B------:R-:W-:-:S05]  /*11e20*/  IMAD.U32 R4, RZ, RZ, UR4 ;  /* 0x00000004ff047e24 */ /* 0x000fca000f8e00ff */
[----:B------:R-:W-:-:S13]  /*11e30*/  ISETP.NE.AND P0, PT, R4, 0x3, PT ;  /* 0x000000030400780c */ /* 0x000fda0003f05270 */
[----:B------:R-:W-:Y:S05]  /*11e40*/  @!P0 BRA `(.L_x_2625) ;  /* 0x0000000000048947 */ /* 0x000fea0003800000 */
[----:B------:R-:W-:Y:S01]  /*11e50*/  BPT.TRAP 0x1 ;  /* 0x000000040000795c */ /* 0x000fe20000300000 */
.L_x_2625:
        /* <DEDUP_REMOVED lines=8> */
.L_x_2757:
        /* <DEDUP_REMOVED lines=73> */
.L_x_2627:
[----:B-1----:R1:W-:Y:S01]  /*12370*/  SYNCS.ARRIVE.TRANS64.A1T0 RZ, [R3+URZ+0x22850], RZ ;  /* 0x022850ff03ff79a7 */ /* 0x0023e2000810003f */
[----:B------:R-:W-:Y:S06]  /*12380*/  BAR.SYNC.DEFER_BLOCKING 0x2, 0x80 ;  /* 0x0082000000007b1d */ /* 0x000fec0000010000 */
[----:B------:R-:W-:Y:S05]  /*12390*/  @!P1 BRA `(.L_x_2628) ;  /* 0x0000000000049947 */ /* 0x000fea0003800000 */
[----:B------:R-:W-:Y:S01]  /*123a0*/  BPT.TRAP 0x1 ;  /* 0x000000040000795c */ /* 0x000fe20000300000 */
.L_x_2628:
        /* <DEDUP_REMOVED lines=10> */
.L_x_2587:
[----:B0-----:R-:W0:Y:S01]  /*12450*/  S2R R4, SR_CgaCtaId ;  /* 0x0000000000047919 */ /* 0x001e220000008800 */
[----:B------:R-:W-:Y:S02]  /*12460*/  MOV R3, 0x400 ;  /* 0x0000040000037802 */ /* 0x000fe40000000f00 */
[----:B------:R-:W-:Y:S02]  /*12470*/  SHF.L.U32 R2, R2, 0x1f, RZ ;  /* 0x0000001f02027819 */ /* 0x000fe400000006ff */
[----:B0-----:R-:W-:-:S04]  /*12480*/  LEA R7, R4, R3, 0x18 ;  /* 0x0000000304077211 */ /* 0x001fc800078ec0ff */
[----:B------:R-:W0:Y:S02]  /*12490*/  SYNCS.PHASECHK.TRANS64.TRYWAIT P0, [R7+URZ+0x22820], R2 ;  /* 0x02282002070075a7 */ /* 0x000e24000800017f */
[----:B0-----:R-:W-:Y:S05]  /*124a0*/  @!P0 BRA `(.L_x_2629) ;  /* 0x00000040001c8947 */ /* 0x001fea0003800000 */
.L_x_2758:
        /* <DEDUP_REMOVED lines=13> */
.L_x_2630:
[----:B------:R-:W-:Y:S01]  /*12580*/  IMAD R5, R0, 0x8, R7 ;  /* 0x0000000800057824 */ /* 0x000fe200078e0207 */
[----:B------:R-:W-:Y:S01]  /*12590*/  SHF.L.U32 R2, R30, 0x1f, RZ ;  /* 0x0000001f1e027819 */ /* 0x000fe200000006ff */
[----:B------:R-:W-:-:S03]  /*125a0*/  VIADD R0, R0, 0x1 ;  /* 0x0000000100007836 */ /* 0x000fc60000000000 */
[----:B------:R-:W0:Y:S02]  /*125b0*/  SYNCS.PHASECHK.TRANS64.TRYWAIT P1, [R5+URZ+0x22840], R2 ;  /* 0x02284002050075a7 */ /* 0x000e24000802017f */
[----:B------:R-:W-:-:S04]  /*125c0*/  ISETP.NE.AND P2, PT, R0, 0x2, PT ;  /* 0x000000020000780c */ /* 0x000fc80003f45270 */
[----:B------:R-:W-:Y:S01]  /*125d0*/  SEL R3, RZ, 0x1, P2 ;  /* 0x00000001ff037807 */ /* 0x000fe20001000000 */
[----:B0-----:R-:W-:Y:S08]  /*125e0*/  @!P1 BRA `(.L_x_2631) ;  /* 0x0000003c00e09947 */ /* 0x001ff00003800000 */
.L_x_2759:
[----:B------:R-:W-:Y:S02]  /*125f0*/  SEL R0, R0, RZ, P2 ;  /* 0x000000ff00007207 */ /* 0x000fe40001000000 */
[----:B------:R-:W-:Y:S01]  /*12600*/  LOP3.LUT R3, R30, R3, RZ, 0x3c, !PT ;  /* 0x000000031e037212 */ /* 0x000fe200078e3cff */
[----:B------:R-:W-:Y:S06]  /*12610*/  @!P0 BRA `(.L_x_2632) ;  /* 0x0000000000048947 */ /* 0x000fec0003800000 */
[----:B------:R-:W-:Y:S01]  /*12620*/  BPT.TRAP 0x1 ;  /* 0x000000040000795c */ /* 0x000fe20000300000 */
.L_x_2632:
[----:B------:R-:W-:Y:S01]  /*12630*/  IMAD R7, R0, 0x8, R7 ;  /* 0x0000000800077824 */ /* 0x000fe200078e0207 */
[----:B------:R-:W-:-:S04]  /*12640*/  SHF.L.U32 R0, R3, 0x1f, RZ ;  /* 0x0000001f03007819 */ /* 0x000fc800000006ff */
[----:B------:R-:W1:Y:S02]  /*12650*/  SYNCS.PHASECHK.TRANS64.TRYWAIT P1, [R7+URZ+0x22840], R0 ;  /* 0x02284000070075a7 */ /* 0x000e64000802017f */
[----:B-1----:R-:W-:Y:S05]  /*12660*/  @!P1 BRA `(.L_x_2633) ;  /* 0x0000003c00d49947 */ /* 0x002fea0003800000 */
.L_x_2760:
[----:B------:R-:W-:Y:S05]  /*12670*/  @!P0 BRA `(.L_x_2634) ;  /* 0x0000000000048947 */ /* 0x000fea0003800000 */
[----:B------:R-:W-:Y:S01]  /*12680*/  BPT.TRAP 0x1 ;  /* 0x000000040000795c */ /* 0x000fe20000300000 */
.L_x_2634:
[----:B------:R-:W2:Y:S02]  /*12690*/  SYNCS.PHASECHK.TRANS64.TRYWAIT P1, [R5+URZ+0x22860], R2 ;  /* 0x02286002050075a7 */ /* 0x000ea4000802017f */
[----:B--2---:R-:W-:Y:S05]  /*126a0*/  @!P1 BRA `(.L_x_2635) ;  /* 0x0000003c00d89947 */ /* 0x004fea0003800000 */
.L_x_2761:
[----:B------:R-:W-:Y:S05]  /*126b0*/  @!P0 BRA `(.L_x_2636) ;  /* 0x0000000000048947 */ /* 0x000fea0003800000 */
[----:B------:R-:W-:Y:S01]  /*126c0*/  BPT.TRAP 0x1 ;  /* 0x000000040000795c */ /* 0x000fe20000300000 */
.L_x_2636:
[----:B------:R-:W3:Y:S02]  /*126d0*/  SYNCS.PHASECHK.TRANS64.TRYWAIT P1, [R7+URZ+0x22860], R0 ;  /* 0x02286000070075a7 */ /* 0x000ee4000802017f */
[----:B---3--:R-:W-:Y:S05]  /*126e0*/  @!P1 BRA `(.L_x_2637) ;  /* 0x0000003c00dc9947 */ /* 0x008fea0003800000 */
.L_x_2762:
[----:B------:R-:W-:Y:S05]  /*126f0*/  @!P0 BRA `(.L_x_2638) ;  /* 0x0000000000048947 */ /* 0x000fea0003800000 */
[----:B------:R-:W-:Y:S01]  /*12700*/  BPT.TRAP 0x1 ;  /* 0x000000040000795c */ /* 0x000fe20000300000 */
.L_x_2638:
[----:B------:R-:W4:Y:S02]  /*12710*/  SYNCS.PHASECHK.TRANS64.TRYWAIT P1, [R5+URZ+0x22880], R2 ;  /* 0x02288002050075a7 */ /* 0x000f24000802017f */
[----:B----4-:R-:W-:Y:S05]  /*12720*/  @!P1 BRA `(.L_x_2639) ;  /* 0x0000003c00e09947 */ /* 0x010fea0003800000 */
.L_x_2763:
[----:B------:R-:W-:Y:S05]  /*12730*/  @!P0 BRA `(.L_x_2640) ;  /* 0x0000000000048947 */ /* 0x000fea0003800000 */
[----:B------:R-:W-:Y:S01]  /*12740*/  BPT.TRAP 0x1 ;  /* 0x000000040000795c */ /* 0x000fe20000300000 */
.L_x_2640:
[----:B------:R0:W0:Y:S02]  /*12750*/  SYNCS.PHASECHK.TRANS64.TRYWAIT P0, [R7+URZ+0x22880], R0 ;  /* 0x02288000070075a7 */ /* 0x000024000800017f */
[----:B0-----:R-:W-:Y:S05]  /*12760*/  @!P0 NANOSLEEP.SYNCS 0x989680 ;  /* 0x009896800000895d */ /* 0x001fea0003900000 */
[----:B------:R-:W0:Y:S02]  /*12770*/  @!P0 SYNCS.PHASECHK.TRANS64 P0, [R7+URZ+0x22880], R0 ;  /* 0x02288000070085a7 */ /* 0x000e24000800007f */
[----:B0-----:R-:W-:Y:S05]  /*12780*/  @!P0 BRA `(.L_x_2640) ;  /* 0xfffffffc00f08947 */ /* 0x001fea000383ffff */
.L_x_2543:
[----:B------:R-:W-:Y:S05]  /*12790*/  BSYNC B6 ;  /* 0x0000000000067941 */ /* 0x000fea0003800000 */
.L_x_2540:
[----:B------:R-:W-:Y:S05]  /*127a0*/  EXIT ;  /* 0x000000000000794d */ /* 0x000fea0003800000 */
.L_x_2547:
[----:B0-----:R-:W-:-:S04]  /*127b0*/  IMAD.U32 R3, RZ, RZ, UR41 ;  /* 0x00000029ff037e24 */ /* 0x001fc8000f8e00ff */
[----:B------:R0:W1:Y:S03]  /*127c0*/  SYNCS.PHASECHK.TRANS64.TRYWAIT P0, [R3+URZ+0x22800], R0 ;  /* 0x02280000030075a7 */ /* 0x000066000800017f */
[----:B-1----:R-:W-:Y:S05]  /*127d0*/  @!P0 NANOSLEEP.SYNCS 0x989680 ;  /* 0x009896800000895d */ /* 0x002fea0003900000 */
[----:B------:R-:W1:Y:S02]  /*127e0*/  @!P0 SYNCS.PHASECHK.TRANS64 P0, [R3+URZ+0x22800], R0 ;  /* 0x02280000030085a7 */ /* 0x000e64000800007f */
[----:B-1----:R-:W-:Y:S05]  /*127f0*/  @!P0 BRA `(.L_x_2547) ;  /* 0xfffffffc00ec8947 */ /* 0x002fea000383ffff */
[----:B------:R-:W-:Y:S05]  /*12800*/  BRA `(.L_x_2641) ;  /* 0xfffffeec009c7947 */ /* 0x000fea000383ffff */
.L_x_2551:
[----:B--2---:R-:W-:-:S04]  /*12810*/  IMAD.U32 R5, RZ, RZ, UR41 ;  /* 0x00000029ff057e24 */ /* 0x004fc8000f8e00ff */
[----:B------:R2:W3:Y:S03]  /*12820*/  SYNCS.PHASECHK.TRANS64.TRYWAIT P1, [R5+URZ+0x22830], R0 ;  /* 0x02283000050075a7 */ /* 0x0004e6000802017f */
[----:B---3--:R-:W-:Y:S05]  /*12830*/  @!P1 NANOSLEEP.SYNCS 0x989680 ;  /* 0x009896800000995d */ /* 0x008fea0003900000 */
[----:B------:R-:W3:Y:S02]  /*12840*/  @!P1 SYNCS.PHASECHK.TRANS64 P1, [R5+URZ+0x22830], R0 ;  /* 0x02283000050095a7 */ /* 0x000ee4000802007f */
[----:B---3--:R-:W-:Y:S05]  /*12850*/  @!P1 BRA `(.L_x_2551) ;  /* 0xfffffffc00ec9947 */ /* 0x008fea000383ffff */
[----:B------:R-:W-:Y:S05]  /*12860*/  BRA `(.L_x_2550) ;  /* 0xfffffeec00b87947 */ /* 0x000fea000383ffff */
.L_x_2557:
[----:B-1----:R-:W-:-:S04]  /*12870*/  IMAD.U32 R8, RZ, RZ, UR6 ;  /* 0x00000006ff087e24 */ /* 0x002fc8000f8e00ff */
[----:B------:R1:W2:Y:S03]  /*12880*/  SYNCS.PHASECHK.TRANS64.TRYWAIT P1, [R8+URZ+0x22830], R7 ;  /* 0x02283007080075a7 */ /* 0x0002a6000802017f */
[----:B--2---:R-:W-:Y:S05]  /*12890*/  @!P1 NANOSLEEP.SYNCS 0x989680 ;  /* 0x009896800000995d */ /* 0x004fea0003900000 */
[----:B------:R-:W2:Y:S02]  /*128a0*/  @!P1 SYNCS.PHASECHK.TRANS64 P1, [R8+URZ+0x22830], R7 ;  /* 0x02283007080095a7 */ /* 0x000ea4000802007f */
[----:B--2---:R-:W-:Y:S05]  /*128b0*/  @!P1 BRA `(.L_x_2557) ;  /* 0xfffffffc00ec9947 */ /* 0x004fea000383ffff */
[----:B------:R-:W-:Y:S05]  /*128c0*/  BRA `(.L_x_2554) ;  /* 0xffffff2000947947 */ /* 0x000fea000383ffff */
.L_x_2561:
[----:B-1----:R-:W-:-:S04]  /*128d0*/  IMAD.U32 R8, RZ, RZ, UR6 ;  /* 0x00000006ff087e24 */ /* 0x002fc8000f8e00ff */
[----:B------:R1:W2:Y:S03]  /*128e0*/  SYNCS.PHASECHK.TRANS64.TRYWAIT P1, [R8+URZ+0x22850], R7 ;  /* 0x02285007080075a7 */ /* 0x0002a6000802017f */
[----:B--2---:R-:W-:Y:S05]  /*128f0*/  @!P1 NANOSLEEP.SYNCS 0x989680 ;  /* 0x009896800000995d */ /* 0x004fea0003900000 */
[----:B------:R-:W2:Y:S02]  /*12900*/  @!P1 SYNCS.PHASECHK.TRANS64 P1, [R8+URZ+0x22850], R7 ;  /* 0x02285007080095a7 */ /* 0x000ea4000802007f */
[----:B--2---:R-:W-:Y:S05]  /*12910*/  @!P1 BRA `(.L_x_2561) ;  /* 0xfffffffc00ec9947 */ /* 0x004fea000383ffff */
[----:B------:R-:W-:Y:S05]  /*12920*/  BRA `(.L_x_2558) ;  /* 0xffffff2800b87947 */ /* 0x000fea000383ffff */
.L_x_2569:
[----:B-1----:R-:W-:-:S04]  /*12930*/  IMAD.U32 R8, RZ, RZ, UR6 ;  /* 0x00000006ff087e24 */ /* 0x002fc8000f8e00ff */
[----:B------:R1:W2:Y:S03]  /*12940*/  SYNCS.PHASECHK.TRANS64.TRYWAIT P1, [R8+URZ+0x22830], R7 ;  /* 0x02283007080075a7 */ /* 0x0002a6000802017f */
[----:B--2---:R-:W-:Y:S05]  /*12950*/  @!P1 NANOSLEEP.SYNCS 0x989680 ;  /* 0x009896800000995d */ /* 0x004fea0003900000 */
[----:B------:R-:W2:Y:S02]  /*12960*/  @!P1 SYNCS.PHASECHK.TRANS64 P1, [R8+URZ+0x22830], R7 ;  /* 0x02283007080095a7 */ /* 0x000ea4000802007f */
[----:B--2---:R-:W-:Y:S05]  /*12970*/  @!P1 BRA `(.L_x_2569) ;  /* 0xfffffffc00ec9947 */ /* 0x004fea000383ffff */
[----:B------:R-:W-:Y:S05]  /*12980*/  BRA `(.L_x_2566) ;  /* 0xffffff5400a87947 */ /* 0x000fea000383ffff */
.L_x_2573:
[----:B-1----:R-:W-:-:S04]  /*12990*/  IMAD.U32 R8, RZ, RZ, UR6 ;  /* 0x00000006ff087e24 */ /* 0x002fc8000f8e00ff */
[----:B------:R1:W2:Y:S03]  /*129a0*/  SYNCS.PHASECHK.TRANS64.TRYWAIT P1, [R8+URZ+0x22850], R7 ;  /* 0x02285007080075a7 */ /* 0x0002a6000802017f */
[----:B--2---:R-:W-:Y:S05]  /*129b0*/  @!P1 NANOSLEEP.SYNCS 0x989680 ;  /* 0x009896800000995d */ /* 0x004fea0003900000 */
[----:B------:R-:W2:Y:S02]  /*129c0*/  @!P1 SYNCS.PHASECHK.TRANS64 P1, [R8+URZ+0x22850], R7 ;  /* 0x02285007080095a7 */ /* 0x000ea4000802007f */
[----:B--2---:R-:W-:Y:S05]  /*129d0*/  @!P1 BRA `(.L_x_2573) ;  /* 0xfffffffc00ec9947 */ /* 0x004fea000383ffff */
[----:B------:R-:W-:Y:S05]  /*129e0*/  BRA `(.L_x_2570) ;  /* 0xffffff5c00bc7947 */ /* 0x000fea000383ffff */
.L_x_2580:
[----:B-1----:R-:W-:-:S04]  /*129f0*/  IMAD.U32 R3, RZ, RZ, UR9 ;  /* 0x00000009ff037e24 */ /* 0x002fc8000f8e00ff */
[----:B------:R1:W3:Y:S03]  /*12a00*/  SYNCS.PHASECHK.TRANS64.TRYWAIT P1, [R3+URZ+0x22850], R2 ;  /* 0x02285002030075a7 */ /* 0x0002e6000802017f */
[----:B---3--:R-:W-:Y:S05]  /*12a10*/  @!P1 NANOSLEEP.SYNCS 0x989680 ;  /* 0x009896800000995d */ /* 0x008fea0003900000 */
[----:B------:R-:W3:Y:S02]  /*12a20*/  @!P1 SYNCS.PHASECHK.TRANS64 P1, [R3+URZ+0x22850], R2 ;  /* 0x02285002030095a7 */ /* 0x000ee4000802007f */
[----:B---3--:R-:W-:Y:S05]  /*12a30*/  @!P1 BRA `(.L_x_2580) ;  /* 0xfffffffc00ec9947 */ /* 0x008fea000383ffff */
[----:B------:R-:W-:Y:S05]  /*12a40*/  BRA `(.L_x_2579) ;  /* 0xffffff7c00887947 */ /* 0x000fea000383ffff */
.L_x_2593:
[----:B------:R-:W-:Y:S02]  /*12a50*/  IMAD.MOV.U32 R13, RZ, RZ, R19 ;  /* 0x000000ffff0d7224 */ /* 0x000fe400078e0013 */
[----:B------:R-:W-:Y:S02]  /*12a60*/  IMAD.MOV.U32 R12, RZ, RZ, RZ ;  /* 0x000000ffff0c7224 */ /* 0x000fe400078e00ff */
[----:B------:R-:W-:Y:S02]  /*12a70*/  IMAD.MOV.U32 R11, RZ, RZ, 0x1f ;  /* 0x0000001fff0b7424 */ /* 0x000fe400078e00ff */
[----:B------:R-:W-:-:S07]  /*12a80*/  IMAD.MOV.U32 R15, RZ, RZ, -0x1 ;  /* 0xffffffffff0f7424 */ /* 0x000fce00078e00ff */
[----:B0----5:R-:W-:Y:S05]  /*12a90*/  WARPSYNC.COLLECTIVE R15, `(.L_x_2642) ;  /* 0x000000000f087348 */ /* 0x021fea0003c00000 */
[----:B------:R1:W2:Y:S02]  /*12aa0*/  SHFL.IDX P6, R14, R13, R12, R11 ;  /* 0x0000000c0d0e7389 */ /* 0x0002a400000c000b */
[----:B012--5:R-:W-:Y:S01]  /*12ab0*/  ENDCOLLECTIVE ;  /* 0x000000000000791b */ /* 0x027fe20003800000 */
.L_x_2642:
[----:B------:R-:W-:Y:S05]  /*12ac0*/  BRA `(.L_x_2643) ;  /* 0xffffffb800807947 */ /* 0x000fea000383ffff */
.L_x_2595:
[----:B0-----:R-:W-:-:S04]  /*12ad0*/  IMAD.U32 R3, RZ, RZ, UR44 ;  /* 0x0000002cff037e24 */ /* 0x001fc8000f8e00ff */
[----:B------:R0:W1:Y:S03]  /*12ae0*/  SYNCS.PHASECHK.TRANS64.TRYWAIT P0, [R3+URZ+0x22880], R30 ;  /* 0x0228801e030075a7 */ /* 0x000066000800017f */
[----:B-1----:R-:W-:Y:S05]  /*12af0*/  @!P0 NANOSLEEP.SYNCS 0x989680 ;  /* 0x009896800000895d */ /* 0x002fea0003900000 */
[----:B------:R-:W1:Y:S02]  /*12b00*/  @!P0 SYNCS.PHASECHK.TRANS64 P0, [R3+URZ+0x22880], R30 ;  /* 0x0228801e030085a7 */ /* 0x000e64000800007f */
[----:B-1----:R-:W-:Y:S05]  /*12b10*/  @!P0 BRA `(.L_x_2595) ;  /* 0xfffffffc00ec8947 */ /* 0x002fea000383ffff */
[----:B------:R-:W-:Y:S05]  /*12b20*/  BRA `(.L_x_2644) ;  /* 0xffffffbc00d47947 */ /* 0x000fea000383ffff */
.L_x_2596:
        /* <DEDUP_REMOVED lines=8> */
.L_x_2646:
[----:B------:R-:W-:Y:S05]  /*12bb0*/  BSYNC B0 ;  /* 0x0000000000007941 */ /* 0x000fea0003800000 */
.L_x_2645:
        /* <DEDUP_REMOVED lines=14> */
.L_x_2647:
[----:B------:R-:W-:Y:S02]  /*12ca0*/  IMAD.MOV.U32 R13, RZ, RZ, R17 ;  /* 0x000000ffff0d7224 */ /* 0x000fe400078e0011 */
[----:B------:R-:W-:Y:S01]  /*12cb0*/  IMAD.MOV.U32 R12, RZ, RZ, 0x1 ;  /* 0x00000001ff0c7424 */ /* 0x000fe200078e00ff */
[----:B------:R-:W-:-:S13]  /*12cc0*/  IADD3 R2, P0, R29, R14, RZ ;  /* 0x0000000e1d027210 */ /* 0x000fda0007f1e0ff */
[----:B------:R-:W-:Y:S05]  /*12cd0*/  WARPSYNC.COLLECTIVE R15, `(.L_x_2648) ;  /* 0x000000000f087348 */ /* 0x000fea0003c00000 */
[----:B------:R0:W1:Y:S02]  /*12ce0*/  SHFL.IDX P6, R14, R13, R12, R11 ;  /* 0x0000000c0d0e7389 */ /* 0x00006400000c000b */
[----:B01----:R-:W-:Y:S01]  /*12cf0*/  ENDCOLLECTIVE ;  /* 0x000000000000791b */ /* 0x003fe20003800000 */
.L_x_2648:
        /* <DEDUP_REMOVED lines=11> */
.L_x_2649:
        /* <DEDUP_REMOVED lines=9> */
.L_x_2650:
        /* <DEDUP_REMOVED lines=10> */
.L_x_2651:
        /* <DEDUP_REMOVED lines=8> */
.L_x_2652:
        /* <DEDUP_REMOVED lines=10> */
.L_x_2653:
        /* <DEDUP_REMOVED lines=9> */
.L_x_2654:
        /* <DEDUP_REMOVED lines=10> */
.L_x_2655:
        /* <DEDUP_REMOVED lines=8> */
.L_x_2656:
        /* <DEDUP_REMOVED lines=10> */
.L_x_2657:
        /* <DEDUP_REMOVED lines=9> */
.L_x_2658:
        /* <DEDUP_REMOVED lines=10> */
.L_x_2659:
        /* <DEDUP_REMOVED lines=8> */
.L_x_2660:
        /* <DEDUP_REMOVED lines=10> */
.L_x_2661:
        /* <DEDUP_REMOVED lines=9> */
.L_x_2662:
        /* <DEDUP_REMOVED lines=10> */
.L_x_2663:
        /* <DEDUP_REMOVED lines=8> */
.L_x_2664:
        /* <DEDUP_REMOVED lines=14> */
.L_x_2665:
        /* <DEDUP_REMOVED lines=9> */
.L_x_2599:
[----:B0-----:R-:W-:-:S04]  /*137c0*/  IMAD.U32 R3, RZ, RZ, UR44 ;  /* 0x0000002cff037e24 */ /* 0x001fc8000f8e00ff */
[----:B------:R0:W1:Y:S03]  /*137d0*/  SYNCS.PHASECHK.TRANS64.TRYWAIT P2, [R3+URZ+0x22840], R30 ;  /* 0x0228401e030075a7 */ /* 0x000066000804017f */
[----:B-1----:R-:W-:Y:S05]  /*137e0*/  @!P2 NANOSLEEP.SYNCS 0x989680 ;  /* 0x009896800000a95d */ /* 0x002fea0003900000 */
[----:B------:R-:W1:Y:S02]  /*137f0*/  @!P2 SYNCS.PHASECHK.TRANS64 P2, [R3+URZ+0x22840], R30 ;  /* 0x0228401e0300a5a7 */ /* 0x000e64000804007f */
[----:B-1----:R-:W-:Y:S05]  /*13800*/  @!P2 BRA `(.L_x_2599) ;  /* 0xfffffffc00eca947 */ /* 0x002fea000383ffff */
[----:B------:R-:W-:Y:S05]  /*13810*/  BRA `(.L_x_2667) ;  /* 0xffffffb800e07947 */ /* 0x000fea000383ffff */
.L_x_2600:
        /* <DEDUP_REMOVED lines=8> */
.L_x_2669:
[----:B------:R-:W-:Y:S05]  /*138a0*/  BSYNC B0 ;  /* 0x0000000000007941 */ /* 0x000fea0003800000 */
.L_x_2668:
        /* <DEDUP_REMOVED lines=12> */
.L_x_2670:
        /* <DEDUP_REMOVED lines=14> */
.L_x_2671:
[----:B------:R-:W-:Y:S02]  /*13a50*/  IMAD.MOV.U32 R13, RZ, RZ, R7 ;  /* 0x000000ffff0d7224 */ /* 0x000fe400078e0007 */
[----:B------:R-:W-:-:S07]  /*13a60*/  IMAD.MOV.U32 R10, RZ, RZ, R14 ;  /* 0x000000ffff0a7224 */ /* 0x000fce00078e000e */
[----:B------:R-:W-:Y:S05]  /*13a70*/  WARPSYNC.COLLECTIVE R15, `(.L_x_2672) ;  /* 0x000000000f087348 */ /* 0x000fea0003c00000 */
[----:B------:R0:W1:Y:S02]  /*13a80*/  SHFL.IDX P6, R14, R13, R12, R11 ;  /* 0x0000000c0d0e7389 */ /* 0x00006400000c000b */
[----:B01----:R-:W-:Y:S01]  /*13a90*/  ENDCOLLECTIVE ;  /* 0x000000000000791b */ /* 0x003fe20003800000 */
.L_x_2672:
        /* <DEDUP_REMOVED lines=13> */
.L_x_2673:
[----:B------:R-:W-:Y:S02]  /*13b70*/  IMAD.MOV.U32 R13, RZ, RZ, R7 ;  /* 0x000000ffff0d7224 */ /* 0x000fe400078e0007 */
[----:B------:R-:W-:-:S07]  /*13b80*/  IMAD.MOV.U32 R9, RZ, RZ, R14 ;  /* 0x000000ffff097224 */ /* 0x000fce00078e000e */
[----:B------:R-:W-:Y:S05]  /*13b90*/  WARPSYNC.COLLECTIVE R15, `(.L_x_2674) ;  /* 0x000000000f087348 */ /* 0x000fea0003c00000 */
[----:B------:R0:W1:Y:S02]  /*13ba0*/  SHFL.IDX P6, R14, R13, R12, R11 ;  /* 0x0000000c0d0e7389 */ /* 0x00006400000c000b */
[----:B01----:R-:W-:Y:S01]  /*13bb0*/  ENDCOLLECTIVE ;  /* 0x000000000000791b */ /* 0x003fe20003800000 */
.L_x_2674:
        /* <DEDUP_REMOVED lines=15> */
.L_x_2675:
[----:B------:R-:W-:Y:S02]  /*13cb0*/  IMAD.MOV.U32 R13, RZ, RZ, R7 ;  /* 0x000000ffff0d7224 */ /* 0x000fe400078e0007 */
[----:B------:R-:W-:-:S07]  /*13cc0*/  IMAD.MOV.U32 R8, RZ, RZ, R14 ;  /* 0x000000ffff087224 */ /* 0x000fce00078e000e */
[----:B------:R-:W-:Y:S05]  /*13cd0*/  WARPSYNC.COLLECTIVE R15, `(.L_x_2676) ;  /* 0x000000000f087348 */ /* 0x000fea0003c00000 */
[----:B------:R0:W1:Y:S02]  /*13ce0*/  SHFL.IDX P6, R14, R13, R12, R11 ;  /* 0x0000000c0d0e7389 */ /* 0x00006400000c000b */
[----:B01----:R-:W-:Y:S01]  /*13cf0*/  ENDCOLLECTIVE ;  /* 0x000000000000791b */ /* 0x003fe20003800000 */
.L_x_2676:
        /* <DEDUP_REMOVED lines=15> */
.L_x_2677:
[----:B------:R-:W-:Y:S02]  /*13df0*/  IMAD.MOV.U32 R13, RZ, RZ, R7 ;  /* 0x000000ffff0d7224 */ /* 0x000fe400078e0007 */
[----:B------:R-:W-:-:S07]  /*13e00*/  IMAD.MOV.U32 R8, RZ, RZ, R14 ;  /* 0x000000ffff087224 */ /* 0x000fce00078e000e */
[----:B------:R-:W-:Y:S05]  /*13e10*/  WARPSYNC.COLLECTIVE R15, `(.L_x_2678) ;  /* 0x000000000f087348 */ /* 0x000fea0003c00000 */
[----:B------:R0:W1:Y:S02]  /*13e20*/  SHFL.IDX P6, R14, R13, R12, R11 ;  /* 0x0000000c0d0e7389 */ /* 0x00006400000c000b */
[----:B01----:R-:W-:Y:S01]  /*13e30*/  ENDCOLLECTIVE ;  /* 0x000000000000791b */ /* 0x003fe20003800000 */
.L_x_2678:
[----:B------:R-:W-:Y:S02]  /*13e40*/  IMAD.MOV.U32 R13, RZ, RZ, R6 ;  /* 0x000000ffff0d7224 */ /* 0x000fe400078e0006 */
[----:B------:R-:W-:Y:S01]  /*13e50*/  IMAD.MOV.U32 R12, RZ, RZ, 0x5 ;  /* 0x00000005ff0c7424 */ /* 0x000fe200078e00ff */
[----:B------:R-:W-:-:S05]  /*13e60*/  @P4 IADD3 R14, P2, R29, R14, RZ ;  /* 0x0000000e1d0e4210 */ /* 0x000fca0007f5e0ff */
[----:B------:R-:W-:-:S08]  /*13e70*/  @P4 IMAD.MOV.U32 R2, RZ, RZ, R14 ;  /* 0x000000ffff024224 */ /* 0x000fd000078e000e */
[----:B------:R-:W-:Y:S05]  /*13e80*/  WARPSYNC.COLLECTIVE R15, `(.L_x_2679) ;  /* 0x000000000f087348 */ /* 0x000fea0003c00000 */
[----:B------:R0:W1:Y:S02]  /*13e90*/  SHFL.IDX P6, R14, R13, R12, R11 ;  /* 0x0000000c0d0e7389 */ /* 0x00006400000c000b */
[----:B01----:R-:W-:Y:S01]  /*13ea0*/  ENDCOLLECTIVE ;  /* 0x000000000000791b */ /* 0x003fe20003800000 */
.L_x_2679:
        /* <DEDUP_REMOVED lines=12> */
.L_x_2680:
[----:B------:R-:W-:Y:S02]  /*13f70*/  IMAD.MOV.U32 R13, RZ, RZ, R6 ;  /* 0x000000ffff0d7224 */ /* 0x000fe400078e0006 */
[----:B------:R-:W-:Y:S01]  /*13f80*/  IMAD.MOV.U32 R12, RZ, RZ, 0x6 ;  /* 0x00000006ff0c7424 */ /* 0x000fe200078e00ff */
[----:B------:R-:W-:-:S05]  /*13f90*/  @P3 IADD3 R14, P2, R29, R14, RZ ;  /* 0x0000000e1d0e3210 */ /* 0x000fca0007f5e0ff */
[----:B------:R-:W-:-:S08]  /*13fa0*/  @P3 IMAD.MOV.U32 R2, RZ, RZ, R14 ;  /* 0x000000ffff023224 */ /* 0x000fd000078e000e */
[----:B------:R-:W-:Y:S05]  /*13fb0*/  WARPSYNC.COLLECTIVE R15, `(.L_x_2681) ;  /* 0x000000000f087348 */ /* 0x000fea0003c00000 */
[----:B------:R0:W1:Y:S02]  /*13fc0*/  SHFL.IDX P6, R14, R13, R12, R11 ;  /* 0x0000000c0d0e7389 */ /* 0x00006400000c000b */
[----:B01----:R-:W-:Y:S01]  /*13fd0*/  ENDCOLLECTIVE ;  /* 0x000000000000791b */ /* 0x003fe20003800000 */
.L_x_2681:
        /* <DEDUP_REMOVED lines=11> */
.L_x_2682:
[----:B------:R-:W-:Y:S02]  /*14090*/  IMAD.MOV.U32 R13, RZ, RZ, R6 ;  /* 0x000000ffff0d7224 */ /* 0x000fe400078e0006 */
[----:B------:R-:W-:Y:S01]  /*140a0*/  IMAD.MOV.U32 R12, RZ, RZ, 0x7 ;  /* 0x00000007ff0c7424 */ /* 0x000fe200078e00ff */
[----:B------:R-:W-:-:S05]  /*140b0*/  @P4 IADD3 R14, P2, R29, R14, RZ ;  /* 0x0000000e1d0e4210 */ /* 0x000fca0007f5e0ff */
[----:B------:R-:W-:-:S08]  /*140c0*/  @P4 IMAD.MOV.U32 R2, RZ, RZ, R14 ;  /* 0x000000ffff024224 */ /* 0x000fd000078e000e */
[----:B------:R-:W-:Y:S05]  /*140d0*/  WARPSYNC.COLLECTIVE R15, `(.L_x_2683) ;  /* 0x000000000f087348 */ /* 0x000fea0003c00000 */
[----:B------:R0:W1:Y:S02]  /*140e0*/  SHFL.IDX P6, R14, R13, R12, R11 ;  /* 0x0000000c0d0e7389 */ /* 0x00006400000c000b */
[----:B01----:R-:W-:Y:S01]  /*140f0*/  ENDCOLLECTIVE ;  /* 0x000000000000791b */ /* 0x003fe20003800000 */
.L_x_2683:
        /* <DEDUP_REMOVED lines=11> */
.L_x_2684:
[----:B------:R-:W-:Y:S02]  /*141b0*/  IMAD.MOV.U32 R13, RZ, RZ, R4 ;  /* 0x000000ffff0d7224 */ /* 0x000fe400078e0004 */
[----:B------:R-:W-:Y:S01]  /*141c0*/  IMAD.MOV.U32 R12, RZ, RZ, RZ ;  /* 0x000000ffff0c7224 */ /* 0x000fe200078e00ff */
[----:B------:R-:W-:-:S13]  /*141d0*/  @P0 IADD3 R9, P2, R29, R14, RZ ;  /* 0x0000000e1d090210 */ /* 0x000fda0007f5e0ff */
[----:B------:R-:W-:Y:S05]  /*141e0*/  WARPSYNC.COLLECTIVE R15, `(.L_x_2685) ;  /* 0x000000000f087348 */ /* 0x000fea0003c00000 */
[----:B------:R0:W1:Y:S02]  /*141f0*/  SHFL.IDX P6, R14, R13, R12, R11 ;  /* 0x0000000c0d0e7389 */ /* 0x00006400000c000b */
[----:B01----:R-:W-:Y:S01]  /*14200*/  ENDCOLLECTIVE ;  /* 0x000000000000791b */ /* 0x003fe20003800000 */
.L_x_2685:
        /* <DEDUP_REMOVED lines=12> */
.L_x_2686:
[----:B------:R-:W-:Y:S02]  /*142d0*/  IMAD.MOV.U32 R13, RZ, RZ, R4 ;  /* 0x000000ffff0d7224 */ /* 0x000fe400078e0004 */
[----:B------:R-:W-:Y:S01]  /*142e0*/  IMAD.MOV.U32 R12, RZ, RZ, 0x1 ;  /* 0x00000001ff0c7424 */ /* 0x000fe200078e00ff */
[----:B------:R-:W-:-:S13]  /*142f0*/  @P1 IADD3 R9, P0, R29, R14, RZ ;  /* 0x0000000e1d091210 */ /* 0x000fda0007f1e0ff */
[----:B------:R-:W-:Y:S05]  /*14300*/  WARPSYNC.COLLECTIVE R15, `(.L_x_2687) ;  /* 0x000000000f087348 */ /* 0x000fea0003c00000 */
[----:B------:R0:W1:Y:S02]  /*14310*/  SHFL.IDX P6, R14, R13, R12, R11 ;  /* 0x0000000c0d0e7389 */ /* 0x00006400000c000b */
[----:B01----:R-:W-:Y:S01]  /*14320*/  ENDCOLLECTIVE ;  /* 0x000000000000791b */ /* 0x003fe20003800000 */
.L_x_2687:
        /* <DEDUP_REMOVED lines=12> */
.L_x_2688:
[----:B------:R-:W-:Y:S05]  /*143f0*/  BRA `(.L_x_2689) ;  /* 0xffffffb400a07947 */ /* 0x000fea000383ffff */
.L_x_2603:
[----:B------:R-:W-:Y:S02]  /*14400*/  IMAD.MOV.U32 R13, RZ, RZ, R4 ;  /* 0x000000ffff0d7224 */ /* 0x000fe400078e0004 */
[----:B------:R-:W-:Y:S02]  /*14410*/  IMAD.MOV.U32 R12, RZ, RZ, RZ ;  /* 0x000000ffff0c7224 */ /* 0x000fe400078e00ff */
[----:B------:R-:W-:Y:S02]  /*14420*/  IMAD.MOV.U32 R11, RZ, RZ, 0x181f ;  /* 0x0000181fff0b7424 */ /* 0x000fe400078e00ff */
[----:B------:R-:W-:Y:S02]  /*14430*/  IMAD.MOV.U32 R15, RZ, RZ, -0x1 ;  /* 0xffffffffff0f7424 */ /* 0x000fe400078e00ff */
[----:B------:R-:W-:-:S07]  /*14440*/  IMAD.U32 R6, RZ, RZ, UR46 ;  /* 0x0000002eff067e24 */ /* 0x000fce000f8e00ff */
[----:B------:R-:W-:Y:S05]  /*14450*/  WARPSYNC.COLLECTIVE R15, `(.L_x_2690) ;  /* 0x000000000f087348 */ /* 0x000fea0003c00000 */
[----:B------:R0:W1:Y:S02]  /*14460*/  SHFL.IDX P6, R14, R13, R12, R11 ;  /* 0x0000000c0d0e7389 */ /* 0x00006400000c000b */
[----:B01----:R-:W-:Y:S01]  /*14470*/  ENDCOLLECTIVE ;  /* 0x000000000000791b */ /* 0x003fe20003800000 */
.L_x_2690:
[----:B------:R-:W-:-:S04]  /*14480*/  IMAD R6, R6, 0x80, R25 ;  /* 0x0000008006067824 */ /* 0x000fc800078e0219 */
[----:B------:R-:W-:Y:S02]  /*14490*/  VIADD R8, R6, 0x10 ;  /* 0x0000001006087836 */ /* 0x000fe40000000000 */
[----:B------:R-:W-:Y:S02]  /*144a0*/  IMAD.MOV.U32 R13, RZ, RZ, R0 ;  /* 0x000000ffff0d7224 */ /* 0x000fe400078e0000 */
[----:B------:R-:W-:-:S07]  /*144b0*/  IMAD.MOV.U32 R2, RZ, RZ, R14 ;  /* 0x000000ffff027224 */ /* 0x000fce00078e000e */
[----:B------:R-:W-:Y:S05]  /*144c0*/  WARPSYNC.COLLECTIVE R15, `(.L_x_2691) ;  /* 0x000000000f087348 */ /* 0x000fea0003c00000 */
[----:B------:R0:W1:Y:S02]  /*144d0*/  SHFL.IDX P6, R14, R13, R12, R11 ;  /* 0x0000000c0d0e7389 */ /* 0x00006400000c000b */
[----:B01----:R-:W-:Y:S01]  /*144e0*/  ENDCOLLECTIVE ;  /* 0x000000000000791b */ /* 0x003fe20003800000 */
.L_x_2691:
        /* <DEDUP_REMOVED lines=11> */
.L_x_2692:
        /* <DEDUP_REMOVED lines=10> */
.L_x_2693:
[----:B------:R-:W-:Y:S02]  /*14640*/  IMAD.MOV.U32 R13, RZ, RZ, R4 ;  /* 0x000000ffff0d7224 */ /* 0x000fe400078e0004 */
[----:B------:R-:W-:Y:S02]  /*14650*/  IMAD.MOV.U32 R12, RZ, RZ, 0x2 ;  /* 0x00000002ff0c7424 */ /* 0x000fe400078e00ff */
[----:B------:R-:W-:-:S07]  /*14660*/  IMAD.MOV.U32 R8, RZ, RZ, R14 ;  /* 0x000000ffff087224 */ /* 0x000fce00078e000e */
[----:B------:R-:W-:Y:S05]  /*14670*/  WARPSYNC.COLLECTIVE R15, `(.L_x_2694) ;  /* 0x000000000f087348 */ /* 0x000fea0003c00000 */
[----:B------:R0:W1:Y:S02]  /*14680*/  SHFL.IDX P6, R14, R13, R12, R11 ;  /* 0x0000000c0d0e7389 */ /* 0x00006400000c000b */
[----:B01----:R-:W-:Y:S01]  /*14690*/  ENDCOLLECTIVE ;  /* 0x000000000000791b */ /* 0x003fe20003800000 */
.L_x_2694:
        /* <DEDUP_REMOVED lines=15> */
.L_x_2695:
[----:B------:R-:W-:Y:S02]  /*14790*/  IMAD.MOV.U32 R13, RZ, RZ, R4 ;  /* 0x000000ffff0d7224 */ /* 0x000fe400078e0004 */
[----:B------:R-:W-:Y:S01]  /*147a0*/  IMAD.MOV.U32 R12, RZ, RZ, 0x3 ;  /* 0x00000003ff0c7424 */ /* 0x000fe200078e00ff */
[----:B------:R-:W-:-:S05]  /*147b0*/  @!P1 IADD3 R14, P2, R29, R14, RZ ;  /* 0x0000000e1d0e9210 */ /* 0x000fca0007f5e0ff */
[----:B------:R-:W-:-:S08]  /*147c0*/  @!P1 IMAD.MOV.U32 R2, RZ, RZ, R14 ;  /* 0x000000ffff029224 */ /* 0x000fd000078e000e */
[----:B------:R-:W-:Y:S05]  /*147d0*/  WARPSYNC.COLLECTIVE R15, `(.L_x_2696) ;  /* 0x000000000f087348 */ /* 0x000fea0003c00000 */
[----:B------:R0:W1:Y:S02]  /*147e0*/  SHFL.IDX P6, R14, R13, R12, R11 ;  /* 0x0000000c0d0e7389 */ /* 0x00006400000c000b */
[----:B01----:R-:W-:Y:S01]  /*147f0*/  ENDCOLLECTIVE ;  /* 0x000000000000791b */ /* 0x003fe20003800000 */
.L_x_2696:
        /* <DEDUP_REMOVED lines=13> */
.L_x_2697:
[----:B------:R-:W-:Y:S02]  /*148d0*/  IMAD.MOV.U32 R13, RZ, RZ, R4 ;  /* 0x000000ffff0d7224 */ /* 0x000fe400078e0004 */
[----:B------:R-:W-:Y:S02]  /*148e0*/  IMAD.MOV.U32 R12, RZ, RZ, 0x4 ;  /* 0x00000004ff0c7424 */ /* 0x000fe400078e00ff */
[----:B------:R-:W-:-:S07]  /*148f0*/  IMAD.MOV.U32 R10, RZ, RZ, R14 ;  /* 0x000000ffff0a7224 */ /* 0x000fce00078e000e */
[----:B------:R-:W-:Y:S05]  /*14900*/  WARPSYNC.COLLECTIVE R15, `(.L_x_2698) ;  /* 0x000000000f087348 */ /* 0x000fea0003c00000 */
[----:B------:R0:W1:Y:S02]  /*14910*/  SHFL.IDX P6, R14, R13, R12, R11 ;  /* 0x0000000c0d0e7389 */ /* 0x00006400000c000b */
[----:B01----:R-:W-:Y:S01]  /*14920*/  ENDCOLLECTIVE ;  /* 0x000000000000791b */ /* 0x003fe20003800000 */
.L_x_2698:
        /* <DEDUP_REMOVED lines=12> */
.L_x_2699:
[----:B------:R-:W-:Y:S02]  /*149f0*/  IMAD.MOV.U32 R13, RZ, RZ, R4 ;  /* 0x000000ffff0d7224 */ /* 0x000fe400078e0004 */
[----:B------:R-:W-:Y:S01]  /*14a00*/  IMAD.MOV.U32 R12, RZ, RZ, 0x5 ;  /* 0x00000005ff0c7424 */ /* 0x000fe200078e00ff */
[----:B------:R-:W-:-:S13]  /*14a10*/  @!P1 IADD3 R2, P2, R29, R14, RZ ;  /* 0x0000000e1d029210 */ /* 0x000fda0007f5e0ff */
[----:B------:R-:W-:Y:S05]  /*14a20*/  WARPSYNC.COLLECTIVE R15, `(.L_x_2700) ;  /* 0x000000000f087348 */ /* 0x000fea0003c00000 */
[----:B------:R0:W1:Y:S02]  /*14a30*/  SHFL.IDX P6, R14, R13, R12, R11 ;  /* 0x0000000c0d0e7389 */ /* 0x00006400000c000b */
[----:B01----:R-:W-:Y:S01]  /*14a40*/  ENDCOLLECTIVE ;  /* 0x000000000000791b */ /* 0x003fe20003800000 */
.L_x_2700:
        /* <DEDUP_REMOVED lines=12> */
.L_x_2701:
[----:B------:R-:W-:Y:S02]  /*14b10*/  IMAD.MOV.U32 R13, RZ, RZ, R4 ;  /* 0x000000ffff0d7224 */ /* 0x000fe400078e0004 */
[----:B------:R-:W-:Y:S02]  /*14b20*/  IMAD.MOV.U32 R12, RZ, RZ, 0x6 ;  /* 0x00000006ff0c7424 */ /* 0x000fe400078e00ff */
[----:B------:R-:W-:-:S07]  /*14b30*/  IMAD.MOV.U32 R10, RZ, RZ, R14 ;  /* 0x000000ffff0a7224 */ /* 0x000fce00078e000e */
[----:B------:R-:W-:Y:S05]  /*14b40*/  WARPSYNC.COLLECTIVE R15, `(.L_x_2702) ;  /* 0x000000000f087348 */ /* 0x000fea0003c00000 */
[----:B------:R0:W1:Y:S02]  /*14b50*/  SHFL.IDX P6, R14, R13, R12, R11 ;  /* 0x0000000c0d0e7389 */ /* 0x00006400000c000b */
[----:B01----:R-:W-:Y:S01]  /*14b60*/  ENDCOLLECTIVE ;  /* 0x000000000000791b */ /* 0x003fe20003800000 */
.L_x_2702:
        /* <DEDUP_REMOVED lines=11> */
.L_x_2703:
        /* <DEDUP_REMOVED lines=8> */
.L_x_2704:
        /* <DEDUP_REMOVED lines=12> */
.L_x_2705:
[----:B------:R-:W-:Y:S05]  /*14d60*/  BRA `(.L_x_2706) ;  /* 0xffffffb400907947 */ /* 0x000fea000383ffff */
.L_x_2604:
[----:B0-----:R-:W-:-:S04]  /*14d70*/  IMAD.U32 R3, RZ, RZ, UR44 ;  /* 0x0000002cff037e24 */ /* 0x001fc8000f8e00ff */
[----:B------:R0:W1:Y:S03]  /*14d80*/  SYNCS.PHASECHK.TRANS64.TRYWAIT P0, [R3+URZ+0x22820], R0 ;  /* 0x02282000030075a7 */ /* 0x000066000800017f */
[----:B-1----:R-:W-:Y:S05]  /*14d90*/  @!P0 NANOSLEEP.SYNCS 0x989680 ;  /* 0x009896800000895d */ /* 0x002fea0003900000 */
[----:B------:R-:W1:Y:S02]  /*14da0*/  @!P0 SYNCS.PHASECHK.TRANS64 P0, [R3+URZ+0x22820], R0 ;  /* 0x02282000030085a7 */ /* 0x000e64000800007f */
[----:B-1----:R-:W-:Y:S05]  /*14db0*/  @!P0 BRA `(.L_x_2604) ;  /* 0xfffffffc00ec8947 */ /* 0x002fea000383ffff */
[----:B------:R-:W-:Y:S05]  /*14dc0*/  BRA `(.L_x_2707) ;  /* 0xffffffb400bc7947 */ /* 0x000fea000383ffff */
.L_x_2607:
[----:B0-----:R0:W1:Y:S02]  /*14dd0*/  SYNCS.PHASECHK.TRANS64.TRYWAIT P1, [R3+URZ+0x22880], R25 ;  /* 0x02288019030075a7 */ /* 0x001064000802017f */
[----:B-1----:R-:W-:Y:S05]  /*14de0*/  @!P1 NANOSLEEP.SYNCS 0x989680 ;  /* 0x009896800000995d */ /* 0x002fea0003900000 */
[----:B------:R-:W1:Y:S02]  /*14df0*/  @!P1 SYNCS.PHASECHK.TRANS64 P1, [R3+URZ+0x22880], R25 ;  /* 0x02288019030095a7 */ /* 0x000e64000802007f */
[----:B-1----:R-:W-:Y:S05]  /*14e00*/  @!P1 BRA `(.L_x_2607) ;  /* 0xfffffffc00f09947 */ /* 0x002fea000383ffff */
[----:B------:R-:W-:Y:S05]  /*14e10*/  BRA `(.L_x_2708) ;  /* 0xffffffb800c07947 */ /* 0x000fea000383ffff */
.L_x_2608:
        /* <DEDUP_REMOVED lines=8> */
.L_x_2710:
[----:B------:R-:W-:Y:S05]  /*14ea0*/  BSYNC B0 ;  /* 0x0000000000007941 */ /* 0x000fea0003800000 */
.L_x_2709:
        /* <DEDUP_REMOVED lines=9> */
.L_x_2711:
[----:B------:R-:W-:Y:S02]  /*14f40*/  IMAD.MOV.U32 R13, RZ, RZ, R7 ;  /* 0x000000ffff0d7224 */ /* 0x000fe400078e0007 */
[----:B------:R-:W-:Y:S02]  /*14f50*/  IMAD.MOV.U32 R12, RZ, RZ, 0x1 ;  /* 0x00000001ff0c7424 */ /* 0x000fe400078e00ff */
[----:B------:R-:W-:-:S07]  /*14f60*/  IMAD.MOV.U32 R4, RZ, RZ, R14 ;  /* 0x000000ffff047224 */ /* 0x000fce00078e000e */
[----:B------:R-:W-:Y:S05]  /*14f70*/  WARPSYNC.COLLECTIVE R15, `(.L_x_2712) ;  /* 0x000000000f087348 */ /* 0x000fea0003c00000 */
[----:B------:R0:W1:Y:S02]  /*14f80*/  SHFL.IDX P6, R14, R13, R12, R11 ;  /* 0x0000000c0d0e7389 */ /* 0x00006400000c000b */
[----:B01----:R-:W-:Y:S01]  /*14f90*/  ENDCOLLECTIVE ;  /* 0x000000000000791b */ /* 0x003fe20003800000 */
.L_x_2712:
        /* <DEDUP_REMOVED lines=11> */
.L_x_2713:
        /* <DEDUP_REMOVED lines=9> */
.L_x_2714:
        /* <DEDUP_REMOVED lines=9> */
.L_x_2715:
[----:B------:R-:W-:Y:S02]  /*15170*/  IMAD.MOV.U32 R13, RZ, RZ, R7 ;  /* 0x000000ffff0d7224 */ /* 0x000fe400078e0007 */
[----:B------:R-:W-:Y:S02]  /*15180*/  IMAD.MOV.U32 R12, RZ, RZ, 0x3 ;  /* 0x00000003ff0c7424 */ /* 0x000fe400078e00ff */
[----:B------:R-:W-:-:S07]  /*15190*/  IMAD.MOV.U32 R4, RZ, RZ, R14 ;  /* 0x000000ffff047224 */ /* 0x000fce00078e000e */
[----:B------:R-:W-:Y:S05]  /*151a0*/  WARPSYNC.COLLECTIVE R15, `(.L_x_2716) ;  /* 0x000000000f087348 */ /* 0x000fea0003c00000 */
[----:B------:R0:W1:Y:S02]  /*151b0*/  SHFL.IDX P6, R14, R13, R12, R11 ;  /* 0x0000000c0d0e7389 */ /* 0x00006400000c000b */
[----:B01----:R-:W-:Y:S01]  /*151c0*/  ENDCOLLECTIVE ;  /* 0x000000000000791b */ /* 0x003fe20003800000 */
.L_x_2716:
        /* <DEDUP_REMOVED lines=11> */
.L_x_2717:
[----:B------:R-:W-:Y:S02]  /*15280*/  IMAD.MOV.U32 R13, RZ, RZ, R7 ;  /* 0x000000ffff0d7224 */ /* 0x000fe400078e0007 */
[----:B------:R-:W-:Y:S02]  /*15290*/  IMAD.MOV.U32 R12, RZ, RZ, 0x4 ;  /* 0x00000004ff0c7424 */ /* 0x000fe400078e00ff */
[----:B------:R-:W-:-:S07]  /*152a0*/  IMAD.MOV.U32 R4, RZ, RZ, R14 ;  /* 0x000000ffff047224 */ /* 0x000fce00078e000e */
[----:B------:R-:W-:Y:S05]  /*152b0*/  WARPSYNC.COLLECTIVE R15, `(.L_x_2718) ;  /* 0x000000000f087348 */ /* 0x000fea0003c00000 */
[----:B------:R0:W1:Y:S02]  /*152c0*/  SHFL.IDX P6, R14, R13, R12, R11 ;  /* 0x0000000c0d0e7389 */ /* 0x00006400000c000b */
[----:B01----:R-:W-:Y:S01]  /*152d0*/  ENDCOLLECTIVE ;  /* 0x000000000000791b */ /* 0x003fe20003800000 */
.L_x_2718:
        /* <DEDUP_REMOVED lines=11> */
.L_x_2719:
[----:B------:R-:W-:Y:S02]  /*15390*/  IMAD.MOV.U32 R13, RZ, RZ, R7 ;  /* 0x000000ffff0d7224 */ /* 0x000fe400078e0007 */
[----:B------:R-:W-:Y:S02]  /*153a0*/  IMAD.MOV.U32 R12, RZ, RZ, 0x5 ;  /* 0x00000005ff0c7424 */ /* 0x000fe400078e00ff */
[----:B------:R-:W-:-:S07]  /*153b0*/  IMAD.MOV.U32 R4, RZ, RZ, R14 ;  /* 0x000000ffff047224 */ /* 0x000fce00078e000e */
[----:B------:R-:W-:Y:S05]  /*153c0*/  WARPSYNC.COLLECTIVE R15, `(.L_x_2720) ;  /* 0x000000000f087348 */ /* 0x000fea0003c00000 */
[----:B------:R0:W1:Y:S02]  /*153d0*/  SHFL.IDX P6, R14, R13, R12, R11 ;  /* 0x0000000c0d0e7389 */ /* 0x00006400000c000b */
[----:B01----:R-:W-:Y:S01]  /*153e0*/  ENDCOLLECTIVE ;  /* 0x000000000000791b */ /* 0x003fe20003800000 */
.L_x_2720:
        /* <DEDUP_REMOVED lines=11> */
.L_x_2721:
[----:B------:R-:W-:Y:S02]  /*154a0*/  IMAD.MOV.U32 R13, RZ, RZ, R7 ;  /* 0x000000ffff0d7224 */ /* 0x000fe400078e0007 */
[----:B------:R-:W-:Y:S02]  /*154b0*/  IMAD.MOV.U32 R12, RZ, RZ, 0x6 ;  /* 0x00000006ff0c7424 */ /* 0x000fe400078e00ff */
[----:B------:R-:W-:-:S07]  /*154c0*/  IMAD.MOV.U32 R4, RZ, RZ, R14 ;  /* 0x000000ffff047224 */ /* 0x000fce00078e000e */
[----:B------:R-:W-:Y:S05]  /*154d0*/  WARPSYNC.COLLECTIVE R15, `(.L_x_2722) ;  /* 0x000000000f087348 */ /* 0x000fea0003c00000 */
[----:B------:R0:W1:Y:S02]  /*154e0*/  SHFL.IDX P6, R14, R13, R12, R11 ;  /* 0x0000000c0d0e7389 */ /* 0x00006400000c000b */
[----:B01----:R-:W-:Y:S01]  /*154f0*/  ENDCOLLECTIVE ;  /* 0x000000000000791b */ /* 0x003fe20003800000 */
.L_x_2722:
        /* <DEDUP_REMOVED lines=11> */
.L_x_2723:
[----:B------:R-:W-:Y:S02]  /*155b0*/  IMAD.MOV.U32 R13, RZ, RZ, R7 ;  /* 0x000000ffff0d7224 */ /* 0x000fe400078e0007 */
[----:B------:R-:W-:Y:S02]  /*155c0*/  IMAD.MOV.U32 R12, RZ, RZ, 0x7 ;  /* 0x00000007ff0c7424 */ /* 0x000fe400078e00ff */
[----:B------:R-:W-:-:S07]  /*155d0*/  IMAD.MOV.U32 R4, RZ, RZ, R14 ;  /* 0x000000ffff047224 */ /* 0x000fce00078e000e */
[----:B------:R-:W-:Y:S05]  /*155e0*/  WARPSYNC.COLLECTIVE R15, `(.L_x_2724) ;  /* 0x000000000f087348 */ /* 0x000fea0003c00000 */
[----:B------:R0:W1:Y:S02]  /*155f0*/  SHFL.IDX P6, R14, R13, R12, R11 ;  /* 0x0000000c0d0e7389 */ /* 0x00006400000c000b */
[----:B01----:R-:W-:Y:S01]  /*15600*/  ENDCOLLECTIVE ;  /* 0x000000000000791b */ /* 0x003fe20003800000 */
.L_x_2724:
        /* <DEDUP_REMOVED lines=11> */
.L_x_2725:
        /* <DEDUP_REMOVED lines=9> */
.L_x_2726:
        /* <DEDUP_REMOVED lines=9> */
.L_x_2727:
[----:B------:R-:W-:Y:S02]  /*157e0*/  IMAD.MOV.U32 R13, RZ, RZ, R19 ;  /* 0x000000ffff0d7224 */ /* 0x000fe400078e0013 */
[----:B------:R-:W-:Y:S02]  /*157f0*/  IMAD.MOV.U32 R12, RZ, RZ, 0x1 ;  /* 0x00000001ff0c7424 */ /* 0x000fe400078e00ff */
[----:B------:R-:W-:-:S07]  /*15800*/  IMAD.MOV.U32 R7, RZ, RZ, R14 ;  /* 0x000000ffff077224 */ /* 0x000fce00078e000e */
[----:B------:R-:W-:Y:S05]  /*15810*/  WARPSYNC.COLLECTIVE R15, `(.L_x_2728) ;  /* 0x000000000f087348 */ /* 0x000fea0003c00000 */
[----:B------:R0:W1:Y:S02]  /*15820*/  SHFL.IDX P6, R14, R13, R12, R11 ;  /* 0x0000000c0d0e7389 */ /* 0x00006400000c000b */
[----:B01----:R-:W-:Y:S01]  /*15830*/  ENDCOLLECTIVE ;  /* 0x000000000000791b */ /* 0x003fe20003800000 */
.L_x_2728:
        /* <DEDUP_REMOVED lines=11> */
.L_x_2729:
[----:B------:R-:W-:Y:S05]  /*158f0*/  BRA `(.L_x_2730) ;  /* 0xffffffb400747947 */ /* 0x000fea000383ffff */
.L_x_2611:
[----:B--2---:R2:W3:Y:S02]  /*15900*/  SYNCS.PHASECHK.TRANS64.TRYWAIT P1, [R3+URZ+0x22840], R25 ;  /* 0x02284019030075a7 */ /* 0x0044e4000802017f */
[----:B---3--:R-:W-:Y:S05]  /*15910*/  @!P1 NANOSLEEP.SYNCS 0x989680 ;  /* 0x009896800000995d */ /* 0x008fea0003900000 */
[----:B------:R-:W3:Y:S02]  /*15920*/  @!P1 SYNCS.PHASECHK.TRANS64 P1, [R3+URZ+0x22840], R25 ;  /* 0x02284019030095a7 */ /* 0x000ee4000802007f */
[----:B---3--:R-:W-:Y:S05]  /*15930*/  @!P1 BRA `(.L_x_2611) ;  /* 0xfffffffc00f09947 */ /* 0x008fea000383ffff */
[----:B------:R-:W-:Y:S05]  /*15940*/  BRA `(.L_x_2731) ;  /* 0xffffffb400b47947 */ /* 0x000fea000383ffff */
.L_x_2612:
        /* <DEDUP_REMOVED lines=8> */
.L_x_2733:
[----:B------:R-:W-:Y:S05]  /*159d0*/  BSYNC B0 ;  /* 0x0000000000007941 */ /* 0x000fea0003800000 */
.L_x_2732:
        /* <DEDUP_REMOVED lines=9> */
.L_x_2734:
[----:B------:R-:W-:Y:S02]  /*15a70*/  VIADD R8, R8, UR44 ;  /* 0x0000002c08087c36 */ /* 0x000fe40008000000 */
[----:B------:R-:W-:Y:S02]  /*15a80*/  IMAD.MOV.U32 R13, RZ, RZ, R7 ;  /* 0x000000ffff0d7224 */ /* 0x000fe400078e0007 */
[----:B------:R-:W-:Y:S01]  /*15a90*/  IMAD.MOV.U32 R12, RZ, RZ, 0x1 ;  /* 0x00000001ff0c7424 */ /* 0x000fe200078e00ff */
[----:B------:R-:W-:-:S13]  /*15aa0*/  IADD3 R4, P1, R29, R14, RZ ;  /* 0x0000000e1d047210 */ /* 0x000fda0007f3e0ff */
[----:B------:R-:W-:Y:S05]  /*15ab0*/  WARPSYNC.COLLECTIVE R15, `(.L_x_2735) ;  /* 0x000000000f087348 */ /* 0x000fea0003c00000 */
[----:B------:R0:W1:Y:S02]  /*15ac0*/  SHFL.IDX P6, R14, R13, R12, R11 ;  /* 0x0000000c0d0e7389 */ /* 0x00006400000c000b */
[----:B01----:R-:W-:Y:S01]  /*15ad0*/  ENDCOLLECTIVE ;  /* 0x000000000000791b */ /* 0x003fe20003800000 */
.L_x_2735:
        /* <DEDUP_REMOVED lines=10> */
.L_x_2736:
[----:B------:R-:W-:Y:S02]  /*15b80*/  IMAD.MOV.U32 R13, RZ, RZ, R7 ;  /* 0x000000ffff0d7224 */ /* 0x000fe400078e0007 */
[----:B------:R-:W-:Y:S01]  /*15b90*/  IMAD.MOV.U32 R12, RZ, RZ, 0x2 ;  /* 0x00000002ff0c7424 */ /* 0x000fe200078e00ff */
[----:B------:R-:W-:-:S13]  /*15ba0*/  IADD3 R4, P1, R29, R14, RZ ;  /* 0x0000000e1d047210 */ /* 0x000fda0007f3e0ff */
[----:B------:R-:W-:Y:S05]  /*15bb0*/  WARPSYNC.COLLECTIVE R15, `(.L_x_2737) ;  /* 0x000000000f087348 */ /* 0x000fea0003c00000 */
[----:B------:R0:W1:Y:S02]  /*15bc0*/  SHFL.IDX P6, R14, R13, R12, R11 ;  /* 0x0000000c0d0e7389 */ /* 0x00006400000c000b */
[----:B01----:R-:W-:Y:S01]  /*15bd0*/  ENDCOLLECTIVE ;  /* 0x000000000000791b */ /* 0x003fe20003800000 */
.L_x_2737:
        /* <DEDUP_REMOVED lines=10> */
.L_x_2738:
[----:B------:R-:W-:Y:S02]  /*15c80*/  IMAD.MOV.U32 R13, RZ, RZ, R7 ;  /* 0x000000ffff0d7224 */ /* 0x000fe400078e0007 */
[----:B------:R-:W-:Y:S02]  /*15c90*/  IMAD.MOV.U32 R12, RZ, RZ, 0x3 ;  /* 0x00000003ff0c7424 */ /* 0x000fe400078e00ff */
[----:B------:R-:W-:-:S07]  /*15ca0*/  IMAD.MOV.U32 R18, RZ, RZ, R14 ;  /* 0x000000ffff127224 */ /* 0x000fce00078e000e */
[----:B------:R-:W-:Y:S05]  /*15cb0*/  WARPSYNC.COLLECTIVE R15, `(.L_x_2739) ;  /* 0x000000000f087348 */ /* 0x000fea0003c00000 */
[----:B------:R0:W1:Y:S02]  /*15cc0*/  SHFL.IDX P6, R14, R13, R12, R11 ;  /* 0x0000000c0d0e7389 */ /* 0x00006400000c000b */
[----:B01----:R-:W-:Y:S01]  /*15cd0*/  ENDCOLLECTIVE ;  /* 0x000000000000791b */ /* 0x003fe20003800000 */
.L_x_2739:
        /* <DEDUP_REMOVED lines=11> */
.L_x_2740:
[----:B------:R-:W-:Y:S02]  /*15d90*/  IMAD.MOV.U32 R13, RZ, RZ, R7 ;  /* 0x000000ffff0d7224 */ /* 0x000fe400078e0007 */
[----:B------:R-:W-:Y:S01]  /*15da0*/  IMAD.MOV.U32 R12, RZ, RZ, 0x4 ;  /* 0x00000004ff0c7424 */ /* 0x000fe200078e00ff */
[----:B------:R-:W-:-:S13]  /*15db0*/  IADD3 R4, P1, R29, R14, RZ ;  /* 0x0000000e1d047210 */ /* 0x000fda0007f3e0ff */
[----:B------:R-:W-:Y:S05]  /*15dc0*/  WARPSYNC.COLLECTIVE R15, `(.L_x_2741) ;  /* 0x000000000f087348 */ /* 0x000fea0003c00000 */
[----:B------:R0:W1:Y:S02]  /*15dd0*/  SHFL.IDX P6, R14, R13, R12, R11 ;  /* 0x0000000c0d0e7389 */ /* 0x00006400000c000b */
[----:B01----:R-:W-:Y:S01]  /*15de0*/  ENDCOLLECTIVE ;  /* 0x000000000000791b */ /* 0x003fe20003800000 */
.L_x_2741:
        /* <DEDUP_REMOVED lines=10> */
.L_x_2742:
[----:B------:R-:W-:Y:S02]  /*15e90*/  IMAD.MOV.U32 R13, RZ, RZ, R7 ;  /* 0x000000ffff0d7224 */ /* 0x000fe400078e0007 */
[----:B------:R-:W-:Y:S02]  /*15ea0*/  IMAD.MOV.U32 R12, RZ, RZ, 0x5 ;  /* 0x00000005ff0c7424 */ /* 0x000fe400078e00ff */
[----:B------:R-:W-:-:S07]  /*15eb0*/  IMAD.MOV.U32 R18, RZ, RZ, R14 ;  /* 0x000000ffff127224 */ /* 0x000fce00078e000e */
[----:B------:R-:W-:Y:S05]  /*15ec0*/  WARPSYNC.COLLECTIVE R15, `(.L_x_2743) ;  /* 0x000000000f087348 */ /* 0x000fea0003c00000 */
[----:B------:R0:W1:Y:S02]  /*15ed0*/  SHFL.IDX P6, R14, R13, R12, R11 ;  /* 0x0000000c0d0e7389 */ /* 0x00006400000c000b */
[----:B01----:R-:W-:Y:S01]  /*15ee0*/  ENDCOLLECTIVE ;  /* 0x000000000000791b */ /* 0x003fe20003800000 */
.L_x_2743:
        /* <DEDUP_REMOVED lines=11> */
.L_x_2744:
[----:B------:R-:W-:Y:S02]  /*15fa0*/  IMAD.MOV.U32 R13, RZ, RZ, R7 ;  /* 0x000000ffff0d7224 */ /* 0x000fe400078e0007 */
[----:B------:R-:W-:Y:S01]  /*15fb0*/  IMAD.MOV.U32 R12, RZ, RZ, 0x6 ;  /* 0x00000006ff0c7424 */ /* 0x000fe200078e00ff */
[----:B------:R-:W-:-:S13]  /*15fc0*/  IADD3 R4, P1, R29, R14, RZ ;  /* 0x0000000e1d047210 */ /* 0x000fda0007f3e0ff */
[----:B------:R-:W-:Y:S05]  /*15fd0*/  WARPSYNC.COLLECTIVE R15, `(.L_x_2745) ;  /* 0x000000000f087348 */ /* 0x000fea0003c00000 */
[----:B------:R0:W1:Y:S02]  /*15fe0*/  SHFL.IDX P6, R14, R13, R12, R11 ;  /* 0x0000000c0d0e7389 */ /* 0x00006400000c000b */
[----:B01----:R-:W-:Y:S01]  /*15ff0*/  ENDCOLLECTIVE ;  /* 0x000000000000791b */ /* 0x003fe20003800000 */
.L_x_2745:
        /* <DEDUP_REMOVED lines=10> */
.L_x_2746:
[----:B------:R-:W-:Y:S02]  /*160a0*/  IMAD.MOV.U32 R13, RZ, RZ, R7 ;  /* 0x000000ffff0d7224 */ /* 0x000fe400078e0007 */
[----:B------:R-:W-:Y:S02]  /*160b0*/  IMAD.MOV.U32 R12, RZ, RZ, 0x7 ;  /* 0x00000007ff0c7424 */ /* 0x000fe400078e00ff */
[----:B------:R-:W-:-:S07]  /*160c0*/  IMAD.MOV.U32 R19, RZ, RZ, R14 ;  /* 0x000000ffff137224 */ /* 0x000fce00078e000e */
[----:B------:R-:W-:Y:S05]  /*160d0*/  WARPSYNC.COLLECTIVE R15, `(.L_x_2747) ;  /* 0x000000000f087348 */ /* 0x000fea0003c00000 */
[----:B------:R0:W1:Y:S02]  /*160e0*/  SHFL.IDX P6, R14, R13, R12, R11 ;  /* 0x0000000c0d0e7389 */ /* 0x00006400000c000b */
[----:B01----:R-:W-:Y:S01]  /*160f0*/  ENDCOLLECTIVE ;  /* 0x000000000000791b */ /* 0x003fe20003800000 */
.L_x_2747:
        /* <DEDUP_REMOVED lines=11> */
.L_x_2748:
        /* <DEDUP_REMOVED lines=9> */
.L_x_2749:
        /* <DEDUP_REMOVED lines=9> */
.L_x_2750:
[----:B------:R-:W-:Y:S02]  /*162d0*/  IMAD.MOV.U32 R13, RZ, RZ, R10 ;  /* 0x000000ffff0d7224 */ /* 0x000fe400078e000a */
[----:B------:R-:W-:Y:S01]  /*162e0*/  IMAD.MOV.U32 R12, RZ, RZ, 0x1 ;  /* 0x00000001ff0c7424 */ /* 0x000fe200078e00ff */
[----:B------:R-:W-:-:S13]  /*162f0*/  IADD3 R4, P1, R29, R14, RZ ;  /* 0x0000000e1d047210 */ /* 0x000fda0007f3e0ff */
[----:B------:R-:W-:Y:S05]  /*16300*/  WARPSYNC.COLLECTIVE R15, `(.L_x_2751) ;  /* 0x000000000f087348 */ /* 0x000fea0003c00000 */
[----:B------:R0:W1:Y:S02]  /*16310*/  SHFL.IDX P6, R14, R13, R12, R11 ;  /* 0x0000000c0d0e7389 */ /* 0x00006400000c000b */
[----:B01----:R-:W-:Y:S01]  /*16320*/  ENDCOLLECTIVE ;  /* 0x000000000000791b */ /* 0x003fe20003800000 */
.L_x_2751:
        /* <DEDUP_REMOVED lines=10> */
.L_x_2752:
[----:B------:R-:W-:Y:S05]  /*163d0*/  BRA `(.L_x_2753) ;  /* 0xffffffb000607947 */ /* 0x000fea000383ffff */
.L_x_2615:
[----:B0-----:R0:W1:Y:S02]  /*163e0*/  SYNCS.PHASECHK.TRANS64.TRYWAIT P2, [R6+URZ+0x22870], R3 ;  /* 0x02287003060075a7 */ /* 0x001064000804017f */
[----:B-1----:R-:W-:Y:S05]  /*163f0*/  @!P2 NANOSLEEP.SYNCS 0x989680 ;  /* 0x009896800000a95d */ /* 0x002fea0003900000 */
[----:B------:R-:W1:Y:S02]  /*16400*/  @!P2 SYNCS.PHASECHK.TRANS64 P2, [R6+URZ+0x22870], R3 ;  /* 0x022870030600a5a7 */ /* 0x000e64000804007f */
[----:B-1----:R-:W-:Y:S05]  /*16410*/  @!P2 BRA `(.L_x_2615) ;  /* 0xfffffffc00f0a947 */ /* 0x002fea000383ffff */
[----:B------:R-:W-:Y:S05]  /*16420*/  BRA `(.L_x_2754) ;  /* 0xffffffb000b87947 */ /* 0x000fea000383ffff */
.L_x_2617:
[----:B0-----:R0:W1:Y:S02]  /*16430*/  SYNCS.PHASECHK.TRANS64.TRYWAIT P2, [R6+URZ+0x22860], R5 ;  /* 0x02286005060075a7 */ /* 0x001064000804017f */
[----:B-1----:R-:W-:Y:S05]  /*16440*/  @!P2 NANOSLEEP.SYNCS 0x989680 ;  /* 0x009896800000a95d */ /* 0x002fea0003900000 */
[----:B------:R-:W1:Y:S02]  /*16450*/  @!P2 SYNCS.PHASECHK.TRANS64 P2, [R6+URZ+0x22860], R5 ;  /* 0x022860050600a5a7 */ /* 0x000e64000804007f */
[----:B-1----:R-:W-:Y:S05]  /*16460*/  @!P2 BRA `(.L_x_2617) ;  /* 0xfffffffc00f0a947 */ /* 0x002fea000383ffff */
[----:B------:R-:W-:Y:S05]  /*16470*/  BRA `(.L_x_2755) ;  /* 0xffffffb000cc7947 */ /* 0x000fea000383ffff */
.L_x_2624:
[----:B0-----:R0:W1:Y:S02]  /*16480*/  SYNCS.PHASECHK.TRANS64.TRYWAIT P0, [R3+URZ+0x22870], R0 ;  /* 0x02287000030075a7 */ /* 0x001064000800017f */
[----:B-1----:R-:W-:Y:S05]  /*16490*/  @!P0 NANOSLEEP.SYNCS 0x989680 ;  /* 0x009896800000895d */ /* 0x002fea0003900000 */
[----:B------:R-:W1:Y:S02]  /*164a0*/  @!P0 SYNCS.PHASECHK.TRANS64 P0, [R3+URZ+0x22870], R0 ;  /* 0x02287000030085a7 */ /* 0x000e64000800007f */
[----:B-1----:R-:W-:Y:S05]  /*164b0*/  @!P0 BRA `(.L_x_2624) ;  /* 0xfffffffc00f08947 */ /* 0x002fea000383ffff */
[----:B------:R-:W-:Y:S05]  /*164c0*/  BRA `(.L_x_2756) ;  /* 0xffffffb8004c7947 */ /* 0x000fea000383ffff */
.L_x_2626:
[----:B0-----:R0:W1:Y:S02]  /*164d0*/  SYNCS.PHASECHK.TRANS64.TRYWAIT P0, [R3+URZ+0x22860], R4 ;  /* 0x02286004030075a7 */ /* 0x001064000800017f */
[----:B-1----:R-:W-:Y:S05]  /*164e0*/  @!P0 NANOSLEEP.SYNCS 0x989680 ;  /* 0x009896800000895d */ /* 0x002fea0003900000 */
[----:B------:R-:W1:Y:S02]  /*164f0*/  @!P0 SYNCS.PHASECHK.TRANS64 P0, [R3+URZ+0x22860], R4 ;  /* 0x02286004030085a7 */ /* 0x000e64000800007f */
[----:B-1----:R-:W-:Y:S05]  /*16500*/  @!P0 BRA `(.L_x_2626) ;  /* 0xfffffffc00f08947 */ /* 0x002fea000383ffff */
[----:B------:R-:W-:Y:S05]  /*16510*/  BRA `(.L_x_2757) ;  /* 0xffffffb800707947 */ /* 0x000fea000383ffff */
.L_x_2629:
[----:B0-----:R0:W1:Y:S02]  /*16520*/  SYNCS.PHASECHK.TRANS64.TRYWAIT P0, [R7+URZ+0x22820], R2 ;  /* 0x02282002070075a7 */ /* 0x001064000800017f */
[----:B-1----:R-:W-:Y:S05]  /*16530*/  @!P0 NANOSLEEP.SYNCS 0x989680 ;  /* 0x009896800000895d */ /* 0x002fea0003900000 */
[----:B------:R-:W1:Y:S02]  /*16540*/  @!P0 SYNCS.PHASECHK.TRANS64 P0, [R7+URZ+0x22820], R2 ;  /* 0x02282002070085a7 */ /* 0x000e64000800007f */
[----:B-1----:R-:W-:Y:S05]  /*16550*/  @!P0 BRA `(.L_x_2629) ;  /* 0xfffffffc00f08947 */ /* 0x002fea000383ffff */
[----:B------:R-:W-:Y:S05]  /*16560*/  BRA `(.L_x_2758) ;  /* 0xffffffbc00d07947 */ /* 0x000fea000383ffff */
.L_x_2631:
[----:B0-----:R0:W1:Y:S02]  /*16570*/  SYNCS.PHASECHK.TRANS64.TRYWAIT P1, [R5+URZ+0x22840], R2 ;  /* 0x02284002050075a7 */ /* 0x001064000802017f */
[----:B-1----:R-:W-:Y:S05]  /*16580*/  @!P1 NANOSLEEP.SYNCS 0x989680 ;  /* 0x009896800000995d */ /* 0x002fea0003900000 */
[----:B------:R-:W1:Y:S02]  /*16590*/  @!P1 SYNCS.PHASECHK.TRANS64 P1, [R5+URZ+0x22840], R2 ;  /* 0x02284002050095a7 */ /* 0x000e64000802007f */
[----:B-1----:R-:W-:Y:S05]  /*165a0*/  @!P1 BRA `(.L_x_2631) ;  /* 0xfffffffc00f09947 */ /* 0x002fea000383ffff */
[----:B------:R-:W-:Y:S05]  /*165b0*/  BRA `(.L_x_2759) ;  /* 0xffffffc0000c7947 */ /* 0x000fea000383ffff */
.L_x_2633:
[----:B-1----:R1:W2:Y:S02]  /*165c0*/  SYNCS.PHASECHK.TRANS64.TRYWAIT P1, [R7+URZ+0x22840], R0 ;  /* 0x02284000070075a7 */ /* 0x0022a4000802017f */
[----:B--2---:R-:W-:Y:S05]  /*165d0*/  @!P1 NANOSLEEP.SYNCS 0x989680 ;  /* 0x009896800000995d */ /* 0x004fea0003900000 */
[----:B------:R-:W2:Y:S02]  /*165e0*/  @!P1 SYNCS.PHASECHK.TRANS64 P1, [R7+URZ+0x22840], R0 ;  /* 0x02284000070095a7 */ /* 0x000ea4000802007f */
[----:B--2---:R-:W-:Y:S05]  /*165f0*/  @!P1 BRA `(.L_x_2633) ;  /* 0xfffffffc00f09947 */ /* 0x004fea000383ffff */
[----:B------:R-:W-:Y:S05]  /*16600*/  BRA `(.L_x_2760) ;  /* 0xffffffc000187947 */ /* 0x000fea000383ffff */
.L_x_2635:
[----:B--2---:R2:W3:Y:S02]  /*16610*/  SYNCS.PHASECHK.TRANS64.TRYWAIT P1, [R5+URZ+0x22860], R2 ;  /* 0x02286002050075a7 */ /* 0x0044e4000802017f */
[----:B---3--:R-:W-:Y:S05]  /*16620*/  @!P1 NANOSLEEP.SYNCS 0x989680 ;  /* 0x009896800000995d */ /* 0x008fea0003900000 */
[----:B------:R-:W3:Y:S02]  /*16630*/  @!P1 SYNCS.PHASECHK.TRANS64 P1, [R5+URZ+0x22860], R2 ;  /* 0x02286002050095a7 */ /* 0x000ee4000802007f */
[----:B---3--:R-:W-:Y:S05]  /*16640*/  @!P1 BRA `(.L_x_2635) ;  /* 0xfffffffc00f09947 */ /* 0x008fea000383ffff */
[----:B------:R-:W-:Y:S05]  /*16650*/  BRA `(.L_x_2761) ;  /* 0xffffffc000147947 */ /* 0x000fea000383ffff */
.L_x_2637:
[----:B---3--:R3:W4:Y:S02]  /*16660*/  SYNCS.PHASECHK.TRANS64.TRYWAIT P1, [R7+URZ+0x22860], R0 ;  /* 0x02286000070075a7 */ /* 0x008724000802017f */
[----:B----4-:R-:W-:Y:S05]  /*16670*/  @!P1 NANOSLEEP.SYNCS 0x989680 ;  /* 0x009896800000995d */ /* 0x010fea0003900000 */
[----:B------:R-:W4:Y:S02]  /*16680*/  @!P1 SYNCS.PHASECHK.TRANS64 P1, [R7+URZ+0x22860], R0 ;  /* 0x02286000070095a7 */ /* 0x000f24000802007f */
[----:B----4-:R-:W-:Y:S05]  /*16690*/  @!P1 BRA `(.L_x_2637) ;  /* 0xfffffffc00f09947 */ /* 0x010fea000383ffff */
[----:B------:R-:W-:Y:S05]  /*166a0*/  BRA `(.L_x_2762) ;  /* 0xffffffc000107947 */ /* 0x000fea000383ffff */
.L_x_2639:
[----:B----4-:R4:W0:Y:S02]  /*166b0*/  SYNCS.PHASECHK.TRANS64.TRYWAIT P1, [R5+URZ+0x22880], R2 ;  /* 0x02288002050075a7 */ /* 0x010824000802017f */
[----:B0-----:R-:W-:Y:S05]  /*166c0*/  @!P1 NANOSLEEP.SYNCS 0x989680 ;  /* 0x009896800000995d */ /* 0x001fea0003900000 */
[----:B------:R-:W0:Y:S02]  /*166d0*/  @!P1 SYNCS.PHASECHK.TRANS64 P1, [R5+URZ+0x22880], R2 ;  /* 0x02288002050095a7 */ /* 0x000e24000802007f */
[----:B0-----:R-:W-:Y:S05]  /*166e0*/  @!P1 BRA `(.L_x_2639) ;  /* 0xfffffffc00f09947 */ /* 0x001fea000383ffff */
[----:B------:R-:W-:Y:S05]  /*166f0*/  BRA `(.L_x_2763) ;  /* 0xffffffc0000c7947 */ /* 0x000fea000383ffff */
.L_x_2764:
        /* <DEDUP_REMOVED lines=16> */
.L_x_3746:


//--------------------- .text._ZN7cutlass13device_kernelIN5flash11enable_sm90INS1_16FlashAttnFwdSm90INS1_25CollectiveMainloopFwdSm90ILi2EN4cute5tupleIJNS5_1CILi1EEES8_S8_EEENS6_IJNS7_ILi128EEENS7_ILi160EEESA_EEELi128ENS_12float_e4m3_tEfNS_4arch4Sm90ELb1ELb0ELb0ELb1ELb1ELb0ELb0ELb1ELb1ELb1ELb1ELb0EEENS1_21CollectiveEpilogueFwdINS6_IJSA_SA_SB_EEES9_NS_10bfloat16_tESF_Li256ELb1ELb1ELb1ELb1EEENS1_36VarlenDynamicPersistentTileSchedulerILi128ELi160ELi256ELi128ELb1ELb1ELb1ELb1ELb1ELb1EEEEEEEEEvNT_6ParamsE --------------------------
	.section	.text._ZN7cutlass13device_kernelIN5flash11enable_sm90INS1_16FlashAttnFwdSm90INS1_25CollectiveMainloopFwdSm90ILi2EN4cute5tupleIJNS5_1CILi1EEES8_S8_EEENS6_IJNS7_ILi128EEENS7_ILi160EEESA_EEELi128ENS_12float_e4m3_tEfNS_4arch4Sm90ELb1ELb0ELb0ELb1ELb1ELb0ELb0ELb1ELb1ELb1ELb1ELb0EEENS1_21CollectiveEpilogueFwdINS6_IJSA_SA_SB_EEES9_NS_10bfloat16_tESF_Li256ELb1ELb1ELb1ELb1EEENS1_36VarlenDynamicPersistentTileSchedulerILi128ELi160ELi256ELi128ELb1ELb1ELb1ELb1ELb1ELb1EEEEEEEEEvNT_6ParamsE,"ax",@progbits
	.align	128
.text._ZN7cutlass13device_kernelIN5flash11enable_sm90INS1_16FlashAttnFwdSm90INS1_25CollectiveMainloopFwdSm90ILi2EN4cute5tupleIJNS5_1CILi1EEES8_S8_EEENS6_IJNS7_ILi128EEENS7_ILi160EEESA_EEELi128ENS_12float_e4m3_tEfNS_4arch4Sm90ELb1ELb0ELb0ELb1ELb1ELb0ELb0ELb1ELb1ELb1ELb1ELb0EEENS1_21CollectiveEpilogueFwdINS6_IJSA_SA_SB_EEES9_NS_10bfloat16_tESF_Li256ELb1ELb1ELb1ELb1EEENS1_36VarlenDynamicPersistentTileSchedulerILi128ELi160ELi256ELi128ELb1ELb1ELb1ELb1ELb1ELb1EEEEEEEEEvNT_6ParamsE:
        .type           _ZN7cutlass13device_kernelIN5flash11enable_sm90INS1_16FlashAttnFwdSm90INS1_25CollectiveMainloopFwdSm90ILi2EN4cute5tupleIJNS5_1CILi1EEES8_S8_EEENS6_IJNS7_ILi128EEENS7_ILi160EEESA_EEELi128ENS_12float_e4m3_tEfNS_4arch4Sm90ELb1ELb0ELb0ELb1ELb1ELb0ELb0ELb1ELb1ELb1ELb1ELb0EEENS1_21CollectiveEpilogueFwdINS6_IJSA_SA_SB_EEES9_NS_10bfloat16_tESF_Li256ELb1ELb1ELb1ELb1EEENS1_36VarlenDynamicPersistentTileSchedulerILi128ELi160ELi256ELi128ELb1ELb1ELb1ELb1ELb1ELb1EEEEEEEEEvNT_6ParamsE,@function
        .size           _ZN7cutlass13device_kernelIN5flash11enable_sm90INS1_16FlashAttnFwdSm90INS1_25CollectiveMainloopFwdSm90ILi2EN4cute5tupleIJNS5_1CILi1EEES8_S8_EEENS6_IJNS7_ILi128EEENS7_ILi160EEESA_EEELi128ENS_12float_e4m3_tEfNS_4arch4Sm90ELb1ELb0ELb0ELb1ELb1ELb0ELb0ELb1ELb1ELb1ELb1ELb0EEENS1_21CollectiveEpilogueFwdINS6_IJSA_SA_SB_EEES9_NS_10bfloat16_tESF_Li256ELb1ELb1ELb1ELb1EEENS1_36VarlenDynamicPersistentTileSchedulerILi128ELi160ELi256ELi128ELb1ELb1ELb1ELb1ELb1ELb1EEEEEEEEEvNT_6ParamsE,(.L_x_3747 - _ZN7cutlass13device_kernelIN5flash11enable_sm90INS1_16FlashAttnFwdSm90INS1_25CollectiveMainloopFwdSm90ILi2EN4cute5tupleIJNS5_1CILi1EEES8_S8_EEENS6_IJNS7_ILi128EEENS7_ILi160EEESA_EEELi128ENS_12float_e4m3_tEfNS_4arch4Sm90ELb1ELb0ELb0ELb1ELb1ELb0ELb0ELb1ELb1ELb1ELb1ELb0EEENS1_21CollectiveEpilogueFwdINS6_IJSA_SA_SB_EEES9_NS_10bfloat16_tESF_Li256ELb1ELb1ELb1ELb1EEENS1_36VarlenDynamicPersistentTileSchedulerILi128ELi160ELi256ELi128ELb1ELb1ELb1ELb1ELb1ELb1EEEEEEEEEvNT_6ParamsE)
        .other          _ZN7cutlass13device_kernelIN5flash11enable_sm90INS1_16FlashAttnFwdSm90INS1_25CollectiveMainloopFwdSm90ILi2EN4cute5tupleIJNS5_1CILi1EEES8_S8_EEENS6_IJNS7_ILi128EEENS7_ILi160EEESA_EEELi128ENS_12float_e4m3_tEfNS_4arch4Sm90ELb1ELb0ELb0ELb1ELb1ELb0ELb0ELb1ELb1ELb1ELb1ELb0EEENS1_21CollectiveEpilogueFwdINS6_IJSA_SA_SB_EEES9_NS_10bfloat16_tESF_Li256ELb1ELb1ELb1ELb1EEENS1_36VarlenDynamicPersistentTileSchedulerILi128ELi160ELi256ELi128ELb1ELb1ELb1ELb1ELb1ELb1EEEEEEEEEvNT_6ParamsE,@"STO_CUDA_ENTRY STV_DEFAULT"
_ZN7cutlass13device_kernelIN5flash11enable_sm90INS1_16FlashAttnFwdSm90INS1_25CollectiveMainloopFwdSm90ILi2EN4cute5tupleIJNS5_1CILi1EEES8_S8_EEENS6_IJNS7_ILi128EEENS7_ILi160EEESA_EEELi128ENS_12float_e4m3_tEfNS_4arch4Sm90ELb1ELb0ELb0ELb1ELb1ELb0ELb0ELb1ELb1ELb1ELb1ELb0EEENS1_21CollectiveEpilogueFwdINS6_IJSA_SA_SB_EEES9_NS_10bfloat16_tESF_Li256ELb1ELb1ELb1ELb1EEENS1_36VarlenDynamicPersistentTileSchedulerILi128ELi160ELi256ELi128ELb1ELb1ELb1ELb1ELb1ELb1EEEEEEEEEvNT_6ParamsE:
        /* <DEDUP_REMOVED lines=45> */
.L_x_2765:
        /* <DEDUP_REMOVED lines=22> */
.L_x_2766:
        /* <DEDUP_REMOVED lines=18> */
.L_x_2767:
        /* <DEDUP_REMOVED lines=22> */
.L_x_2768:
        /* <DEDUP_REMOVED lines=24> */
.L_x_2769:
        /* <DEDUP_REMOVED lines=8> */
.L_x_2771:
        /* <DEDUP_REMOVED lines=29> */
[----:B------:R-:W-:Y:S01]  /*0a80*/  LEA.HI R2, R3, R224, RZ, 0x4 ;  /* 0x000000e003027211 */ /* 0x000fe200078f20ff */
[----:B------:R-:W-:Y:S01]  /*0a90*/  IMAD.SHL.U32 R4, R4, 0x20, RZ ;  /* 0x0000002004047824 */ /* 0x000fe200078e00ff */
[----:B------:R-:W-:Y:S01]  /*0aa0*/  SHF.R.S32.HI R219, RZ, 0x7, R0 ;  /* 0x00000007ffdb7819 */ /* 0x000fe20000011400 */
[----:B------:R-:W-:Y:S01]  /*0ab0*/  IMAD.IADD R203, R224, 0x1, -R203 ;  /* 0x00000001e0cb7824 */ /* 0x000fe200078e0acb */
[----:B------:R-:W-:Y:S02]  /*0ac0*/  SHF.R.S32.HI R7, RZ, 0x4, R2 ;  /* 0x00000004ff077819 */ /* 0x000fe40000011402 */
[----:B------:R-:W-:Y:S02]  /*0ad0*/  LOP3.LUT R5, R2, 0x3fffff0, RZ, 0xc0, !PT ;  /* 0x03fffff002057812 */ /* 0x000fe400078ec0ff */
[----:B------:R-:W-:-:S02]  /*0ae0*/  SHF.R.S32.HI R6, RZ, 0x1f, R203 ;  /* 0x0000001fff067819 */ /* 0x000fc400000114cb */
[----:B------:R-:W-:Y:S01]  /*0af0*/  LOP3.LUT R4, R4, 0xfffffc00, RZ, 0xc0, !PT ;  /* 0xfffffc0004047812 */ /* 0x000fe200078ec0ff */
[----:B------:R-:W-:Y:S01]  /*0b00*/  IMAD.IADD R5, R224, 0x1, -R5 ;  /* 0x00000001e0057824 */ /* 0x000fe200078e0a05 */
[----:B------:R-:W-:Y:S02]  /*0b10*/  LEA.HI R2, R2, R7, RZ, 0x1 ;  /* 0x0000000702027211 */ /* 0x000fe400078f08ff */
[----:B------:R-:W-:Y:S01]  /*0b20*/  LEA.HI R8, R6, R203, RZ, 0x2 ;  /* 0x000000cb06087211 */ /* 0x000fe200078f10ff */
[----:B------:R-:W-:Y:S01]  /*0b30*/  IMAD R5, R5, 0x40, R4 ;  /* 0x0000004005057824 */ /* 0x000fe200078e0204 */
[----:B------:R-:W-:Y:S02]  /*0b40*/  LOP3.LUT R2, R2, 0x1ffffffe, RZ, 0xc0, !PT ;  /* 0x1ffffffe02027812 */ /* 0x000fe400078ec0ff */
[----:B------:R-:W-:Y:S02]  /*0b50*/  LEA.HI R4, R3, R224, RZ, 0x2 ;  /* 0x000000e003047211 */ /* 0x000fe400078f10ff */
[----:B------:R-:W-:Y:S01]  /*0b60*/  SHF.R.S32.HI R9, RZ, 0x2, R8 ;  /* 0x00000002ff097819 */ /* 0x000fe20000011408 */
[----:B------:R-:W-:Y:S01]  /*0b70*/  IMAD.IADD R2, R7, 0x1, -R2 ;  /* 0x0000000107027824 */ /* 0x000fe200078e0a02 */
[----:B------:R-:W-:-:S02]  /*0b80*/  SHF.R.S32.HI R10, RZ, 0x1f, R8 ;  /* 0x0000001fff0a7819 */ /* 0x000fc40000011408 */
[----:B------:R-:W-:Y:S01]  /*0b90*/  LOP3.LUT R7, R4, 0xfffffffc, RZ, 0xc0, !PT ;  /* 0xfffffffc04077812 */ /* 0x000fe200078ec0ff */
[----:B------:R-:W-:Y:S01]  /*0ba0*/  IMAD R221, R2, 0x8, R5 ;  /* 0x0000000802dd7824 */ /* 0x000fe200078e0205 */
[----:B------:R-:W-:Y:S02]  /*0bb0*/  LEA.HI R3, R3, R224, RZ, 0x3 ;  /* 0x000000e003037211 */ /* 0x000fe400078f18ff */
[----:B------:R-:W-:Y:S01]  /*0bc0*/  LEA.HI R10, R10, R9, RZ, 0x3 ;  /* 0x000000090a0a7211 */ /* 0x000fe200078f18ff */
[----:B------:R-:W-:Y:S01]  /*0bd0*/  IMAD.IADD R7, R224, 0x1, -R7 ;  /* 0x00000001e0077824 */ /* 0x000fe200078e0a07 */
[----:B------:R-:W-:Y:S02]  /*0be0*/  LOP3.LUT R5, R3, 0xfffffff8, RZ, 0xc0, !PT ;  /* 0xfffffff803057812 */ /* 0x000fe400078ec0ff */
[----:B------:R-:W-:Y:S02]  /*0bf0*/  LOP3.LUT R8, R8, 0x7ffffffc, RZ, 0xc0, !PT ;  /* 0x7ffffffc08087812 */ /* 0x000fe400078ec0ff */
[----:B------:R-:W-:Y:S01]  /*0c00*/  LOP3.LUT R10, R10, 0xfffffff8, RZ, 0xc0, !PT ;  /* 0xfffffff80a0a7812 */ /* 0x000fe200078ec0ff */
[----:B------:R-:W-:Y:S01]  /*0c10*/  IMAD.IADD R22, R224, 0x1, -R5 ;  /* 0x00000001e0167824 */ /* 0x000fe200078e0a05 */
[----:B------:R-:W-:Y:S01]  /*0c20*/  LEA.HI R6, R6, R203, RZ, 0x5 ;  /* 0x000000cb06067211 */ /* 0x000fe200078f28ff */
[----:B------:R-:W-:Y:S01]  /*0c30*/  IMAD.IADD R8, R203, 0x1, -R8 ;  /* 0x00000001cb087824 */ /* 0x000fe200078e0a08 */
[----:B------:R-:W-:Y:S01]  /*0c40*/  LEA.HI R0, R0, R219, RZ, 0x1 ;  /* 0x000000db00007211 */ /* 0x000fe200078f08ff */
[----:B------:R-:W-:Y:S01]  /*0c50*/  IMAD.IADD R9, R9, 0x1, -R10 ;  /* 0x0000000109097824 */ /* 0x000fe200078e0a0a */
[----:B------:R-:W-:Y:S01]  /*0c60*/  LEA.HI R2, R7, R7, RZ, 0x1 ;  /* 0x0000000707027211 */ /* 0x000fe200078f08ff */
[----:B------:R-:W-:Y:S01]  /*0c70*/  IMAD.SHL.U32 R16, R22, 0x8, RZ ;  /* 0x0000000816107824 */ /* 0x000fe200078e00ff */
[----:B------:R-:W-:Y:S01]  /*0c80*/  SHF.R.S32.HI R6, RZ, 0x5, R6 ;  /* 0x00000005ff067819 */ /* 0x000fe20000011406 */
[----:B------:R-:W-:Y:S01]  /*0c90*/  IMAD.SHL.U32 R17, R8, 0x2, RZ ;  /* 0x0000000208117824 */ /* 0x000fe200078e00ff */
[----:B------:R-:W-:Y:S01]  /*0ca0*/  LOP3.LUT R0, R0, 0x3fffffe, RZ, 0xc0, !PT ;  /* 0x03fffffe00007812 */ /* 0x000fe200078ec0ff */
[----:B------:R-:W-:Y:S01]  /*0cb0*/  VIADD R19, R16, 0x40 ;  /* 0x0000004010137836 */ /* 0x000fe20000000000 */
[----:B------:R-:W-:Y:S01]  /*0cc0*/  LOP3.LUT R2, R2, 0x1ffffffe, RZ, 0xc0, !PT ;  /* 0x1ffffffe02027812 */ /* 0x000fe200078ec0ff */
[----:B------:R-:W-:Y:S01]  /*0cd0*/  IMAD R9, R6, 0x10, R9 ;  /* 0x0000001006097824 */ /* 0x000fe200078e0209 */
[----:B------:R-:W-:Y:S01]  /*0ce0*/  SHF.R.S32.HI R202, RZ, 0x3, R3 ;  /* 0x00000003ffca7819 */ /* 0x000fe20000011403 */
[----:B------:R-:W-:Y:S01]  /*0cf0*/  IMAD.IADD R0, R219, 0x1, -R0 ;  /* 0x00000001db007824 */ /* 0x000fe200078e0a00 */
[----:B------:R-:W-:Y:S01]  /*0d00*/  SHF.R.S32.HI R223, RZ, 0x1f, R16 ;  /* 0x0000001fffdf7819 */ /* 0x000fe20000011410 */
[C---:B------:R-:W-:Y:S01]  /*0d10*/  VIADD R201, R17.reuse, 0x8 ;  /* 0x0000000811c97836 */ /* 0x040fe20000000000 */
[----:B------:R-:W-:Y:S01]  /*0d20*/  SHF.R.S32.HI R222, RZ, 0x1f, R19 ;  /* 0x0000001fffde7819 */ /* 0x000fe20000011413 */
[----:B------:R-:W-:-:S02]  /*0d30*/  VIADD R200, R17, 0x10 ;  /* 0x0000001011c87836 */ /* 0x000fc40000000000 */
        /* <DEDUP_REMOVED lines=31> */
.L_x_2835:
[----:B0-234-:R-:W0:Y:S01]  /*0f30*/  LDC.64 R2, c[0x0][0xc88] ;  /* 0x00032200ff027b82 */ /* 0x01de220000000a00 */
[----:B------:R-:W-:Y:S01]  /*0f40*/  ULDC.64 UR8, c[0x0][0xa28] ;  /* 0x00028a0000087ab9 */ /* 0x000fe20000000a00 */
[----:B------:R-:W-:Y:S01]  /*0f50*/  ULDC.64 UR10, c[0x0][0xa18] ;  /* 0x00028600000a7ab9 */ /* 0x000fe20000000a00 */
[----:B------:R-:W-:Y:S01]  /*0f60*/  ULDC UR4, c[0x0][0x424] ;  /* 0x0001090000047ab9 */ /* 0x000fe20000000800 */
[----:B------:R-:W-:Y:S01]  /*0f70*/  ULDC UR7, c[0x0][0x2f0] ;  /* 0x0000bc0000077ab9 */ /* 0x000fe20000000800 */
[----:B0-----:R-:W-:-:S06]  /*0f80*/  IMAD.WIDE R2, R31, 0x4, R2 ;  /* 0x000000041f027825 */ /* 0x001fcc00078e0202 */
[----:B------:R-:W2:Y:S01]  /*0f90*/  LDG.E R2, desc[UR56][R2.64] ;  /* 0x0000003802027981 */ /* 0x000ea2000c1e1900 */
[----:B------:R-:W-:Y:S02]  /*0fa0*/  UISETP.NE.U32.AND UP0, UPT, UR8, URZ, UPT ;  /* 0x0000003f0800728c */ /* 0x000fe4000bf05070 */
[----:B------:R-:W-:Y:S02]  /*0fb0*/  UISETP.NE.U32.AND UP1, UPT, UR10, URZ, UPT ;  /* 0x0000003f0a00728c */ /* 0x000fe4000bf25070 */
[----:B------:R-:W-:Y:S02]  /*0fc0*/  UISETP.NE.AND.EX UP0, UPT, UR9, URZ, UPT, UP0 ;  /* 0x0000003f0900728c */ /* 0x000fe4000bf05300 */
[----:B------:R-:W-:-:S04]  /*0fd0*/  UISETP.NE.AND.EX UP1, UPT, UR11, URZ, UPT, UP1 ;  /* 0x0000003f0b00728c */ /* 0x000fc8000bf25310 */
[----:B------:R-:W-:Y:S02]  /*0fe0*/  PLOP3.LUT P0, PT, PT, PT, UP0, 0x80, 0x0 ;  /* 0x000000000000781c */ /* 0x000fe40003f0f008 */
[----:B------:R-:W-:Y:S02]  /*0ff0*/  PLOP3.LUT P2, PT, PT, PT, UP1, 0x80, 0x0 ;  /* 0x000000000000781c */ /* 0x000fe40003f4f018 */
[----:B--2---:R-:W-:-:S13]  /*1000*/  R2UR UR36, R2 ;  /* 0x00000000022472ca */ /* 0x004fda00000e0000 */
[----:B------:R-:W-:Y:S02]  /*1010*/  USHF.R.S32.HI UR37, URZ, 0x1f, UR36 ;  /* 0x0000001f3f257899 */ /* 0x000fe40008011424 */
[----:B------:R-:W-:-:S04]  /*1020*/  @UP0 ULEA UR8, UP2, UR36, UR8, 0x2 ;  /* 0x0000000824080291 */ /* 0x000fc8000f84103f */
[----:B------:R-:W-:Y:S02]  /*1030*/  @UP0 ULEA.HI.X UR9, UR36, UR9, UR37, 0x2, UP2 ;  /* 0x0000000924090291 */ /* 0x000fe400090f1425 */
[----:B------:R-:W-:Y:S01]  /*1040*/  @UP1 ULEA UR10, UP0, UR36, UR10, 0x2 ;  /* 0x0000000a240a1291 */ /* 0x000fe2000f80103f */
[----:B------:R-:W-:-:S03]  /*1050*/  IMAD.U32 R2, RZ, RZ, UR8 ;  /* 0x00000008ff027e24 */ /* 0x000fc6000f8e00ff */
[----:B------:R-:W-:Y:S01]  /*1060*/  @UP1 ULEA.HI.X UR11, UR36, UR11, UR37, 0x2, UP0 ;  /* 0x0000000b240b1291 */ /* 0x000fe200080f1425 */
[----:B------:R-:W-:Y:S01]  /*1070*/  IMAD.U32 R3, RZ, RZ, UR9 ;  /* 0x00000009ff037e24 */ /* 0x000fe2000f8e00ff */
[----:B------:R-:W-:Y:S01]  /*1080*/  ULDC.64 UR8, c[0x0][0x418] ;  /* 0x0001060000087ab9 */ /* 0x000fe20000000a00 */
[----:B------:R-:W-:-:S03]  /*1090*/  IMAD.U32 R4, RZ, RZ, UR10 ;  /* 0x0000000aff047e24 */ /* 0x000fc6000f8e00ff */
[----:B------:R-:W-:Y:S01]  /*10a0*/  IMAD.U32 R5, RZ, RZ, UR11 ;  /* 0x0000000bff057e24 */ /* 0x000fe2000f8e00ff */
[----:B------:R-:W2:Y:S01]  /*10b0*/  @P0 LDG.E R2, desc[UR56][R2.64] ;  /* 0x0000003802020981 */ /* 0x000ea2000c1e1900 */
[----:B------:R-:W-:Y:S01]  /*10c0*/  UISETP.NE.U32.AND UP0, UPT, UR8, URZ, UPT ;  /* 0x0000003f0800728c */ /* 0x000fe2000bf05070 */
[----:B------:R-:W-:Y:S02]  /*10d0*/  ULDC.64 UR10, c[0x0][0xa20] ;  /* 0x00028800000a7ab9 */ /* 0x000fe40000000a00 */
[----:B------:R-:W3:Y:S01]  /*10e0*/  @P2 LDG.E R4, desc[UR56][R4.64] ;  /* 0x0000003804042981 */ /* 0x000ee2000c1e1900 */
[----:B------:R-:W-:Y:S01]  /*10f0*/  UISETP.NE.AND.EX UP0, UPT, UR9, URZ, UPT, UP0 ;  /* 0x0000003f0900728c */ /* 0x000fe2000bf05300 */
[----:B------:R-:W-:Y:S01]  /*1100*/  ISETP.NE.U32.AND P1, PT, RZ, UR10, PT ;  /* 0x0000000aff007c0c */ /* 0x000fe2000bf25070 */
[----:B------:R-:W-:Y:S01]  /*1110*/  UMOV UR52, URZ ;  /* 0x0000003f00347c82 */ /* 0x000fe20008000000 */
[----:B------:R-:W-:Y:S02]  /*1120*/  ULOP3.LUT UR44, UR5, 0xffff, URZ, 0xc0, !UPT ;  /* 0x0000ffff052c7892 */ /* 0x000fe4000f8ec03f */
[----:B------:R-:W-:Y:S01]  /*1130*/  USEL UR4, UR4, 0x1, UP0 ;  /* 0x0000000104047887 */ /* 0x000fe20008000000 */
[----:B------:R-:W-:-:S03]  /*1140*/  ISETP.NE.AND.EX P1, PT, RZ, UR11, PT, P1 ;  /* 0x0000000bff007c0c */ /* 0x000fc6000bf25310 */
[----:B------:R-:W-:Y:S01]  /*1150*/  UIMAD UR4, UR4, UR7, URZ ;  /* 0x00000007040472a4 */ /* 0x000fe2000f8e023f */
[----:B--2---:R-:W-:Y:S02]  /*1160*/  @P0 R2UR UR52, R2 ;  /* 0x00000000023402ca */ /* 0x004fe400000e0000 */
[----:B---3--:R-:W-:Y:S01]  /*1170*/  @P2 R2UR UR53, R4 ;  /* 0x00000000043522ca */ /* 0x008fe200000e0000 */
[----:B-1---5:R-:W-:-:S14]  /*1180*/  @P2 BRA `(.L_x_2772) ;  /* 0x0000000000382947 */ /* 0x022fdc0003800000 */
[----:B------:R-:W-:Y:S01]  /*1190*/  ULDC.64 UR8, c[0x0][0xa00] ;  /* 0x0002800000087ab9 */ /* 0x000fe20000000a00 */
[----:B------:R-:W-:Y:S01]  /*11a0*/  ULDC UR53, c[0x0][0x288] ;  /* 0x0000a20000357ab9 */ /* 0x000fe20000000800 */
        /* <DEDUP_REMOVED lines=12> */
.L_x_2772:
[----:B------:R-:W-:Y:S05]  /*1270*/  @!P1 BRA `(.L_x_2773) ;  /* 0x00000000001c9947 */ /* 0x000fea0003800000 */
[----:B------:R-:W-:-:S04]  /*1280*/  ULEA UR4, UP0, UR36, UR10, 0x2 ;  /* 0x0000000a24047291 */ /* 0x000fc8000f80103f */
[----:B------:R-:W-:Y:S02]  /*1290*/  ULEA.HI.X UR7, UR36, UR11, UR37, 0x2, UP0 ;  /* 0x0000000b24077291 */ /* 0x000fe400080f1425 */
[----:B------:R-:W-:-:S04]  /*12a0*/  IMAD.U32 R2, RZ, RZ, UR4 ;  /* 0x00000004ff027e24 */ /* 0x000fc8000f8e00ff */
[----:B------:R-:W-:-:S05]  /*12b0*/  IMAD.U32 R3, RZ, RZ, UR7 ;  /* 0x00000007ff037e24 */ /* 0x000fca000f8e00ff */
[----:B------:R-:W2:Y:S02]  /*12c0*/  LDG.E R2, desc[UR56][R2.64] ;  /* 0x0000003802027981 */ /* 0x000ea4000c1e1900 */
[----:B--2---:R-:W-:Y:S01]  /*12d0*/  R2UR UR4, R2 ;  /* 0x00000000020472ca */ /* 0x004fe200000e0000 */
[----:B------:R-:W-:-:S14]  /*12e0*/  BRA `(.L_x_2774) ;  /* 0x0000000000347947 */ /* 0x000fdc0003800000 */
.L_x_2773:
        /* <DEDUP_REMOVED lines=13> */
.L_x_2774:
[----:B------:R-:W-:Y:S01]  /*13c0*/  ULDC.64 UR10, c[0x0][0x998] ;  /* 0x00026600000a7ab9 */ /* 0x000fe20000000a00 */
[----:B------:R-:W-:Y:S01]  /*13d0*/  ULDC.64 UR8, c[0x0][0x990] ;  /* 0x0002640000087ab9 */ /* 0x000fe20000000a00 */
[----:B------:R-:W-:Y:S01]  /*13e0*/  ISETP.NE.U32.AND P1, PT, RZ, UR10, PT ;  /* 0x0000000aff007c0c */ /* 0x000fe2000bf25070 */
[----:B------:R-:W-:Y:S01]  /*13f0*/  ULDC UR7, c[0x0][0x448] ;  /* 0x0001120000077ab9 */ /* 0x000fe20000000800 */
[----:B------:R-:W-:Y:S02]  /*1400*/  ISETP.NE.U32.AND P0, PT, RZ, UR8, PT ;  /* 0x00000008ff007c0c */ /* 0x000fe4000bf05070 */
[----:B------:R-:W-:Y:S02]  /*1410*/  ISETP.NE.AND.EX P1, PT, RZ, UR11, PT, P1 ;  /* 0x0000000bff007c0c */ /* 0x000fe4000bf25310 */
[----:B------:R-:W-:-:S11]  /*1420*/  ISETP.NE.AND.EX P0, PT, RZ, UR9, PT, P0 ;  /* 0x00000009ff007c0c */ /* 0x000fd6000bf05300 */
[----:B------:R-:W0:Y:S08]  /*1430*/  @P1 LDC.64 R8, c[0x0][0x9b8] ;  /* 0x00026e00ff081b82 */ /* 0x000e300000000a00 */
[----:B------:R-:W1:Y:S08]  /*1440*/  @P0 LDC.64 R6, c[0x0][0x9a8] ;  /* 0x00026a00ff060b82 */ /* 0x000e700000000a00 */
[----:B------:R-:W2:Y:S08]  /*1450*/  @P0 LDC.64 R10, c[0x0][0x9b0] ;  /* 0x00026c00ff0a0b82 */ /* 0x000eb00000000a00 */
[----:B------:R-:W3:Y:S01]  /*1460*/  @P1 LDC.64 R12, c[0x0][0x9c0] ;  /* 0x00027000ff0c1b82 */ /* 0x000ee20000000a00 */
[----:B0-----:R-:W-:-:S02]  /*1470*/  @P1 IMAD R2, R8, UR37, RZ ;  /* 0x0000002508021c24 */ /* 0x001fc4000f8e02ff */
[----:B------:R-:W-:-:S04]  /*1480*/  @P1 IMAD.WIDE.U32 R4, R8, UR36, RZ ;  /* 0x0000002408041c25 */ /* 0x000fc8000f8e00ff */
[----:B------:R-:W-:Y:S02]  /*1490*/  @P1 IMAD R9, R9, UR36, R2 ;  /* 0x0000002409091c24 */ /* 0x000fe4000f8e0202 */
[C---:B-1----:R-:W-:Y:S02]  /*14a0*/  @P0 IMAD R0, R6.reuse, UR37, RZ ;  /* 0x0000002506000c24 */ /* 0x042fe4000f8e02ff */
[----:B------:R-:W-:-:S04]  /*14b0*/  @P0 IMAD.WIDE.U32 R2, R6, UR36, RZ ;  /* 0x0000002406020c25 */ /* 0x000fc8000f8e00ff */
[----:B------:R-:W-:Y:S02]  /*14c0*/  @P0 IMAD R7, R7, UR36, R0 ;  /* 0x0000002407070c24 */ /* 0x000fe4000f8e0200 */
[----:B------:R-:W-:Y:S02]  /*14d0*/  @P1 IMAD.IADD R5, R5, 0x1, R9 ;  /* 0x0000000105051824 */ /* 0x000fe400078e0209 */
[----:B------:R-:W-:Y:S02]  /*14e0*/  @P0 IMAD.IADD R3, R3, 0x1, R7 ;  /* 0x0000000103030824 */ /* 0x000fe400078e0207 */
[----:B------:R-:W-:Y:S02]  /*14f0*/  IMAD.MOV.U32 R0, RZ, RZ, 0x3f800000 ;  /* 0x3f800000ff007424 */ /* 0x000fe400078e00ff */
[----:B--2---:R-:W-:-:S04]  /*1500*/  @P0 IMAD.WIDE.U32 R2, R10, UR44, R2 ;  /* 0x0000002c0a020c25 */ /* 0x004fc8000f8e0002 */
[----:B---3--:R-:W-:Y:S01]  /*1510*/  @P1 IMAD.WIDE.U32 R6, R12, UR44, R4 ;  /* 0x0000002c0c061c25 */ /* 0x008fe2000f8e0004 */
[----:B------:R-:W-:-:S03]  /*1520*/  @P0 LEA R4, P2, R2, UR8, 0x2 ;  /* 0x0000000802040c11 */ /* 0x000fc6000f8410ff */
[----:B------:R-:W-:Y:S01]  /*1530*/  @P0 IMAD R5, R11, UR44, R3 ;  /* 0x0000002c0b050c24 */ /* 0x000fe2000f8e0203 */
[----:B------:R-:W-:Y:S01]  /*1540*/  @P1 LEA R8, P3, R6, UR10, 0x2 ;  /* 0x0000000a06081c11 */ /* 0x000fe2000f8610ff */
[----:B------:R-:W-:-:S03]  /*1550*/  @P1 IMAD R3, R13, UR44, R7 ;  /* 0x0000002c0d031c24 */ /* 0x000fc6000f8e0207 */
[----:B------:R-:W-:Y:S02]  /*1560*/  @P0 LEA.HI.X R5, R2, UR9, R5, 0x2, P2 ;  /* 0x0000000902050c11 */ /* 0x000fe400090f1405 */
[----:B------:R-:W-:Y:S01]  /*1570*/  @P1 LEA.HI.X R9, R6, UR11, R3, 0x2, P3 ;  /* 0x0000000b06091c11 */ /* 0x000fe200098f1403 */
[----:B------:R-:W-:Y:S01]  /*1580*/  IMAD.MOV.U32 R3, RZ, RZ, 0x3f800000 ;  /* 0x3f800000ff037424 */ /* 0x000fe200078e00ff */
[----:B------:R-:W-:Y:S02]  /*1590*/  UISETP.NE.AND UP0, UPT, UR7, 0x1, UPT ;  /* 0x000000010700788c */ /* 0x000fe4000bf05270 */
[----:B------:R-:W-:Y:S01]  /*15a0*/  USHF.L.U32 UR38, UR6, 0x7, URZ ;  /* 0x0000000706267899 */ /* 0x000fe2000800063f */
[----:B------:R-:W2:Y:S01]  /*15b0*/  @P1 LDG.E R0, desc[UR56][R8.64] ;  /* 0x0000003808001981 */ /* 0x000ea2000c1e1900 */
[----:B------:R-:W-:Y:S01]  /*15c0*/  UIADD3 UR52, -UR52, UR4, URZ ;  /* 0x0000000434347290 */ /* 0x000fe2000fffe13f */
[----:B------:R-:W-:Y:S02]  /*15d0*/  ULDC UR11, c[0x0][0x988] ;  /* 0x00026200000b7ab9 */ /* 0x000fe40000000800 */
[----:B------:R-:W2:Y:S01]  /*15e0*/  @P0 LDG.E R3, desc[UR56][R4.64] ;  /* 0x0000003804030981 */ /* 0x000ea2000c1e1900 */
[----:B------:R-:W-:-:S03]  /*15f0*/  UIADD3 UR8, UR38, 0x7f, URZ ;  /* 0x0000007f26087890 */ /* 0x000fc6000fffe03f */
[----:B------:R-:W-:Y:S01]  /*1600*/  @UP0 ULDC UR6, c[0x0][0x44c] ;  /* 0x0001130000060ab9 */ /* 0x000fe20000000800 */
[----:B------:R-:W-:Y:S01]  /*1610*/  @UP0 ULDC UR9, c[0x0][0x450] ;  /* 0x0001140000090ab9 */ /* 0x000fe20000000800 */
[----:B------:R-:W-:Y:S02]  /*1620*/  UIMAD.WIDE.U32 UR6, UR8, UR6, URZ ;  /* 0x00000006080672a5 */ /* 0x000fe4000f8e003f */
[----:B------:R-:W-:Y:S02]  /*1630*/  UIADD3 UR4, UR52, 0xa0, -UR53 ;  /* 0x000000a034047890 */ /* 0x000fe4000fffe835 */
[----:B------:R-:W-:Y:S02]  /*1640*/  @UP0 USHF.R.U32.HI UR8, URZ, UR9, UR7 ;  /* 0x000000093f080299 */ /* 0x000fe40008011607 */
[----:B------:R-:W-:Y:S02]  /*1650*/  UIADD3 UR6, UR52, 0x9f, URZ ;  /* 0x0000009f34067890 */ /* 0x000fe4000fffe03f */
[----:B------:R-:W-:-:S02]  /*1660*/  UIADD3 UR8, UR4, UR8, URZ ;  /* 0x0000000804087290 */ /* 0x000fc4000fffe03f */
[----:B------:R-:W-:Y:S02]  /*1670*/  UIMAD.WIDE UR6, UR6, 0x66666667, URZ ;  /* 0x66666667060678a5 */ /* 0x000fe4000f8e023f */
[----:B------:R-:W-:Y:S02]  /*1680*/  UIMAD.WIDE UR8, UR8, 0x66666667, URZ ;  /* 0x66666667080878a5 */ /* 0x000fe4000f8e023f */
[----:B------:R-:W-:Y:S02]  /*1690*/  USHF.R.U32.HI UR4, URZ, 0x1f, UR7 ;  /* 0x0000001f3f047899 */ /* 0x000fe40008011607 */
[----:B------:R-:W-:Y:S02]  /*16a0*/  USHF.R.U32.HI UR6, URZ, 0x1f, UR9 ;  /* 0x0000001f3f067899 */ /* 0x000fe40008011609 */
[----:B------:R-:W-:Y:S02]  /*16b0*/  ULEA.HI.SX32 UR7, UR7, UR4, 0x1a ;  /* 0x0000000407077291 */ /* 0x000fe4000f8fd23f */
[----:B------:R-:W-:-:S02]  /*16c0*/  ULEA.HI.SX32 UR6, UR9, UR6, 0x1a ;  /* 0x0000000609067291 */ /* 0x000fc4000f8fd23f */
[----:B------:R-:W-:Y:S02]  /*16d0*/  UP2UR UR54, UPR, URZ, 0x1 ;  /* 0x000000013f367883 */ /* 0x000fe40008000000 */
[----:B------:R-:W-:-:S04]  /*16e0*/  UISETP.LT.AND UP0, UPT, UR7, UR6, UPT ;  /* 0x000000060700728c */ /* 0x000fc8000bf01270 */
[----:B------:R-:W-:-:S04]  /*16f0*/  USEL UR9, UR7, UR6, UP0 ;  /* 0x0000000607097287 */ /* 0x000fc80008000000 */
[----:B------:R-:W-:Y:S02]  /*1700*/  UISETP.GE.AND UP0, UPT, UR9, 0x1, UPT ;  /* 0x000000010900788c */ /* 0x000fe4000bf06270 */
[----:B------:R-:W-:-:S04]  /*1710*/  ULOP3.LUT UR4, UR5, 0xff000000, URZ, 0xc0, !UPT ;  /* 0xff00000005047892 */ /* 0x000fc8000f8ec03f */
[----:B------:R-:W-:Y:S01]  /*1720*/  PLOP3.LUT P0, PT, PT, PT, UP0, 0x80, 0x0 ;  /* 0x000000000000781c */ /* 0x000fe20003f0f008 */
[----:B------:R-:W-:Y:S02]  /*1730*/  ULOP3.LUT UR5, UR5, 0xff0000, URZ, 0xc0, !UPT ;  /* 0x00ff000005057892 */ /* 0x000fe4000f8ec03f */
[----:B------:R-:W-:-:S04]  /*1740*/  USHF.R.U32.HI UR4, URZ, 0x8, UR4 ;  /* 0x000000083f047899 */ /* 0x000fc80008011604 */
[----:B------:R-:W-:-:S03]  /*1750*/  ULEA.HI UR5, UR5, UR4, URZ, 0x10 ;  /* 0x0000000405057291 */ /* 0x000fc6000f8f803f */
[----:B------:R-:W-:Y:S01]  /*1760*/  UMOV UR4, URZ ;  /* 0x0000003f00047c82 */ /* 0x000fe20008000000 */
[----:B------:R-:W-:Y:S02]  /*1770*/  ULOP3.LUT UR39, UR5, 0xff, URZ, 0xc0, !UPT ;  /* 0x000000ff05277892 */ /* 0x000fe4000f8ec03f */
[----:B------:R-:W-:Y:S01]  /*1780*/  USHF.R.U32.HI UR47, URZ, 0x10, UR5 ;  /* 0x000000103f2f7899 */ /* 0x000fe20008011605 */
[----:B--2---:R-:W-:Y:S01]  /*1790*/  FMUL.FTZ R0, R3, R0 ;  /* 0x0000000003007220 */ /* 0x004fe20000410000 */
[----:B------:R-:W-:Y:S10]  /*17a0*/  @!P0 BRA `(.L_x_2775) ;  /* 0x0000000000908947 */ /* 0x000ff40003800000 */
        /* <DEDUP_REMOVED lines=36> */
.L_x_2775:
        /* <DEDUP_REMOVED lines=13> */
[----:B------:R-:W-:Y:S01]  /*1ac0*/  R2UR UR55, R2 ;  /* 0x00000000023772ca */ /* 0x000fe200000e0000 */
[----:B------:R-:W-:Y:S01]  /*1ad0*/  IMAD.MOV.U32 R2, RZ, RZ, RZ ;  /* 0x000000ffff027224 */ /* 0x000fe200078e00ff */
        /* <DEDUP_REMOVED lines=10> */
[----:B------:R-:W-:Y:S01]  /*1b80*/  CS2R R50, SRZ ;  /* 0x0000000000327805 */ /* 0x000fe2000001ff00 */
[----:B------:R-:W-:Y:S01]  /*1b90*/  UISETP.GT.AND UP0, UPT, UR55, UR40, UPT ;  /* 0x000000283700728c */ /* 0x000fe2000bf04270 */
[----:B------:R-:W-:-:S02]  /*1ba0*/  CS2R R56, SRZ ;  /* 0x0000000000387805 */ /* 0x000fc4000001ff00 */
[----:B------:R-:W-:Y:S02]  /*1bb0*/  CS2R R60, SRZ ;  /* 0x00000000003c7805 */ /* 0x000fe4000001ff00 */
[----:B------:R-:W-:Y:S02]  /*1bc0*/  CS2R R90, SRZ ;  /* 0x00000000005a7805 */ /* 0x000fe4000001ff00 */
[----:B------:R-:W-:Y:S02]  /*1bd0*/  CS2R R62, SRZ ;  /* 0x00000000003e7805 */ /* 0x000fe4000001ff00 */
[----:B------:R-:W-:Y:S02]  /*1be0*/  CS2R R58, SRZ ;  /* 0x00000000003a7805 */ /* 0x000fe4000001ff00 */
[----:B------:R-:W-:Y:S02]  /*1bf0*/  PLOP3.LUT P1, PT, PT, PT, UP0, 0x80, 0x0 ;  /* 0x000000000000781c */ /* 0x000fe40003f2f008 */
        /* <DEDUP_REMOVED lines=44> */
.L_x_2777:
        /* <DEDUP_REMOVED lines=9> */
.L_x_2936:
[----:B------:R-:W-:Y:S05]  /*1f50*/  @!P1 BRA `(.L_x_2779) ;  /* 0x0000000000049947 */ /* 0x000fea0003800000 */
[----:B------:R-:W-:Y:S01]  /*1f60*/  BPT.TRAP 0x1 ;  /* 0x000000040000795c */ /* 0x000fe20000300000 */
.L_x_2779:
[----:B0-----:R-:W-:Y:S02]  /*1f70*/  IMAD.U32 R0, RZ, RZ, UR48 ;  /* 0x00000030ff007e24 */ /* 0x001fe4000f8e00ff */
[----:B------:R-:W-:-:S03]  /*1f80*/  IMAD.U32 R3, RZ, RZ, UR49 ;  /* 0x00000031ff037e24 */ /* 0x000fc6000f8e00ff */
[----:B------:R-:W-:Y:S02]  /*1f90*/  LEA R0, R0, UR43, 0x3 ;  /* 0x0000002b00007c11 */ /* 0x000fe4000f8e18ff */
[----:B------:R-:W-:-:S04]  /*1fa0*/  SHF.L.U32 R3, R3, 0x1f, RZ ;  /* 0x0000001f03037819 */ /* 0x000fc800000006ff */
[----:B------:R0:W1:Y:S01]  /*1fb0*/  SYNCS.PHASECHK.TRANS64.TRYWAIT P0, [R0+URZ+0x22830], R3 ;  /* 0x02283003000075a7 */ /* 0x000062000800017f */
[----:B------:R-:W-:Y:S05]  /*1fc0*/  @!P1 BRA `(.L_x_2780) ;  /* 0x0000000000049947 */ /* 0x000fea0003800000 */
[----:B------:R-:W-:Y:S01]  /*1fd0*/  BPT.TRAP 0x1 ;  /* 0x000000040000795c */ /* 0x000fe20000300000 */
.L_x_2780:
[----:B-1----:R-:W-:Y:S05]  /*1fe0*/  @P0 BRA `(.L_x_2781) ;  /* 0x0000000000080947 */ /* 0x002fea0003800000 */
[----:B------:R-:W1:Y:S02]  /*1ff0*/  SYNCS.PHASECHK.TRANS64.TRYWAIT P0, [R0+URZ+0x22830], R3 ;  /* 0x02283003000075a7 */ /* 0x000e64000800017f */
[----:B-1----:R-:W-:Y:S05]  /*2000*/  @!P0 BRA `(.L_x_2782) ;  /* 0x0000014c00948947 */ /* 0x002fea0003800000 */
.L_x_2781:
[----:B------:R-:W-:-:S04]  /*2010*/  UIADD3 UR4, UR43, 0x18400, URZ ;  /* 0x000184002b047890 */ /* 0x000fc8000fffe03f */
[----:B------:R-:W-:-:S04]  /*2020*/  USHF.R.U32.HI UR4, URZ, 0x4, UR4 ;  /* 0x000000043f047899 */ /* 0x000fc80008011604 */
[----:B------:R-:W-:-:S06]  /*2030*/  ULOP3.LUT UR4, UR4, 0x3fff, URZ, 0xc0, !UPT ;  /* 0x00003fff04047892 */ /* 0x000fcc000f8ec03f */
[----:B01----:R-:W-:Y:S01]  /*2040*/  IMAD.U32 R3, RZ, RZ, UR4 ;  /* 0x00000004ff037e24 */ /* 0x003fe2000f8e00ff */
        /* <DEDUP_REMOVED lines=131> */
.L_x_2783:
[----:B------:R-:W-:Y:S01]  /*2880*/  UISETP.NE.AND UP0, UPT, UR54, URZ, UPT ;  /* 0x0000003f3600728c */ /* 0x000fe2000bf05270 */
[----:B------:R-:W-:Y:S01]  /*2890*/  VIADD R10, R18, UR38 ;  /* 0x00000026120a7c36 */ /* 0x000fe20008000000 */
[----:B------:R-:W-:Y:S01]  /*28a0*/  UIMAD UR7, UR55, -0xa0, UR52 ;  /* 0xffffff60370778a4 */ /* 0x000fe2000f8e0234 */
[----:B------:R-:W-:Y:S01]  /*28b0*/  IMAD.U32 R5, RZ, RZ, UR53 ;  /* 0x00000035ff057e24 */ /* 0x000fe2000f8e00ff */
[----:B------:R-:W-:Y:S01]  /*28c0*/  R2UR UR11, R0 ;  /* 0x00000000000b72ca */ /* 0x000fe200000e0000 */
[----:B------:R-:W-:Y:S01]  /*28d0*/  IMAD.U32 R135, RZ, RZ, UR41 ;  /* 0x00000029ff877e24 */ /* 0x000fe2000f8e00ff */
[----:B------:R-:W-:Y:S01]  /*28e0*/  PLOP3.LUT P0, PT, PT, PT, UP0, 0x80, 0x0 ;  /* 0x000000000000781c */ /* 0x000fe20003f0f008 */
[----:B------:R-:W-:Y:S01]  /*28f0*/  UMOV UR10, UR38 ;  /* 0x00000026000a7c82 */ /* 0x000fe20008000000 */
[----:B------:R-:W-:Y:S01]  /*2900*/  PLOP3.LUT P2, PT, PT, PT, UP0, 0x80, 0x0 ;  /* 0x000000000000781c */ /* 0x000fe20003f4f008 */
[----:B------:R-:W-:Y:S01]  /*2910*/  IMAD.U32 R6, RZ, RZ, UR7 ;  /* 0x00000007ff067e24 */ /* 0x000fe2000f8e00ff */
[----:B------:R-:W-:Y:S01]  /*2920*/  UIADD3 UR30, UR55, -0x2, URZ ;  /* 0xfffffffe371e7890 */ /* 0x000fe2000fffe03f */
[----:B------:R-:W-:Y:S01]  /*2930*/  @UP0 ULDC UR6, c[0x0][0x44c] ;  /* 0x0001130000060ab9 */ /* 0x000fe20000000800 */
[----:B------:R-:W-:-:S02]  /*2940*/  @UP0 ULDC UR14, c[0x0][0x450] ;  /* 0x00011400000e0ab9 */ /* 0x000fc40000000800 */
[----:B------:R-:W-:-:S05]  /*2950*/  IADD3 R11, -R17, 0xa0, R6 ;  /* 0x000000a0110b7810 */ /* 0x000fca0007ffe106 */
[----:B------:R-:W-:Y:S01]  /*2960*/  @P0 IMAD.HI.U32 R2, R10, UR6, RZ ;  /* 0x000000060a020c27 */ /* 0x000fe2000f8e00ff */
[----:B------:R-:W-:-:S04]  /*2970*/  @UP0 ULDC UR6, c[0x0][0x450] ;  /* 0x0001140000060ab9 */ /* 0x000fc80000000800 */
[----:B------:R-:W-:Y:S01]  /*2980*/  @P2 SHF.R.U32.HI R10, RZ, UR6, R2 ;  /* 0x00000006ff0a2c19 */ /* 0x000fe20008011602 */
[----:B------:R-:W-:-:S04]  /*2990*/  UIMAD UR6, UR55, -0xa0, URZ ;  /* 0xffffff60370678a4 */ /* 0x000fc8000f8e023f */
[----:B------:R-:W0:Y:S02]  /*29a0*/  SHFL.IDX PT, R4, R10, 0x1, 0x1c1f ;  /* 0x003c1f000a047f89 */ /* 0x000e2400000e0000 */
[----:B------:R-:W-:Y:S01]  /*29b0*/  IMAD.U32 R2, RZ, RZ, UR6 ;  /* 0x00000006ff027e24 */ /* 0x000fe2000f8e00ff */
[----:B------:R-:W-:Y:S02]  /*29c0*/  @UP0 ULDC UR6, c[0x0][0x44c] ;  /* 0x0001130000060ab9 */ /* 0x000fe40000000800 */
[----:B------:R-:W-:Y:S02]  /*29d0*/  UIMAD.WIDE.U32 UR6, UR38, UR6, URZ ;  /* 0x00000006260672a5 */ /* 0x000fe4000f8e003f */
[----:B------:R-:W-:Y:S02]  /*29e0*/  IADD3 R2, -R17, 0xa1, R2 ;  /* 0x000000a111027810 */ /* 0x000fe40007ffe102 */
[----:B------:R-:W-:Y:S02]  /*29f0*/  @UP0 USHF.R.U32.HI UR10, URZ, UR14, UR7 ;  /* 0x0000000e3f0a0299 */ /* 0x000fe40008011607 */
[----:B------:R-:W-:-:S02]  /*2a00*/  IADD3 R12, -R5, UR52, R2 ;  /* 0x00000034050c7c10 */ /* 0x000fc4000fffe102 */
[----:B------:R-:W-:-:S04]  /*2a10*/  UIADD3 UR6, UR10, UR52, -UR53 ;  /* 0x000000340a067290 */ /* 0x000fc8000fffe835 */
[----:B------:R-:W-:-:S04]  /*2a20*/  UIMAD.WIDE UR6, UR6, 0x66666667, URZ ;  /* 0x66666667060678a5 */ /* 0x000fc8000f8e023f */
[----:B------:R-:W-:Y:S01]  /*2a30*/  USHF.R.U32.HI UR6, URZ, 0x1f, UR7 ;  /* 0x0000001f3f067899 */ /* 0x000fe20008011607 */
[----:B0-----:R-:W-:-:S03]  /*2a40*/  VIADDMNMX R4, R4, R12, R11, PT ;  /* 0x0000000c04047246 */ /* 0x001fc6000380010b */
[----:B------:R-:W-:Y:S02]  /*2a50*/  ULEA.HI.SX32 UR7, UR7, UR6, 0x1a ;  /* 0x0000000607077291 */ /* 0x000fe4000f8fd23f */
[----:B------:R-:W-:Y:S01]  /*2a60*/  UIADD3 UR6, UR11, 0x22840, URZ ;  /* 0x000228400b067890 */ /* 0x000fe2000fffe03f */
[C---:B------:R-:W-:Y:S01]  /*2a70*/  ISETP.GT.AND P0, PT, R4.reuse, RZ, PT ;  /* 0x000000ff0400720c */ /* 0x040fe20003f04270 */
[----:B------:R-:W-:Y:S01]  /*2a80*/  UISETP.LT.AND UP0, UPT, UR40, UR7, UPT ;  /* 0x000000072800728c */ /* 0x000fe2000bf01270 */
[C---:B------:R-:W-:Y:S01]  /*2a90*/  ISETP.GT.AND P2, PT, R4.reuse, 0x1, PT ;  /* 0x000000010400780c */ /* 0x040fe20003f44270 */
[----:B------:R-:W-:Y:S01]  /*2aa0*/  UPRMT UR6, UR42, 0x654, UR6 ;  /* 0x000006542a067896 */ /* 0x000fe20008000006 */
[----:B------:R-:W-:Y:S01]  /*2ab0*/  ISETP.GT.AND P3, PT, R4, 0x8, PT ;  /* 0x000000080400780c */ /* 0x000fe20003f64270 */
[----:B------:R-:W-:Y:S01]  /*2ac0*/  USEL UR28, UR40, UR7, !UP0 ;  /* 0x00000007281c7287 */ /* 0x000fe2000c000000 */
[----:B------:R-:W-:Y:S02]  /*2ad0*/  FSEL R7, R90, -INF , P0 ;  /* 0xff8000005a077808 */ /* 0x000fe40000000000 */
[----:B------:R-:W-:Y:S01]  /*2ae0*/  FSEL R9, R91, -INF , P2 ;  /* 0xff8000005b097808 */ /* 0x000fe20001000000 */
[----:B------:R-:W-:Y:S01]  /*2af0*/  UISETP.GE.AND UP0, UPT, UR30, UR28, UPT ;  /* 0x0000001c1e00728c */ /* 0x000fe2000bf06270 */
[----:B------:R-:W-:-:S02]  /*2b00*/  ISETP.GT.AND P0, PT, R4, 0x9, PT ;  /* 0x000000090400780c */ /* 0x000fc40003f04270 */
[----:B------:R-:W-:Y:S01]  /*2b10*/  FSEL R125, R94, -INF , P3 ;  /* 0xff8000005e7d7808 */ /* 0x000fe20001800000 */
[----:B------:R-:W-:Y:S01]  /*2b20*/  SYNCS.ARRIVE.TRANS64.RED.A1T0 RZ, [UR6], RZ ;  /* 0x000000ffffff79a7 */ /* 0x000fe20008100406 */
[----:B------:R-:W-:Y:S02]  /*2b30*/  FMNMX.FTZ R2, R7, R9, !PT ;  /* 0x0000000907027209 */ /* 0x000fe40007810000 */
[C---:B------:R-:W-:Y:S02]  /*2b40*/  ISETP.GT.AND P2, PT, R4.reuse, 0x10, PT ;  /* 0x000000100400780c */ /* 0x040fe40003f44270 */
[----:B------:R-:W-:Y:S02]  /*2b50*/  FSEL R127, R95, -INF , P0 ;  /* 0xff8000005f7f7808 */ /* 0x000fe40000000000 */
[----:B------:R-:W-:Y:S02]  /*2b60*/  FMNMX.FTZ R2, R125, R2, !PT ;  /* 0x000000027d027209 */ /* 0x000fe40007810000 */
[----:B------:R-:W-:-:S02]  /*2b70*/  ISETP.GT.AND P0, PT, R4, 0x11, PT ;  /* 0x000000110400780c */ /* 0x000fc40003f04270 */
[----:B------:R-:W-:Y:S02]  /*2b80*/  FSEL R129, R98, -INF , P2 ;  /* 0xff80000062817808 */ /* 0x000fe40001000000 */
        /* <DEDUP_REMOVED lines=12> */
[----:B------:R-:W-:Y:S01]  /*2c50*/  FMNMX.FTZ R2, R123, R2, !PT ;  /* 0x000000027b027209 */ /* 0x000fe20007810000 */
[----:B------:R-:W0:Y:S01]  /*2c60*/  SHFL.IDX PT, R74, R10, RZ, 0x1c1f ;  /* 0x001c1fff0a4a7589 */ /* 0x000e2200000e0000 */
        /* <DEDUP_REMOVED lines=90> */
[----:B------:R-:W-:Y:S02]  /*3210*/  FSEL R39, R39, -INF , P0 ;  /* 0xff80000027277808 */ /* 0x000fe40000000000 */
[----:B------:R-:W-:Y:S02]  /*3220*/  FMNMX.FTZ R2, R13, R2, !PT ;  /* 0x000000020d027209 */ /* 0x000fe40007810000 */
[----:B0-----:R-:W-:Y:S02]  /*3230*/  VIADDMNMX R74, R74, R12, R11, PT ;  /* 0x0000000c4a4a7246 */ /* 0x001fe4000380010b */
[----:B------:R-:W-:-:S02]  /*3240*/  FMNMX.FTZ R8, R39, R2, !PT ;  /* 0x0000000227087209 */ /* 0x000fc40007810000 */
[C---:B------:R-:W-:Y:S02]  /*3250*/  ISETP.GT.AND P2, PT, R74.reuse, 0x1, PT ;  /* 0x000000014a00780c */ /* 0x040fe40003f44270 */
[----:B------:R-:W-:Y:S01]  /*3260*/  ISETP.GT.AND P3, PT, R74, 0x8, PT ;  /* 0x000000084a00780c */ /* 0x000fe20003f64270 */
[----:B------:R-:W0:Y:S01]  /*3270*/  SHFL.BFLY PT, R83, R8, 0x2, 0x1f ;  /* 0x0c401f0008537f89 */ /* 0x000e2200000e0000 */
[----:B------:R-:W-:Y:S02]  /*3280*/  FSEL R89, R89, -INF , P2 ;  /* 0xff80000059597808 */ /* 0x000fe40001000000 */
[----:B------:R-:W-:Y:S02]  /*3290*/  FSEL R92, R92, -INF , P3 ;  /* 0xff8000005c5c7808 */ /* 0x000fe40001800000 */
[----:B------:R-:W-:-:S04]  /*32a0*/  ISETP.GT.AND P2, PT, R74, 0x10, PT ;  /* 0x000000104a00780c */ /* 0x000fc80003f44270 */
[----:B------:R-:W-:Y:S02]  /*32b0*/  FSEL R96, R96, -INF , P2 ;  /* 0xff80000060607808 */ /* 0x000fe40001000000 */
[----:B------:R-:W-:-:S04]  /*32c0*/  ISETP.GT.AND P2, PT, R74, 0x18, PT ;  /* 0x000000184a00780c */ /* 0x000fc80003f44270 */
[----:B------:R-:W-:Y:S02]  /*32d0*/  FSEL R100, R100, -INF , P2 ;  /* 0xff80000064647808 */ /* 0x000fe40001000000 */
[----:B------:R-:W-:Y:S02]  /*32e0*/  ISETP.GT.AND P2, PT, R74, 0x21, PT ;  /* 0x000000214a00780c */ /* 0x000fe40003f44270 */
[----:B0-----:R-:W-:-:S05]  /*32f0*/  FMNMX.FTZ R83, R8, R83, !PT ;  /* 0x0000005308537209 */ /* 0x001fca0007810000 */
[----:B------:R-:W0:Y:S02]  /*3300*/  SHFL.BFLY PT, R4, R83, 0x1, 0x1f ;  /* 0x0c201f0053047f89 */ /* 0x000e2400000e0000 */
[----:B0-----:R-:W-:-:S04]  /*3310*/  FMNMX.FTZ R4, R83, R4, !PT ;  /* 0x0000000453047209 */ /* 0x001fc80007810000 */
[C---:B------:R-:W-:Y:S01]  /*3320*/  FSETP.NEU.FTZ.AND P0, PT, R4.reuse, -INF , PT ;  /* 0xff8000000400780b */ /* 0x040fe20003f1d000 */
[----:B------:R-:W-:-:S05]  /*3330*/  FFMA.FTZ R2, R4, R135, -8 ;  /* 0xc100000004027423 */ /* 0x000fca0000010087 */
[----:B------:R-:W-:Y:S02]  /*3340*/  FSEL R2, R2, RZ, P0 ;  /* 0x000000ff02027208 */ /* 0x000fe40000000000 */
[----:B------:R-:W-:-:S03]  /*3350*/  ISETP.GT.AND P0, PT, R74, RZ, PT ;  /* 0x000000ff4a00720c */ /* 0x000fc60003f04270 */
        /* <DEDUP_REMOVED lines=31> */
[----:B------:R-:W-:Y:S01]  /*3550*/  FMNMX.FTZ R121, R101, R20, !PT ;  /* 0x0000001465797209 */ /* 0x000fe20007810000 */
[--C-:B------:R-:W-:Y:S01]  /*3560*/  FFMA.FTZ R12, R133, UR41, -R2.reuse ;  /* 0x00000029850c7c23 */ /* 0x100fe20008010802 */
[----:B------:R-:W-:Y:S01]  /*3570*/  ISETP.GT.AND P0, PT, R74, 0x28, PT ;  /* 0x000000284a00780c */ /* 0x000fe20003f04270 */
[--C-:B------:R-:W-:Y:S01]  /*3580*/  FFMA.FTZ R20, R117, UR41, -R2.reuse ;  /* 0x0000002975147c23 */ /* 0x100fe20008010802 */
[----:B0-----:R-:W-:Y:S01]  /*3590*/  FSEL R26, R73, -INF , P2 ;  /* 0xff800000491a7808 */ /* 0x001fe20001000000 */
[----:B------:R-:W-:Y:S01]  /*35a0*/  MUFU.EX2 R7, R7 ;  /* 0x0000000700077308 */ /* 0x000fe20000000800 */
[----:B------:R-:W-:Y:S01]  /*35b0*/  FMNMX.FTZ R121, R72, R121, !PT ;  /* 0x0000007948797209 */ /* 0x000fe20007810000 */
[--C-:B------:R-:W-:Y:S01]  /*35c0*/  FFMA.FTZ R73, R119, UR41, -R2.reuse ;  /* 0x0000002977497c23 */ /* 0x100fe20008010802 */
[----:B------:R-:W-:Y:S01]  /*35d0*/  ISETP.GT.AND P2, PT, R74, 0x29, PT ;  /* 0x000000294a00780c */ /* 0x000fe20003f44270 */
[--C-:B------:R-:W-:Y:S01]  /*35e0*/  FFMA.FTZ R95, R95, UR41, -R2.reuse ;  /* 0x000000295f5f7c23 */ /* 0x100fe20008010802 */
        /* <DEDUP_REMOVED lines=10> */
[----:B------:R-:W-:Y:S01]  /*3690*/  ISETP.GT.AND P2, PT, R74, 0x31, PT ;  /* 0x000000314a00780c */ /* 0x000fe20003f44270 */
[----:B------:R-:W0:Y:S01]  /*36a0*/  MUFU.EX2 R9, R9 ;  /* 0x0000000900097308 */ /* 0x000e220000000800 */
[----:B------:R-:W-:Y:S01]  /*36b0*/  FSEL R80, R80, -INF , P0 ;  /* 0xff80000050507808 */ /* 0x000fe20000000000 */
[--C-:B------:R-:W-:Y:S01]  /*36c0*/  FFMA.FTZ R15, R15, UR41, -R2.reuse ;  /* 0x000000290f0f7c23 */ /* 0x100fe20008010802 */
[----:B------:R-:W-:Y:S01]  /*36d0*/  FMNMX.FTZ R121, R34, R121, !PT ;  /* 0x0000007922797209 */ /* 0x000fe20007810000 */
[----:B------:R-:W-:Y:S01]  /*36e0*/  FFMA.FTZ R13, R13, UR41, -R2 ;  /* 0x000000290d0d7c23 */ /* 0x000fe20008010802 */
[----:B------:R-:W-:-:S02]  /*36f0*/  ISETP.GT.AND P0, PT, R74, 0x38, PT ;  /* 0x000000384a00780c */ /* 0x000fc40003f04270 */
[----:B------:R-:W-:Y:S01]  /*3700*/  FSEL R81, R81, -INF , P2 ;  /* 0xff80000051517808 */ /* 0x000fe20001000000 */
[----:B------:R-:W-:Y:S01]  /*3710*/  MUFU.EX2 R10, R129 ;  /* 0x00000081000a7308 */ /* 0x000fe20000000800 */
[----:B------:R-:W-:Y:S02]  /*3720*/  FMNMX.FTZ R30, R80, R121, !PT ;  /* 0x00000079501e7209 */ /* 0x000fe40007810000 */
[----:B------:R-:W-:Y:S02]  /*3730*/  ISETP.GT.AND P2, PT, R74, 0x39, PT ;  /* 0x000000394a00780c */ /* 0x000fe40003f44270 */
[----:B------:R-:W-:Y:S02]  /*3740*/  FSEL R84, R84, -INF , P0 ;  /* 0xff80000054547808 */ /* 0x000fe40000000000 */
[----:B------:R-:W-:Y:S01]  /*3750*/  FMNMX.FTZ R115, R81, R30, !PT ;  /* 0x0000001e51737209 */ /* 0x000fe20007810000 */
[----:B------:R-:W-:-:S01]  /*3760*/  FFMA.FTZ R30, R113, UR41, -R2 ;  /* 0x00000029711e7c23 */ /* 0x000fc20008010802 */
[----:B------:R-:W-:Y:S01]  /*3770*/  FSEL R85, R85, -INF , P2 ;  /* 0xff80000055557808 */ /* 0x000fe20001000000 */
[----:B------:R-:W-:Y:S01]  /*3780*/  MUFU.EX2 R11, R11 ;  /* 0x0000000b000b7308 */ /* 0x000fe20000000800 */
[----:B------:R-:W-:-:S02]  /*3790*/  ISETP.GT.AND P0, PT, R74, 0x40, PT ;  /* 0x000000404a00780c */ /* 0x000fc40003f04270 */
[----:B------:R-:W-:Y:S02]  /*37a0*/  FMNMX.FTZ R38, R84, R115, !PT ;  /* 0x0000007354267209 */ /* 0x000fe40007810000 */
[----:B------:R-:W-:Y:S02]  /*37b0*/  ISETP.GT.AND P2, PT, R74, 0x41, PT ;  /* 0x000000414a00780c */ /* 0x000fe40003f44270 */
[----:B------:R-:W-:Y:S01]  /*37c0*/  FSEL R56, R56, -INF , P0 ;  /* 0xff80000038387808 */ /* 0x000fe20000000000 */
[----:B------:R-:W1:Y:S01]  /*37d0*/  MUFU.EX2 R12, R12 ;  /* 0x0000000c000c7308 */ /* 0x000e620000000800 */
[----:B------:R-:W-:Y:S02]  /*37e0*/  FMNMX.FTZ R113, R85, R38, !PT ;  /* 0x0000002655717209 */ /* 0x000fe40007810000 */
[----:B------:R-:W-:Y:S02]  /*37f0*/  ISETP.GT.AND P0, PT, R74, 0x48, PT ;  /* 0x000000484a00780c */ /* 0x000fe40003f04270 */
[----:B------:R-:W-:Y:S01]  /*3800*/  FSEL R38, R57, -INF , P2 ;  /* 0xff80000039267808 */ /* 0x000fe20001000000 */
[----:B------:R-:W-:Y:S01]  /*3810*/  FFMA.FTZ R57, R111, UR41, -R2 ;  /* 0x000000296f397c23 */ /* 0x000fe20008010802 */
[----:B------:R-:W-:Y:S01]  /*3820*/  FMNMX.FTZ R113, R56, R113, !PT ;  /* 0x0000007138717209 */ /* 0x000fe20007810000 */
[----:B------:R-:W-:Y:S01]  /*3830*/  MUFU.EX2 R14, R14 ;  /* 0x0000000e000e7308 */ /* 0x000fe20000000800 */
[----:B------:R-:W-:-:S02]  /*3840*/  ISETP.GT.AND P2, PT, R74, 0x49, PT ;  /* 0x000000494a00780c */ /* 0x000fc40003f44270 */
[----:B------:R-:W-:Y:S02]  /*3850*/  FSEL R60, R60, -INF , P0 ;  /* 0xff8000003c3c7808 */ /* 0x000fe40000000000 */
[----:B------:R-:W-:Y:S02]  /*3860*/  FMNMX.FTZ R113, R38, R113, !PT ;  /* 0x0000007126717209 */ /* 0x000fe40007810000 */
[----:B------:R-:W-:Y:S01]  /*3870*/  ISETP.GT.AND P0, PT, R74, 0x50, PT ;  /* 0x000000504a00780c */ /* 0x000fe20003f04270 */
[----:B------:R-:W-:Y:S01]  /*3880*/  MUFU.EX2 R73, R73 ;  /* 0x0000004900497308 */ /* 0x000fe20000000800 */
[----:B------:R-:W-:Y:S02]  /*3890*/  FSEL R61, R61, -INF , P2 ;  /* 0xff8000003d3d7808 */ /* 0x000fe40001000000 */
[----:B------:R-:W-:Y:S02]  /*38a0*/  FMNMX.FTZ R46, R60, R113, !PT ;  /* 0x000000713c2e7209 */ /* 0x000fe40007810000 */
[----:B------:R-:W-:-:S02]  /*38b0*/  ISETP.GT.AND P2, PT, R74, 0x51, PT ;  /* 0x000000514a00780c */ /* 0x000fc40003f44270 */
[----:B------:R-:W-:Y:S01]  /*38c0*/  FSEL R64, R64, -INF , P0 ;  /* 0xff80000040407808 */ /* 0x000fe20000000000 */
[----:B------:R-:W-:Y:S01]  /*38d0*/  MUFU.EX2 R20, R20 ;  /* 0x0000001400147308 */ /* 0x000fe20000000800 */
        /* <DEDUP_REMOVED lines=9> */
[----:B------:R-:W-:Y:S01]  /*3970*/  FSEL R69, R69, -INF , P2 ;  /* 0xff80000045457808 */ /* 0x000fe20001000000 */
[----:B------:R-:W-:Y:S01]  /*3980*/  MUFU.EX2 R30, R30 ;  /* 0x0000001e001e7308 */ /* 0x000fe20000000800 */
[----:B------:R-:W-:Y:S02]  /*3990*/  ISETP.GT.AND P0, PT, R74, 0x60, PT ;  /* 0x000000604a00780c */ /* 0x000fe40003f04270 */
        /* <DEDUP_REMOVED lines=9> */
[----:B------:R2:W-:Y:S01]  /*3a30*/  MUFU.EX2 R40, R58 ;  /* 0x0000003a00287308 */ /* 0x0005e20000000800 */
        /* <DEDUP_REMOVED lines=8> */
[----:B--2---:R-:W-:Y:S01]  /*3ac0*/  FSEL R58, R48, -INF , P0 ;  /* 0xff800000303a7808 */ /* 0x004fe20000000000 */
[----:B------:R-:W-:Y:S01]  /*3ad0*/  MUFU.EX2 R65, R65 ;  /* 0x0000004100417308 */ /* 0x000fe20000000800 */
[----:B------:R-:W-:Y:S02]  /*3ae0*/  FMNMX.FTZ R99, R45, R62, !PT ;  /* 0x0000003e2d637209 */ /* 0x000fe40007810000 */
[----:B------:R-:W-:Y:S02]  /*3af0*/  ISETP.GT.AND P0, PT, R74, 0x78, PT ;  /* 0x000000784a00780c */ /* 0x000fe40003f04270 */
[----:B------:R-:W-:Y:S02]  /*3b00*/  FSEL R49, R49, -INF , P2 ;  /* 0xff80000031317808 */ /* 0x000fe40001000000 */
[----:B------:R-:W-:Y:S01]  /*3b10*/  FMNMX.FTZ R62, R58, R99, !PT ;  /* 0x000000633a3e7209 */ /* 0x000fe20007810000 */
[----:B------:R2:W-:Y:S01]  /*3b20*/  MUFU.EX2 R48, R66 ;  /* 0x0000004200307308 */ /* 0x0005e20000000800 */
[----:B------:R-:W-:-:S02]  /*3b30*/  ISETP.GT.AND P2, PT, R74, 0x79, PT ;  /* 0x000000794a00780c */ /* 0x000fc40003f44270 */
[----:B------:R-:W-:Y:S02]  /*3b40*/  FSEL R52, R52, -INF , P0 ;  /* 0xff80000034347808 */ /* 0x000fe40000000000 */
[----:B------:R-:W-:Y:S02]  /*3b50*/  FMNMX.FTZ R99, R49, R62, !PT ;  /* 0x0000003e31637209 */ /* 0x000fe40007810000 */
[----:B------:R-:W-:Y:S01]  /*3b60*/  FSEL R53, R53, -INF , P2 ;  /* 0xff80000035357808 */ /* 0x000fe20001000000 */
[----:B------:R-:W-:Y:S01]  /*3b70*/  MUFU.EX2 R41, R41 ;  /* 0x0000002900297308 */ /* 0x000fe20000000800 */
[----:B------:R-:W-:Y:S02]  /*3b80*/  ISETP.GT.AND P0, PT, R74, 0x80, PT ;  /* 0x000000804a00780c */ /* 0x000fe40003f04270 */
[----:B--2---:R-:W-:Y:S02]  /*3b90*/  FMNMX.FTZ R66, R52, R99, !PT ;  /* 0x0000006334427209 */ /* 0x004fe40007810000 */
        /* <DEDUP_REMOVED lines=10> */
[----:B------:R-:W-:Y:S01]  /*3c40*/  FSEL R70, R28, -INF , P0 ;  /* 0xff8000001c467808 */ /* 0x000fe20000000000 */
[----:B------:R-:W-:-:S01]  /*3c50*/  FFMA.FTZ R28, R79, UR41, -R2 ;  /* 0x000000294f1c7c23 */ /* 0x000fc20008010802 */
[----:B------:R-:W-:Y:S02]  /*3c60*/  FMNMX.FTZ R91, R66, R91, !PT ;  /* 0x0000005b425b7209 */ /* 0x000fe40007810000 */
[----:B------:R-:W-:Y:S01]  /*3c70*/  ISETP.GT.AND P0, PT, R74, 0x90, PT ;  /* 0x000000904a00780c */ /* 0x000fe20003f04270 */
[----:B------:R-:W-:Y:S01]  /*3c80*/  MUFU.EX2 R25, R25 ;  /* 0x0000001900197308 */ /* 0x000fe20000000800 */
[----:B--2---:R-:W-:Y:S02]  /*3c90*/  FSEL R78, R29, -INF , P2 ;  /* 0xff8000001d4e7808 */ /* 0x004fe40001000000 */
[----:B------:R-:W-:Y:S02]  /*3ca0*/  FMNMX.FTZ R91, R70, R91, !PT ;  /* 0x0000005b465b7209 */ /* 0x000fe40007810000 */
[----:B------:R-:W-:-:S02]  /*3cb0*/  FSEL R79, R32, -INF , P0 ;  /* 0xff800000204f7808 */ /* 0x000fc40000000000 */
        /* <DEDUP_REMOVED lines=18> */
[----:B------:R-:W-:-:S01]  /*3de0*/  FFMA.FTZ R37, R71, UR41, -R2 ;  /* 0x0000002947257c23 */ /* 0x000fc20008010802 */
[----:B0-----:R-:W-:Y:S01]  /*3df0*/  F2FP.SATFINITE.E4M3.F32.PACK_AB_MERGE_C R185, R9, R8, RZ ;  /* 0x0000000809b9723e */ /* 0x001fe200048070ff */
[----:B------:R-:W-:Y:S01]  /*3e00*/  MUFU.EX2 R33, R33 ;  /* 0x0000002100217308 */ /* 0x000fe20000000800 */
[----:B------:R-:W-:-:S02]  /*3e10*/  FMNMX.FTZ R5, R86, R5, !PT ;  /* 0x0000000556057209 */ /* 0x000fc40007810000 */
[----:B-1----:R-:W-:Y:S02]  /*3e20*/  F2FP.SATFINITE.E4M3.F32.PACK_AB_MERGE_C R187, R83, R12, RZ ;  /* 0x0000000c53bb723e */ /* 0x002fe400048070ff */
[----:B------:R-:W-:Y:S01]  /*3e30*/  F2FP.SATFINITE.E4M3.F32.PACK_AB_MERGE_C R185, R7, R6, R185 ;  /* 0x0000000607b9723e */ /* 0x000fe200048070b9 */
[----:B------:R-:W0:Y:S01]  /*3e40*/  SHFL.BFLY PT, R90, R5, 0x2, 0x1f ;  /* 0x0c401f00055a7f89 */ /* 0x000e2200000e0000 */
[----:B------:R-:W-:Y:S01]  /*3e50*/  F2FP.SATFINITE.E4M3.F32.PACK_AB_MERGE_C R187, R11, R10, R187 ;  /* 0x0000000a0bbb723e */ /* 0x000fe200048070bb */
[----:B------:R-:W-:Y:S08]  /*3e60*/  MUFU.EX2 R29, R29 ;  /* 0x0000001d001d7308 */ /* 0x000ff00000000800 */
[----:B------:R-:W-:Y:S08]  /*3e70*/  MUFU.EX2 R32, R32 ;  /* 0x0000002000207308 */ /* 0x000ff00000000800 */
[----:B------:R-:W-:Y:S01]  /*3e80*/  MUFU.EX2 R36, R36 ;  /* 0x0000002400247308 */ /* 0x000fe20000000800 */
[----:B0-----:R-:W-:Y:S01]  /*3e90*/  FMNMX.FTZ R59, R5, R90, !PT ;  /* 0x0000005a053b7209 */ /* 0x001fe20007810000 */
[----:B------:R-:W-:-:S06]  /*3ea0*/  FFMA.FTZ R90, R55, UR41, -R2 ;  /* 0x00000029375a7c23 */ /* 0x000fcc0008010802 */
        /* <DEDUP_REMOVED lines=55> */
[----:B------:R-:W-:-:S05]  /*4220*/  FFMA.FTZ R75, R75, UR41, -R31 ;  /* 0x000000294b4b7c23 */ /* 0x000fca000801081f */
[----:B------:R1:W-:Y:S01]  /*4230*/  MUFU.EX2 R71, R63 ;  /* 0x0000003f00477308 */ /* 0x0003e20000000800 */
[----:B--2---:R-:W-:-:S01]  /*4240*/  FADD.FTZ R50, R104, R89 ;  /* 0x0000005968327221 */ /* 0x004fc20000010000 */
[----:B------:R-:W-:-:S04]  /*4250*/  F2FP.SATFINITE.E4M3.F32.PACK_AB_MERGE_C R184, R104, R67, RZ ;  /* 0x0000004368b8723e */ /* 0x000fc800048070ff */
[----:B------:R-:W-:Y:S02]  /*4260*/  F2FP.SATFINITE.E4M3.F32.PACK_AB_MERGE_C R184, R88, R27, R184 ;  /* 0x0000001b58b8723e */ /* 0x000fe400048070b8 */
[----:B------:R-:W2:Y:S01]  /*4270*/  MUFU.EX2 R92, R92 ;  /* 0x0000005c005c7308 */ /* 0x000ea20000000800 */
[----:B-1----:R-:W-:-:S01]  /*4280*/  FFMA.FTZ R63, R38, UR41, -R31 ;  /* 0x00000029263f7c23 */ /* 0x002fc2000801081f */
[--C-:B------:R-:W-:Y:S01]  /*4290*/  FFMA.FTZ R38, R64, UR41, -R31.reuse ;  /* 0x0000002940267c23 */ /* 0x100fe2000801081f */
[----:B------:R-:W-:-:S01]  /*42a0*/  FFMA.FTZ R64, R69, UR41, -R31 ;  /* 0x0000002945407c23 */ /* 0x000fc2000801081f */
[----:B------:R-:W-:Y:S01]  /*42b0*/  FADD.FTZ R69, R6, R7 ;  /* 0x0000000706457221 */ /* 0x000fe20000010000 */
[----:B0-----:R-:W-:-:S03]  /*42c0*/  FADD.FTZ R89, R35, R50 ;  /* 0x0000003223597221 */ /* 0x001fc60000010000 */
[----:B------:R0:W-:Y:S08]  /*42d0*/  MUFU.EX2 R81, R72 ;  /* 0x0000004800517308 */ /* 0x0001f00000000800 */
[----:B------:R-:W1:Y:S01]  /*42e0*/  MUFU.EX2 R100, R100 ;  /* 0x0000006400647308 */ /* 0x000e620000000800 */
[----:B0-----:R-:W-:-:S01]  /*42f0*/  FADD.FTZ R72, R8, R69 ;  /* 0x0000004508487221 */ /* 0x001fc20000010000 */
[----:B------:R-:W-:Y:S01]  /*4300*/  FFMA.FTZ R69, R54, UR41, -R31 ;  /* 0x0000002936457c23 */ /* 0x000fe2000801081f */
[----:B--2---:R-:W-:-:S01]  /*4310*/  FADD.FTZ R89, R92, R89 ;  /* 0x000000595c597221 */ /* 0x004fc20000010000 */
[----:B------:R-:W-:Y:S01]  /*4320*/  FFMA.FTZ R31, R86, UR41, -R31 ;  /* 0x00000029561f7c23 */ /* 0x000fe2000801081f */
[----:B------:R-:W-:-:S03]  /*4330*/  FADD.FTZ R91, R9, R72 ;  /* 0x00000048095b7221 */ /* 0x000fc60000010000 */
[----:B------:R-:W0:Y:S01]  /*4340*/  MUFU.EX2 R101, R101 ;  /* 0x0000006500657308 */ /* 0x000e220000000800 */
[----:B------:R-:W-:-:S04]  /*4350*/  FADD.FTZ R54, R10, R91 ;  /* 0x0000005b0a367221 */ /* 0x000fc80000010000 */
[----:B------:R-:W-:-:S03]  /*4360*/  FADD.FTZ R91, R11, R54 ;  /* 0x000000360b5b7221 */ /* 0x000fc60000010000 */
[----:B------:R-:W2:Y:S01]  /*4370*/  MUFU.EX2 R55, R55 ;  /* 0x0000003700377308 */ /* 0x000ea20000000800 */
[----:B------:R-:W-:-:S01]  /*4380*/  FADD.FTZ R54, R12, R91 ;  /* 0x0000005b0c367221 */ /* 0x000fc20000010000 */
[----:B-1----:R-:W-:-:S03]  /*4390*/  FADD.FTZ R50, R100, R89 ;  /* 0x0000005964327221 */ /* 0x002fc60000010000 */
[----:B------:R-:W-:-:S03]  /*43a0*/  FADD.FTZ R39, R83, R54 ;  /* 0x0000003653277221 */ /* 0x000fc60000010000 */
[----:B------:R-:W1:Y:S01]  /*43b0*/  MUFU.EX2 R26, R26 ;  /* 0x0000001a001a7308 */ /* 0x000e620000000800 */
[----:B0-----:R-:W-:-:S01]  /*43c0*/  FADD.FTZ R50, R101, R50 ;  /* 0x0000003265327221 */ /* 0x001fc20000010000 */
[----:B------:R-:W-:Y:S01]  /*43d0*/  FADD.FTZ R54, R14, R39 ;  /* 0x000000270e367221 */ /* 0x000fe20000010000 */
[----:B------:R-:W-:-:S03]  /*43e0*/  F2FP.SATFINITE.E4M3.F32.PACK_AB_MERGE_C R186, R101, R100, RZ ;  /* 0x0000006465ba723e */ /* 0x000fc600048070ff */
[----:B------:R-:W-:Y:S01]  /*43f0*/  FADD.FTZ R89, R73, R54 ;  /* 0x0000003649597221 */ /* 0x000fe20000010000 */
[----:B------:R-:W-:Y:S01]  /*4400*/  F2FP.SATFINITE.E4M3.F32.PACK_AB_MERGE_C R186, R92, R35, R186 ;  /* 0x000000235cba723e */ /* 0x000fe200048070ba */
[----:B------:R-:W0:Y:S01]  /*4410*/  MUFU.EX2 R76, R76 ;  /* 0x0000004c004c7308 */ /* 0x000e220000000800 */
[----:B--2---:R-:W-:-:S01]  /*4420*/  FADD.FTZ R39, R55, R50 ;  /* 0x0000003237277221 */ /* 0x004fc20000010000 */
[----:B------:R-:W-:Y:S01]  /*4430*/  FADD.FTZ R54, R20, R89 ;  /* 0x0000005914367221 */ /* 0x000fe20000010000 */
[----:B------:R-:W-:-:S03]  /*4440*/  F2FP.SATFINITE.E4M3.F32.PACK_AB_MERGE_C R20, R77, R20, RZ ;  /* 0x000000144d14723e */ /* 0x000fc600048070ff */
[----:B------:R-:W-:Y:S01]  /*4450*/  FADD.FTZ R89, R77, R54 ;  /* 0x000000364d597221 */ /* 0x000fe20000010000 */
[----:B------:R-:W-:Y:S01]  /*4460*/  F2FP.SATFINITE.E4M3.F32.PACK_AB_MERGE_C R181, R73, R14, R20 ;  /* 0x0000000e49b5723e */ /* 0x000fe20004807014 */
[----:B------:R-:W2:Y:S01]  /*4470*/  MUFU.EX2 R34, R34 ;  /* 0x0000002200227308 */ /* 0x000ea20000000800 */
[----:B-1----:R-:W-:-:S01]  /*4480*/  FADD.FTZ R39, R26, R39 ;  /* 0x000000271a277221 */ /* 0x002fc20000010000 */
[----:B------:R-:W-:Y:S01]  /*4490*/  FADD.FTZ R54, R30, R89 ;  /* 0x000000591e367221 */ /* 0x000fe20000010000 */
[----:B------:R-:W-:-:S03]  /*44a0*/  CS2R R72, SRZ ;  /* 0x0000000000487805 */ /* 0x000fc6000001ff00 */
[----:B------:R-:W-:Y:S02]  /*44b0*/  FADD.FTZ R89, R57, R54 ;  /* 0x0000003639597221 */ /* 0x000fe40000010000 */
[----:B------:R-:W1:Y:S01]  /*44c0*/  MUFU.EX2 R59, R59 ;  /* 0x0000003b003b7308 */ /* 0x000e620000000800 */
[----:B0-----:R-:W-:-:S01]  /*44d0*/  FADD.FTZ R50, R76, R39 ;  /* 0x000000274c327221 */ /* 0x001fc20000010000 */
[----:B------:R-:W-:Y:S01]  /*44e0*/  FADD.FTZ R54, R42, R89 ;  /* 0x000000592a367221 */ /* 0x000fe20000010000 */
[C---:B------:R-:W-:Y:S02]  /*44f0*/  F2FP.SATFINITE.E4M3.F32.PACK_AB_MERGE_C R180, R71.reuse, R76, RZ ;  /* 0x0000004c47b4723e */ /* 0x040fe400048070ff */
[----:B------:R-:W-:Y:S01]  /*4500*/  CS2R R76, SRZ ;  /* 0x00000000004c7805 */ /* 0x000fe2000001ff00 */
[----:B------:R-:W-:-:S01]  /*4510*/  FADD.FTZ R39, R71, R50 ;  /* 0x0000003247277221 */ /* 0x000fc20000010000 */
[----:B------:R-:W-:Y:S01]  /*4520*/  F2FP.SATFINITE.E4M3.F32.PACK_AB_MERGE_C R42, R65, R42, RZ ;  /* 0x0000002a412a723e */ /* 0x000fe200048070ff */
[----:B------:R-:W0:Y:S02]  /*4530*/  MUFU.EX2 R84, R84 ;  /* 0x0000005400547308 */ /* 0x000e240000000800 */
[----:B--2---:R-:W-:-:S01]  /*4540*/  FADD.FTZ R50, R34, R39 ;  /* 0x0000002722327221 */ /* 0x004fc20000010000 */
[----:B------:R-:W-:-:S02]  /*4550*/  F2FP.SATFINITE.E4M3.F32.PACK_AB_MERGE_C R180, R26, R55, R180 ;  /* 0x000000371ab4723e */ /* 0x000fc400048070b4 */
[----:B------:R-:W-:-:S03]  /*4560*/  F2FP.SATFINITE.E4M3.F32.PACK_AB_MERGE_C R183, R57, R30, R42 ;  /* 0x0000001e39b7723e */ /* 0x000fc6000480702a */
[----:B------:R-:W2:Y:S01]  /*4570*/  MUFU.EX2 R85, R85 ;  /* 0x0000005500557308 */ /* 0x000ea20000000800 */
[----:B-1----:R-:W-:-:S07]  /*4580*/  FADD.FTZ R39, R59, R50 ;  /* 0x000000323b277221 */ /* 0x002fce0000010000 */
[----:B------:R-:W1:Y:S01]  /*4590*/  MUFU.EX2 R56, R56 ;  /* 0x0000003800387308 */ /* 0x000e620000000800 */
[----:B0-----:R-:W-:-:S01]  /*45a0*/  FADD.FTZ R50, R84, R39 ;  /* 0x0000002754327221 */ /* 0x001fc20000010000 */
[----:B------:R-:W-:Y:S01]  /*45b0*/  FADD.FTZ R39, R65, R54 ;  /* 0x0000003641277221 */ /* 0x000fe20000010000 */
[----:B------:R-:W-:-:S03]  /*45c0*/  CS2R R54, SRZ ;  /* 0x0000000000367805 */ /* 0x000fc6000001ff00 */
[----:B------:R-:W-:Y:S02]  /*45d0*/  FADD.FTZ R12, R40, R39 ;  /* 0x00000027280c7221 */ /* 0x000fe40000010000 */
[----:B------:R-:W0:Y:S01]  /*45e0*/  MUFU.EX2 R63, R63 ;  /* 0x0000003f003f7308 */ /* 0x000e220000000800 */
[----:B--2---:R-:W-:-:S01]  /*45f0*/  FADD.FTZ R9, R85, R50 ;  /* 0x0000003255097221 */ /* 0x004fc20000010000 */
[----:B------:R-:W-:Y:S01]  /*4600*/  FADD.FTZ R39, R41, R12 ;  /* 0x0000000c29277221 */ /* 0x000fe20000010000 */
[----:B------:R-:W-:-:S03]  /*4610*/  F2FP.SATFINITE.E4M3.F32.PACK_AB_MERGE_C R84, R85, R84, RZ ;  /* 0x000000545554723e */ /* 0x000fc600048070ff */
[----:B------:R-:W-:Y:S01]  /*4620*/  FADD.FTZ R12, R48, R39 ;  /* 0x00000027300c7221 */ /* 0x000fe20000010000 */
[----:B------:R-:W-:Y:S01]  /*4630*/  F2FP.SATFINITE.E4M3.F32.PACK_AB_MERGE_C R48, R95, R48, RZ ;  /* 0x000000305f30723e */ /* 0x000fe200048070ff */
[----:B------:R-:W2:Y:S01]  /*4640*/  MUFU.EX2 R60, R60 ;  /* 0x0000003c003c7308 */ /* 0x000ea20000000800 */
[----:B-1----:R-:W-:-:S01]  /*4650*/  FADD.FTZ R8, R56, R9 ;  /* 0x0000000938087221 */ /* 0x002fc20000010000 */
[----:B------:R-:W-:Y:S01]  /*4660*/  FADD.FTZ R67, R95, R12 ;  /* 0x0000000c5f437221 */ /* 0x000fe20000010000 */
[----:B------:R-:W-:Y:S02]  /*4670*/  F2FP.SATFINITE.E4M3.F32.PACK_AB_MERGE_C R182, R59, R34, R84 ;  /* 0x000000223bb6723e */ /* 0x000fe40004807054 */
[----:B------:R-:W-:Y:S02]  /*4680*/  CS2R R34, SRZ ;  /* 0x0000000000227805 */ /* 0x000fe4000001ff00 */
[----:B------:R-:W-:Y:S01]  /*4690*/  F2FP.SATFINITE.E4M3.F32.PACK_AB_MERGE_C R177, R41, R40, R48 ;  /* 0x0000002829b1723e */ /* 0x000fe20004807030 */
[----:B------:R-:W-:Y:S01]  /*46a0*/  FADD.FTZ R12, R24, R67 ;  /* 0x00000043180c7221 */ /* 0x000fe20000010000 */
[----:B------:R-:W-:Y:S01]  /*46b0*/  CS2R R40, SRZ ;  /* 0x0000000000287805 */ /* 0x000fe2000001ff00 */
[----:B------:R-:W1:Y:S01]  /*46c0*/  MUFU.EX2 R38, R38 ;  /* 0x0000002600267308 */ /* 0x000e620000000800 */
[----:B0-----:R-:W-:-:S01]  /*46d0*/  FADD.FTZ R9, R63, R8 ;  /* 0x000000083f097221 */ /* 0x001fc20000010000 */
[----:B------:R-:W-:-:S02]  /*46e0*/  CS2R R58, SRZ ;  /* 0x00000000003a7805 */ /* 0x000fc4000001ff00 */
[----:B------:R-:W-:-:S04]  /*46f0*/  CS2R R84, SRZ ;  /* 0x0000000000547805 */ /* 0x000fc8000001ff00 */
[----:B------:R-:W0:Y:S01]  /*4700*/  MUFU.EX2 R61, R61 ;  /* 0x0000003d003d7308 */ /* 0x000e220000000800 */
[----:B--2---:R-:W-:-:S01]  /*4710*/  FADD.FTZ R8, R60, R9 ;  /* 0x000000093c087221 */ /* 0x004fc20000010000 */
[----:B------:R-:W-:-:S03]  /*4720*/  F2FP.SATFINITE.E4M3.F32.PACK_AB_MERGE_C R60, R81, R60, RZ ;  /* 0x0000003c513c723e */ /* 0x000fc600048070ff */
[----:B------:R-:W-:Y:S01]  /*4730*/  FADD.FTZ R39, R81, R8 ;  /* 0x0000000851277221 */ /* 0x000fe20000010000 */
[----:B------:R-:W-:Y:S02]  /*4740*/  F2FP.SATFINITE.E4M3.F32.PACK_AB_MERGE_C R176, R63, R56, R60 ;  /* 0x000000383fb0723e */ /* 0x000fe4000480703c */
[----:B------:R-:W-:Y:S01]  /*4750*/  CS2R R56, SRZ ;  /* 0x0000000000387805 */ /* 0x000fe2000001ff00 */
[----:B------:R-:W2:Y:S01]  /*4760*/  MUFU.EX2 R68, R68 ;  /* 0x0000004400447308 */ /* 0x000ea20000000800 */
[----:B-1----:R-:W-:-:S01]  /*4770*/  FADD.FTZ R8, R38, R39 ;  /* 0x0000002726087221 */ /* 0x002fc20000010000 */
[----:B------:R-:W-:Y:S01]  /*4780*/  FADD.FTZ R39, R25, R12 ;  /* 0x0000000c19277221 */ /* 0x000fe20000010000 */
[----:B------:R-:W-:-:S05]  /*4790*/  CS2R R80, SRZ ;  /* 0x0000000000507805 */ /* 0x000fca000001ff00 */
[----:B------:R1:W3:Y:S01]  /*47a0*/  MUFU.EX2 R87, R64 ;  /* 0x0000004000577308 */ /* 0x0002e20000000800 */
        /* <DEDUP_REMOVED lines=8> */
[----:B-1----:R-:W-:-:S03]  /*4830*/  CS2R R64, SRZ ;  /* 0x0000000000407805 */ /* 0x002fc6000001ff00 */
[----:B------:R-:W-:Y:S02]  /*4840*/  FADD.FTZ R27, R32, R11 ;  /* 0x0000000b201b7221 */ /* 0x000fe40000010000 */
[----:B------:R-:W1:Y:S01]  /*4850*/  MUFU.EX2 R69, R69 ;  /* 0x0000004500457308 */ /* 0x000e620000000800 */
[C---:B---3--:R-:W-:Y:S01]  /*4860*/  F2FP.SATFINITE.E4M3.F32.PACK_AB_MERGE_C R68, R87.reuse, R68, RZ ;  /* 0x000000445744723e */ /* 0x048fe200048070ff */
[----:B------:R-:W-:Y:S01]  /*4870*/  FADD.FTZ R87, R87, R6 ;  /* 0x0000000657577221 */ /* 0x000fe20000010000 */
[----:B------:R-:W-:-:S01]  /*4880*/  FADD.FTZ R8, R36, R27 ;  /* 0x0000001b24087221 */ /* 0x000fc20000010000 */
[----:B------:R-:W-:Y:S02]  /*4890*/  F2FP.SATFINITE.E4M3.F32.PACK_AB_MERGE_C R36, R47, R36, RZ ;  /* 0x000000242f24723e */ /* 0x000fe400048070ff */
[----:B------:R-:W-:Y:S01]  /*48a0*/  F2FP.SATFINITE.E4M3.F32.PACK_AB_MERGE_C R178, R61, R38, R68 ;  /* 0x000000263db2723e */ /* 0x000fe20004807044 */
[----:B------:R-:W-:Y:S01]  /*48b0*/  FADD.FTZ R8, R47, R8 ;  /* 0x000000082f087221 */ /* 0x000fe20000010000 */
[----:B------:R-:W2:Y:S01]  /*48c0*/  MUFU.EX2 R44, R44 ;  /* 0x0000002c002c7308 */ /* 0x000ea20000000800 */
[----:B0-----:R-:W-:-:S01]  /*48d0*/  FADD.FTZ R6, R46, R87 ;  /* 0x000000572e067221 */ /* 0x001fc20000010000 */
[----:B------:R-:W-:-:S02]  /*48e0*/  F2FP.SATFINITE.E4M3.F32.PACK_AB_MERGE_C R173, R32, R29, R36 ;  /* 0x0000001d20ad723e */ /* 0x000fc40004807024 */
[----:B------:R-:W-:Y:S02]  /*48f0*/  CS2R R28, SRZ ;  /* 0x00000000001c7805 */ /* 0x000fe4000001ff00 */
[----:B------:R-:W-:Y:S02]  /*4900*/  CS2R R32, SRZ ;  /* 0x0000000000207805 */ /* 0x000fe4000001ff00 */
[----:B------:R-:W-:Y:S02]  /*4910*/  CS2R R38, SRZ ;  /* 0x0000000000267805 */ /* 0x000fe4000001ff00 */
[----:B------:R-:W-:Y:S02]  /*4920*/  CS2R R60, SRZ ;  /* 0x00000000003c7805 */ /* 0x000fe4000001ff00 */
[----:B------:R-:W-:Y:S01]  /*4930*/  CS2R R86, SRZ ;  /* 0x0000000000567805 */ /* 0x000fe2000001ff00 */
[----:B------:R-:W0:Y:S01]  /*4940*/  MUFU.EX2 R45, R45 ;  /* 0x0000002d002d7308 */ /* 0x000e220000000800 */
[----:B-1----:R-:W-:-:S07]  /*4950*/  FADD.FTZ R11, R69, R6 ;  /* 0x00000006450b7221 */ /* 0x002fce0000010000 */
[----:B------:R-:W1:Y:S01]  /*4960*/  MUFU.EX2 R0, R0 ;  /* 0x0000000000007308 */ /* 0x000e620000000800 */
[----:B--2---:R-:W-:-:S01]  /*4970*/  FADD.FTZ R6, R44, R11 ;  /* 0x0000000b2c067221 */ /* 0x004fc20000010000 */
[----:B------:R-:W-:-:S04]  /*4980*/  FADD.FTZ R11, R37, R8 ;  /* 0x00000008250b7221 */ /* 0x000fc80000010000 */
[----:B------:R-:W-:Y:S02]  /*4990*/  FADD.FTZ R8, R74, R11 ;  /* 0x0000000b4a087221 */ /* 0x000fe40000010000 */
[----:B------:R-:W2:Y:S01]  /*49a0*/  MUFU.EX2 R49, R49 ;  /* 0x0000003100317308 */ /* 0x000ea20000000800 */
[C---:B0-----:R-:W-:Y:S01]  /*49b0*/  F2FP.SATFINITE.E4M3.F32.PACK_AB_MERGE_C R44, R45.reuse, R44, RZ ;  /* 0x0000002c2d2c723e */ /* 0x041fe200048070ff */
[----:B------:R-:W-:Y:S01]  /*49c0*/  FADD.FTZ R45, R45, R6 ;  /* 0x000000062d2d7221 */ /* 0x000fe20000010000 */
[----:B------:R-:W-:-:S01]  /*49d0*/  FADD.FTZ R27, R43, R8 ;  /* 0x000000082b1b7221 */ /* 0x000fc20000010000 */
[C---:B------:R-:W-:Y:S02]  /*49e0*/  F2FP.SATFINITE.E4M3.F32.PACK_AB_MERGE_C R43, R90.reuse, R43, RZ ;  /* 0x0000002b5a2b723e */ /* 0x040fe400048070ff */
[----:B------:R-:W-:Y:S01]  /*49f0*/  F2FP.SATFINITE.E4M3.F32.PACK_AB_MERGE_C R172, R69, R46, R44 ;  /* 0x0000002e45ac723e */ /* 0x000fe2000480702c */
[----:B------:R-:W-:Y:S01]  /*4a00*/  FADD.FTZ R90, R90, R27 ;  /* 0x0000001b5a5a7221 */ /* 0x000fe20000010000 */
[----:B------:R-:W0:Y:S01]  /*4a10*/  MUFU.EX2 R52, R52 ;  /* 0x0000003400347308 */ /* 0x000e220000000800 */
[----:B-1----:R-:W-:-:S01]  /*4a20*/  FADD.FTZ R6, R0, R45 ;  /* 0x0000002d00067221 */ /* 0x002fc20000010000 */
[----:B------:R-:W-:-:S02]  /*4a30*/  F2FP.SATFINITE.E4M3.F32.PACK_AB_MERGE_C R175, R74, R37, R43 ;  /* 0x000000254aaf723e */ /* 0x000fc4000480702b */
[----:B------:R-:W-:Y:S02]  /*4a40*/  CS2R R26, SRZ ;  /* 0x00000000001a7805 */ /* 0x000fe4000001ff00 */
[----:B------:R-:W-:Y:S02]  /*4a50*/  CS2R R36, SRZ ;  /* 0x0000000000247805 */ /* 0x000fe4000001ff00 */
[----:B------:R-:W-:Y:S02]  /*4a60*/  CS2R R42, SRZ ;  /* 0x00000000002a7805 */ /* 0x000fe4000001ff00 */
[----:B------:R-:W-:Y:S02]  /*4a70*/  CS2R R44, SRZ ;  /* 0x00000000002c7805 */ /* 0x000fe4000001ff00 */
[----:B------:R-:W-:Y:S01]  /*4a80*/  CS2R R46, SRZ ;  /* 0x00000000002e7805 */ /* 0x000fe2000001ff00 */
[----:B------:R-:W1:Y:S01]  /*4a90*/  MUFU.EX2 R53, R53 ;  /* 0x0000003500357308 */ /* 0x000e620000000800 */
[----:B--2---:R-:W-:-:S01]  /*4aa0*/  FADD.FTZ R11, R49, R6 ;  /* 0x00000006310b7221 */ /* 0x004fc20000010000 */
[----:B------:R-:W-:-:S06]  /*4ab0*/  CS2R R68, SRZ ;  /* 0x0000000000447805 */ /* 0x000fcc000001ff00 */
[----:B------:R-:W2:Y:S01]  /*4ac0*/  MUFU.EX2 R62, R62 ;  /* 0x0000003e003e7308 */ /* 0x000ea20000000800 */
[----:B0-----:R-:W-:-:S01]  /*4ad0*/  FADD.FTZ R6, R52, R11 ;  /* 0x0000000b34067221 */ /* 0x001fc20000010000 */
[----:B------:R-:W-:-:S06]  /*4ae0*/  FADD.FTZ R11, R51, R90 ;  /* 0x0000005a330b7221 */ /* 0x000fcc0000010000 */
[----:B------:R-:W0:Y:S01]  /*4af0*/  MUFU.EX2 R94, R94 ;  /* 0x0000005e005e7308 */ /* 0x000e220000000800 */
[C---:B-1----:R-:W-:Y:S01]  /*4b00*/  F2FP.SATFINITE.E4M3.F32.PACK_AB_MERGE_C R52, R53.reuse, R52, RZ ;  /* 0x000000343534723e */ /* 0x042fe200048070ff */
[----:B------:R-:W-:-:S03]  /*4b10*/  FADD.FTZ R53, R53, R6 ;  /* 0x0000000635357221 */ /* 0x000fc60000010000 */
[----:B------:R-:W-:Y:S02]  /*4b20*/  F2FP.SATFINITE.E4M3.F32.PACK_AB_MERGE_C R174, R49, R0, R52 ;  /* 0x0000000031ae723e */ /* 0x000fe40004807034 */
[----:B------:R-:W-:Y:S01]  /*4b30*/  CS2R R48, SRZ ;  /* 0x0000000000307805 */ /* 0x000fe2000001ff00 */
[----:B------:R1:W3:Y:S01]  /*4b40*/  MUFU.EX2 R9, R66 ;  /* 0x0000004200097308 */ /* 0x0002e20000000800 */
[----:B--2---:R-:W-:-:S01]  /*4b50*/  FADD.FTZ R8, R62, R53 ;  /* 0x000000353e087221 */ /* 0x004fc20000010000 */
[----:B------:R-:W-:-:S06]  /*4b60*/  CS2R R52, SRZ ;  /* 0x0000000000347805 */ /* 0x000fcc000001ff00 */
[----:B------:R-:W2:Y:S01]  /*4b70*/  MUFU.EX2 R21, R21 ;  /* 0x0000001500157308 */ /* 0x000ea20000000800 */
[----:B0-----:R-:W-:-:S01]  /*4b80*/  FADD.FTZ R10, R94, R11 ;  /* 0x0000000b5e0a7221 */ /* 0x001fc20000010000 */
[----:B-1----:R-:W-:-:S06]  /*4b90*/  CS2R R66, SRZ ;  /* 0x0000000000427805 */ /* 0x002fcc000001ff00 */
[----:B------:R-:W0:Y:S01]  /*4ba0*/  MUFU.EX2 R70, R70 ;  /* 0x0000004600467308 */ /* 0x000e220000000800 */
[----:B---3--:R-:W-:-:S07]  /*4bb0*/  FADD.FTZ R11, R9, R8 ;  /* 0x00000008090b7221 */ /* 0x008fce0000010000 */
[----:B------:R-:W1:Y:S01]  /*4bc0*/  MUFU.EX2 R98, R98 ;  /* 0x0000006200627308 */ /* 0x000e620000000800 */
[----:B--2---:R-:W-:-:S07]  /*4bd0*/  FADD.FTZ R25, R21, R10 ;  /* 0x0000000a15197221 */ /* 0x004fce0000010000 */
[----:B------:R-:W2:Y:S01]  /*4be0*/  MUFU.EX2 R7, R78 ;  /* 0x0000004e00077308 */ /* 0x000ea20000000800 */
[----:B0-----:R-:W-:-:S07]  /*4bf0*/  FADD.FTZ R8, R70, R11 ;  /* 0x0000000b46087221 */ /* 0x001fce0000010000 */
[----:B------:R-:W0:Y:S01]  /*4c00*/  MUFU.EX2 R15, R15 ;  /* 0x0000000f000f7308 */ /* 0x000e220000000800 */
[C---:B-1----:R-:W-:Y:S01]  /*4c10*/  F2FP.SATFINITE.E4M3.F32.PACK_AB_MERGE_C R21, R98.reuse, R21, RZ ;  /* 0x000000156215723e */ /* 0x042fe200048070ff */
[----:B------:R-:W-:Y:S01]  /*4c20*/  FADD.FTZ R98, R98, R25 ;  /* 0x0000001962627221 */ /* 0x000fe20000010000 */
[----:B------:R-:W-:Y:S02]  /*4c30*/  CS2R R24, SRZ ;  /* 0x0000000000187805 */ /* 0x000fe4000001ff00 */
[----:B------:R-:W-:Y:S02]  /*4c40*/  F2FP.SATFINITE.E4M3.F32.PACK_AB_MERGE_C R169, R94, R51, R21 ;  /* 0x000000335ea9723e */ /* 0x000fe40004807015 */
[----:B------:R-:W-:Y:S01]  /*4c50*/  CS2R R50, SRZ ;  /* 0x0000000000327805 */ /* 0x000fe2000001ff00 */
[----:B------:R-:W1:Y:S01]  /*4c60*/  MUFU.EX2 R79, R79 ;  /* 0x0000004f004f7308 */ /* 0x000e620000000800 */
[----:B--2---:R-:W-:-:S01]  /*4c70*/  FADD.FTZ R8, R7, R8 ;  /* 0x0000000807087221 */ /* 0x004fc20000010000 */
[----:B------:R-:W-:-:S04]  /*4c80*/  F2FP.SATFINITE.E4M3.F32.PACK_AB_MERGE_C R70, R7, R70, RZ ;  /* 0x000000460746723e */ /* 0x000fc800048070ff */
[----:B------:R-:W-:Y:S02]  /*4c90*/  F2FP.SATFINITE.E4M3.F32.PACK_AB_MERGE_C R168, R9, R62, R70 ;  /* 0x0000003e09a8723e */ /* 0x000fe40004807046 */
[----:B------:R-:W-:Y:S01]  /*4ca0*/  CS2R R62, SRZ ;  /* 0x00000000003e7805 */ /* 0x000fe2000001ff00 */
[----:B------:R-:W2:Y:S01]  /*4cb0*/  MUFU.EX2 R102, R102 ;  /* 0x0000006600667308 */ /* 0x000ea20000000800 */
[----:B0-----:R-:W-:-:S01]  /*4cc0*/  FADD.FTZ R11, R15, R98 ;  /* 0x000000620f0b7221 */ /* 0x001fc20000010000 */
[----:B------:R-:W-:-:S06]  /*4cd0*/  CS2R R70, SRZ ;  /* 0x0000000000467805 */ /* 0x000fcc000001ff00 */
[----:B------:R-:W0:Y:S01]  /*4ce0*/  MUFU.EX2 R82, R82 ;  /* 0x0000005200527308 */ /* 0x000e220000000800 */
[----:B-1----:R-:W-:-:S07]  /*4cf0*/  FADD.FTZ R7, R79, R8 ;  /* 0x000000084f077221 */ /* 0x002fce0000010000 */
[----:B------:R-:W-:Y:S01]  /*4d00*/  MUFU.EX2 R13, R13 ;  /* 0x0000000d000d7308 */ /* 0x000fe20000000800 */
[----:B--2---:R-:W-:-:S07]  /*4d10*/  FADD.FTZ R8, R102, R11 ;  /* 0x0000000b66087221 */ /* 0x004fce0000010000 */
[----:B------:R-:W1:Y:S01]  /*4d20*/  MUFU.EX2 R2, R2 ;  /* 0x0000000200027308 */ /* 0x000e620000000800 */
[----:B0-----:R-:W-:-:S07]  /*4d30*/  FADD.FTZ R0, R82, R7 ;  /* 0x0000000752007221 */ /* 0x001fce0000010000 */
[----:B------:R-:W-:Y:S08]  /*4d40*/  MUFU.EX2 R75, R75 ;  /* 0x0000004b004b7308 */ /* 0x000ff00000000800 */
[----:B------:R0:W2:Y:S01]  /*4d50*/  MUFU.EX2 R6, R31 ;  /* 0x0000001f00067308 */ /* 0x0000a20000000800 */
[----:B-1----:R-:W-:Y:S01]  /*4d60*/  F2FP.SATFINITE.E4M3.F32.PACK_AB_MERGE_C R9, R2, R13, RZ ;  /* 0x0000000d0209723e */ /* 0x002fe200048070ff */
[----:B------:R-:W-:-:S03]  /*4d70*/  FADD.FTZ R13, R13, R8 ;  /* 0x000000080d0d7221 */ /* 0x000fc60000010000 */
[----:B------:R-:W-:Y:S02]  /*4d80*/  F2FP.SATFINITE.E4M3.F32.PACK_AB_MERGE_C R171, R102, R15, R9 ;  /* 0x0000000f66ab723e */ /* 0x000fe40004807009 */
[----:B0-----:R-:W-:Y:S02]  /*4d90*/  CS2R R30, SRZ ;  /* 0x00000000001e7805 */ /* 0x001fe4000001ff00 */
[----:B--2---:R-:W-:Y:S01]  /*4da0*/  F2FP.SATFINITE.E4M3.F32.PACK_AB_MERGE_C R7, R6, R75, RZ ;  /* 0x0000004b0607723e */ /* 0x004fe200048070ff */
[----:B------:R-:W-:-:S01]  /*4db0*/  FADD.FTZ R75, R75, R0 ;  /* 0x000000004b4b7221 */ /* 0x000fc20000010000 */
[----:B------:R-:W-:Y:S02]  /*4dc0*/  FADD.FTZ R0, R2, R13 ;  /* 0x0000000d02007221 */ /* 0x000fe40000010000 */
[----:B------:R-:W-:Y:S01]  /*4dd0*/  F2FP.SATFINITE.E4M3.F32.PACK_AB_MERGE_C R170, R82, R79, R7 ;  /* 0x0000004f52aa723e */ /* 0x000fe20004807007 */
[----:B------:R-:W-:Y:S01]  /*4de0*/  FADD.FTZ R2, R6, R75 ;  /* 0x0000004b06027221 */ /* 0x000fe20000010000 */
        /* <DEDUP_REMOVED lines=40> */
.L_x_2795:
[----:B------:R-:W-:Y:S01]  /*5070*/  ISETP.NE.AND P2, PT, RZ, UR46, PT ;  /* 0x0000002eff007c0c */ /* 0x000fe2000bf45270 */
[----:B------:R-:W-:-:S04]  /*5080*/  UISETP.NE.AND UP0, UPT, UR29, 0x1, UPT ;  /* 0x000000011d00788c */ /* 0x000fc8000bf05270 */
[----:B------:R-:W-:-:S04]  /*5090*/  USEL UR49, URZ, 0x1, UP0 ;  /* 0x000000013f317887 */ /* 0x000fc80008000000 */
[----:B------:R-:W-:-:S04]  /*50a0*/  ULOP3.LUT UR49, UR31, UR49, URZ, 0x3c, !UPT ;  /* 0x000000311f317292 */ /* 0x000fc8000f8e3c3f */
[----:B------:R-:W-:Y:S08]  /*50b0*/  @P2 BRA `(.L_x_2785) ;  /* 0x0000000000382947 */ /* 0x000ff00003800000 */
[----:B------:R-:W-:Y:S05]  /*50c0*/  @!P1 BRA `(.L_x_2786) ;  /* 0x0000000000049947 */ /* 0x000fea0003800000 */
[----:B------:R-:W-:Y:S01]  /*50d0*/  BPT.TRAP 0x1 ;  /* 0x000000040000795c */ /* 0x000fe20000300000 */
.L_x_2786:
        /* <DEDUP_REMOVED lines=9> */
.L_x_2787:
[----:B-1----:R-:W-:Y:S05]  /*5170*/  @P0 BRA `(.L_x_2785) ;  /* 0x0000000000080947 */ /* 0x002fea0003800000 */
[----:B------:R-:W1:Y:S02]  /*5180*/  SYNCS.PHASECHK.TRANS64.TRYWAIT P0, [UR6+0x22830], R4 ;  /* 0x02283004ff0075a7 */ /* 0x000e640008000146 */
[----:B-1----:R-:W-:Y:S05]  /*5190*/  @!P0 BRA `(.L_x_2788) ;  /* 0x0000011c00448947 */ /* 0x002fea0003800000 */
.L_x_2785:
        /* <DEDUP_REMOVED lines=132> */
.L_x_2790:
[----:B------:R-:W-:Y:S01]  /*59e0*/  ULEA UR6, UR29, UR43, 0x3 ;  /* 0x0000002b1d067291 */ /* 0x000fe2000f8e183f */
[----:B------:R-:W-:-:S05]  /*59f0*/  IMAD.U32 R4, RZ, RZ, UR31 ;  /* 0x0000001fff047e24 */ /* 0x000fca000f8e00ff */
[----:B------:R-:W-:-:S04]  /*5a00*/  SHF.L.U32 R4, R4, 0x1f, RZ ;  /* 0x0000001f04047819 */ /* 0x000fc800000006ff */
[----:B------:R0:W1:Y:S01]  /*5a10*/  SYNCS.PHASECHK.TRANS64.TRYWAIT P0, [UR6+0x22850], R4 ;  /* 0x02285004ff0075a7 */ /* 0x0000620008000146 */
[----:B------:R-:W-:Y:S05]  /*5a20*/  @!P1 BRA `(.L_x_2791) ;  /* 0x0000000000049947 */ /* 0x000fea0003800000 */
[----:B------:R-:W-:Y:S01]  /*5a30*/  BPT.TRAP 0x1 ;  /* 0x000000040000795c */ /* 0x000fe20000300000 */
.L_x_2791:
[----:B-1----:R-:W-:Y:S05]  /*5a40*/  @P0 BRA `(.L_x_2789) ;  /* 0x0000000000080947 */ /* 0x002fea0003800000 */
[----:B------:R-:W1:Y:S02]  /*5a50*/  SYNCS.PHASECHK.TRANS64.TRYWAIT P0, [UR6+0x22850], R4 ;  /* 0x02285004ff0075a7 */ /* 0x000e640008000146 */
[----:B-1----:R-:W-:Y:S05]  /*5a60*/  @!P0 BRA `(.L_x_2792) ;  /* 0x0000011400288947 */ /* 0x002fea0003800000 */
.L_x_2789:
        /* <DEDUP_REMOVED lines=36> */
.L_x_2793:
[----:B------:R-:W-:Y:S01]  /*5cb0*/  UISETP.NE.AND UP0, UPT, UR54, URZ, UPT ;  /* 0x0000003f3600728c */ /* 0x000fe2000bf05270 */
[----:B------:R-:W-:Y:S02]  /*5cc0*/  VIADD R8, R18, UR38 ;  /* 0x0000002612087c36 */ /* 0x000fe40008000000 */
[----:B------:R-:W-:Y:S02]  /*5cd0*/  IMAD.U32 R9, RZ, RZ, UR53 ;  /* 0x00000035ff097e24 */ /* 0x000fe4000f8e00ff */
[----:B------:R-:W-:Y:S01]  /*5ce0*/  IMAD.U32 R12, RZ, RZ, UR41 ;  /* 0x00000029ff0c7e24 */ /* 0x000fe2000f8e00ff */
[----:B------:R-:W-:Y:S02]  /*5cf0*/  PLOP3.LUT P0, PT, PT, PT, UP0, 0x80, 0x0 ;  /* 0x000000000000781c */ /* 0x000fe40003f0f008 */
[----:B------:R-:W-:-:S03]  /*5d00*/  PLOP3.LUT P2, PT, PT, PT, UP0, 0x80, 0x0 ;  /* 0x000000000000781c */ /* 0x000fc60003f4f008 */
[----:B------:R-:W-:-:S08]  /*5d10*/  @UP0 ULDC UR6, c[0x0][0x44c] ;  /* 0x0001130000060ab9 */ /* 0x000fd00000000800 */
[----:B0-----:R-:W-:Y:S01]  /*5d20*/  @P0 IMAD.HI.U32 R4, R8, UR6, RZ ;  /* 0x0000000608040c27 */ /* 0x001fe2000f8e00ff */
[----:B------:R-:W-:-:S04]  /*5d30*/  @UP0 ULDC UR6, c[0x0][0x450] ;  /* 0x0001140000060ab9 */ /* 0x000fc80000000800 */
[----:B------:R-:W-:Y:S01]  /*5d40*/  @P2 SHF.R.U32.HI R8, RZ, UR6, R4 ;  /* 0x00000006ff082c19 */ /* 0x000fe20008011604 */
[----:B------:R-:W-:-:S04]  /*5d50*/  UIMAD UR6, UR30, -0xa0, URZ ;  /* 0xffffff601e0678a4 */ /* 0x000fc8000f8e023f */
[----:B------:R-:W0:Y:S02]  /*5d60*/  SHFL.IDX PT, R5, R8, RZ, 0x1c1f ;  /* 0x001c1fff08057589 */ /* 0x000e2400000e0000 */
[----:B------:R-:W-:Y:S01]  /*5d70*/  IMAD.U32 R4, RZ, RZ, UR6 ;  /* 0x00000006ff047e24 */ /* 0x000fe2000f8e00ff */
[----:B------:R-:W-:Y:S01]  /*5d80*/  ULEA UR6, UR48, UR43, 0x3 ;  /* 0x0000002b30067291 */ /* 0x000fe2000f8e183f */
[----:B------:R-:W1:Y:S03]  /*5d90*/  SHFL.IDX PT, R15, R8, 0x1, 0x1c1f ;  /* 0x003c1f00080f7f89 */ /* 0x000e6600000e0000 */
[----:B------:R-:W-:Y:S01]  /*5da0*/  IADD3 R4, -R17, 0x1, R4 ;  /* 0x0000000111047810 */ /* 0x000fe20007ffe104 */
[----:B------:R-:W-:-:S03]  /*5db0*/  UIADD3 UR6, UR6, 0x22840, URZ ;  /* 0x0002284006067890 */ /* 0x000fc6000fffe03f */
[----:B------:R-:W-:Y:S01]  /*5dc0*/  IADD3 R4, -R9, UR52, R4 ;  /* 0x0000003409047c10 */ /* 0x000fe2000fffe104 */
[----:B------:R-:W-:-:S09]  /*5dd0*/  UPRMT UR6, UR42, 0x654, UR6 ;  /* 0x000006542a067896 */ /* 0x000fd20008000006 */
[----:B------:R-:W-:Y:S01]  /*5de0*/  SYNCS.ARRIVE.TRANS64.RED.A1T0 RZ, [UR6], RZ ;  /* 0x000000ffffff79a7 */ /* 0x000fe20008100406 */
[C---:B0-----:R-:W-:Y:S02]  /*5df0*/  IMAD.IADD R5, R4.reuse, 0x1, R5 ;  /* 0x0000000104057824 */ /* 0x041fe400078e0205 */
[----:B-1----:R-:W-:-:S03]  /*5e00*/  IMAD.IADD R4, R4, 0x1, R15 ;  /* 0x0000000104047824 */ /* 0x002fc600078e020f */
        /* <DEDUP_REMOVED lines=118> */
[----:B------:R-:W-:Y:S02]  /*6570*/  FMNMX.FTZ R10, R100, R5, !PT ;  /* 0x00000005640a7209 */ /* 0x000fe40007810000 */
[----:B------:R-:W-:-:S02]  /*6580*/  ISETP.GT.AND P2, PT, R4, RZ, PT ;  /* 0x000000ff0400720c */ /* 0x000fc40003f44270 */
[----:B------:R-:W-:Y:S02]  /*6590*/  FMNMX.FTZ R11, R101, R10, !PT ;  /* 0x0000000a650b7209 */ /* 0x000fe40007810000 */
[----:B------:R-:W-:Y:S02]  /*65a0*/  ISETP.GT.AND P3, PT, R4, 0x1, PT ;  /* 0x000000010400780c */ /* 0x000fe40003f64270 */
[----:B------:R-:W-:Y:S01]  /*65b0*/  FSEL R154, R154, -INF , P2 ;  /* 0xff8000009a9a7808 */ /* 0x000fe20001000000 */
[----:B------:R-:W0:Y:S01]  /*65c0*/  SHFL.BFLY PT, R10, R11, 0x2, 0x1f ;  /* 0x0c401f000b0a7f89 */ /* 0x000e2200000e0000 */
        /* <DEDUP_REMOVED lines=12> */
[----:B0-----:R-:W-:Y:S02]  /*6690*/  FMNMX.FTZ R13, R11, R10, !PT ;  /* 0x0000000a0b0d7209 */ /* 0x001fe40007810000 */
[C---:B------:R-:W-:Y:S02]  /*66a0*/  ISETP.GT.AND P2, PT, R4.reuse, 0x18, PT ;  /* 0x000000180400780c */ /* 0x040fe40003f44270 */
[----:B------:R-:W-:Y:S01]  /*66b0*/  FSEL R163, R163, -INF , P3 ;  /* 0xff800000a3a37808 */ /* 0x000fe20001800000 */
[----:B------:R-:W0:Y:S01]  /*66c0*/  SHFL.BFLY PT, R10, R13, 0x1, 0x1f ;  /* 0x0c201f000d0a7f89 */ /* 0x000e2200000e0000 */
[----:B------:R-:W-:-:S02]  /*66d0*/  ISETP.GT.AND P3, PT, R4, 0x19, PT ;  /* 0x000000190400780c */ /* 0x000fc40003f64270 */
[----:B------:R-:W-:Y:S02]  /*66e0*/  FSEL R166, R166, -INF , P2 ;  /* 0xff800000a6a67808 */ /* 0x000fe40001000000 */
[----:B------:R-:W-:Y:S02]  /*66f0*/  FSEL R167, R167, -INF , P3 ;  /* 0xff800000a7a77808 */ /* 0x000fe40001800000 */
[C---:B------:R-:W-:Y:S02]  /*6700*/  ISETP.GT.AND P2, PT, R4.reuse, 0x20, PT ;  /* 0x000000200400780c */ /* 0x040fe40003f44270 */
[----:B------:R-:W-:Y:S02]  /*6710*/  ISETP.GT.AND P3, PT, R4, 0x21, PT ;  /* 0x000000210400780c */ /* 0x000fe40003f64270 */
[----:B------:R-:W-:Y:S02]  /*6720*/  FSEL R138, R138, -INF , P2 ;  /* 0xff8000008a8a7808 */ /* 0x000fe40001000000 */
[----:B------:R-:W-:-:S02]  /*6730*/  ISETP.GT.AND P2, PT, R4, 0x28, PT ;  /* 0x000000280400780c */ /* 0x000fc40003f44270 */
[----:B------:R-:W-:Y:S02]  /*6740*/  FSEL R139, R139, -INF , P3 ;  /* 0xff8000008b8b7808 */ /* 0x000fe40001800000 */
[----:B------:R-:W-:Y:S02]  /*6750*/  ISETP.GT.AND P3, PT, R4, 0x29, PT ;  /* 0x000000290400780c */ /* 0x000fe40003f64270 */
[----:B------:R-:W-:Y:S02]  /*6760*/  FSEL R142, R142, -INF , P2 ;  /* 0xff8000008e8e7808 */ /* 0x000fe40001000000 */
[----:B------:R-:W-:Y:S02]  /*6770*/  ISETP.GT.AND P2, PT, R4, 0x30, PT ;  /* 0x000000300400780c */ /* 0x000fe40003f44270 */
[----:B------:R-:W-:Y:S02]  /*6780*/  FSEL R143, R143, -INF , P3 ;  /* 0xff8000008f8f7808 */ /* 0x000fe40001800000 */
[----:B0-----:R-:W-:-:S02]  /*6790*/  FMNMX.FTZ R5, R13, R10, !PT ;  /* 0x0000000a0d057209 */ /* 0x001fc40007810000 */
[----:B------:R-:W-:Y:S02]  /*67a0*/  ISETP.GT.AND P3, PT, R4, 0x31, PT ;  /* 0x000000310400780c */ /* 0x000fe40003f64270 */
[C---:B------:R-:W-:Y:S01]  /*67b0*/  FSETP.NEU.FTZ.AND P0, PT, R5.reuse, -INF , PT ;  /* 0xff8000000500780b */ /* 0x040fe20003f1d000 */
[----:B------:R-:W-:-:S01]  /*67c0*/  FFMA.FTZ R10, R5, R12, -8 ;  /* 0xc1000000050a7423 */ /* 0x000fc2000001000c */
[----:B------:R-:W-:Y:S02]  /*67d0*/  FSEL R146, R146, -INF , P2 ;  /* 0xff80000092927808 */ /* 0x000fe40001000000 */
[----:B------:R-:W-:Y:S02]  /*67e0*/  ISETP.GT.AND P2, PT, R4, 0x38, PT ;  /* 0x000000380400780c */ /* 0x000fe40003f44270 */
[----:B------:R-:W-:Y:S02]  /*67f0*/  FSEL R10, R10, RZ, P0 ;  /* 0x000000ff0a0a7208 */ /* 0x000fe40000000000 */
[----:B------:R-:W-:-:S02]  /*6800*/  FSEL R147, R147, -INF , P3 ;  /* 0xff80000093937808 */ /* 0x000fc40001800000 */
[----:B------:R-:W-:Y:S01]  /*6810*/  ISETP.GT.AND P3, PT, R4, 0x39, PT ;  /* 0x000000390400780c */ /* 0x000fe20003f64270 */
[----:B------:R-:W-:-:S01]  /*6820*/  FFMA.FTZ R11, R156, UR41, -R10 ;  /* 0x000000299c0b7c23 */ /* 0x000fc2000801080a */
[--C-:B------:R-:W-:Y:S01]  /*6830*/  FFMA.FTZ R156, R136, UR41, -R10.reuse ;  /* 0x00000029889c7c23 */ /* 0x100fe2000801080a */
[----:B------:R-:W-:Y:S01]  /*6840*/  FMNMX.FTZ R136, R162, R21, !PT ;  /* 0x00000015a2887209 */ /* 0x000fe20007810000 */
[--C-:B------:R-:W-:Y:S01]  /*6850*/  FFMA.FTZ R12, R153, UR41, -R10.reuse ;  /* 0x00000029990c7c23 */ /* 0x100fe2000801080a */
[----:B------:R-:W-:Y:S01]  /*6860*/  FSEL R150, R150, -INF , P2 ;  /* 0xff80000096967808 */ /* 0x000fe20001000000 */
[----:B------:R0:W-:Y:S01]  /*6870*/  MUFU.EX2 R21, R156 ;  /* 0x0000009c00157308 */ /* 0x0001e20000000800 */
        /* <DEDUP_REMOVED lines=9> */
[--C-:B0-----:R-:W-:Y:S01]  /*6910*/  FFMA.FTZ R156, R140, UR41, -R10.reuse ;  /* 0x000000298c9c7c23 */ /* 0x101fe2000801080a */
[----:B------:R-:W-:Y:S01]  /*6920*/  ISETP.GT.AND P3, PT, R4, 0x41, PT ;  /* 0x000000410400780c */ /* 0x000fe20003f64270 */
[--C-:B------:R-:W-:Y:S01]  /*6930*/  FFMA.FTZ R13, R160, UR41, -R10.reuse ;  /* 0x00000029a00d7c23 */ /* 0x100fe2000801080a */
[----:B------:R-:W-:Y:S01]  /*6940*/  FMNMX.FTZ R140, R138, R137, !PT ;  /* 0x000000898a8c7209 */ /* 0x000fe20007810000 */
[--C-:B------:R-:W-:Y:S01]  /*6950*/  FFMA.FTZ R9, R9, UR41, -R10.reuse ;  /* 0x0000002909097c23 */ /* 0x100fe2000801080a */
[----:B------:R0:W-:Y:S01]  /*6960*/  MUFU.EX2 R137, R156 ;  /* 0x0000009c00897308 */ /* 0x0001e20000000800 */
        /* <DEDUP_REMOVED lines=8> */
[----:B0-----:R-:W-:-:S01]  /*69f0*/  FFMA.FTZ R156, R144, UR41, -R10 ;  /* 0x00000029909c7c23 */ /* 0x001fc2000801080a */
[----:B------:R-:W-:Y:S01]  /*6a00*/  FSEL R127, R127, -INF , P3 ;  /* 0xff8000007f7f7808 */ /* 0x000fe20001800000 */
[----:B------:R-:W-:-:S01]  /*6a10*/  FFMA.FTZ R120, R120, UR41, -R10 ;  /* 0x0000002978787c23 */ /* 0x000fc2000801080a */
[----:B------:R-:W-:Y:S01]  /*6a20*/  FMNMX.FTZ R141, R143, R152, !PT ;  /* 0x000000988f8d7209 */ /* 0x000fe20007810000 */
[----:B------:R-:W-:-:S01]  /*6a30*/  FFMA.FTZ R121, R121, UR41, -R10 ;  /* 0x0000002979797c23 */ /* 0x000fc2000801080a */
[----:B------:R-:W-:Y:S01]  /*6a40*/  ISETP.GT.AND P3, PT, R4, 0x51, PT ;  /* 0x000000510400780c */ /* 0x000fe20003f64270 */
[----:B------:R-:W-:-:S01]  /*6a50*/  FFMA.FTZ R125, R125, UR41, -R10 ;  /* 0x000000297d7d7c23 */ /* 0x000fc2000801080a */
[----:B------:R-:W-:Y:S01]  /*6a60*/  FMNMX.FTZ R144, R146, R141, !PT ;  /* 0x0000008d92907209 */ /* 0x000fe20007810000 */
[----:B------:R-:W-:-:S01]  /*6a70*/  FFMA.FTZ R129, R129, UR41, -R10 ;  /* 0x0000002981817c23 */ /* 0x000fc2000801080a */
[----:B------:R-:W-:Y:S01]  /*6a80*/  FSEL R131, R131, -INF , P3 ;  /* 0xff80000083837808 */ /* 0x000fe20001800000 */
[----:B------:R-:W-:-:S01]  /*6a90*/  FFMA.FTZ R133, R133, UR41, -R10 ;  /* 0x0000002985857c23 */ /* 0x000fc2000801080a */
[----:B------:R-:W-:Y:S01]  /*6aa0*/  FMNMX.FTZ R153, R147, R144, !PT ;  /* 0x0000009093997209 */ /* 0x000fe20007810000 */
[----:B------:R-:W-:-:S01]  /*6ab0*/  FFMA.FTZ R105, R105, UR41, -R10 ;  /* 0x0000002969697c23 */ /* 0x000fc2000801080a */
        /* <DEDUP_REMOVED lines=15> */
[----:B------:R0:W-:Y:S01]  /*6bb0*/  MUFU.EX2 R126, R152 ;  /* 0x00000098007e7308 */ /* 0x0001e20000000800 */
        /* <DEDUP_REMOVED lines=9> */
[--C-:B0-----:R-:W-:Y:S01]  /*6c50*/  FFMA.FTZ R152, R124, UR41, -R10.reuse ;  /* 0x000000297c987c23 */ /* 0x101fe2000801080a */
[----:B------:R-:W-:Y:S01]  /*6c60*/  FMNMX.FTZ R148, R130, R153, !PT ;  /* 0x0000009982947209 */ /* 0x000fe20007810000 */
[--C-:B------:R-:W-:Y:S01]  /*6c70*/  FFMA.FTZ R96, R96, UR41, -R10.reuse ;  /* 0x0000002960607c23 */ /* 0x100fe2000801080a */
[----:B------:R-:W-:Y:S01]  /*6c80*/  FSEL R134, R134, -INF , P2 ;  /* 0xff80000086867808 */ /* 0x000fe20001000000 */
[--C-:B------:R-:W-:Y:S01]  /*6c90*/  FFMA.FTZ R97, R97, UR41, -R10.reuse ;  /* 0x0000002961617c23 */ /* 0x100fe2000801080a */
[----:B------:R-:W-:Y:S01]  /*6ca0*/  FMNMX.FTZ R153, R131, R148, !PT ;  /* 0x0000009483997209 */ /* 0x000fe20007810000 */
[--C-:B------:R-:W-:Y:S01]  /*6cb0*/  FFMA.FTZ R100, R100, UR41, -R10.reuse ;  /* 0x0000002964647c23 */ /* 0x100fe2000801080a */
[----:B------:R-:W-:Y:S01]  /*6cc0*/  FSEL R135, R135, -INF , P3 ;  /* 0xff80000087877808 */ /* 0x000fe20001800000 */
[----:B------:R-:W-:Y:S01]  /*6cd0*/  FFMA.FTZ R101, R101, UR41, -R10 ;  /* 0x0000002965657c23 */ /* 0x000fe2000801080a */
[----:B------:R-:W-:Y:S01]  /*6ce0*/  ISETP.GT.AND P2, PT, R4, 0x60, PT ;  /* 0x000000600400780c */ /* 0x000fe20003f44270 */
        /* <DEDUP_REMOVED lines=10> */
[----:B------:R-:W-:Y:S01]  /*6d90*/  MUFU.EX2 R11, R11 ;  /* 0x0000000b000b7308 */ /* 0x000fe20000000800 */
[----:B------:R-:W-:Y:S02]  /*6da0*/  FSEL R124, R110, -INF , P2 ;  /* 0xff8000006e7c7808 */ /* 0x000fe40001000000 */
[----:B------:R-:W-:Y:S02]  /*6db0*/  FMNMX.FTZ R153, R107, R148, !PT ;  /* 0x000000946b997209 */ /* 0x000fe40007810000 */
[----:B------:R-:W-:Y:S02]  /*6dc0*/  ISETP.GT.AND P2, PT, R4, 0x70, PT ;  /* 0x000000700400780c */ /* 0x000fe40003f44270 */
[----:B------:R-:W-:Y:S01]  /*6dd0*/  FSEL R111, R111, -INF , P3 ;  /* 0xff8000006f6f7808 */ /* 0x000fe20001800000 */
[----:B------:R0:W-:Y:S01]  /*6de0*/  MUFU.EX2 R110, R152 ;  /* 0x00000098006e7308 */ /* 0x0001e20000000800 */
[----:B------:R-:W-:-:S02]  /*6df0*/  FMNMX.FTZ R148, R124, R153, !PT ;  /* 0x000000997c947209 */ /* 0x000fc40007810000 */
[----:B------:R-:W-:Y:S02]  /*6e00*/  ISETP.GT.AND P3, PT, R4, 0x71, PT ;  /* 0x000000710400780c */ /* 0x000fe40003f64270 */
[----:B------:R-:W-:Y:S02]  /*6e10*/  FSEL R114, R114, -INF , P2 ;  /* 0xff80000072727808 */ /* 0x000fe40001000000 */
[----:B------:R-:W-:Y:S01]  /*6e20*/  FMNMX.FTZ R153, R111, R148, !PT ;  /* 0x000000946f997209 */ /* 0x000fe20007810000 */
[----:B------:R-:W-:Y:S01]  /*6e30*/  MUFU.EX2 R14, R14 ;  /* 0x0000000e000e7308 */ /* 0x000fe20000000800 */
[----:B------:R-:W-:Y:S01]  /*6e40*/  ISETP.GT.AND P2, PT, R4, 0x78, PT ;  /* 0x000000780400780c */ /* 0x000fe20003f44270 */
[----:B0-----:R-:W-:Y:S01]  /*6e50*/  FFMA.FTZ R152, R128, UR41, -R10 ;  /* 0x0000002980987c23 */ /* 0x001fe2000801080a */
[----:B------:R-:W-:Y:S02]  /*6e60*/  FSEL R115, R115, -INF , P3 ;  /* 0xff80000073737808 */ /* 0x000fe40001800000 */
[----:B------:R-:W-:-:S02]  /*6e70*/  FMNMX.FTZ R148, R114, R153, !PT ;  /* 0x0000009972947209 */ /* 0x000fc40007810000 */
[----:B------:R-:W-:Y:S01]  /*6e80*/  ISETP.GT.AND P3, PT, R4, 0x79, PT ;  /* 0x000000790400780c */ /* 0x000fe20003f64270 */
[----:B------:R-:W-:Y:S01]  /*6e90*/  MUFU.EX2 R122, R157 ;  /* 0x0000009d007a7308 */ /* 0x000fe20000000800 */
[----:B------:R-:W-:Y:S02]  /*6ea0*/  FSEL R128, R118, -INF , P2 ;  /* 0xff80000076807808 */ /* 0x000fe40001000000 */
[----:B------:R-:W-:Y:S02]  /*6eb0*/  FMNMX.FTZ R153, R115, R148, !PT ;  /* 0x0000009473997209 */ /* 0x000fe40007810000 */
[----:B------:R-:W-:Y:S02]  /*6ec0*/  FSEL R119, R119, -INF , P3 ;  /* 0xff80000077777808 */ /* 0x000fe40001800000 */
[----:B------:R-:W-:Y:S01]  /*6ed0*/  ISETP.GT.AND P2, PT, R4, 0x80, PT ;  /* 0x000000800400780c */ /* 0x000fe20003f44270 */
        /* <DEDUP_REMOVED lines=31> */
[----:B------:R-:W-:Y:S01]  /*70d0*/  FMNMX.FTZ R4, R104, R153, !PT ;  /* 0x0000009968047209 */ /* 0x000fe20007810000 */
[----:B------:R0:W-:Y:S01]  /*70e0*/  MUFU.EX2 R102, R152 ;  /* 0x0000009800667308 */ /* 0x0001e20000000800 */
[----:B------:R-:W-:-:S02]  /*70f0*/  FSEL R161, R5, RZ, P0 ;  /* 0x000000ff05a17208 */ /* 0x000fc40000000000 */
[----:B------:R-:W-:-:S03]  /*7100*/  FMNMX.FTZ R4, R103, R4, !PT ;  /* 0x0000000467047209 */ /* 0x000fc60007810000 */
[----:B------:R-:W-:Y:S02]  /*7110*/  FADD.FTZ R161, -R161, R6 ;  /* 0x00000006a1a17221 */ /* 0x000fe40000010100 */
[----:B------:R-:W1:Y:S01]  /*7120*/  SHFL.BFLY PT, R153, R4, 0x2, 0x1f ;  /* 0x0c401f0004997f89 */ /* 0x000e6200000e0000 */
[----:B------:R-:W-:Y:S08]  /*7130*/  MUFU.EX2 R20, R20 ;  /* 0x0000001400147308 */ /* 0x000ff00000000800 */
        /* <DEDUP_REMOVED lines=17> */
[----:B0-----:R-:W-:-:S01]  /*7250*/  FFMA.FTZ R152, R158, UR41, -R10 ;  /* 0x000000299e987c23 */ /* 0x001fc2000801080a */
[----:B------:R-:W-:Y:S01]  /*7260*/  FMUL.FTZ R158, R161, UR41 ;  /* 0x00000029a19e7c20 */ /* 0x000fe20008410000 */
[----:B------:R-:W-:-:S01]  /*7270*/  FFMA.FTZ R153, R154, UR41, -R10 ;  /* 0x000000299a997c23 */ /* 0x000fc2000801080a */
[----:B------:R-:W-:Y:S01]  /*7280*/  FMUL.FTZ R160, R160, UR41 ;  /* 0x00000029a0a07c20 */ /* 0x000fe20008410000 */
        /* <DEDUP_REMOVED lines=38> */
[----:B------:R-:W-:-:S01]  /*74f0*/  FFMA.FTZ R90, R90, UR41, -R10 ;  /* 0x000000295a5a7c23 */ /* 0x000fc2000801080a */
[--C-:B------:R-:W-:Y:S01]  /*7500*/  FFMA.FTZ R91, R91, UR41, -R10.reuse ;  /* 0x000000295b5b7c23 */ /* 0x100fe2000801080a */
[----:B------:R-:W-:-:S01]  /*7510*/  FFMA.FTZ R132, R132, UR41, -R10 ;  /* 0x0000002984847c23 */ /* 0x000fc2000801080a */
[----:B------:R-:W-:Y:S01]  /*7520*/  FADD.FTZ R135, R11, R0 ;  /* 0x000000000b877221 */ /* 0x000fe20000010000 */
[----:B------:R-:W-:-:S01]  /*7530*/  FFMA.FTZ R95, R95, UR41, -R10 ;  /* 0x000000295f5f7c23 */ /* 0x000fc2000801080a */
[----:B------:R-:W1:Y:S01]  /*7540*/  MUFU.EX2 R155, R155 ;  /* 0x0000009b009b7308 */ /* 0x000e620000000800 */
[----:B0-----:R-:W-:-:S01]  /*7550*/  FADD.FTZ R161, R148, R161 ;  /* 0x000000a194a17221 */ /* 0x001fc20000010000 */
[----:B------:R-:W-:Y:S01]  /*7560*/  FADD.FTZ R2, R14, R135 ;  /* 0x000000870e027221 */ /* 0x000fe20000010000 */
[----:B------:R-:W-:-:S01]  /*7570*/  FFMA.FTZ R98, R98, UR41, -R10 ;  /* 0x0000002962627c23 */ /* 0x000fc2000801080a */
[--C-:B------:R-:W-:Y:S01]  /*7580*/  FFMA.FTZ R99, R99, UR41, -R10.reuse ;  /* 0x0000002963637c23 */ /* 0x100fe2000801080a */
[----:B------:R-:W-:-:S01]  /*7590*/  FFMA.FTZ R104, R104, UR41, -R10 ;  /* 0x0000002968687c23 */ /* 0x000fc2000801080a */
[----:B------:R-:W-:Y:S01]  /*75a0*/  FADD.FTZ R145, R13, R2 ;  /* 0x000000020d917221 */ /* 0x000fe20000010000 */
[----:B------:R-:W-:-:S01]  /*75b0*/  FFMA.FTZ R10, R103, UR41, -R10 ;  /* 0x00000029670a7c23 */ /* 0x000fc2000801080a */
        /* <DEDUP_REMOVED lines=18> */
[----:B------:R-:W-:-:S06]  /*76e0*/  FADD.FTZ R145, R122, R145 ;  /* 0x000000917a917221 */ /* 0x000fcc0000010000 */
        /* <DEDUP_REMOVED lines=14> */
[----:B------:R-:W-:-:S06]  /*77d0*/  FADD.FTZ R0, R126, R145 ;  /* 0x000000917e007221 */ /* 0x000fcc0000010000 */
        /* <DEDUP_REMOVED lines=15> */
[----:B-1----:R-:W-:-:S01]  /*78d0*/  FADD.FTZ R2, R6, R145 ;  /* 0x0000009106027221 */ /* 0x002fc20000010000 */
[----:B------:R-:W-:-:S06]  /*78e0*/  FADD.FTZ R145, R129, R0 ;  /* 0x0000000081917221 */ /* 0x000fcc0000010000 */
[----:B------:R-:W1:Y:S01]  /*78f0*/  MUFU.EX2 R130, R130 ;  /* 0x0000008200827308 */ /* 0x000e620000000800 */
[----:B0-----:R-:W-:-:S07]  /*7900*/  FADD.FTZ R2, R7, R2 ;  /* 0x0000000207027221 */ /* 0x001fce0000010000 */
[----:B------:R-:W0:Y:S01]  /*7910*/  MUFU.EX2 R131, R131 ;  /* 0x0000008300837308 */ /* 0x000e220000000800 */
[----:B--2---:R-:W-:-:S01]  /*7920*/  FADD.FTZ R135, R127, R2 ;  /* 0x000000027f877221 */ /* 0x004fc20000010000 */
[----:B------:R-:W-:-:S04]  /*7930*/  FADD.FTZ R2, R94, R145 ;  /* 0x000000915e027221 */ /* 0x000fc80000010000 */
[----:B------:R-:W-:Y:S02]  /*7940*/  FADD.FTZ R145, R133, R2 ;  /* 0x0000000285917221 */ /* 0x000fe40000010000 */
[----:B------:R-:W2:Y:S01]  /*7950*/  MUFU.EX2 R134, R134 ;  /* 0x0000008600867308 */ /* 0x000ea20000000800 */
[----:B-1----:R-:W-:-:S07]  /*7960*/  FADD.FTZ R0, R130, R135 ;  /* 0x0000008782007221 */ /* 0x002fce0000010000 */
[----:B------:R-:W1:Y:S01]  /*7970*/  MUFU.EX2 R106, R106 ;  /* 0x0000006a006a7308 */ /* 0x000e620000000800 */
[----:B0-----:R-:W-:-:S01]  /*7980*/  FADD.FTZ R135, R131, R0 ;  /* 0x0000000083877221 */ /* 0x001fc20000010000 */
[----:B------:R-:W-:-:S06]  /*7990*/  FADD.FTZ R0, R102, R145 ;  /* 0x0000009166007221 */ /* 0x000fcc0000010000 */
        /* <DEDUP_REMOVED lines=64> */
.L_x_2794:
        /* <DEDUP_REMOVED lines=116> */
.L_x_2784:
[----:B------:R-:W-:-:S06]  /*84e0*/  UISETP.GE.AND UP0, UPT, UR30, UR40, UPT ;  /* 0x000000281e00728c */ /* 0x000fcc000bf06270 */
[----:B------:R-:W-:-:S13]  /*84f0*/  PLOP3.LUT P0, PT, PT, PT, UP0, 0x80, 0x0 ;  /* 0x000000000000781c */ /* 0x000fda0003f0f008 */
[----:B------:R-:W-:Y:S05]  /*8500*/  @!P0 BRA `(.L_x_2796) ;  /* 0x0000002800408947 */ /* 0x000fea0003800000 */
[----:B------:R-:W-:Y:S01]  /*8510*/  IMAD.MOV.U32 R7, RZ, RZ, R4 ;  /* 0x000000ffff077224 */ /* 0x000fe200078e0004 */
[----:B------:R-:W-:Y:S01]  /*8520*/  UMOV UR29, UR49 ;  /* 0x00000031001d7c82 */ /* 0x000fe20008000000 */
[----:B------:R-:W-:Y:S01]  /*8530*/  IMAD.MOV.U32 R6, RZ, RZ, R5 ;  /* 0x000000ffff067224 */ /* 0x000fe200078e0005 */
[----:B------:R-:W-:-:S06]  /*8540*/  UMOV UR28, UR48 ;  /* 0x00000030001c7c82 */ /* 0x000fcc0008000000 */
.L_x_2807:
        /* <DEDUP_REMOVED lines=9> */
.L_x_2798:
[----:B------:R-:W-:Y:S01]  /*85e0*/  ULEA UR6, UR48, UR43, 0x3 ;  /* 0x0000002b30067291 */ /* 0x000fe2000f8e183f */
[----:B------:R-:W-:-:S05]  /*85f0*/  IMAD.U32 R4, RZ, RZ, UR49 ;  /* 0x00000031ff047e24 */ /* 0x000fca000f8e00ff */
[----:B------:R-:W-:-:S04]  /*8600*/  SHF.L.U32 R4, R4, 0x1f, RZ ;  /* 0x0000001f04047819 */ /* 0x000fc800000006ff */
[----:B------:R0:W1:Y:S01]  /*8610*/  SYNCS.PHASECHK.TRANS64.TRYWAIT P0, [UR6+0x22830], R4 ;  /* 0x02283004ff0075a7 */ /* 0x0000620008000146 */
[----:B------:R-:W-:Y:S05]  /*8620*/  @!P1 BRA `(.L_x_2799) ;  /* 0x0000000000049947 */ /* 0x000fea0003800000 */
[----:B------:R-:W-:Y:S01]  /*8630*/  BPT.TRAP 0x1 ;  /* 0x000000040000795c */ /* 0x000fe20000300000 */
.L_x_2799:
[----:B-1----:R-:W-:Y:S05]  /*8640*/  @P0 BRA `(.L_x_2797) ;  /* 0x0000000000080947 */ /* 0x002fea0003800000 */
[----:B------:R-:W1:Y:S02]  /*8650*/  SYNCS.PHASECHK.TRANS64.TRYWAIT P0, [UR6+0x22830], R4 ;  /* 0x02283004ff0075a7 */ /* 0x000e640008000146 */
[----:B-1----:R-:W-:Y:S05]  /*8660*/  @!P0 BRA `(.L_x_2800) ;  /* 0x000000e800408947 */ /* 0x002fea0003800000 */
.L_x_2797:
[----:B-1----:R-:W1:Y:S01]  /*8670*/  S2R R5, SR_TID.X ;  /* 0x0000000000057919 */ /* 0x002e620000002100 */
[----:B------:R-:W-:Y:S01]  /*8680*/  R2UR UR31, R3 ;  /* 0x00000000031f72ca */ /* 0x000fe200000e0000 */
[----:B------:R-:W-:Y:S01]  /*8690*/  UMOV UR19, 0x40000040 ;  /* 0x4000004000137882 */ /* 0x000fe20000000000 */
[----:B------:R-:W-:Y:S01]  /*86a0*/  UMOV UR20, UR16 ;  /* 0x0000001000147c82 */ /* 0x000fe20008000000 */
[----:B------:R-:W-:Y:S01]  /*86b0*/  UMOV UR21, UR17 ;  /* 0x0000001100157c82 */ /* 0x000fe20008000000 */
[----:B------:R-:W-:Y:S01]  /*86c0*/  UMOV UR23, 0x40000040 ;  /* 0x4000004000177882 */ /* 0x000fe20000000000 */
[----:B------:R-:W-:Y:S01]  /*86d0*/  UMOV UR24, UR16 ;  /* 0x0000001000187c82 */ /* 0x000fe20008000000 */
[----:B------:R-:W-:Y:S01]  /*86e0*/  UMOV UR25, UR17 ;  /* 0x0000001100197c82 */ /* 0x000fe20008000000 */
[----:B------:R-:W-:Y:S01]  /*86f0*/  UMOV UR27, 0x40000040 ;  /* 0x40000040001b7882 */ /* 0x000fe20000000000 */
[----:B------:R-:W-:Y:S01]  /*8700*/  UMOV UR7, 0x40000040 ;  /* 0x4000004000077882 */ /* 0x000fe20000000000 */
[----:B------:R-:W-:Y:S01]  /*8710*/  UMOV UR11, 0x40000040 ;  /* 0x40000040000b7882 */ /* 0x000fe20000000000 */
[----:B------:R-:W-:-:S03]  /*8720*/  UMOV UR15, 0x40000040 ;  /* 0x40000040000f7882 */ /* 0x000fc60000000000 */
[----:B------:R-:W-:-:S04]  /*8730*/  UIMAD UR31, UR48, 0x500, UR31 ;  /* 0x00000500301f78a4 */ /* 0x000fc8000f8e021f */
[----:B------:R-:W-:Y:S02]  /*8740*/  UIADD3 UR22, UR31, 0x100, URZ ;  /* 0x000001001f167890 */ /* 0x000fe4000fffe03f */
[----:B------:R-:W-:Y:S02]  /*8750*/  UIADD3 UR26, UR31, 0x200, URZ ;  /* 0x000002001f1a7890 */ /* 0x000fe4000fffe03f */
[----:B------:R-:W-:Y:S01]  /*8760*/  UMOV UR18, UR31 ;  /* 0x0000001f00127c82 */ /* 0x000fe20008000000 */
[----:B------:R-:W-:Y:S02]  /*8770*/  UIADD3 UR6, UR31, 0x400, URZ ;  /* 0x000004001f067890 */ /* 0x000fe4000fffe03f */
[----:B------:R-:W-:Y:S02]  /*8780*/  UIADD3 UR10, UR31, 0x402, URZ ;  /* 0x000004021f0a7890 */ /* 0x000fe4000fffe03f */
[----:B------:R-:W-:Y:S01]  /*8790*/  UIADD3 UR14, UR31, 0x6, URZ ;  /* 0x000000061f0e7890 */ /* 0x000fe2000fffe03f */
        /* <DEDUP_REMOVED lines=110> */
.L_x_2802:
[----:B------:R-:W-:Y:S01]  /*8e80*/  ULEA UR6, UR28, UR43, 0x3 ;  /* 0x0000002b1c067291 */ /* 0x000fe2000f8e183f */
[----:B------:R-:W-:-:S05]  /*8e90*/  IMAD.U32 R4, RZ, RZ, UR29 ;  /* 0x0000001dff047e24 */ /* 0x000fca000f8e00ff */
[----:B------:R-:W-:-:S04]  /*8ea0*/  SHF.L.U32 R4, R4, 0x1f, RZ ;  /* 0x0000001f04047819 */ /* 0x000fc800000006ff */
[----:B------:R0:W1:Y:S01]  /*8eb0*/  SYNCS.PHASECHK.TRANS64.TRYWAIT P0, [UR6+0x22850], R4 ;  /* 0x02285004ff0075a7 */ /* 0x0000620008000146 */
[----:B------:R-:W-:Y:S05]  /*8ec0*/  @!P1 BRA `(.L_x_2803) ;  /* 0x0000000000049947 */ /* 0x000fea0003800000 */
[----:B------:R-:W-:Y:S01]  /*8ed0*/  BPT.TRAP 0x1 ;  /* 0x000000040000795c */ /* 0x000fe20000300000 */
.L_x_2803:
[----:B-1----:R-:W-:Y:S05]  /*8ee0*/  @P0 BRA `(.L_x_2801) ;  /* 0x0000000000080947 */ /* 0x002fea0003800000 */
[----:B------:R-:W1:Y:S02]  /*8ef0*/  SYNCS.PHASECHK.TRANS64.TRYWAIT P0, [UR6+0x22850], R4 ;  /* 0x02285004ff0075a7 */ /* 0x000e640008000146 */
[----:B-1----:R-:W-:Y:S05]  /*8f00*/  @!P0 BRA `(.L_x_2804) ;  /* 0x000000e000308947 */ /* 0x002fea0003800000 */
.L_x_2801:
        /* <DEDUP_REMOVED lines=36> */
.L_x_2805:
[----:B0-----:R-:W-:Y:S01]  /*9150*/  FMNMX.FTZ R4, R152, R6, !PT ;  /* 0x0000000698047209 */ /* 0x001fe20007810000 */
[----:B------:R-:W-:Y:S01]  /*9160*/  IMAD.U32 R14, RZ, RZ, UR41 ;  /* 0x00000029ff0e7e24 */ /* 0x000fe2000f8e00ff */
[----:B------:R-:W-:Y:S01]  /*9170*/  FMNMX.FTZ R8, R154, R7, !PT ;  /* 0x000000079a087209 */ /* 0x000fe20007810000 */
[----:B------:R-:W-:Y:S01]  /*9180*/  ULEA UR6, UR48, UR43, 0x3 ;  /* 0x0000002b30067291 */ /* 0x000fe2000f8e183f */
[----:B------:R-:W-:Y:S02]  /*9190*/  FMNMX.FTZ R5, R153, R4, !PT ;  /* 0x0000000499057209 */ /* 0x000fe40007810000 */
        /* <DEDUP_REMOVED lines=90> */
[----:B------:R-:W-:-:S03]  /*9740*/  FADD.FTZ R6, -R4, R7 ;  /* 0x0000000704067221 */ /* 0x000fc60000010100 */
[----:B------:R0:W-:Y:S01]  /*9750*/  MUFU.EX2 R9, R12 ;  /* 0x0000000c00097308 */ /* 0x0001e20000000800 */
[----:B------:R-:W-:Y:S01]  /*9760*/  FMUL.FTZ R7, R6, UR41 ;  /* 0x0000002906077c20 */ /* 0x000fe20008410000 */
[----:B------:R-:W-:-:S04]  /*9770*/  FFMA.FTZ R6, R5, R14, -8 ;  /* 0xc100000005067423 */ /* 0x000fc8000001000e */
[--C-:B------:R-:W-:Y:S01]  /*9780*/  FFMA.FTZ R11, R153, UR41, -R6.reuse ;  /* 0x00000029990b7c23 */ /* 0x100fe20008010806 */
[----:B------:R-:W-:-:S01]  /*9790*/  FFMA.FTZ R20, R136, UR41, -R6 ;  /* 0x0000002988147c23 */ /* 0x000fc20008010806 */
[----:B------:R-:W-:Y:S02]  /*97a0*/  IMAD.U32 R153, RZ, RZ, UR41 ;  /* 0x00000029ff997e24 */ /* 0x000fe4000f8e00ff */
[----:B------:R-:W-:-:S01]  /*97b0*/  FFMA.FTZ R136, R140, UR41, -R6 ;  /* 0x000000298c887c23 */ /* 0x000fc20008010806 */
[--C-:B------:R-:W-:Y:S01]  /*97c0*/  FFMA.FTZ R140, R144, UR41, -R6.reuse ;  /* 0x00000029908c7c23 */ /* 0x100fe20008010806 */
[----:B------:R-:W-:-:S01]  /*97d0*/  FFMA.FTZ R8, R152, UR41, -R6 ;  /* 0x0000002998087c23 */ /* 0x000fc20008010806 */
[--C-:B------:R-:W-:Y:S01]  /*97e0*/  FFMA.FTZ R10, R156, UR41, -R6.reuse ;  /* 0x000000299c0a7c23 */ /* 0x100fe20008010806 */
[----:B------:R-:W-:-:S01]  /*97f0*/  FFMA.FTZ R13, R157, UR41, -R6 ;  /* 0x000000299d0d7c23 */ /* 0x000fc20008010806 */
[--C-:B0-----:R-:W-:Y:S01]  /*9800*/  FFMA.FTZ R12, R160, UR41, -R6.reuse ;  /* 0x00000029a00c7c23 */ /* 0x101fe20008010806 */
        /* <DEDUP_REMOVED lines=33> */
[----:B------:R-:W-:Y:S03]  /*9a20*/  MUFU.EX2 R7, R7 ;  /* 0x0000000700077308 */ /* 0x000fe60000000800 */
        /* <DEDUP_REMOVED lines=49> */
[----:B------:R-:W-:-:S04]  /*9d40*/  FFMA.FTZ R6, R103, UR41, -R6 ;  /* 0x0000002967067c23 */ /* 0x000fc80008010806 */
        /* <DEDUP_REMOVED lines=152> */
.L_x_2806:
        /* <DEDUP_REMOVED lines=116> */
.L_x_2796:
[----:B------:R-:W-:Y:S06]  /*ae10*/  BAR.ARV 0x8, 0x180 ;  /* 0x0206000000007b1d */ /* 0x000fec0000002000 */
[----:B------:R-:W-:Y:S05]  /*ae20*/  @!P1 BRA `(.L_x_2808) ;  /* 0x0000000000049947 */ /* 0x000fea0003800000 */
[----:B------:R-:W-:Y:S01]  /*ae30*/  BPT.TRAP 0x1 ;  /* 0x000000040000795c */ /* 0x000fe20000300000 */
.L_x_2808:
[----:B------:R-:W-:Y:S01]  /*ae40*/  ULEA UR5, UR48, UR43, 0x3 ;  /* 0x0000002b30057291 */ /* 0x000fe2000f8e183f */
[----:B------:R-:W-:-:S05]  /*ae50*/  IMAD.U32 R3, RZ, RZ, UR49 ;  /* 0x00000031ff037e24 */ /* 0x000fca000f8e00ff */
[----:B------:R-:W-:-:S04]  /*ae60*/  SHF.L.U32 R3, R3, 0x1f, RZ ;  /* 0x0000001f03037819 */ /* 0x000fc800000006ff */
[----:B------:R0:W1:Y:S01]  /*ae70*/  SYNCS.PHASECHK.TRANS64.TRYWAIT P0, [UR5+0x22850], R3 ;  /* 0x02285003ff0075a7 */ /* 0x0000620008000145 */
[----:B------:R-:W-:Y:S05]  /*ae80*/  @!P1 BRA `(.L_x_2809) ;  /* 0x0000000000049947 */ /* 0x000fea0003800000 */
[----:B------:R-:W-:Y:S01]  /*ae90*/  BPT.TRAP 0x1 ;  /* 0x000000040000795c */ /* 0x000fe20000300000 */
.L_x_2809:
[----:B-1----:R-:W-:Y:S05]  /*aea0*/  @P0 BRA `(.L_x_2810) ;  /* 0x0000000000080947 */ /* 0x002fea0003800000 */
[----:B------:R-:W1:Y:S02]  /*aeb0*/  SYNCS.PHASECHK.TRANS64.TRYWAIT P0, [UR5+0x22850], R3 ;  /* 0x02285003ff0075a7 */ /* 0x000e640008000145 */
[----:B-1----:R-:W-:Y:S05]  /*aec0*/  @!P0 BRA `(.L_x_2811) ;  /* 0x000000c000588947 */ /* 0x002fea0003800000 */
.L_x_2810:
        /* <DEDUP_REMOVED lines=17> */
[----:B------:R-:W1:Y:S08]  /*afe0*/  @P0 LDC.64 R8, c[0x0][0x9c8] ;  /* 0x00027200ff080b82 */ /* 0x000e700000000a00 */
[----:B------:R-:W2:Y:S01]  /*aff0*/  @P0 LDC.64 R10, c[0x0][0x9d0] ;  /* 0x00027400ff0a0b82 */ /* 0x000ea20000000a00 */
[----:B-1----:R-:W-:-:S04]  /*b000*/  @P0 IMAD R6, R8, UR37, RZ ;  /* 0x0000002508060c24 */ /* 0x002fc8000f8e02ff */
[----:B0-----:R-:W-:Y:S02]  /*b010*/  @P0 IMAD R3, R9, UR36, R6 ;  /* 0x0000002409030c24 */ /* 0x001fe4000f8e0206 */
        /* <DEDUP_REMOVED lines=15> */
[----:B------:R-:W1:Y:S04]  /*b110*/  SHFL.BFLY PT, R7, R2, 0x2, 0x1f ;  /* 0x0c401f0002077f89 */ /* 0x000e6800000e0000 */
[----:B------:R-:W3:Y:S01]  /*b120*/  SHFL.BFLY PT, R11, R0, 0x2, 0x1f ;  /* 0x0c401f00000b7f89 */ /* 0x000ee200000e0000 */
[----:B------:R-:W-:Y:S02]  /*b130*/  WARPGROUP.DEPBAR.LE gsb0, 0x0 ;  /* 0x00008000000079c5 */ /* 0x000fe40000010000 */
[----:B------:R-:W-:-:S06]  /*b140*/  WARPGROUP.ARRIVE ;  /* 0x00000000000079c5 */ /* 0x000fcc0000000000 */
[----:B------:R-:W-:Y:S01]  /*b150*/  QGMMA.64x128x32.F32.E4M3.E4M3 R24, R172, gdesc[UR4], R24, gsb0 ;  /* 0x01e00004ac187df3 */ /* 0x000fe20008000818 */
[----:B------:R-:W-:Y:S01]  /*b160*/  UIADD3 UR6, UR4, 0x400, URZ ;  /* 0x0000040004067890 */ /* 0x000fe2000fffe03f */
        /* <DEDUP_REMOVED lines=13> */
[----:B------:R0:W-:Y:S01]  /*b240*/  @P0 MUFU.RCP R6, R12 ;  /* 0x0000000c00060308 */ /* 0x0001e20000001000 */
[----:B------:R-:W-:Y:S01]  /*b250*/  FSETP.NE.FTZ.AND P0, PT, R13, RZ, PT ;  /* 0x000000ff0d00720b */ /* 0x000fe20003f15000 */
[----:B------:R-:W-:Y:S01]  /*b260*/  IMAD.MOV.U32 R10, RZ, RZ, RZ ;  /* 0x000000ffff0a7224 */ /* 0x000fe200078e00ff */
[----:B------:R-:W-:Y:S02]  /*b270*/  WARPGROUP.DEPBAR.LE gsb0, 0x0 ;  /* 0x00008000000079c5 */ /* 0x000fe40000010000 */
[----:B------:R-:W-:-:S06]  /*b280*/  WARPGROUP.ARRIVE ;  /* 0x00000000000079c5 */ /* 0x000fcc0000000000 */
[----:B------:R-:W-:Y:S01]  /*b290*/  QGMMA.64x128x32.F32.E4M3.E4M3 R24, R168, gdesc[UR4], R24, gsb0 ;  /* 0x01e00004a8187df3 */ /* 0x000fe20008000818 */
[----:B------:R-:W1:Y:S08]  /*b2a0*/  @P3 MUFU.LG2 R9, R15 ;  /* 0x0000000f00093308 */ /* 0x000e700000000c00 */
[----:B------:R-:W3:Y:S01]  /*b2b0*/  @P2 MUFU.LG2 R7, R14 ;  /* 0x0000000e00072308 */ /* 0x000ee20000000c00 */
[----:B------:R-:W-:-:S07]  /*b2c0*/  IMAD.U32 R11, RZ, RZ, UR41 ;  /* 0x00000029ff0b7e24 */ /* 0x000fce000f8e00ff */
[----:B------:R-:W4:Y:S01]  /*b2d0*/  @P0 MUFU.RCP R10, R13 ;  /* 0x0000000d000a0308 */ /* 0x000f220000001000 */
[----:B------:R-:W-:Y:S02]  /*b2e0*/  IMAD.U32 R8, RZ, RZ, UR41 ;  /* 0x00000029ff087e24 */ /* 0x000fe4000f8e00ff */
[----:B0-----:R-:W-:Y:S01]  /*b2f0*/  @P3 FMUL.FTZ R12, R11, 0.69314718246459960938 ;  /* 0x3f3172180b0c3820 */ /* 0x001fe20000410000 */
[----:B-1----:R-:W-:Y:S01]  /*b300*/  @P3 FMUL.FTZ R9, R9, 0.69314718246459960938 ;  /* 0x3f31721809093820 */ /* 0x002fe20000410000 */
[----:B------:R-:W-:Y:S02]  /*b310*/  IMAD.MOV.U32 R0, RZ, RZ, -0x800000 ;  /* 0xff800000ff007424 */ /* 0x000fe400078e00ff */
[----:B------:R-:W-:Y:S01]  /*b320*/  @P2 FMUL.FTZ R8, R8, 0.69314718246459960938 ;  /* 0x3f31721808082820 */ /* 0x000fe20000410000 */
[----:B------:R-:W-:Y:S02]  /*b330*/  IMAD.MOV.U32 R2, RZ, RZ, -0x800000 ;  /* 0xff800000ff027424 */ /* 0x000fe400078e00ff */
[----:B------:R-:W-:-:S01]  /*b340*/  @P3 FFMA.FTZ R0, R12, R4, R9 ;  /* 0x000000040c003223 */ /* 0x000fc20000010009 */
[----:B---3--:R-:W-:Y:S01]  /*b350*/  @P2 FMUL.FTZ R7, R7, 0.69314718246459960938 ;  /* 0x3f31721807072820 */ /* 0x008fe20000410000 */
[----:B--2---:R-:W-:-:S03]  /*b360*/  FMUL.FTZ R4, R6, R3 ;  /* 0x0000000306047220 */ /* 0x004fc60000410000 */
[----:B------:R-:W-:Y:S01]  /*b370*/  @P2 FFMA.FTZ R2, R8, R5, R7 ;  /* 0x0000000508022223 */ /* 0x000fe20000010007 */
[----:B----4-:R-:W-:Y:S01]  /*b380*/  FMUL.FTZ R3, R10, R3 ;  /* 0x000000030a037220 */ /* 0x010fe20000410000 */
[----:B------:R-:W-:Y:S02]  /*b390*/  WARPGROUP.DEPBAR.LE gsb0, 0x0 ;  /* 0x00008000000079c5 */ /* 0x000fe40000010000 */
[----:B------:R-:W-:Y:S05]  /*b3a0*/  @!P1 BRA `(.L_x_2812) ;  /* 0x0000000000049947 */ /* 0x000fea0003800000 */
[----:B------:R-:W-:Y:S01]  /*b3b0*/  BPT.TRAP 0x1 ;  /* 0x000000040000795c */ /* 0x000fe20000300000 */
.L_x_2812:
        /* <DEDUP_REMOVED lines=74> */
.L_x_2776:
        /* <DEDUP_REMOVED lines=51> */
[C---:B------:R-:W-:Y:S02]  /*bb90*/  IADD3 R57, P6, R10.reuse, 0x20, RZ ;  /* 0x000000200a397810 */ /* 0x040fe40007fde0ff */
[----:B------:R-:W-:Y:S02]  /*bba0*/  IADD3 R65, P1, R10, 0x40, RZ ;  /* 0x000000400a417810 */ /* 0x000fe40007f3e0ff */
[----:B------:R-:W-:Y:S01]  /*bbb0*/  SEL R143, R6, R9, P0 ;  /* 0x00000009068f7207 */ /* 0x000fe20000000000 */
[----:B------:R-:W-:Y:S01]  /*bbc0*/  IMAD.X R101, RZ, RZ, R11, P6 ;  /* 0x000000ffff657224 */ /* 0x000fe200030e060b */
[----:B------:R-:W-:Y:S02]  /*bbd0*/  SEL R27, R9, R6, P0 ;  /* 0x00000006091b7207 */ /* 0x000fe40000000000 */
[----:B------:R-:W-:Y:S02]  /*bbe0*/  LOP3.LUT R4, R57, 0x380, RZ, 0xc0, !PT ;  /* 0x0000038039047812 */ /* 0x000fe400078ec0ff */
        /* <DEDUP_REMOVED lines=26> */
[----:B------:R-:W-:Y:S02]  /*bd90*/  SHF.R.U64 R4, R4, 0x3, RZ ;  /* 0x0000000304047819 */ /* 0x000fe400000012ff */
[----:B------:R-:W-:Y:S02]  /*bda0*/  SHF.R.U64 R6, R6, 0x3, RZ ;  /* 0x0000000306067819 */ /* 0x000fe400000012ff */
[----:B------:R-:W-:Y:S02]  /*bdb0*/  SEL R77, R78, R79, P0 ;  /* 0x0000004f4e4d7207 */ /* 0x000fe40000000000 */
[----:B------:R-:W-:Y:S02]  /*bdc0*/  SEL R63, R79, R78, P0 ;  /* 0x0000004e4f3f7207 */ /* 0x000fe40000000000 */
[----:B------:R-:W-:-:S02]  /*bdd0*/  IADD3 R71, P3, R10, 0x4000, RZ ;  /* 0x000040000a477810 */ /* 0x000fc40007f7e0ff */
[C---:B------:R-:W-:Y:S02]  /*bde0*/  IADD3 R75, P4, R10.reuse, 0x4020, RZ ;  /* 0x000040200a4b7810 */ /* 0x040fe40007f9e0ff */
[----:B------:R-:W-:Y:S01]  /*bdf0*/  SEL R109, R47, R14, P0 ;  /* 0x0000000e2f6d7207 */ /* 0x000fe20000000000 */
[--C-:B------:R-:W-:Y:S01]  /*be00*/  IMAD.X R95, RZ, RZ, R11.reuse, P3 ;  /* 0x000000ffff5f7224 */ /* 0x100fe200018e060b */
[----:B------:R-:W-:Y:S01]  /*be10*/  IADD3 R79, P5, R10, 0x4040, RZ ;  /* 0x000040400a4f7810 */ /* 0x000fe20007fbe0ff */
[--C-:B------:R-:W-:Y:S01]  /*be20*/  IMAD.X R9, RZ, RZ, R11.reuse, P4 ;  /* 0x000000ffff097224 */ /* 0x100fe200020e060b */
[----:B------:R-:W-:Y:S02]  /*be30*/  SEL R55, R7, R8, P0 ;  /* 0x0000000807377207 */ /* 0x000fe40000000000 */
[----:B------:R-:W-:Y:S01]  /*be40*/  SEL R25, R8, R7, P0 ;  /* 0x0000000708197207 */ /* 0x000fe20000000000 */
[----:B------:R-:W-:Y:S01]  /*be50*/  IMAD.X R7, RZ, RZ, R11, P5 ;  /* 0x000000ffff077224 */ /* 0x000fe200028e060b */
[----:B------:R-:W-:-:S02]  /*be60*/  SEL R47, R14, R47, P0 ;  /* 0x0000002f0e2f7207 */ /* 0x000fc40000000000 */
[----:B------:R-:W-:Y:S02]  /*be70*/  LOP3.LUT R8, R67, 0x380, RZ, 0xc0, !PT ;  /* 0x0000038043087812 */ /* 0x000fe400078ec0ff */
[----:B------:R-:W-:Y:S02]  /*be80*/  LOP3.LUT R100, R4, R57, RZ, 0x3c, !PT ;  /* 0x0000003904647212 */ /* 0x000fe400078e3cff */
[----:B------:R-:W-:Y:S02]  /*be90*/  LOP3.LUT R14, R6, R65, RZ, 0x3c, !PT ;  /* 0x00000041060e7212 */ /* 0x000fe400078e3cff */
[----:B------:R-:W-:Y:S02]  /*bea0*/  LOP3.LUT R4, R71, 0x380, RZ, 0xc0, !PT ;  /* 0x0000038047047812 */ /* 0x000fe400078ec0ff */
[----:B------:R-:W-:Y:S02]  /*beb0*/  LOP3.LUT R6, R75, 0x380, RZ, 0xc0, !PT ;  /* 0x000003804b067812 */ /* 0x000fe400078ec0ff */
[----:B------:R-:W-:-:S02]  /*bec0*/  LOP3.LUT R30, R79, 0x380, RZ, 0xc0, !PT ;  /* 0x000003804f1e7812 */ /* 0x000fc400078ec0ff */
[----:B------:R-:W-:Y:S02]  /*bed0*/  SHF.R.U64 R8, R8, 0x3, RZ ;  /* 0x0000000308087819 */ /* 0x000fe400000012ff */
[----:B------:R-:W-:Y:S02]  /*bee0*/  SEL R105, R82, R83, P0 ;  /* 0x0000005352697207 */ /* 0x000fe40000000000 */
[----:B------:R-:W-:Y:S02]  /*bef0*/  SEL R64, R83, R82, P0 ;  /* 0x0000005253407207 */ /* 0x000fe40000000000 */
[----:B------:R-:W-:Y:S02]  /*bf00*/  SHF.R.U64 R4, R4, 0x3, RZ ;  /* 0x0000000304047819 */ /* 0x000fe400000012ff */
[----:B------:R-:W-:Y:S02]  /*bf10*/  SHF.R.U64 R6, R6, 0x3, RZ ;  /* 0x0000000306067819 */ /* 0x000fe400000012ff */
[----:B------:R-:W-:-:S02]  /*bf20*/  IADD3 R83, P6, R10, 0x4060, RZ ;  /* 0x000040600a537810 */ /* 0x000fc40007fde0ff */
[----:B------:R-:W-:Y:S02]  /*bf30*/  SHF.R.U64 R30, R30, 0x3, RZ ;  /* 0x000000031e1e7819 */ /* 0x000fe400000012ff */
[----:B------:R-:W-:Y:S02]  /*bf40*/  SEL R107, R12, R13, P0 ;  /* 0x0000000d0c6b7207 */ /* 0x000fe40000000000 */
[----:B------:R-:W-:Y:S01]  /*bf50*/  SEL R43, R13, R12, P0 ;  /* 0x0000000c0d2b7207 */ /* 0x000fe20000000000 */
[----:B------:R-:W-:Y:S01]  /*bf60*/  IMAD.X R13, RZ, RZ, R11, P2 ;  /* 0x000000ffff0d7224 */ /* 0x000fe200010e060b */
[----:B------:R-:W-:Y:S02]  /*bf70*/  LOP3.LUT R12, R8, R67, RZ, 0x3c, !PT ;  /* 0x00000043080c7212 */ /* 0x000fe400078e3cff */
[----:B------:R-:W-:Y:S02]  /*bf80*/  LOP3.LUT R94, R4, R71, RZ, 0x3c, !PT ;  /* 0x00000047045e7212 */ /* 0x000fe400078e3cff */
[----:B------:R-:W-:-:S02]  /*bf90*/  LOP3.LUT R8, R6, R75, RZ, 0x3c, !PT ;  /* 0x0000004b06087212 */ /* 0x000fc400078e3cff */
[----:B------:R-:W-:Y:S02]  /*bfa0*/  LOP3.LUT R56, R83, 0x380, RZ, 0xc0, !PT ;  /* 0x0000038053387812 */ /* 0x000fe400078ec0ff */
[----:B------:R-:W-:Y:S02]  /*bfb0*/  LOP3.LUT R6, R30, R79, RZ, 0x3c, !PT ;  /* 0x0000004f1e067212 */ /* 0x000fe400078e3cff */
[----:B------:R-:W-:Y:S02]  /*bfc0*/  LOP3.LUT R5, R10, 0x380, RZ, 0xc0, !PT ;  /* 0x000003800a057812 */ /* 0x000fe400078ec0ff */
[----:B------:R-:W-:Y:S02]  /*bfd0*/  MOV R94, R94 ;  /* 0x0000005e005e7202 */ /* 0x000fe40000000f00 */
[----:B------:R-:W-:Y:S02]  /*bfe0*/  SEL R129, R60, R61, P0 ;  /* 0x0000003d3c817207 */ /* 0x000fe40000000000 */
[----:B------:R-:W-:-:S02]  /*bff0*/  SEL R37, R61, R60, P0 ;  /* 0x0000003c3d257207 */ /* 0x000fc40000000000 */
[----:B------:R-:W-:Y:S02]  /*c000*/  SHF.R.U64 R56, R56, 0x3, RZ ;  /* 0x0000000338387819 */ /* 0x000fe400000012ff */
[----:B------:R-:W-:Y:S02]  /*c010*/  MOV R95, R6 ;  /* 0x00000006005f7202 */ /* 0x000fe40000000f00 */
[----:B------:R-:W-:Y:S02]  /*c020*/  SEL R61, R86, R87, P0 ;  /* 0x00000057563d7207 */ /* 0x000fe40000000000 */
[----:B------:R-:W-:Y:S02]  /*c030*/  SEL R58, R87, R86, P0 ;  /* 0x00000056573a7207 */ /* 0x000fe40000000000 */
[----:B------:R-:W-:Y:S02]  /*c040*/  SHF.R.U64 R5, R5, 0x3, RZ ;  /* 0x0000000305057819 */ /* 0x000fe400000012ff */
[----:B------:R-:W-:-:S02]  /*c050*/  SEL R137, R15, R88, P0 ;  /* 0x000000580f897207 */ /* 0x000fc40000000000 */
[----:B------:R-:W-:Y:S01]  /*c060*/  SEL R33, R88, R15, P0 ;  /* 0x0000000f58217207 */ /* 0x000fe20000000000 */
[--C-:B------:R-:W-:Y:S01]  /*c070*/  IMAD.X R15, RZ, RZ, R11.reuse, P1 ;  /* 0x000000ffff0f7224 */ /* 0x100fe200008e060b */
[----:B------:R-:W-:Y:S02]  /*c080*/  LOP3.LUT R4, R56, R83, RZ, 0x3c, !PT ;  /* 0x0000005338047212 */ /* 0x000fe400078e3cff */
[----:B------:R-:W-:Y:S01]  /*c090*/  LOP3.LUT R10, R5, R10, RZ, 0x3c, !PT ;  /* 0x0000000a050a7212 */ /* 0x000fe200078e3cff */
[----:B------:R-:W-:Y:S01]  /*c0a0*/  IMAD.X R5, RZ, RZ, R11, P6 ;  /* 0x000000ffff057224 */ /* 0x000fe200030e060b */
        /* <DEDUP_REMOVED lines=10> */
[----:B------:R-:W0:Y:S04]  /*c150*/  SHFL.IDX PT, R60, R25, R7, 0x1c1f ;  /* 0x001c1f07193c7589 */ /* 0x000e2800000e0000 */
[----:B------:R0:W-:Y:S04]  /*c160*/  SHFL.IDX PT, R59, R58, R7, 0x1c1f ;  /* 0x001c1f073a3b7589 */ /* 0x0001e800000e0000 */
[----:B------:R-:W-:Y:S04]  /*c170*/  SHFL.IDX PT, R57, R111, R24, 0x1c1f ;  /* 0x001c1f186f397589 */ /* 0x000fe800000e0000 */
[----:B------:R-:W-:Y:S04]  /*c180*/  SHFL.IDX PT, R101, R77, R24, 0x1c1f ;  /* 0x001c1f184d657589 */ /* 0x000fe800000e0000 */
[----:B------:R-:W-:Y:S04]  /*c190*/  SHFL.IDX PT, R44, R44, R7, 0x1c1f ;  /* 0x001c1f072c2c7589 */ /* 0x000fe800000e0000 */
[----:B------:R-:W-:Y:S04]  /*c1a0*/  SHFL.IDX PT, R66, R113, R24, 0x1c1f ;  /* 0x001c1f1871427589 */ /* 0x000fe800000e0000 */
[----:B------:R-:W-:Y:S01]  /*c1b0*/  SHFL.IDX PT, R70, R107, R24, 0x1c1f ;  /* 0x001c1f186b467589 */ /* 0x000fe200000e0000 */
[----:B0-----:R-:W-:-:S02]  /*c1c0*/  SEL R58, R55, R60, P0 ;  /* 0x0000003c373a7207 */ /* 0x001fc40000000000 */
[----:B------:R-:W-:Y:S01]  /*c1d0*/  SEL R60, R60, R55, P0 ;  /* 0x000000373c3c7207 */ /* 0x000fe20000000000 */
        /* <DEDUP_REMOVED lines=8> */
[----:B------:R-:W-:Y:S01]  /*c260*/  SHFL.IDX PT, R73, R32, R7, 0x1c1f ;  /* 0x001c1f0720497589 */ /* 0x000fe200000e0000 */
[----:B0-----:R-:W-:-:S03]  /*c270*/  SEL R55, R45, R66, P0 ;  /* 0x000000422d377207 */ /* 0x001fc60000000000 */
        /* <DEDUP_REMOVED lines=14> */
[----:B------:R-:W2:Y:S01]  /*c360*/  SHFL.IDX PT, R87, R53, R7, 0x1c1f ;  /* 0x001c1f0735577589 */ /* 0x000ea200000e0000 */
[----:B0-----:R-:W-:-:S03]  /*c370*/  SEL R61, R27, R6, P0 ;  /* 0x000000061b3d7207 */ /* 0x001fc60000000000 */
[----:B------:R0:W-:Y:S04]  /*c380*/  SHFL.IDX PT, R90, R52, R7, 0x1c1f ;  /* 0x001c1f07345a7589 */ /* 0x0001e800000e0000 */
[----:B------:R-:W-:Y:S04]  /*c390*/  SHFL.IDX PT, R8, R141, R24, 0x1c1f ;  /* 0x001c1f188d087589 */ /* 0x000fe800000e0000 */
[----:B------:R-:W-:Y:S01]  /*c3a0*/  SHFL.IDX PT, R12, R133, R24, 0x1c1f ;  /* 0x001c1f18850c7589 */ /* 0x000fe200000e0000 */
[----:B0-----:R-:W-:-:S03]  /*c3b0*/  SEL R52, R70, R43, P0 ;  /* 0x0000002b46347207 */ /* 0x001fc60000000000 */
[----:B------:R-:W-:Y:S04]  /*c3c0*/  SHFL.IDX PT, R84, R119, R24, 0x1c1f ;  /* 0x001c1f1877547589 */ /* 0x000fe800000e0000 */
[----:B------:R-:W-:Y:S01]  /*c3d0*/  SHFL.IDX PT, R92, R115, R24, 0x1c1f ;  /* 0x001c1f18735c7589 */ /* 0x000fe200000e0000 */
[----:B-1----:R-:W-:-:S03]  /*c3e0*/  SEL R49, R71, R32, P0 ;  /* 0x0000002047317207 */ /* 0x002fc60000000000 */
[----:B------:R-:W-:Y:S04]  /*c3f0*/  SHFL.IDX PT, R67, R109, R24, 0x1c1f ;  /* 0x001c1f186d437589 */ /* 0x000fe800000e0000 */
[----:B------:R0:W-:Y:S04]  /*c400*/  SHFL.IDX PT, R9, R29, R7, 0x1c1f ;  /* 0x001c1f071d097589 */ /* 0x0001e800000e0000 */
[----:B------:R-:W1:Y:S04]  /*c410*/  SHFL.IDX PT, R35, R35, R7, 0x1c1f ;  /* 0x001c1f0723237589 */ /* 0x000e6800000e0000 */
[----:B------:R2:W-:Y:S01]  /*c420*/  SHFL.IDX PT, R93, R39, R7, 0x1c1f ;  /* 0x001c1f07275d7589 */ /* 0x0005e200000e0000 */
[----:B0-----:R-:W-:-:S03]  /*c430*/  SEL R29, R59, R56, P0 ;  /* 0x000000383b1d7207 */ /* 0x001fc60000000000 */
[----:B------:R0:W3:Y:S04]  /*c440*/  SHFL.IDX PT, R28, R47, R7, 0x1c1f ;  /* 0x001c1f072f1c7589 */ /* 0x0000e800000e0000 */
[----:B------:R-:W4:Y:S01]  /*c450*/  SHFL.IDX PT, R37, R46, R7, 0x1c1f ;  /* 0x001c1f072e257589 */ /* 0x000f2200000e0000 */
[----:B--2---:R-:W-:-:S03]  /*c460*/  SEL R39, R87, R82, P0 ;  /* 0x0000005257277207 */ /* 0x004fc60000000000 */
[----:B------:R2:W-:Y:S01]  /*c470*/  SHFL.IDX PT, R38, R50, R7, 0x1c1f ;  /* 0x001c1f0732267589 */ /* 0x0005e200000e0000 */
[----:B0-----:R-:W-:-:S03]  /*c480*/  SEL R47, R32, R71, P0 ;  /* 0x00000047202f7207 */ /* 0x001fc60000000000 */
[----:B------:R-:W-:Y:S04]  /*c490*/  SHFL.IDX PT, R10, R137, R24, 0x1c1f ;  /* 0x001c1f18890a7589 */ /* 0x000fe800000e0000 */
[----:B------:R0:W4:Y:S01]  /*c4a0*/  SHFL.IDX PT, R11, R33, R7, 0x1c1f ;  /* 0x001c1f07210b7589 */ /* 0x00012200000e0000 */
[----:B-1----:R-:W-:Y:S02]  /*c4b0*/  SEL R71, R12, R35, P0 ;  /* 0x000000230c477207 */ /* 0x002fe40000000000 */
[----:B--2---:R-:W-:Y:S01]  /*c4c0*/  SEL R50, R43, R70, P0 ;  /* 0x000000462b327207 */ /* 0x004fe20000000000 */
[----:B------:R-:W1:Y:S01]  /*c4d0*/  SHFL.IDX PT, R79, R48, R7, 0x1c1f ;  /* 0x001c1f07304f7589 */ /* 0x000e6200000e0000 */
[----:B------:R-:W-:Y:S02]  /*c4e0*/  SEL R70, R72, R73, P0 ;  /* 0x0000004948467207 */ /* 0x000fe40000000000 */
[----:B------:R-:W-:Y:S01]  /*c4f0*/  SEL R43, R34, R75, P0 ;  /* 0x0000004b222b7207 */ /* 0x000fe20000000000 */
[----:B------:R2:W1:Y:S01]  /*c500*/  SHFL.IDX PT, R91, R54, R7, 0x1c1f ;  /* 0x001c1f07365b7589 */ /* 0x00046200000e0000 */
[----:B------:R-:W-:-:S02]  /*c510*/  SEL R72, R73, R72, P0 ;  /* 0x0000004849487207 */ /* 0x000fc40000000000 */
[----:B0-----:R-:W-:Y:S01]  /*c520*/  SEL R33, R56, R59, P0 ;  /* 0x0000003b38217207 */ /* 0x001fe20000000000 */
[----:B------:R-:W0:Y:S01]  /*c530*/  SHFL.IDX PT, R76, R127, R24, 0x1c1f ;  /* 0x001c1f187f4c7589 */ /* 0x000e2200000e0000 */
[----:B------:R-:W-:Y:S02]  /*c540*/  SEL R56, R57, R44, P0 ;  /* 0x0000002c39387207 */ /* 0x000fe40000000000 */
[----:B------:R-:W-:Y:S01]  /*c550*/  SEL R59, R6, R27, P0 ;  /* 0x0000001b063b7207 */ /* 0x000fe20000000000 */
[----:B------:R-:W-:Y:S01]  /*c560*/  SHFL.IDX PT, R80, R123, R24, 0x1c1f ;  /* 0x001c1f187b507589 */ /* 0x000fe200000e0000 */
[----:B---3--:R-:W-:Y:S02]  /*c570*/  SEL R53, R67, R28, P0 ;  /* 0x0000001c43357207 */ /* 0x008fe40000000000 */
[----:B--2---:R-:W-:Y:S01]  /*c580*/  SEL R54, R44, R57, P0 ;  /* 0x000000392c367207 */ /* 0x004fe20000000000 */
[----:B------:R-:W-:Y:S01]  /*c590*/  SHFL.IDX PT, R5, R121, R24, 0x1c1f ;  /* 0x001c1f1879057589 */ /* 0x000fe200000e0000 */
[----:B------:R-:W-:-:S02]  /*c5a0*/  SEL R57, R66, R45, P0 ;  /* 0x0000002d42397207 */ /* 0x000fc40000000000 */
[----:B------:R-:W-:Y:S01]  /*c5b0*/  SEL R45, R75, R34, P0 ;  /* 0x000000224b2d7207 */ /* 0x000fe20000000000 */
[----:B------:R-:W-:Y:S01]  /*c5c0*/  SHFL.IDX PT, R4, R117, R24, 0x1c1f ;  /* 0x001c1f1875047589 */ /* 0x000fe200000e0000 */
[----:B------:R-:W-:Y:S02]  /*c5d0*/  SEL R66, R68, R69, P0 ;  /* 0x0000004544427207 */ /* 0x000fe40000000000 */
[----:B------:R-:W-:Y:S01]  /*c5e0*/  SEL R34, R90, R89, P0 ;  /* 0x000000595a227207 */ /* 0x000fe20000000000 */
[----:B------:R2:W3:Y:S01]  /*c5f0*/  SHFL.IDX PT, R81, R36, R7, 0x1c1f ;  /* 0x001c1f0724517589 */ /* 0x0004e200000e0000 */
[----:B------:R-:W-:Y:S02]  /*c600*/  SEL R51, R28, R67, P0 ;  /* 0x000000431c337207 */ /* 0x000fe40000000000 */
[----:B------:R-:W-:Y:S01]  /*c610*/  SEL R68, R69, R68, P0 ;  /* 0x0000004445447207 */ /* 0x000fe20000000000 */
[----:B------:R-:W3:Y:S01]  /*c620*/  SHFL.IDX PT, R86, R42, R7, 0x1c1f ;  /* 0x001c1f072a567589 */ /* 0x000ee200000e0000 */
[----:B----4-:R-:W-:-:S02]  /*c630*/  SEL R48, R74, R37, P0 ;  /* 0x000000254a307207 */ /* 0x010fc40000000000 */
[----:B------:R-:W-:Y:S01]  /*c640*/  SEL R46, R37, R74, P0 ;  /* 0x0000004a252e7207 */ /* 0x000fe20000000000 */
[----:B------:R4:W3:Y:S01]  /*c650*/  SHFL.IDX PT, R25, R41, R7, 0x1c1f ;  /* 0x001c1f0729197589 */ /* 0x0008e200000e0000 */
[----:B------:R-:W-:Y:S02]  /*c660*/  SEL R73, R35, R12, P0 ;  /* 0x0000000c23497207 */ /* 0x000fe40000000000 */
[----:B--2---:R-:W-:Y:S01]  /*c670*/  SEL R36, R89, R90, P0 ;  /* 0x0000005a59247207 */ /* 0x004fe20000000000 */
[----:B------:R-:W2:Y:S01]  /*c680*/  SHFL.IDX PT, R13, R129, R24, 0x1c1f ;  /* 0x001c1f18810d7589 */ /* 0x000ea200000e0000 */
[----:B------:R-:W-:Y:S02]  /*c690*/  SEL R90, R92, R93, P0 ;  /* 0x0000005d5c5a7207 */ /* 0x000fe40000000000 */
[----:B------:R-:W-:Y:S01]  /*c6a0*/  SEL R67, R10, R11, P0 ;  /* 0x0000000b0a437207 */ /* 0x000fe20000000000 */
[----:B------:R-:W-:Y:S01]  /*c6b0*/  SHFL.IDX PT, R15, R125, R24, 0x1c1f ;  /* 0x001c1f187d0f7589 */ /* 0x000fe200000e0000 */
[----:B------:R-:W-:-:S02]  /*c6c0*/  SEL R69, R11, R10, P0 ;  /* 0x0000000a0b457207 */ /* 0x000fc40000000000 */
[----:B----4-:R-:W-:Y:S01]  /*c6d0*/  SEL R41, R82, R87, P0 ;  /* 0x0000005752297207 */ /* 0x010fe20000000000 */
[----:B------:R-:W-:Y:S01]  /*c6e0*/  SHFL.IDX PT, R105, R105, R24, 0x1c1f ;  /* 0x001c1f1869697589 */ /* 0x000fe200000e0000 */
[----:B------:R-:W-:Y:S02]  /*c6f0*/  SEL R82, R84, R85, P0 ;  /* 0x0000005554527207 */ /* 0x000fe40000000000 */
[----:B-1----:R-:W-:Y:S01]  /*c700*/  SEL R44, R78, R79, P0 ;  /* 0x0000004f4e2c7207 */ /* 0x002fe20000000000 */
[----:B------:R1:W4:Y:S01]  /*c710*/  SHFL.IDX PT, R24, R40, R7, 0x1c1f ;  /* 0x001c1f0728187589 */ /* 0x00032200000e0000 */
[----:B------:R-:W-:Y:S02]  /*c720*/  SEL R42, R79, R78, P0 ;  /* 0x0000004e4f2a7207 */ /* 0x000fe40000000000 */
[----:B------:R-:W-:Y:S01]  /*c730*/  SEL R37, R88, R91, P0 ;  /* 0x0000005b58257207 */ /* 0x000fe20000000000 */
[----:B------:R0:W-:Y:S01]  /*c740*/  SHFL.IDX PT, R104, R63, R7, 0x1c1f ;  /* 0x001c1f073f687589 */ /* 0x0001e200000e0000 */
[----:B------:R-:W-:-:S02]  /*c750*/  SEL R35, R91, R88, P0 ;  /* 0x000000585b237207 */ /* 0x000fc40000000000 */
[----:B------:R-:W-:Y:S01]  /*c760*/  SEL R84, R85, R84, P0 ;  /* 0x0000005455547207 */ /* 0x000fe20000000000 */
[----:B------:R3:W4:Y:S01]  /*c770*/  SHFL.IDX PT, R103, R62, R7, 0x1c1f ;  /* 0x001c1f073e677589 */ /* 0x00072200000e0000 */
[----:B------:R-:W-:Y:S02]  /*c780*/  SEL R92, R93, R92, P0 ;  /* 0x0000005c5d5c7207 */ /* 0x000fe40000000000 */
[----:B-1----:R-:W-:Y:S01]  /*c790*/  SEL R40, R83, R38, P0 ;  /* 0x0000002653287207 */ /* 0x002fe20000000000 */
[----:B------:R1:W4:Y:S01]  /*c7a0*/  SHFL.IDX PT, R106, R64, R7, 0x1c1f ;  /* 0x001c1f07406a7589 */ /* 0x00032200000e0000 */
[----:B------:R-:W-:Y:S02]  /*c7b0*/  SEL R38, R38, R83, P0 ;  /* 0x0000005326267207 */ /* 0x000fe40000000000 */
[----:B0-----:R-:W-:Y:S02]  /*c7c0*/  SEL R63, R8, R9, P0 ;  /* 0x00000009083f7207 */ /* 0x001fe40000000000 */
[----:B------:R-:W-:-:S02]  /*c7d0*/  SEL R74, R76, R77, P0 ;  /* 0x0000004d4c4a7207 */ /* 0x000fc40000000000 */
[----:B---3--:R-:W-:Y:S02]  /*c7e0*/  SEL R62, R65, R26, P0 ;  /* 0x0000001a413e7207 */ /* 0x008fe40000000000 */
[----:B------:R-:W-:Y:S02]  /*c7f0*/  SEL R78, R80, R81, P0 ;  /* 0x00000051504e7207 */ /* 0x000fe40000000000 */
[----:B-1----:R-:W-:Y:S02]  /*c800*/  SEL R64, R26, R65, P0 ;  /* 0x000000411a407207 */ /* 0x002fe40000000000 */
[----:B------:R-:W-:Y:S02]  /*c810*/  SEL R65, R9, R8, P0 ;  /* 0x0000000809417207 */ /* 0x000fe40000000000 */
[----:B------:R-:W-:Y:S02]  /*c820*/  SEL R83, R5, R86, P0 ;  /* 0x0000005605537207 */ /* 0x000fe40000000000 */
[----:B------:R-:W-:-:S02]  /*c830*/  SEL R85, R86, R5, P0 ;  /* 0x0000000556557207 */ /* 0x000fc40000000000 */
[----:B------:R-:W-:Y:S02]  /*c840*/  SEL R91, R4, R25, P0 ;  /* 0x00000019045b7207 */ /* 0x000fe40000000000 */
[----:B------:R-:W-:Y:S02]  /*c850*/  SEL R93, R25, R4, P0 ;  /* 0x00000004195d7207 */ /* 0x000fe40000000000 */
[----:B------:R-:W-:Y:S02]  /*c860*/  SEL R76, R77, R76, P0 ;  /* 0x0000004c4d4c7207 */ /* 0x000fe40000000000 */
[----:B------:R-:W-:Y:S02]  /*c870*/  SEL R80, R81, R80, P0 ;  /* 0x0000005051507207 */ /* 0x000fe40000000000 */
[----:B------:R-:W-:Y:S02]  /*c880*/  F2FP.BF16.F32.PACK_AB R4, R59, R58 ;  /* 0x0000003a3b04723e */ /* 0x000fe400000010ff */
[----:B------:R-:W-:-:S02]  /*c890*/  F2FP.BF16.F32.PACK_AB R5, R57, R56 ;  /* 0x000000383905723e */ /* 0x000fc400000010ff */
[----:B------:R-:W-:Y:S02]  /*c8a0*/  F2FP.BF16.F32.PACK_AB R6, R61, R60 ;  /* 0x0000003c3d06723e */ /* 0x000fe400000010ff */
[----:B------:R-:W-:Y:S02]  /*c8b0*/  F2FP.BF16.F32.PACK_AB R7, R55, R54 ;  /* 0x000000363707723e */ /* 0x000fe400000010ff */
[----:B--2---:R-:W-:Y:S02]  /*c8c0*/  SEL R75, R13, R14, P0 ;  /* 0x0000000e0d4b7207 */ /* 0x004fe40000000000 */
[----:B------:R-:W-:Y:S01]  /*c8d0*/  SEL R77, R14, R13, P0 ;  /* 0x0000000d0e4d7207 */ /* 0x000fe20000000000 */
[----:B------:R0:W-:Y:S01]  /*c8e0*/  STSM.16.M88.4 [R99], R4 ;  /* 0x0000000463007844 */ /* 0x0001e20000000200 */
[----:B----4-:R-:W-:Y:S02]  /*c8f0*/  SEL R79, R15, R24, P0 ;  /* 0x000000180f4f7207 */ /* 0x010fe40000000000 */
[----:B------:R-:W-:-:S02]  /*c900*/  SEL R81, R24, R15, P0 ;  /* 0x0000000f18517207 */ /* 0x000fc40000000000 */
[----:B------:R-:W-:Y:S02]  /*c910*/  F2FP.BF16.F32.PACK_AB R8, R63, R62 ;  /* 0x0000003e3f08723e */ /* 0x000fe400000010ff */
[----:B------:R-:W-:Y:S02]  /*c920*/  F2FP.BF16.F32.PACK_AB R9, R53, R52 ;  /* 0x000000343509723e */ /* 0x000fe400000010ff */
[----:B------:R-:W-:Y:S02]  /*c930*/  F2FP.BF16.F32.PACK_AB R10, R65, R64 ;  /* 0x00000040410a723e */ /* 0x000fe400000010ff */
[----:B------:R-:W-:Y:S02]  /*c940*/  F2FP.BF16.F32.PACK_AB R11, R51, R50 ;  /* 0x00000032330b723e */ /* 0x000fe400000010ff */
[----:B------:R-:W-:Y:S02]  /*c950*/  F2FP.BF16.F32.PACK_AB R12, R67, R66 ;  /* 0x00000042430c723e */ /* 0x000fe400000010ff */
[----:B------:R-:W-:Y:S01]  /*c960*/  F2FP.BF16.F32.PACK_AB R13, R49, R48 ;  /* 0x00000030310d723e */ /* 0x000fe200000010ff */
[----:B------:R-:W-:Y:S01]  /*c970*/  STSM.16.M88.4 [R100], R8 ;  /* 0x0000000864007844 */ /* 0x000fe20000000200 */
[----:B------:R-:W-:Y:S01]  /*c980*/  F2FP.BF16.F32.PACK_AB R14, R69, R68 ;  /* 0x00000044450e723e */ /* 0x000fe200000010ff */
[----:B0-----:R-:W-:Y:S01]  /*c990*/  IMAD.U32 R99, RZ, RZ, UR9 ;  /* 0x00000009ff637e24 */ /* 0x001fe2000f8e00ff */
[----:B------:R-:W-:-:S02]  /*c9a0*/  F2FP.BF16.F32.PACK_AB R15, R47, R46 ;  /* 0x0000002e2f0f723e */ /* 0x000fc400000010ff */
[----:B------:R-:W-:Y:S02]  /*c9b0*/  F2FP.BF16.F32.PACK_AB R24, R71, R70 ;  /* 0x000000464718723e */ /* 0x000fe400000010ff */
[----:B------:R-:W-:Y:S01]  /*c9c0*/  F2FP.BF16.F32.PACK_AB R25, R45, R44 ;  /* 0x0000002c2d19723e */ /* 0x000fe200000010ff */
[----:B------:R-:W-:Y:S01]  /*c9d0*/  STSM.16.M88.4 [R97], R12 ;  /* 0x0000000c61007844 */ /* 0x000fe20000000200 */
[----:B------:R-:W-:Y:S02]  /*c9e0*/  F2FP.BF16.F32.PACK_AB R26, R73, R72 ;  /* 0x00000048491a723e */ /* 0x000fe400000010ff */
[----:B------:R-:W-:Y:S02]  /*c9f0*/  F2FP.BF16.F32.PACK_AB R27, R43, R42 ;  /* 0x0000002a2b1b723e */ /* 0x000fe400000010ff */
[----:B------:R-:W-:Y:S02]  /*ca00*/  SEL R86, R102, R103, P0 ;  /* 0x0000006766567207 */ /* 0x000fe40000000000 */
[----:B------:R-:W-:Y:S01]  /*ca10*/  SEL R88, R103, R102, P0 ;  /* 0x0000006667587207 */ /* 0x000fe20000000000 */
[----:B------:R0:W-:Y:S01]  /*ca20*/  STSM.16.M88.4 [R98], R24 ;  /* 0x0000001862007844 */ /* 0x0001e20000000200 */
[----:B------:R-:W-:-:S02]  /*ca30*/  SEL R87, R101, R104, P0 ;  /* 0x0000006865577207 */ /* 0x000fc40000000000 */
[----:B------:R-:W-:Y:S02]  /*ca40*/  SEL R89, R104, R101, P0 ;  /* 0x0000006568597207 */ /* 0x000fe40000000000 */
[----:B------:R-:W-:Y:S02]  /*ca50*/  SEL R32, R105, R106, P0 ;  /* 0x0000006a69207207 */ /* 0x000fe40000000000 */
[----:B------:R-:W-:Y:S02]  /*ca60*/  SEL R28, R106, R105, P0 ;  /* 0x000000696a1c7207 */ /* 0x000fe40000000000 */
[----:B------:R-:W-:Y:S02]  /*ca70*/  F2FP.BF16.F32.PACK_AB R4, R75, R74 ;  /* 0x0000004a4b04723e */ /* 0x000fe400000010ff */
[----:B------:R-:W-:Y:S02]  /*ca80*/  F2FP.BF16.F32.PACK_AB R5, R41, R40 ;  /* 0x000000282905723e */ /* 0x000fe400000010ff */
[----:B------:R-:W-:-:S02]  /*ca90*/  F2FP.BF16.F32.PACK_AB R6, R77, R76 ;  /* 0x0000004c4d06723e */ /* 0x000fc400000010ff */
[----:B------:R-:W-:Y:S01]  /*caa0*/  F2FP.BF16.F32.PACK_AB R7, R39, R38 ;  /* 0x000000262707723e */ /* 0x000fe200000010ff */
[----:B0-----:R-:W-:Y:S01]  /*cab0*/  IMAD.U32 R98, RZ, RZ, UR8 ;  /* 0x00000008ff627e24 */ /* 0x001fe2000f8e00ff */
[----:B------:R-:W-:Y:S01]  /*cac0*/  F2FP.BF16.F32.PACK_AB R8, R79, R78 ;  /* 0x0000004e4f08723e */ /* 0x000fe200000010ff */
[----:B------:R-:W-:Y:S01]  /*cad0*/  ULDC.64 UR8, c[0x0][0xc08] ;  /* 0x0003020000087ab9 */ /* 0x000fe20000000a00 */
        /* <DEDUP_REMOVED lines=12> */
[----:B------:R-:W-:Y:S01]  /*cba0*/  F2FP.BF16.F32.PACK_AB R26, R93, R92 ;  /* 0x0000005c5d1a723e */ /* 0x000fe200000010ff */
[----:B0-----:R-:W0:Y:S01]  /*cbb0*/  LDC R94, c[0x0][0xbe8] ;  /* 0x0002fa00ff5e7b82 */ /* 0x001e220000000800 */
[----:B------:R-:W-:-:S02]  /*cbc0*/  F2FP.BF16.F32.PACK_AB R27, R29, R28 ;  /* 0x0000001c1d1b723e */ /* 0x000fc400000010ff */
[----:B------:R-:W-:-:S03]  /*cbd0*/  ISETP.NE.U32.AND P0, PT, RZ, UR10, PT ;  /* 0x0000000aff007c0c */ /* 0x000fc6000bf05070 */
[----:B------:R3:W-:Y:S02]  /*cbe0*/  STSM.16.M88.4 [R96], R24 ;  /* 0x0000001860007844 */ /* 0x0007e40000000200 */
[----:B------:R-:W-:Y:S01]  /*cbf0*/  BAR.SYNC.DEFER_BLOCKING 0x1, 0x100 ;  /* 0x0044000000007b1d */ /* 0x000fe20000010000 */
[----:B------:R-:W-:-:S13]  /*cc00*/  ISETP.NE.AND.EX P0, PT, RZ, UR11, PT, P0 ;  /* 0x0000000bff007c0c */ /* 0x000fda000bf05300 */
[----:B------:R-:W4:Y:S01]  /*cc10*/  @P0 LDG.E R97, desc[UR56][R98.64] ;  /* 0x0000003862610981 */ /* 0x000f22000c1e1900 */
[----:B------:R-:W-:Y:S01]  /*cc20*/  UISETP.NE.U32.AND UP0, UPT, UR8, URZ, UPT ;  /* 0x0000003f0800728c */ /* 0x000fe2000bf05070 */
[----:B0-----:R-:W-:Y:S01]  /*cc30*/  ISETP.NE.AND P1, PT, R94, 0x1, PT ;  /* 0x000000015e00780c */ /* 0x001fe20003f25270 */
[----:B------:R-:W-:Y:S02]  /*cc40*/  ULDC UR4, c[0x0][0xa88] ;  /* 0x0002a20000047ab9 */ /* 0x000fe40000000800 */
[----:B------:R-:W-:Y:S01]  /*cc50*/  UISETP.NE.AND.EX UP0, UPT, UR9, URZ, UPT, UP0 ;  /* 0x0000003f0900728c */ /* 0x000fe2000bf05300 */
[----:B-1----:R-:W-:Y:S01]  /*cc60*/  IMAD.U32 R9, RZ, RZ, UR4 ;  /* 0x00000004ff097e24 */ /* 0x002fe2000f8e00ff */
[----:B------:R-:W-:-:S04]  /*cc70*/  UMOV UR16, 0x9b8 ;  /* 0x000009b800107882 */ /* 0x000fc80000000000 */
[----:B------:R-:W-:-:S04]  /*cc80*/  PLOP3.LUT P4, PT, PT, PT, UP0, 0x80, 0x0 ;  /* 0x000000000000781c */ /* 0x000fc80003f8f008 */
[----:B------:R-:W0:Y:S01]  /*cc90*/  @P1 LDC R6, c[0x0][0xbec] ;  /* 0x0002fb00ff061b82 */ /* 0x000e220000000800 */
[----:B------:R-:W-:-:S04]  /*cca0*/  @UP0 ULEA UR8, UP1, UR36, UR8, 0x2 ;  /* 0x0000000824080291 */ /* 0x000fc8000f82103f */
[----:B------:R-:W-:Y:S02]  /*ccb0*/  @UP0 ULEA.HI.X UR9, UR36, UR9, UR37, 0x2, UP1 ;  /* 0x0000000924090291 */ /* 0x000fe400088f1425 */
[----:B------:R-:W-:Y:S01]  /*ccc0*/  UISETP.GT.AND UP1, UPT, UR47, 0x1, UPT ;  /* 0x000000012f00788c */ /* 0x000fe2000bf24270 */
[----:B------:R-:W1:Y:S01]  /*ccd0*/  @P1 LDC R11, c[0x0][0xbf0] ;  /* 0x0002fc00ff0b1b82 */ /* 0x000e620000000800 */
[----:B------:R-:W-:Y:S02]  /*cce0*/  IMAD.U32 R4, RZ, RZ, UR8 ;  /* 0x00000008ff047e24 */ /* 0x000fe4000f8e00ff */
[----:B------:R-:W-:Y:S01]  /*ccf0*/  USEL UR16, UR16, 0x978, UP1 ;  /* 0x0000097810107887 */ /* 0x000fe20008800000 */
[----:B------:R-:W-:Y:S01]  /*cd00*/  IMAD.U32 R5, RZ, RZ, UR9 ;  /* 0x00000009ff057e24 */ /* 0x000fe2000f8e00ff */
[----:B------:R-:W-:Y:S01]  /*cd10*/  UISETP.NE.U32.AND UP0, UPT, UR10, URZ, UPT ;  /* 0x0000003f0a00728c */ /* 0x000fe2000bf05070 */
[----:B--2---:R-:W-:Y:S01]  /*cd20*/  VIADD R13, R18, UR38 ;  /* 0x00000026120d7c36 */ /* 0x004fe20008000000 */
[----:B------:R-:W-:-:S02]  /*cd30*/  UMOV UR4, URZ ;  /* 0x0000003f00047c82 */ /* 0x000fc40008000000 */
[----:B------:R-:W-:Y:S01]  /*cd40*/  UISETP.NE.AND.EX UP0, UPT, UR11, URZ, UPT, UP0 ;  /* 0x0000003f0b00728c */ /* 0x000fe2000bf05300 */
[----:B------:R0:W5:Y:S01]  /*cd50*/  @P4 LDG.E R9, desc[UR56][R4.64] ;  /* 0x0000003804094981 */ /* 0x000162000c1e1900 */
[----:B------:R-:W-:Y:S01]  /*cd60*/  USEL UR7, UR39, URZ, UP1 ;  /* 0x0000003f27077287 */ /* 0x000fe20008800000 */
[----:B------:R-:W-:Y:S01]  /*cd70*/  IMAD.MOV.U32 R7, RZ, RZ, R13 ;  /* 0x000000ffff077224 */ /* 0x000fe200078e000d */
[----:B------:R-:W-:Y:S02]  /*cd80*/  USEL UR36, UR36, URZ, !UP0 ;  /* 0x0000003f24247287 */ /* 0x000fe4000c000000 */
[----:B------:R-:W-:Y:S01]  /*cd90*/  ULDC.64 UR10, c[0x0][UR16+0x218] ;  /* 0x00008600100a7abb */ /* 0x000fe20008000a00 */
[----:B------:R-:W-:Y:S01]  /*cda0*/  ULDC.64 UR14, c[0x0][UR16+0x228] ;  /* 0x00008a00100e7abb */ /* 0x000fe20008000a00 */
[----:B------:R-:W-:Y:S01]  /*cdb0*/  ULDC.64 UR12, c[0x0][UR16+0x220] ;  /* 0x00008800100c7abb */ /* 0x000fe20008000a00 */
[----:B------:R-:W-:Y:S02]  /*cdc0*/  UIMAD.WIDE.U32 UR8, UR10, UR44, URZ ;  /* 0x0000002c0a0872a5 */ /* 0x000fe4000f8e003f */
[----:B------:R-:W-:Y:S01]  /*cdd0*/  UIMAD.WIDE.U32 UR18, UR14, UR7, URZ ;  /* 0x000000070e1272a5 */ /* 0x000fe2000f8e003f */
[----:B0-----:R-:W-:Y:S01]  /*cde0*/  @P1 IMAD.HI.U32 R4, R13, R6, RZ ;  /* 0x000000060d041227 */ /* 0x001fe200078e00ff */
[----:B------:R-:W-:-:S02]  /*cdf0*/  UIMAD UR10, UR11, UR44, URZ ;  /* 0x0000002c0b0a72a4 */ /* 0x000fc4000f8e023f */
[----:B------:R-:W-:Y:S02]  /*ce00*/  UIMAD UR14, UR15, UR7, URZ ;  /* 0x000000070f0e72a4 */ /* 0x000fe4000f8e023f */
[----:B------:R-:W-:Y:S01]  /*ce10*/  USEL UR37, UR37, URZ, !UP0 ;  /* 0x0000003f25257287 */ /* 0x000fe2000c000000 */
[----:B-1----:R-:W-:Y:S01]  /*ce20*/  @P1 SHF.R.U32.HI R7, RZ, R11, R4 ;  /* 0x0000000bff071219 */ /* 0x002fe20000011604 */
[----:B------:R-:W-:Y:S01]  /*ce30*/  UIMAD UR7, UR13, UR36, URZ ;  /* 0x000000240d0772a4 */ /* 0x000fe2000f8e023f */
[----:B------:R-:W-:Y:S01]  /*ce40*/  IMAD.U32 R4, RZ, RZ, UR18 ;  /* 0x00000012ff047e24 */ /* 0x000fe2000f8e00ff */
[----:B------:R-:W-:Y:S01]  /*ce50*/  UIADD3 UR9, UR9, UR10, URZ ;  /* 0x0000000a09097290 */ /* 0x000fe2000fffe03f */
[----:B------:R-:W-:Y:S01]  /*ce60*/  IMAD.U32 R5, RZ, RZ, UR19 ;  /* 0x00000013ff057e24 */ /* 0x000fe2000f8e00ff */
[----:B------:R-:W-:Y:S01]  /*ce70*/  UIMAD.WIDE.U32 UR10, UR12, UR36, URZ ;  /* 0x000000240c0a72a5 */ /* 0x000fe2000f8e003f */
[--C-:B------:R-:W-:Y:S01]  /*ce80*/  IMAD.MOV R11, RZ, RZ, -R7.reuse ;  /* 0x000000ffff0b7224 */ /* 0x100fe200078e0a07 */
[----:B------:R-:W-:Y:S01]  /*ce90*/  UIMAD UR7, UR12, UR37, UR7 ;  /* 0x000000250c0772a4 */ /* 0x000fe2000f8e0207 */
[----:B------:R-:W-:Y:S01]  /*cea0*/  SHF.R.S32.HI R5, RZ, 0x1f, R7 ;  /* 0x0000001fff057819 */ /* 0x000fe20000011407 */
[----:B------:R-:W-:Y:S01]  /*ceb0*/  UIADD3 UR14, UR19, UR14, URZ ;  /* 0x0000000e130e7290 */ /* 0x000fe2000fffe03f */
[----:B------:R-:W-:Y:S01]  /*cec0*/  IMAD R11, R94, R11, R13 ;  /* 0x0000000b5e0b7224 */ /* 0x000fe200078e020d */
[----:B------:R-:W-:-:S04]  /*ced0*/  UIADD3 UR7, UR11, UR7, URZ ;  /* 0x000000070b077290 */ /* 0x000fc8000fffe03f */
[----:B------:R-:W-:Y:S01]  /*cee0*/  IMAD.U32 R8, RZ, RZ, UR14 ;  /* 0x0000000eff087e24 */ /* 0x000fe2000f8e00ff */
        /* <DEDUP_REMOVED lines=17> */
[----:B---3--:R-:W-:Y:S08]  /*d000*/  @P4 BRA `(.L_x_2815) ;  /* 0x0000000000104947 */ /* 0x008ff00003800000 */
[----:B------:R-:W-:Y:S05]  /*d010*/  @!P0 BRA `(.L_x_2815) ;  /* 0x00000000000c8947 */ /* 0x000fea0003800000 */
[----:B------:R-:W2:Y:S04]  /*d020*/  LDG.E R4, desc[UR56][R98.64] ;  /* 0x0000003862047981 */ /* 0x000ea8000c1e1900 */
[----:B-----5:R-:W2:Y:S02]  /*d030*/  LDG.E R9, desc[UR56][R98.64+0x4] ;  /* 0x0000043862097981 */ /* 0x020ea4000c1e1900 */
[----:B--2---:R-:W-:-:S07]  /*d040*/  IMAD.IADD R9, R9, 0x1, -R4 ;  /* 0x0000000109097824 */ /* 0x004fce00078e0a04 */
.L_x_2815:
        /* <DEDUP_REMOVED lines=35> */
[----:B------:R-:W5:Y:S01]  /*d280*/  LD.E.128 R8, desc[UR56][R8.64] ;  /* 0x0000003808087980 */ /* 0x000f62000c101d00 */
[----:B------:R-:W-:Y:S01]  /*d290*/  LOP3.LUT R24, R25, 0x380, RZ, 0xc0, !PT ;  /* 0x0000038019187812 */ /* 0x000fe200078ec0ff */
[----:B------:R-:W-:Y:S01]  /*d2a0*/  IMAD.X R45, RZ, RZ, R21, P6 ;  /* 0x000000ffff2d7224 */ /* 0x000fe200030e0615 */
[----:B------:R-:W-:-:S02]  /*d2b0*/  LOP3.LUT R32, R33, 0x380, RZ, 0xc0, !PT ;  /* 0x0000038021207812 */ /* 0x000fc400078ec0ff */
[----:B------:R-:W-:Y:S02]  /*d2c0*/  LOP3.LUT R36, R37, 0x380, RZ, 0xc0, !PT ;  /* 0x0000038025247812 */ /* 0x000fe400078ec0ff */
[----:B------:R-:W-:Y:S02]  /*d2d0*/  LOP3.LUT R40, R41, 0x380, RZ, 0xc0, !PT ;  /* 0x0000038029287812 */ /* 0x000fe400078ec0ff */
[----:B------:R-:W-:Y:S02]  /*d2e0*/  SHF.R.U64 R7, R7, 0x3, RZ ;  /* 0x0000000307077819 */ /* 0x000fe400000012ff */
[----:B------:R-:W-:Y:S02]  /*d2f0*/  LOP3.LUT R0, R5, 0x380, RZ, 0xc0, !PT ;  /* 0x0000038005007812 */ /* 0x000fe400078ec0ff */
[----:B------:R-:W-:Y:S02]  /*d300*/  SHF.R.U64 R12, R12, 0x3, RZ ;  /* 0x000000030c0c7819 */ /* 0x000fe400000012ff */
[----:B------:R-:W-:-:S02]  /*d310*/  SHF.R.U64 R24, R24, 0x3, RZ ;  /* 0x0000000318187819 */ /* 0x000fc400000012ff */
[----:B------:R-:W-:Y:S02]  /*d320*/  SHF.R.U64 R32, R32, 0x3, RZ ;  /* 0x0000000320207819 */ /* 0x000fe400000012ff */
[----:B------:R-:W-:Y:S02]  /*d330*/  SHF.R.U64 R36, R36, 0x3, RZ ;  /* 0x0000000324247819 */ /* 0x000fe400000012ff */
        /* <DEDUP_REMOVED lines=22> */
[----:B------:R-:W-:Y:S01]  /*d4a0*/  VIADD R2, R0, UR38 ;  /* 0x0000002600027c36 */ /* 0x000fe20008000000 */
[----:B------:R-:W5:Y:S02]  /*d4b0*/  LD.E.128 R32, desc[UR56][R32.64] ;  /* 0x0000003820207980 */ /* 0x000f64000c101d00 */
[----:B------:R-:W-:-:S02]  /*d4c0*/  UIMAD.WIDE.U32 UR8, UR44, UR10, UR8 ;  /* 0x0000000a2c0872a5 */ /* 0x000fc4000f8e0008 */
[----:B------:R-:W-:Y:S01]  /*d4d0*/  USHF.R.S32.HI UR4, URZ, 0x1f, UR36 ;  /* 0x0000001f3f047899 */ /* 0x000fe20008011424 */
[----:B------:R-:W5:Y:S01]  /*d4e0*/  LD.E.128 R36, desc[UR56][R36.64] ;  /* 0x0000003824247980 */ /* 0x000f62000c101d00 */
[----:B------:R-:W-:-:S03]  /*d4f0*/  UIMAD UR9, UR44, UR11, UR9 ;  /* 0x0000000b2c0972a4 */ /* 0x000fc6000f8e0209 */
[----:B------:R-:W-:Y:S01]  /*d500*/  ULDC.64 UR10, c[0x0][0xaf0] ;  /* 0x0002bc00000a7ab9 */ /* 0x000fe20000000a00 */
[----:B------:R-:W5:Y:S01]  /*d510*/  LD.E.128 R40, desc[UR56][R40.64] ;  /* 0x0000003828287980 */ /* 0x000f62000c101d00 */
[----:B------:R-:W-:Y:S01]  /*d520*/  UIMAD UR4, UR4, UR10, URZ ;  /* 0x0000000a040472a4 */ /* 0x000fe2000f8e023f */
[----:B------:R-:W-:Y:S02]  /*d530*/  IMAD.MOV.U32 R29, RZ, RZ, R2 ;  /* 0x000000ffff1d7224 */ /* 0x000fe400078e0002 */
[----:B------:R-:W5:Y:S01]  /*d540*/  LD.E.128 R44, desc[UR56][R44.64] ;  /* 0x000000382c2c7980 */ /* 0x000f62000c101d00 */
[----:B------:R-:W-:Y:S01]  /*d550*/  UIMAD UR4, UR36, UR11, UR4 ;  /* 0x0000000b240472a4 */ /* 0x000fe2000f8e0204 */
[----:B-1----:R-:W-:Y:S01]  /*d560*/  @P1 IMAD.HI.U32 R0, R2, R21, RZ ;  /* 0x0000001502001227 */ /* 0x002fe200078e00ff */
[----:B------:R-:W-:Y:S01]  /*d570*/  UIMAD.WIDE.U32 UR36, UR36, UR10, UR8 ;  /* 0x0000000a242472a5 */ /* 0x000fe2000f8e0008 */
        /* <DEDUP_REMOVED lines=14> */
[----:B------:R-:W-:Y:S02]  /*d660*/  IMAD.U32 R20, RZ, RZ, UR36 ;  /* 0x00000024ff147e24 */ /* 0x000fe4000f8e00ff */
[----:B------:R-:W-:-:S02]  /*d670*/  IMAD.U32 R21, RZ, RZ, UR4 ;  /* 0x00000004ff157e24 */ /* 0x000fc4000f8e00ff */
[C---:B------:R-:W-:Y:S01]  /*d680*/  IMAD R51, R29.reuse, UR9, R0 ;  /* 0x000000091d337c24 */ /* 0x040fe2000f8e0200 */
[----:B------:R-:W-:Y:S01]  /*d690*/  SHF.R.S32.HI R0, RZ, 0x1f, R49 ;  /* 0x0000001fff007819 */ /* 0x000fe20000011431 */
[----:B------:R-:W-:Y:S01]  /*d6a0*/  IMAD.WIDE.U32 R20, R29, UR8, R20 ;  /* 0x000000081d147c25 */ /* 0x000fe2000f8e0014 */
[----:B------:R-:W-:-:S03]  /*d6b0*/  ULDC.64 UR8, c[0x0][0xad8] ;  /* 0x0002b60000087ab9 */ /* 0x000fc60000000a00 */
[----:B------:R-:W-:Y:S02]  /*d6c0*/  IMAD.IADD R21, R21, 0x1, R51 ;  /* 0x0000000115157824 */ /* 0x000fe400078e0233 */
[----:B------:R-:W-:Y:S02]  /*d6d0*/  IMAD R0, R0, UR8, RZ ;  /* 0x0000000800007c24 */ /* 0x000fe4000f8e02ff */
[----:B------:R-:W-:Y:S02]  /*d6e0*/  VIADD R53, R202, UR38 ;  /* 0x00000026ca357c36 */ /* 0x000fe40008000000 */
[C---:B------:R-:W-:Y:S02]  /*d6f0*/  IMAD R51, R49.reuse, UR9, R0 ;  /* 0x0000000931337c24 */ /* 0x040fe4000f8e0200 */
[----:B------:R-:W-:Y:S01]  /*d700*/  IMAD.WIDE.U32 R20, R49, UR8, R20 ;  /* 0x0000000831147c25 */ /* 0x000fe2000f8e0014 */
[----:B------:R-:W-:Y:S01]  /*d710*/  ISETP.GE.AND P2, PT, R53, R30, PT ;  /* 0x0000001e3500720c */ /* 0x000fe20003f46270 */
[----:B------:R-:W-:-:S02]  /*d720*/  ULDC.64 UR8, c[0x0][0xa80] ;  /* 0x0002a00000087ab9 */ /* 0x000fc40000000a00 */
[----:B------:R-:W-:Y:S01]  /*d730*/  IMAD.IADD R21, R21, 0x1, R51 ;  /* 0x0000000115157824 */ /* 0x000fe200078e0233 */
[C---:B------:R-:W-:Y:S01]  /*d740*/  LEA R0, P3, R20.reuse, UR8, 0x1 ;  /* 0x0000000814007c11 */ /* 0x040fe2000f8608ff */
[----:B------:R-:W-:Y:S02]  /*d750*/  VIADD R3, R3, 0x22820 ;  /* 0x0002282003037836 */ /* 0x000fe40000000000 */
[----:B------:R-:W-:Y:S01]  /*d760*/  VIADD R29, R53, 0x20 ;  /* 0x00000020351d7836 */ /* 0x000fe20000000000 */
[----:B------:R-:W-:Y:S02]  /*d770*/  LEA.HI.X R28, R20, UR9, R21, 0x1, P3 ;  /* 0x00000009141c7c11 */ /* 0x000fe400098f0c15 */
[----:B------:R-:W-:Y:S02]  /*d780*/  PRMT R3, RZ, 0x654, R3 ;  /* 0x00000654ff037816 */ /* 0x000fe40000000003 */
[-C--:B------:R-:W-:Y:S01]  /*d790*/  ISETP.GE.AND P0, PT, R29, R30.reuse, PT ;  /* 0x0000001e1d00720c */ /* 0x080fe20003f06270 */
[----:B------:R-:W-:Y:S01]  /*d7a0*/  VIADD R29, R53, 0x40 ;  /* 0x00000040351d7836 */ /* 0x000fe20000000000 */
[----:B-1----:R0:W-:Y:S01]  /*d7b0*/  SYNCS.ARRIVE.TRANS64.RED.A1T0 RZ, [R3+URZ], RZ ;  /* 0x000000ff03ff79a7 */ /* 0x0021e2000810043f */
[----:B------:R0:W1:Y:S01]  /*d7c0*/  SHFL.IDX PT, R20, R0, RZ, 0x181f ;  /* 0x00181fff00147589 */ /* 0x00006200000e0000 */
[----:B------:R-:W-:Y:S03]  /*d7d0*/  BSSY B1, `(.L_x_2817) ;  /* 0x000000d000017945 */ /* 0x000fe60003800000 */
[----:B------:R0:W2:Y:S01]  /*d7e0*/  SHFL.IDX PT, R21, R28, RZ, 0x181f ;  /* 0x00181fff1c157589 */ /* 0x0000a200000e0000 */
[----:B------:R-:W-:Y:S01]  /*d7f0*/  ISETP.GE.AND P1, PT, R29, R30, PT ;  /* 0x0000001e1d00720c */ /* 0x000fe20003f26270 */
[----:B------:R-:W-:-:S12]  /*d800*/  @P2 BRA `(.L_x_2818) ;  /* 0x0000000000242947 */ /* 0x000fd80003800000 */
[----:B------:R-:W-:Y:S02]  /*d810*/  ULDC UR4, c[0x0][0xac8] ;  /* 0x0002b20000047ab9 */ /* 0x000fe40000000800 */
[----:B------:R-:W-:Y:S02]  /*d820*/  ISETP.GE.AND P2, PT, R16, UR4, PT ;  /* 0x0000000410007c0c */ /* 0x000fe4000bf46270 */
[----:B------:R-:W-:-:S11]  /*d830*/  ISETP.GE.AND P3, PT, R19, UR4, PT ;  /* 0x0000000413007c0c */ /* 0x000fd6000bf66270 */
[CC--:B-1----:R-:W-:Y:S02]  /*d840*/  @!P2 LEA R2, P4, R16.reuse, R20.reuse, 0x1 ;  /* 0x000000141002a211 */ /* 0x0c2fe400078808ff */
[C---:B------:R-:W-:Y:S02]  /*d850*/  @!P3 LEA R20, P5, R19.reuse, R20, 0x1 ;  /* 0x000000141314b211 */ /* 0x040fe400078a08ff */
[-C--:B0-2---:R-:W-:Y:S02]  /*d860*/  @!P2 LEA.HI.X R3, R16, R21.reuse, R223, 0x1, P4 ;  /* 0x000000151003a211 */ /* 0x085fe400020f0cdf */
[----:B------:R-:W-:-:S03]  /*d870*/  @!P3 LEA.HI.X R21, R19, R21, R222, 0x1, P5 ;  /* 0x000000151315b211 */ /* 0x000fc600028f0cde */
[----:B-----5:R3:W-:Y:S04]  /*d880*/  @!P2 ST.E.128 desc[UR56][R2.64], R4 ;  /* 0x000000040200a985 */ /* 0x0207e8000c101d38 */
[----:B------:R3:W-:Y:S02]  /*d890*/  @!P3 ST.E.128 desc[UR56][R20.64], R32 ;  /* 0x000000201400b985 */ /* 0x0007e4000c101d38 */
.L_x_2818:
[----:B------:R-:W-:Y:S05]  /*d8a0*/  BSYNC B1 ;  /* 0x0000000000017941 */ /* 0x000fea0003800000 */
.L_x_2817:
[----:B---3-5:R3:W4:Y:S01]  /*d8b0*/  SHFL.IDX PT, R5, R28, 0x1, 0x181f ;  /* 0x00381f001c057f89 */ /* 0x02872200000e0000 */
[----:B------:R-:W-:Y:S03]  /*d8c0*/  BSSY B1, `(.L_x_2819) ;  /* 0x000000c000017945 */ /* 0x000fe60003800000 */
[----:B------:R3:W0:Y:S01]  /*d8d0*/  SHFL.IDX PT, R4, R0, 0x1, 0x181f ;  /* 0x00381f0000047f89 */ /* 0x00062200000e0000 */
[----:B------:R-:W-:Y:S05]  /*d8e0*/  @P0 BRA `(.L_x_2820) ;  /* 0x0000000000240947 */ /* 0x000fea0003800000 */
[----:B------:R-:W-:Y:S02]  /*d8f0*/  ULDC UR4, c[0x0][0xac8] ;  /* 0x0002b20000047ab9 */ /* 0x000fe40000000800 */
[----:B------:R-:W-:Y:S02]  /*d900*/  ISETP.GE.AND P3, PT, R16, UR4, PT ;  /* 0x0000000410007c0c */ /* 0x000fe4000bf66270 */
[----:B------:R-:W-:-:S11]  /*d910*/  ISETP.GE.AND P4, PT, R19, UR4, PT ;  /* 0x0000000413007c0c */ /* 0x000fd6000bf86270 */
[CC--:B0-----:R-:W-:Y:S02]  /*d920*/  @!P3 LEA R2, P0, R16.reuse, R4.reuse, 0x1 ;  /* 0x000000041002b211 */ /* 0x0c1fe400078008ff */
[C---:B------:R-:W-:Y:S02]  /*d930*/  @!P4 LEA R4, P2, R19.reuse, R4, 0x1 ;  /* 0x000000041304c211 */ /* 0x040fe400078408ff */
[-C--:B----4-:R-:W-:Y:S02]  /*d940*/  @!P3 LEA.HI.X R3, R16, R5.reuse, R223, 0x1, P0 ;  /* 0x000000051003b211 */ /* 0x090fe400000f0cdf */
[----:B------:R-:W-:-:S03]  /*d950*/  @!P4 LEA.HI.X R5, R19, R5, R222, 0x1, P2 ;  /* 0x000000051305c211 */ /* 0x000fc600010f0cde */
[----:B------:R0:W-:Y:S04]  /*d960*/  @!P3 ST.E.128 desc[UR56][R2.64], R8 ;  /* 0x000000080200b985 */ /* 0x0001e8000c101d38 */
[----:B------:R0:W-:Y:S02]  /*d970*/  @!P4 ST.E.128 desc[UR56][R4.64], R36 ;  /* 0x000000240400c985 */ /* 0x0001e4000c101d38 */
.L_x_2820:
[----:B------:R-:W-:Y:S05]  /*d980*/  BSYNC B1 ;  /* 0x0000000000017941 */ /* 0x000fea0003800000 */
.L_x_2819:
[----:B0---4-:R0:W4:Y:S01]  /*d990*/  SHFL.IDX PT, R5, R28, 0x2, 0x181f ;  /* 0x00581f001c057f89 */ /* 0x01112200000e0000 */
        /* <DEDUP_REMOVED lines=12> */
.L_x_2822:
[----:B------:R-:W-:Y:S05]  /*da60*/  BSYNC B1 ;  /* 0x0000000000017941 */ /* 0x000fea0003800000 */
.L_x_2821:
[----:B0-----:R-:W-:Y:S01]  /*da70*/  VIADD R3, R53, 0x60 ;  /* 0x0000006035037836 */ /* 0x001fe20000000000 */
[----:B---3--:R-:W0:Y:S04]  /*da80*/  SHFL.IDX PT, R28, R28, 0x3, 0x181f ;  /* 0x00781f001c1c7f89 */ /* 0x008e2800000e0000 */
[----:B------:R-:W-:Y:S01]  /*da90*/  ISETP.GE.AND P0, PT, R3, R30, PT ;  /* 0x0000001e0300720c */ /* 0x000fe20003f06270 */
[----:B------:R-:W3:-:S12]  /*daa0*/  SHFL.IDX PT, R0, R0, 0x3, 0x181f ;  /* 0x00781f0000007f89 */ /* 0x000ed800000e0000 */
[----:B------:R-:W-:Y:S05]  /*dab0*/  @P0 BRA `(.L_x_2823) ;  /* 0x0000001800180947 */ /* 0x000fea0003800000 */
[----:B------:R-:W-:Y:S02]  /*dac0*/  ULDC UR4, c[0x0][0xac8] ;  /* 0x0002b20000047ab9 */ /* 0x000fe40000000800 */
[----:B------:R-:W-:-:S13]  /*dad0*/  ISETP.GE.AND P1, PT, R16, UR4, PT ;  /* 0x0000000410007c0c */ /* 0x000fda000bf26270 */
[----:B---3--:R-:W-:-:S04]  /*dae0*/  @!P1 LEA R2, P0, R16, R0, 0x1 ;  /* 0x0000000010029211 */ /* 0x008fc800078008ff */
[----:B0-----:R-:W-:Y:S02]  /*daf0*/  @!P1 LEA.HI.X R3, R16, R28, R223, 0x1, P0 ;  /* 0x0000001c10039211 */ /* 0x001fe400000f0cdf */
[----:B------:R-:W-:-:S03]  /*db00*/  ISETP.GE.AND P0, PT, R19, UR4, PT ;  /* 0x0000000413007c0c */ /* 0x000fc6000bf06270 */
[----:B------:R0:W-:Y:S10]  /*db10*/  @!P1 ST.E.128 desc[UR56][R2.64], R24 ;  /* 0x0000001802009985 */ /* 0x0001f4000c101d38 */
[----:B------:R-:W-:Y:S05]  /*db20*/  @P0 BRA `(.L_x_2823) ;  /* 0x0000001400fc0947 */ /* 0x000fea0003800000 */
[----:B0-----:R-:W-:-:S04]  /*db30*/  LEA R2, P0, R19, R0, 0x1 ;  /* 0x0000000013027211 */ /* 0x001fc800078008ff */
[----:B------:R-:W-:-:S05]  /*db40*/  LEA.HI.X R3, R19, R28, R222, 0x1, P0 ;  /* 0x0000001c13037211 */ /* 0x000fca00000f0cde */
[----:B------:R0:W-:Y:S01]  /*db50*/  ST.E.128 desc[UR56][R2.64], R44 ;  /* 0x0000002c02007985 */ /* 0x0001e2000c101d38 */
[----:B------:R-:W-:Y:S05]  /*db60*/  BRA `(.L_x_2823) ;  /* 0x0000001400ec7947 */ /* 0x000fea0003800000 */
.L_x_2816:
        /* <DEDUP_REMOVED lines=17> */
[----:B------:R-:W-:Y:S01]  /*dc80*/  UIMAD UR4, UR4, UR10, URZ ;  /* 0x0000000a040472a4 */ /* 0x000fe2000f8e023f */
[----:B0-----:R-:W-:-:S03]  /*dc90*/  @P1 IMAD.HI.U32 R0, R13, R0, RZ ;  /* 0x000000000d001227 */ /* 0x001fc600078e00ff */
[----:B------:R-:W-:Y:S02]  /*dca0*/  UIMAD UR4, UR36, UR11, UR4 ;  /* 0x0000000b240472a4 */ /* 0x000fe4000f8e0204 */
[----:B------:R-:W-:-:S03]  /*dcb0*/  UIMAD.WIDE.U32 UR36, UR36, UR10, UR8 ;  /* 0x0000000a242472a5 */ /* 0x000fc6000f8e0008 */
[----:B------:R-:W-:Y:S01]  /*dcc0*/  ULDC.64 UR10, c[0x0][0xb48] ;  /* 0x0002d200000a7ab9 */ /* 0x000fe20000000a00 */
[----:B------:R-:W-:Y:S01]  /*dcd0*/  UIADD3 UR9, UR37, UR4, URZ ;  /* 0x0000000425097290 */ /* 0x000fe2000fffe03f */
[----:B-1----:R-:W-:Y:S02]  /*dce0*/  @P1 SHF.R.U32.HI R7, RZ, R5, R0 ;  /* 0x00000005ff071219 */ /* 0x002fe40000011600 */
[----:B------:R-:W-:Y:S02]  /*dcf0*/  UMOV UR8, UR36 ;  /* 0x0000002400087c82 */ /* 0x000fe40008000000 */
[----:B------:R-:W-:Y:S01]  /*dd00*/  UIMAD.WIDE.U32 UR8, UR39, UR10, UR8 ;  /* 0x0000000a270872a5 */ /* 0x000fe2000f8e0008 */
[--C-:B------:R-:W-:Y:S01]  /*dd10*/  SHF.R.S32.HI R0, RZ, 0x1f, R7.reuse ;  /* 0x0000001fff007819 */ /* 0x100fe20000011407 */
[----:B------:R-:W-:Y:S02]  /*dd20*/  IMAD.MOV R9, RZ, RZ, -R7 ;  /* 0x000000ffff097224 */ /* 0x000fe400078e0a07 */
[----:B------:R-:W-:-:S02]  /*dd30*/  UIMAD UR39, UR39, UR11, UR9 ;  /* 0x0000000b272772a4 */ /* 0x000fc4000f8e0209 */
[----:B------:R-:W-:Y:S01]  /*dd40*/  IMAD R9, R94, R9, R13 ;  /* 0x000000095e097224 */ /* 0x000fe200078e020d */
[----:B------:R-:W-:Y:S01]  /*dd50*/  ULDC.64 UR10, c[0x0][0xb30] ;  /* 0x0002cc00000a7ab9 */ /* 0x000fe20000000a00 */
[----:B------:R-:W-:Y:S02]  /*dd60*/  IMAD.U32 R5, RZ, RZ, UR9 ;  /* 0x00000009ff057e24 */ /* 0x000fe4000f8e00ff */
[----:B------:R-:W-:Y:S02]  /*dd70*/  IMAD R0, R0, UR10, RZ ;  /* 0x0000000a00007c24 */ /* 0x000fe4000f8e02ff */
        /* <DEDUP_REMOVED lines=13> */
[----:B------:R-:W-:Y:S02]  /*de50*/  LEA.HI.X R14, R4, UR9, R3, 0x2, P1 ;  /* 0x00000009040e7c11 */ /* 0x000fe400088f1403 */
[----:B------:R2:W0:Y:S04]  /*de60*/  SHFL.IDX PT, R4, R0, RZ, 0x1c1f ;  /* 0x001c1fff00047589 */ /* 0x00042800000e0000 */
[----:B------:R2:W1:Y:S01]  /*de70*/  SHFL.IDX PT, R5, R14, RZ, 0x1c1f ;  /* 0x001c1fff0e057589 */ /* 0x00046200000e0000 */
[----:B------:R-:W-:Y:S05]  /*de80*/  @P2 BRA `(.L_x_2825) ;  /* 0x0000000400002947 */ /* 0x000fea0003800000 */
[----:B------:R-:W-:Y:S02]  /*de90*/  ULDC UR4, c[0x0][0xac8] ;  /* 0x0002b20000047ab9 */ /* 0x000fe40000000800 */
[----:B------:R-:W-:Y:S02]  /*dea0*/  ISETP.GE.AND P1, PT, R17, UR4, PT ;  /* 0x0000000411007c0c */ /* 0x000fe4000bf26270 */
[----:B------:R-:W-:Y:S02]  /*deb0*/  ISETP.GE.AND P4, PT, R201, UR4, PT ;  /* 0x00000004c9007c0c */ /* 0x000fe4000bf86270 */
[----:B------:R-:W-:Y:S02]  /*dec0*/  ISETP.GE.AND P3, PT, R200, UR4, PT ;  /* 0x00000004c8007c0c */ /* 0x000fe4000bf66270 */
[----:B------:R-:W-:-:S07]  /*ded0*/  ISETP.GE.AND P2, PT, R199, UR4, PT ;  /* 0x00000004c7007c0c */ /* 0x000fce000bf46270 */
[----:B012---:R-:W-:Y:S02]  /*dee0*/  @!P1 IMAD.WIDE R2, R17, 0x4, R4 ;  /* 0x0000000411029825 */ /* 0x007fe400078e0204 */
        /* <DEDUP_REMOVED lines=16> */
[CC--:B0-----:R-:W-:Y:S02]  /*dff0*/  @!P4 LEA R2, P6, R197.reuse, R4.reuse, 0x2 ;  /* 0x00000004c502c211 */ /* 0x0c1fe400078c10ff */
[----:B------:R0:W-:Y:S01]  /*e000*/  @!P1 ST.E.64 desc[UR56][R12.64], R66 ;  /* 0x000000420c009985 */ /* 0x0001e2000c101b38 */
[----:B------:R-:W-:Y:S02]  /*e010*/  ISETP.GE.AND P1, PT, R194, UR4, PT ;  /* 0x00000004c2007c0c */ /* 0x000fe4000bf26270 */
[-C--:B------:R-:W-:Y:S02]  /*e020*/  @!P4 LEA.HI.X R3, R197, R5.reuse, R214, 0x2, P6 ;  /* 0x00000005c503c211 */ /* 0x080fe400030f14d6 */
[CC--:B-1----:R-:W-:Y:S02]  /*e030*/  @!P3 LEA R6, P6, R196.reuse, R4.reuse, 0x2 ;  /* 0x00000004c406b211 */ /* 0x0c2fe400078c10ff */
[----:B--2---:R-:W-:Y:S01]  /*e040*/  @!P2 LEA R8, P5, R195, R4, 0x2 ;  /* 0x00000004c308a211 */ /* 0x004fe200078a10ff */
[----:B------:R1:W-:Y:S01]  /*e050*/  @!P4 ST.E.64 desc[UR56][R2.64], R68 ;  /* 0x000000440200c985 */ /* 0x0003e2000c101b38 */
[----:B------:R-:W-:-:S02]  /*e060*/  @!P3 LEA.HI.X R7, R196, R5, R213, 0x2, P6 ;  /* 0x00000005c407b211 */ /* 0x000fc400030f14d5 */
[----:B------:R-:W-:Y:S02]  /*e070*/  ISETP.GE.AND P4, PT, R193, UR4, PT ;  /* 0x00000004c1007c0c */ /* 0x000fe4000bf86270 */
[----:B------:R-:W-:Y:S01]  /*e080*/  ISETP.GE.AND P6, PT, R192, UR4, PT ;  /* 0x00000004c0007c0c */ /* 0x000fe2000bfc6270 */
[----:B------:R2:W-:Y:S01]  /*e090*/  @!P3 ST.E.64 desc[UR56][R6.64], R70 ;  /* 0x000000460600b985 */ /* 0x0005e2000c101b38 */
[----:B------:R-:W-:Y:S02]  /*e0a0*/  @!P2 LEA.HI.X R9, R195, R5, R212, 0x2, P5 ;  /* 0x00000005c309a211 */ /* 0x000fe400028f14d4 */
[----:B---3--:R-:W-:-:S03]  /*e0b0*/  @!P1 LEA R10, P3, R194, R4, 0x2 ;  /* 0x00000004c20a9211 */ /* 0x008fc600078610ff */
[----:B------:R3:W-:Y:S01]  /*e0c0*/  @!P2 ST.E.64 desc[UR56][R8.64], R72 ;  /* 0x000000480800a985 */ /* 0x0007e2000c101b38 */
[-C--:B------:R-:W-:Y:S02]  /*e0d0*/  @!P1 LEA.HI.X R11, R194, R5.reuse, R211, 0x2, P3 ;  /* 0x00000005c20b9211 */ /* 0x080fe400018f14d3 */
[----:B------:R-:W-:Y:S02]  /*e0e0*/  ISETP.GE.AND P2, PT, R191, UR4, PT ;  /* 0x00000004bf007c0c */ /* 0x000fe4000bf46270 */
[CC--:B0-----:R-:W-:Y:S01]  /*e0f0*/  @!P4 LEA R12, P5, R193.reuse, R4.reuse, 0x2 ;  /* 0x00000004c10cc211 */ /* 0x0c1fe200078a10ff */
[----:B------:R0:W-:Y:S01]  /*e100*/  @!P1 ST.E.64 desc[UR56][R10.64], R74 ;  /* 0x0000004a0a009985 */ /* 0x0001e2000c101b38 */
[----:B-1----:R-:W-:Y:S02]  /*e110*/  @!P6 LEA R2, P3, R192, R4, 0x2 ;  /* 0x00000004c002e211 */ /* 0x002fe400078610ff */
[----:B------:R-:W-:Y:S02]  /*e120*/  ISETP.GE.AND P1, PT, R190, UR4, PT ;  /* 0x00000004be007c0c */ /* 0x000fe4000bf26270 */
[----:B------:R-:W-:-:S02]  /*e130*/  @!P4 LEA.HI.X R13, R193, R5, R210, 0x2, P5 ;  /* 0x00000005c10dc211 */ /* 0x000fc400028f14d2 */
[-C--:B------:R-:W-:Y:S02]  /*e140*/  @!P6 LEA.HI.X R3, R192, R5.reuse, R209, 0x2, P3 ;  /* 0x00000005c003e211 */ /* 0x080fe400018f14d1 */
[----:B------:R-:W-:Y:S01]  /*e150*/  ISETP.GE.AND P5, PT, R23, UR4, PT ;  /* 0x0000000417007c0c */ /* 0x000fe2000bfa6270 */
[----:B------:R1:W-:Y:S01]  /*e160*/  @!P4 ST.E.64 desc[UR56][R12.64], R76 ;  /* 0x0000004c0c00c985 */ /* 0x0003e2000c101b38 */
[----:B--2---:R-:W-:Y:S02]  /*e170*/  @!P2 LEA R6, P3, R191, R4, 0x2 ;  /* 0x00000004bf06a211 */ /* 0x004fe400078610ff */
[----:B------:R-:W-:Y:S01]  /*e180*/  ISETP.GE.AND P4, PT, R189, UR4, PT ;  /* 0x00000004bd007c0c */ /* 0x000fe2000bf86270 */
[----:B------:R4:W-:Y:S01]  /*e190*/  @!P6 ST.E.64 desc[UR56][R2.64], R78 ;  /* 0x0000004e0200e985 */ /* 0x0009e2000c101b38 */
[----:B------:R-:W-:Y:S02]  /*e1a0*/  ISETP.GE.AND P6, PT, R188, UR4, PT ;  /* 0x00000004bc007c0c */ /* 0x000fe4000bfc6270 */
[----:B------:R-:W-:-:S02]  /*e1b0*/  @!P2 LEA.HI.X R7, R191, R5, R208, 0x2, P3 ;  /* 0x00000005bf07a211 */ /* 0x000fc400018f14d0 */
[----:B---3--:R-:W-:-:S03]  /*e1c0*/  @!P1 LEA R8, P3, R190, R4, 0x2 ;  /* 0x00000004be089211 */ /* 0x008fc600078610ff */
[----:B------:R4:W-:Y:S01]  /*e1d0*/  @!P2 ST.E.64 desc[UR56][R6.64], R80 ;  /* 0x000000500600a985 */ /* 0x0009e2000c101b38 */
[----:B------:R-:W-:-:S03]  /*e1e0*/  @!P1 LEA.HI.X R9, R190, R5, R207, 0x2, P3 ;  /* 0x00000005be099211 */ /* 0x000fc600018f14cf */
[-C--:B0-----:R-:W-:Y:S02]  /*e1f0*/  @!P4 LEA R10, P2, R189, R4.reuse, 0x2 ;  /* 0x00000004bd0ac211 */ /* 0x081fe400078410ff */
[----:B------:R4:W-:Y:S01]  /*e200*/  @!P1 ST.E.64 desc[UR56][R8.64], R82 ;  /* 0x0000005208009985 */ /* 0x0009e2000c101b38 */
[CC--:B-1----:R-:W-:Y:S02]  /*e210*/  @!P6 LEA R12, P1, R188.reuse, R4.reuse, 0x2 ;  /* 0x00000004bc0ce211 */ /* 0x0c2fe400078210ff */
[----:B------:R-:W-:Y:S02]  /*e220*/  @!P5 LEA R4, P3, R23, R4, 0x2 ;  /* 0x000000041704d211 */ /* 0x000fe400078610ff */
[-C--:B------:R-:W-:Y:S02]  /*e230*/  @!P4 LEA.HI.X R11, R189, R5.reuse, R206, 0x2, P2 ;  /* 0x00000005bd0bc211 */ /* 0x080fe400010f14ce */
[-C--:B------:R-:W-:Y:S02]  /*e240*/  @!P6 LEA.HI.X R13, R188, R5.reuse, R205, 0x2, P1 ;  /* 0x00000005bc0de211 */ /* 0x080fe400008f14cd */
[----:B------:R-:W-:Y:S01]  /*e250*/  @!P5 LEA.HI.X R5, R23, R5, R204, 0x2, P3 ;  /* 0x000000051705d211 */ /* 0x000fe200018f14cc */
[----:B------:R4:W-:Y:S04]  /*e260*/  @!P4 ST.E.64 desc[UR56][R10.64], R84 ;  /* 0x000000540a00c985 */ /* 0x0009e8000c101b38 */
[----:B------:R4:W-:Y:S04]  /*e270*/  @!P6 ST.E.64 desc[UR56][R12.64], R90 ;  /* 0x0000005a0c00e985 */ /* 0x0009e8000c101b38 */
[----:B------:R4:W-:Y:S02]  /*e280*/  @!P5 ST.E.64 desc[UR56][R4.64], R92 ;  /* 0x0000005c0400d985 */ /* 0x0009e4000c101b38 */
.L_x_2825:
[----:B------:R-:W-:Y:S05]  /*e290*/  BSYNC B1 ;  /* 0x0000000000017941 */ /* 0x000fea0003800000 */
.L_x_2824:
[----:B-1--4-:R1:W3:Y:S04]  /*e2a0*/  SHFL.IDX PT, R5, R14, 0x1, 0x1c1f ;  /* 0x003c1f000e057f89 */ /* 0x0122e800000e0000 */
[----:B0-----:R1:W0:Y:S01]  /*e2b0*/  SHFL.IDX PT, R4, R0, 0x1, 0x1c1f ;  /* 0x003c1f0000047f89 */ /* 0x00122200000e0000 */
[----:B------:R-:W-:Y:S05]  /*e2c0*/  @P0 BRA `(.L_x_2823) ;  /* 0x0000001000140947 */ /* 0x000fea0003800000 */
[----:B------:R-:W-:Y:S02]  /*e2d0*/  ULDC UR4, c[0x0][0xac8] ;  /* 0x0002b20000047ab9 */ /* 0x000fe40000000800 */
[----:B------:R-:W-:Y:S02]  /*e2e0*/  ISETP.GE.AND P1, PT, R201, UR4, PT ;  /* 0x00000004c9007c0c */ /* 0x000fe4000bf26270 */
[----:B------:R-:W-:Y:S02]  /*e2f0*/  ISETP.GE.AND P6, PT, R17, UR4, PT ;  /* 0x0000000411007c0c */ /* 0x000fe4000bfc6270 */
[----:B------:R-:W-:Y:S02]  /*e300*/  ISETP.GE.AND P0, PT, R200, UR4, PT ;  /* 0x00000004c8007c0c */ /* 0x000fe4000bf06270 */
[----:B------:R-:W-:Y:S02]  /*e310*/  ISETP.GE.AND P2, PT, R199, UR4, PT ;  /* 0x00000004c7007c0c */ /* 0x000fe4000bf46270 */
[----:B------:R-:W-:-:S05]  /*e320*/  ISETP.GE.AND P3, PT, R198, UR4, PT ;  /* 0x00000004c6007c0c */ /* 0x000fca000bf66270 */
[-C--:B0-----:R-:W-:Y:S02]  /*e330*/  @!P1 LEA R6, P4, R201, R4.reuse, 0x2 ;  /* 0x00000004c9069211 */ /* 0x081fe400078810ff */
[----:B--23--:R-:W-:Y:S02]  /*e340*/  @!P6 IMAD.WIDE R2, R17, 0x4, R4 ;  /* 0x000000041102e825 */ /* 0x00cfe400078e0204 */
        /* <DEDUP_REMOVED lines=13> */
[----:B-1----:R-:W-:Y:S01]  /*e420*/  @!P4 LEA R14, P5, R197, R4, 0x2 ;  /* 0x00000004c50ec211 */ /* 0x002fe200078a10ff */
[----:B------:R1:W-:Y:S01]  /*e430*/  @!P2 ST.E.64 desc[UR56][R10.64], R50 ;  /* 0x000000320a00a985 */ /* 0x0003e2000c101b38 */
[----:B------:R-:W-:-:S02]  /*e440*/  ISETP.GE.AND P2, PT, R194, UR4, PT ;  /* 0x00000004c2007c0c */ /* 0x000fc4000bf46270 */
[-C--:B------:R-:W-:Y:S01]  /*e450*/  @!P4 LEA.HI.X R15, R197, R5.reuse, R214, 0x2, P5 ;  /* 0x00000005c50fc211 */ /* 0x080fe200028f14d6 */
[----:B------:R4:W-:Y:S02]  /*e460*/  @!P3 ST.E.64 desc[UR56][R12.64], R48 ;  /* 0x000000300c00b985 */ /* 0x0009e4000c101b38 */
[CC--:B0-----:R-:W-:Y:S02]  /*e470*/  @!P0 LEA R2, P3, R196.reuse, R4.reuse, 0x2 ;  /* 0x00000004c4028211 */ /* 0x0c1fe400078610ff */
[----:B------:R-:W-:Y:S01]  /*e480*/  @!P4 ST.E.64 desc[UR56][R14.64], R46 ;  /* 0x0000002e0e00c985 */ /* 0x000fe2000c101b38 */
[----:B------:R-:W-:Y:S02]  /*e490*/  ISETP.GE.AND P4, PT, R193, UR4, PT ;  /* 0x00000004c1007c0c */ /* 0x000fe4000bf86270 */
[----:B--2---:R-:W-:Y:S02]  /*e4a0*/  @!P1 LEA R6, P5, R195, R4, 0x2 ;  /* 0x00000004c3069211 */ /* 0x004fe400078a10ff */
[----:B------:R-:W-:-:S02]  /*e4b0*/  @!P0 LEA.HI.X R3, R196, R5, R213, 0x2, P3 ;  /* 0x00000005c4038211 */ /* 0x000fc400018f14d5 */
[----:B------:R-:W-:Y:S02]  /*e4c0*/  ISETP.GE.AND P3, PT, R192, UR4, PT ;  /* 0x00000004c0007c0c */ /* 0x000fe4000bf66270 */
[CC--:B---3--:R-:W-:Y:S01]  /*e4d0*/  @!P2 LEA R8, P6, R194.reuse, R4.reuse, 0x2 ;  /* 0x00000004c208a211 */ /* 0x0c8fe200078c10ff */
[----:B------:R0:W-:Y:S01]  /*e4e0*/  @!P0 ST.E.64 desc[UR56][R2.64], R44 ;  /* 0x0000002c02008985 */ /* 0x0001e2000c101b38 */
[-C--:B------:R-:W-:Y:S02]  /*e4f0*/  @!P1 LEA.HI.X R7, R195, R5.reuse, R212, 0x2, P5 ;  /* 0x00000005c3079211 */ /* 0x080fe400028f14d4 */
[----:B------:R-:W-:Y:S02]  /*e500*/  @!P2 LEA.HI.X R9, R194, R5, R211, 0x2, P6 ;  /* 0x00000005c209a211 */ /* 0x000fe400030f14d3 */
[----:B------:R-:W-:Y:S01]  /*e510*/  ISETP.GE.AND P0, PT, R191, UR4, PT ;  /* 0x00000004bf007c0c */ /* 0x000fe2000bf06270 */
[----:B------:R2:W-:Y:S01]  /*e520*/  @!P1 ST.E.64 desc[UR56][R6.64], R42 ;  /* 0x0000002a06009985 */ /* 0x0005e2000c101b38 */
[----:B-1----:R-:W-:-:S02]  /*e530*/  @!P4 LEA R10, P1, R193, R4, 0x2 ;  /* 0x00000004c10ac211 */ /* 0x002fc400078210ff */
[----:B------:R-:W-:Y:S01]  /*e540*/  ISETP.GE.AND P5, PT, R190, UR4, PT ;  /* 0x00000004be007c0c */ /* 0x000fe2000bfa6270 */
[----:B------:R1:W-:Y:S01]  /*e550*/  @!P2 ST.E.64 desc[UR56][R8.64], R40 ;  /* 0x000000280800a985 */ /* 0x0003e2000c101b38 */
[----:B------:R-:W-:Y:S02]  /*e560*/  @!P4 LEA.HI.X R11, R193, R5, R210, 0x2, P1 ;  /* 0x00000005c10bc211 */ /* 0x000fe400008f14d2 */
[----:B------:R-:W-:Y:S02]  /*e570*/  ISETP.GE.AND P2, PT, R189, UR4, PT ;  /* 0x00000004bd007c0c */ /* 0x000fe4000bf46270 */
[----:B------:R-:W-:Y:S01]  /*e580*/  ISETP.GE.AND P1, PT, R188, UR4, PT ;  /* 0x00000004bc007c0c */ /* 0x000fe2000bf26270 */
[----:B------:R3:W-:Y:S01]  /*e590*/  @!P4 ST.E.64 desc[UR56][R10.64], R38 ;  /* 0x000000260a00c985 */ /* 0x0007e2000c101b38 */
[-C--:B----4-:R-:W-:Y:S02]  /*e5a0*/  @!P3 LEA R12, P6, R192, R4.reuse, 0x2 ;  /* 0x00000004c00cb211 */ /* 0x090fe400078c10ff */
[----:B0-----:R-:W-:-:S02]  /*e5b0*/  @!P0 LEA R2, P4, R191, R4, 0x2 ;  /* 0x00000004bf028211 */ /* 0x001fc400078810ff */
[-C--:B------:R-:W-:Y:S02]  /*e5c0*/  @!P3 LEA.HI.X R13, R192, R5.reuse, R209, 0x2, P6 ;  /* 0x00000005c00db211 */ /* 0x080fe400030f14d1 */
[----:B------:R-:W-:-:S03]  /*e5d0*/  @!P0 LEA.HI.X R3, R191, R5, R208, 0x2, P4 ;  /* 0x00000005bf038211 */ /* 0x000fc600020f14d0 */
[----:B------:R3:W-:Y:S01]  /*e5e0*/  @!P3 ST.E.64 desc[UR56][R12.64], R36 ;  /* 0x000000240c00b985 */ /* 0x0007e2000c101b38 */
[-C--:B--2---:R-:W-:Y:S02]  /*e5f0*/  @!P5 LEA R6, P3, R190, R4.reuse, 0x2 ;  /* 0x00000004be06d211 */ /* 0x084fe400078610ff */
[CC--:B-1----:R-:W-:Y:S01]  /*e600*/  @!P2 LEA R8, P4, R189.reuse, R4.reuse, 0x2 ;  /* 0x00000004bd08a211 */ /* 0x0c2fe200078810ff */
        /* <DEDUP_REMOVED lines=10> */
[----:B---3--:R-:W-:-:S04]  /*e6b0*/  LEA R2, P0, R23, R4, 0x2 ;  /* 0x0000000417027211 */ /* 0x008fc800078010ff */
[----:B------:R-:W-:-:S05]  /*e6c0*/  LEA.HI.X R3, R23, R5, R204, 0x2, P0 ;  /* 0x0000000517037211 */ /* 0x000fca00000f14cc */
[----:B------:R4:W-:Y:S01]  /*e6d0*/  ST.E.64 desc[UR56][R2.64], R28 ;  /* 0x0000001c02007985 */ /* 0x0009e2000c101b38 */
[----:B------:R-:W-:Y:S05]  /*e6e0*/  BRA `(.L_x_2823) ;  /* 0x0000000c000c7947 */ /* 0x000fea0003800000 */
.L_x_2814:
        /* <DEDUP_REMOVED lines=29> */
.L_x_2826:
[----:B------:R-:W-:Y:S01]  /*e8c0*/  USEL UR36, UR36, URZ, !UP0 ;  /* 0x0000003f24247287 */ /* 0x000fe2000c000000 */
[----:B------:R-:W-:Y:S01]  /*e8d0*/  BSSY B1, `(.L_x_2827) ;  /* 0x0000038000017945 */ /* 0x000fe20003800000 */
[----:B------:R-:W-:-:S03]  /*e8e0*/  USEL UR37, UR37, URZ, !UP0 ;  /* 0x0000003f25257287 */ /* 0x000fc6000c000000 */
[----:B------:R-:W-:Y:S09]  /*e8f0*/  @P0 BRA `(.L_x_2828) ;  /* 0x0000000000d40947 */ /* 0x000ff20003800000 */
[----:B------:R-:W0:Y:S01]  /*e900*/  S2R R3, SR_TID.X ;  /* 0x0000000000037919 */ /* 0x000e220000002100 */
[----:B------:R-:W1:Y:S01]  /*e910*/  LDC R9, c[0x0][0xbe8] ;  /* 0x0002fa00ff097b82 */ /* 0x000e620000000800 */
[----:B------:R-:W-:Y:S02]  /*e920*/  IMAD.U32 R4, RZ, RZ, UR38 ;  /* 0x00000026ff047e24 */ /* 0x000fe4000f8e00ff */
[----:B-1---5:R-:W-:-:S03]  /*e930*/  IMAD R2, R0, R9, RZ ;  /* 0x0000000900027224 */ /* 0x022fc600078e02ff */
        /* <DEDUP_REMOVED lines=26> */
[----:B------:R-:W-:Y:S02]  /*eae0*/  IMAD.U32 R3, RZ, RZ, UR21 ;  /* 0x00000015ff037e24 */ /* 0x000fe4000f8e00ff */
[----:B------:R-:W-:Y:S01]  /*eaf0*/  IMAD.U32 R6, RZ, RZ, UR8 ;  /* 0x00000008ff067e24 */ /* 0x000fe2000f8e00ff */
[----:B------:R-:W-:Y:S01]  /*eb00*/  UIADD3.X UR7, UR7, UR11, UR16, UP0, UP1 ;  /* 0x0000000b07077290 */ /* 0x000fe200087e2410 */
[----:B-1----:R-:W-:Y:S01]  /*eb10*/  @P0 SHF.R.U32.HI R5, RZ, R7, R2 ;  /* 0x00000007ff050219 */ /* 0x002fe20000011602 */
[----:B------:R-:W-:Y:S01]  /*eb20*/  IMAD.U32 R2, RZ, RZ, UR20 ;  /* 0x00000014ff027e24 */ /* 0x000fe2000f8e00ff */
[----:B------:R-:W-:Y:S01]  /*eb30*/  ULDC.64 UR8, c[0x0][UR17+0x210] ;  /* 0x0000840011087abb */ /* 0x000fe20008000a00 */
[----:B------:R-:W-:Y:S01]  /*eb40*/  ULDC.64 UR10, c[0x0][0xba8] ;  /* 0x0002ea00000a7ab9 */ /* 0x000fe20000000a00 */
[----:B------:R-:W-:Y:S01]  /*eb50*/  @!UP2 ULDC UR10, c[0x0][0xb50] ;  /* 0x0002d400000aaab9 */ /* 0x000fe20000000800 */
[--C-:B------:R-:W-:Y:S01]  /*eb60*/  IMAD.MOV R7, RZ, RZ, -R5.reuse ;  /* 0x000000ffff077224 */ /* 0x100fe200078e0a05 */
[----:B------:R-:W-:Y:S01]  /*eb70*/  IADD3 R2, P0, P1, R5, UR14, R2 ;  /* 0x0000000e05027c10 */ /* 0x000fe2000f91e002 */
[----:B------:R-:W-:Y:S01]  /*eb80*/  @!UP2 ULDC UR11, c[0x0][0xb54] ;  /* 0x0002d500000baab9 */ /* 0x000fe20000000800 */
[----:B------:R-:W-:Y:S01]  /*eb90*/  SHF.R.S32.HI R5, RZ, 0x1f, R5 ;  /* 0x0000001fff057819 */ /* 0x000fe20000011405 */
[----:B------:R-:W-:-:S03]  /*eba0*/  IMAD R7, R9, R7, R4 ;  /* 0x0000000709077224 */ /* 0x000fc600078e0204 */
[----:B------:R-:W-:Y:S01]  /*ebb0*/  IADD3.X R3, R5, UR7, R6, P0, P1 ;  /* 0x0000000705037c10 */ /* 0x000fe200087e2406 */
        /* <DEDUP_REMOVED lines=9> */
.L_x_2828:
[----:B------:R-:W-:Y:S05]  /*ec50*/  BSYNC B1 ;  /* 0x0000000000017941 */ /* 0x000fea0003800000 */
.L_x_2827:
[----:B------:R-:W-:-:S06]  /*ec60*/  UISETP.GT.AND UP0, UPT, UR47, 0x1, UPT ;  /* 0x000000012f00788c */ /* 0x000fcc000bf04270 */
[----:B------:R-:W-:-:S13]  /*ec70*/  PLOP3.LUT P0, PT, PT, PT, UP0, 0x80, 0x0 ;  /* 0x000000000000781c */ /* 0x000fda0003f0f008 */
[----:B------:R-:W-:Y:S05]  /*ec80*/  @P0 BRA `(.L_x_2823) ;  /* 0x0000000400a40947 */ /* 0x000fea0003800000 */
[----:B------:R-:W1:Y:S01]  /*ec90*/  LDC R11, c[0x0][0xbe8] ;  /* 0x0002fa00ff0b7b82 */ /* 0x000e620000000800 */
[----:B------:R-:W-:Y:S01]  /*eca0*/  ULDC.64 UR10, c[0x0][0xaa0] ;  /* 0x0002a800000a7ab9 */ /* 0x000fe20000000a00 */
[----:B------:R-:W-:Y:S01]  /*ecb0*/  IMAD R2, R22, 0x20, R202 ;  /* 0x0000002016027824 */ /* 0x000fe200078e02ca */
[----:B------:R-:W-:Y:S01]  /*ecc0*/  UIMAD UR7, UR16, UR10, URZ ;  /* 0x0000000a100772a4 */ /* 0x000fe2000f8e023f */
[----:B------:R-:W-:Y:S01]  /*ecd0*/  BSSY B1, `(.L_x_2829) ;  /* 0x000003a000017945 */ /* 0x000fe20003800000 */
[----:B------:R-:W-:Y:S01]  /*ece0*/  UIMAD.WIDE.U32 UR8, UR4, UR10, URZ ;  /* 0x0000000a040872a5 */ /* 0x000fe2000f8e003f */
[----:B------:R-:W-:Y:S01]  /*ecf0*/  VIADD R6, R2, UR38 ;  /* 0x0000002602067c36 */ /* 0x000fe20008000000 */
[----:B------:R-:W-:-:S03]  /*ed00*/  UIMAD UR7, UR4, UR11, UR7 ;  /* 0x0000000b040772a4 */ /* 0x000fc6000f8e0207 */
[----:B------:R-:W-:Y:S01]  /*ed10*/  ULDC.64 UR10, c[0x0][0xae8] ;  /* 0x0002ba00000a7ab9 */ /* 0x000fe20000000a00 */
[----:B------:R-:W-:Y:S01]  /*ed20*/  UIADD3 UR9, UR9, UR7, URZ ;  /* 0x0000000709097290 */ /* 0x000fe2000fffe03f */
[----:B0-----:R-:W-:-:S03]  /*ed30*/  IMAD.MOV.U32 R5, RZ, RZ, R6 ;  /* 0x000000ffff057224 */ /* 0x001fc600078e0006 */
[----:B------:R-:W-:-:S04]  /*ed40*/  UIMAD.WIDE.U32 UR8, UR44, UR10, UR8 ;  /* 0x0000000a2c0872a5 */ /* 0x000fc8000f8e0008 */
[----:B------:R-:W-:-:S03]  /*ed50*/  UIMAD UR9, UR44, UR11, UR9 ;  /* 0x0000000b2c0972a4 */ /* 0x000fc6000f8e0209 */
[----:B------:R-:W-:Y:S01]  /*ed60*/  ULDC.64 UR10, c[0x0][0xaf0] ;  /* 0x0002bc00000a7ab9 */ /* 0x000fe20000000a00 */
[----:B-1----:R-:W-:Y:S01]  /*ed70*/  ISETP.NE.AND P0, PT, R11, 0x1, PT ;  /* 0x000000010b00780c */ /* 0x002fe20003f05270 */
[----:B------:R-:W-:-:S04]  /*ed80*/  UIMAD UR37, UR37, UR10, URZ ;  /* 0x0000000a252572a4 */ /* 0x000fc8000f8e023f */
[----:B------:R-:W-:Y:S02]  /*ed90*/  UIMAD UR4, UR36, UR11, UR37 ;  /* 0x0000000b240472a4 */ /* 0x000fe4000f8e0225 */
[----:B------:R-:W-:-:S03]  /*eda0*/  UIMAD.WIDE.U32 UR36, UR36, UR10, UR8 ;  /* 0x0000000a242472a5 */ /* 0x000fc6000f8e0008 */
[----:B------:R-:W-:Y:S01]  /*edb0*/  ULDC.64 UR8, c[0x0][0xae0] ;  /* 0x0002b80000087ab9 */ /* 0x000fe20000000a00 */
[----:B------:R-:W-:Y:S02]  /*edc0*/  UIADD3 UR4, UR37, UR4, URZ ;  /* 0x0000000425047290 */ /* 0x000fe4000fffe03f */
        /* <DEDUP_REMOVED lines=9> */
[----:B------:R-:W-:Y:S02]  /*ee60*/  IMAD R7, R11, R7, R6 ;  /* 0x000000070b077224 */ /* 0x000fe400078e0206 */
[----:B------:R-:W-:Y:S02]  /*ee70*/  IMAD.U32 R2, RZ, RZ, UR36 ;  /* 0x00000024ff027e24 */ /* 0x000fe4000f8e00ff */
[C---:B------:R-:W-:Y:S01]  /*ee80*/  IMAD R9, R5.reuse, UR9, R4 ;  /* 0x0000000905097c24 */ /* 0x040fe2000f8e0204 */
[----:B------:R-:W-:Y:S01]  /*ee90*/  SHF.R.S32.HI R4, RZ, 0x1f, R7 ;  /* 0x0000001fff047819 */ /* 0x000fe20000011407 */
[----:B------:R-:W-:Y:S01]  /*eea0*/  IMAD.WIDE.U32 R2, R5, UR8, R2 ;  /* 0x0000000805027c25 */ /* 0x000fe2000f8e0002 */
[----:B------:R-:W-:-:S03]  /*eeb0*/  ULDC.64 UR8, c[0x0][0xad8] ;  /* 0x0002b60000087ab9 */ /* 0x000fc60000000a00 */
[----:B------:R-:W-:Y:S02]  /*eec0*/  IMAD.IADD R3, R3, 0x1, R9 ;  /* 0x0000000103037824 */ /* 0x000fe400078e0209 */
[----:B------:R-:W-:Y:S02]  /*eed0*/  IMAD R4, R4, UR8, RZ ;  /* 0x0000000804047c24 */ /* 0x000fe4000f8e02ff */
[----:B------:R-:W-:Y:S02]  /*eee0*/  VIADD R6, R202, UR38 ;  /* 0x00000026ca067c36 */ /* 0x000fe40008000000 */
[----:B-----5:R-:W-:Y:S02]  /*eef0*/  IMAD R11, R0, R11, RZ ;  /* 0x0000000b000b7224 */ /* 0x020fe400078e02ff */
        /* <DEDUP_REMOVED lines=23> */
.L_x_2830:
[----:B------:R-:W-:Y:S05]  /*f070*/  BSYNC B1 ;  /* 0x0000000000017941 */ /* 0x000fea0003800000 */
.L_x_2829:
        /* <DEDUP_REMOVED lines=13> */
.L_x_2832:
[----:B------:R-:W-:Y:S05]  /*f150*/  BSYNC B1 ;  /* 0x0000000000017941 */ /* 0x000fea0003800000 */
.L_x_2831:
        /* <DEDUP_REMOVED lines=13> */
.L_x_2834:
[----:B------:R-:W-:Y:S05]  /*f230*/  BSYNC B1 ;  /* 0x0000000000017941 */ /* 0x000fea0003800000 */
.L_x_2833:
        /* <DEDUP_REMOVED lines=14> */
.L_x_2823:
[----:B------:R-:W-:Y:S05]  /*f320*/  BSYNC B0 ;  /* 0x0000000000007941 */ /* 0x000fea0003800000 */
.L_x_2813:
[----:B------:R-:W-:Y:S02]  /*f330*/  ULDC UR4, c[0x0][0xc3c] ;  /* 0x00030f0000047ab9 */ /* 0x000fe40000000800 */
[----:B------:R-:W-:-:S13]  /*f340*/  ISETP.GE.AND P0, PT, R31, UR4, PT ;  /* 0x000000041f007c0c */ /* 0x000fda000bf06270 */
[----:B------:R-:W-:Y:S05]  /*f350*/  @!P0 BRA `(.L_x_2835) ;  /* 0xffffff1800f48947 */ /* 0x000fea000383ffff */
[----:B------:R-:W-:Y:S05]  /*f360*/  EXIT ;  /* 0x000000000000794d */ /* 0x000fea0003800000 */
.L_x_2770:
        /* <DEDUP_REMOVED lines=62> */
.L_x_2839:
        /* <DEDUP_REMOVED lines=36> */
.L_x_2837:
        /* <DEDUP_REMOVED lines=17> */
.L_x_2840:
        /* <DEDUP_REMOVED lines=63> */
.L_x_2841:
        /* <DEDUP_REMOVED lines=64> */
.L_x_2842:
[----:B01----:R-:W-:-:S05]  /*10290*/  LOP3.LUT R3, RZ, R2, RZ, 0x33, !PT ;  /* 0x00000002ff037212 */ /* 0x003fca00078e33ff */
[----:B------:R-:W-:-:S05]  /*102a0*/  IMAD.IADD R0, R0, 0x1, R3 ;  /* 0x0000000100007824 */ /* 0x000fca00078e0203 */
[----:B------:R1:W-:Y:S01]  /*102b0*/  STL [R1+0x4], R0 ;  /* 0x0000040001007387 */ /* 0x0003e20000100800 */
[----:B------:R-:W-:Y:S05]  /*102c0*/  BRA `(.L_x_2843) ;  /* 0x0000000000107947 */ /* 0x000fea0003800000 */
.L_x_2838:
[----:B------:R0:W-:Y:S01]  /*102d0*/  STL [R1], R6 ;  /* 0x0000000601007387 */ /* 0x0001e20000100800 */
[----:B------:R-:W-:-:S03]  /*102e0*/  ULDC UR39, c[0x0][0xc3c] ;  /* 0x00030f0000277ab9 */ /* 0x000fc60000000800 */
[----:B------:R0:W-:Y:S04]  /*102f0*/  STL [R1+0x4], RZ ;  /* 0x000004ff01007387 */ /* 0x0001e80000100800 */
[----:B------:R0:W-:Y:S02]  /*10300*/  STL [R1+0x8], RZ ;  /* 0x000008ff01007387 */ /* 0x0001e40000100800 */
.L_x_2843:
[----:B------:R-:W2:Y:S04]  /*10310*/  LDL R8, [R1] ;  /* 0x0000000001087983 */ /* 0x000ea80000100800 */
[----:B------:R-:W2:Y:S04]  /*10320*/  LDL R9, [R1+0x4] ;  /* 0x0000040001097983 */ /* 0x000ea80000100800 */
[----:B------:R-:W2:Y:S01]  /*10330*/  LDL R10, [R1+0x8] ;  /* 0x00000800010a7983 */ /* 0x000ea20000100800 */
[----:B------:R-:W-:Y:S01]  /*10340*/  ISETP.NE.AND P0, PT, R7, RZ, PT ;  /* 0x000000ff0700720c */ /* 0x000fe20003f05270 */
[----:B------:R-:W-:-:S12]  /*10350*/  IMAD.U32 R2, RZ, RZ, UR39 ;  /* 0x00000027ff027e24 */ /* 0x000fd8000f8e00ff */
[----:B------:R-:W3:Y:S01]  /*10360*/  @!P0 S2R R3, SR_CgaCtaId ;  /* 0x0000000000038919 */ /* 0x000ee20000008800 */
[----:B-1----:R-:W-:Y:S01]  /*10370*/  @!P0 MOV R0, 0x400 ;  /* 0x0000040000008802 */ /* 0x002fe20000000f00 */
[----:B------:R-:W-:-:S03]  /*10380*/  @!P0 IMAD.MOV.U32 R11, RZ, RZ, R2 ;  /* 0x000000ffff0b8224 */ /* 0x000fc600078e0002 */
[----:B---3--:R-:W-:-:S05]  /*10390*/  @!P0 LEA R0, R3, R0, 0x18 ;  /* 0x0000000003008211 */ /* 0x008fca00078ec0ff */
[----:B--2---:R1:W-:Y:S01]  /*103a0*/  @!P0 STS.128 [R0+0x228d0], R8 ;  /* 0x0228d00800008388 */ /* 0x0043e20000000c00 */
[----:B------:R-:W-:Y:S06]  /*103b0*/  BAR.ARV 0x5, 0x180 ;  /* 0x0146000000007b1d */ /* 0x000fec0000002000 */
.L_x_2836:
[----:B------:R-:W-:Y:S01]  /*103c0*/  ULDC UR4, c[0x0][0xc3c] ;  /* 0x00030f0000047ab9 */ /* 0x000fe20000000800 */
[----:B------:R2:W-:Y:S01]  /*103d0*/  STL [R1+0x24], RZ ;  /* 0x000024ff01007387 */ /* 0x0005e20000100800 */
[----:B------:R-:W-:Y:S01]  /*103e0*/  UISETP.GE.AND UP0, UPT, UR39, UR4, UPT ;  /* 0x000000042700728c */ /* 0x000fe2000bf06270 */
[----:B------:R-:W-:Y:S02]  /*103f0*/  IMAD.MOV.U32 R34, RZ, RZ, 0x1 ;  /* 0x00000001ff227424 */ /* 0x000fe400078e00ff */
[----:B------:R-:W-:-:S03]  /*10400*/  IMAD.MOV.U32 R30, RZ, RZ, RZ ;  /* 0x000000ffff1e7224 */ /* 0x000fc600078e00ff */
[----:B------:R-:W-:-:S13]  /*10410*/  PLOP3.LUT P0, PT, PT, PT, UP0, 0x80, 0x0 ;  /* 0x000000000000781c */ /* 0x000fda0003f0f008 */
[----:B--2---:R-:W-:Y:S05]  /*10420*/  @P0 BRA `(.L_x_2844) ;  /* 0x00000064006c0947 */ /* 0x004fea0003800000 */
[----:B-1----:R-:W0:Y:S01]  /*10430*/  S2R R10, SR_TID.X ;  /* 0x00000000000a7919 */ /* 0x002e220000002100 */
[----:B------:R-:W1:Y:S01]  /*10440*/  S2UR UR4, SR_CgaCtaId ;  /* 0x00000000000479c3 */ /* 0x000e620000008800 */
        /* <DEDUP_REMOVED lines=15> */
[----:B------:R-:W-:Y:S01]  /*10540*/  LOP3.LUT R6, R4, 0x10, R10, 0xf8, !PT ;  /* 0x0000001004067812 */ /* 0x000fe200078ef80a */
        /* <DEDUP_REMOVED lines=12> */
[----:B-1----:R-:W-:Y:S01]  /*10610*/  IMAD.U32 R3, RZ, RZ, UR4 ;  /* 0x00000004ff037e24 */ /* 0x002fe2000f8e00ff */
        /* <DEDUP_REMOVED lines=15> */
.L_x_2918:
[----:B------:R-:W-:Y:S01]  /*10710*/  ULDC.64 UR4, c[0x0][0xc88] ;  /* 0x0003220000047ab9 */ /* 0x000fe20000000a00 */
[----:B------:R-:W-:Y:S01]  /*10720*/  ULDC.64 UR6, c[0x0][0xa18] ;  /* 0x0002860000067ab9 */ /* 0x000fe20000000a00 */
[----:B------:R-:W-:Y:S01]  /*10730*/  UIMAD.WIDE UR4, UR39, 0x4, UR4 ;  /* 0x00000004270478a5 */ /* 0x000fe2000f8e0204 */
[----:B------:R-:W-:Y:S01]  /*10740*/  IMAD.MOV.U32 R35, RZ, RZ, RZ ;  /* 0x000000ffff237224 */ /* 0x000fe200078e00ff */
[----:B01-3--:R-:W0:Y:S04]  /*10750*/  LDC.64 R4, c[0x0][0x418] ;  /* 0x00010600ff047b82 */ /* 0x00be280000000a00 */
[----:B-1----:R-:W-:Y:S02]  /*10760*/  IMAD.U32 R2, RZ, RZ, UR4 ;  /* 0x00000004ff027e24 */ /* 0x002fe4000f8e00ff */
[----:B------:R-:W-:Y:S01]  /*10770*/  IMAD.U32 R3, RZ, RZ, UR5 ;  /* 0x00000005ff037e24 */ /* 0x000fe2000f8e00ff */
[----:B------:R-:W-:Y:S01]  /*10780*/  ULDC.64 UR4, c[0x0][0xa28] ;  /* 0x00028a0000047ab9 */ /* 0x000fe20000000a00 */
[----:B------:R-:W1:Y:S03]  /*10790*/  LDC R0, c[0x0][0x424] ;  /* 0x00010900ff007b82 */ /* 0x000e660000000800 */
        /* <DEDUP_REMOVED lines=9> */
[----:B------:R-:W-:-:S04]  /*10830*/  IMAD.U32 R2, RZ, RZ, UR4 ;  /* 0x00000004ff027e24 */ /* 0x000fc8000f8e00ff */
[----:B------:R-:W-:Y:S01]  /*10840*/  IMAD.U32 R3, RZ, RZ, UR5 ;  /* 0x00000005ff037e24 */ /* 0x000fe2000f8e00ff */
[----:B------:R-:W-:Y:S01]  /*10850*/  ULDC.64 UR4, c[0x0][0xa00] ;  /* 0x0002800000047ab9 */ /* 0x000fe20000000a00 */
[----:B------:R-:W-:Y:S02]  /*10860*/  USHF.L.U32 UR37, UR41, 0x2, URZ ;  /* 0x0000000229257899 */ /* 0x000fe4000800063f */
[----:B------:R-:W-:Y:S01]  /*10870*/  UISETP.NE.U32.AND UP0, UPT, UR4, URZ, UPT ;  /* 0x0000003f0400728c */ /* 0x000fe2000bf05070 */
[----:B------:R2:W5:Y:S01]  /*10880*/  @P0 LDG.E R35, desc[UR56][R2.64] ;  /* 0x0000003802230981 */ /* 0x000562000c1e1900 */
[----:B------:R-:W-:Y:S02]  /*10890*/  USHF.L.U64.HI UR36, UR41, 0x2, UR40 ;  /* 0x0000000229247899 */ /* 0x000fe40008010228 */
[----:B------:R-:W-:Y:S02]  /*108a0*/  UISETP.NE.AND.EX UP2, UPT, UR5, URZ, UPT, UP0 ;  /* 0x0000003f0500728c */ /* 0x000fe4000bf45300 */
[----:B------:R-:W-:-:S02]  /*108b0*/  UIADD3 UR4, UP0, UR37, UR4, URZ ;  /* 0x0000000425047290 */ /* 0x000fc4000ff1e03f */
[----:B------:R-:W-:Y:S02]  /*108c0*/  UP2UR UR47, UPR, URZ, 0x4 ;  /* 0x000000043f2f7883 */ /* 0x000fe40008000000 */
[----:B------:R-:W-:Y:S01]  /*108d0*/  UIADD3.X UR5, UR36, UR5, URZ, UP0, !UPT ;  /* 0x0000000524057290 */ /* 0x000fe200087fe43f */
[----:B------:R-:W-:Y:S01]  /*108e0*/  PLOP3.LUT P0, PT, PT, PT, UP2, 0x80, 0x0 ;  /* 0x000000000000781c */ /* 0x000fe20003f0f028 */
[----:B------:R-:W-:Y:S01]  /*108f0*/  UISETP.NE.U32.AND UP0, UPT, UR6, URZ, UPT ;  /* 0x0000003f0600728c */ /* 0x000fe2000bf05070 */
[----:B--2---:R-:W-:-:S03]  /*10900*/  IMAD.U32 R2, RZ, RZ, UR4 ;  /* 0x00000004ff027e24 */ /* 0x004fc6000f8e00ff */
[----:B------:R-:W-:Y:S01]  /*10910*/  UISETP.NE.AND.EX UP0, UPT, UR7, URZ, UPT, UP0 ;  /* 0x0000003f0700728c */ /* 0x000fe2000bf05300 */
[----:B------:R-:W-:-:S05]  /*10920*/  IMAD.U32 R3, RZ, RZ, UR5 ;  /* 0x00000005ff037e24 */ /* 0x000fca000f8e00ff */
[----:B------:R-:W-:Y:S02]  /*10930*/  PLOP3.LUT P1, PT, PT, PT, UP0, 0x80, 0x0 ;  /* 0x000000000000781c */ /* 0x000fe40003f2f008 */
[----:B------:R-:W-:Y:S01]  /*10940*/  PLOP3.LUT P2, PT, PT, PT, UP2, 0x80, 0x0 ;  /* 0x000000000000781c */ /* 0x000fe20003f4f028 */
[----:B------:R2:W5:Y:S02]  /*10950*/  @P0 LDG.E R6, desc[UR56][R2.64] ;  /* 0x0000003802060981 */ /* 0x000564000c1e1900 */
[----:B------:R-:W-:-:S04]  /*10960*/  @UP0 UIADD3 UR4, UP1, UR37, UR6, URZ ;  /* 0x0000000625040290 */ /* 0x000fc8000ff3e03f */
[----:B------:R-:W-:Y:S02]  /*10970*/  @UP0 UIADD3.X UR5, UR36, UR7, URZ, UP1, !UPT ;  /* 0x0000000724050290 */ /* 0x000fe40008ffe43f */
[----:B------:R-:W-:-:S04]  /*10980*/  IMAD.U32 R22, RZ, RZ, UR4 ;  /* 0x00000004ff167e24 */ /* 0x000fc8000f8e00ff */
[----:B------:R-:W-:-:S05]  /*10990*/  IMAD.U32 R23, RZ, RZ, UR5 ;  /* 0x00000005ff177e24 */ /* 0x000fca000f8e00ff */
[----:B------:R2:W5:Y:S01]  /*109a0*/  @P1 LDG.E R22, desc[UR56][R22.64] ;  /* 0x0000003816161981 */ /* 0x000562000c1e1900 */
[----:B0-----:R-:W-:Y:S01]  /*109b0*/  ISETP.NE.U32.AND P0, PT, R4, RZ, PT ;  /* 0x000000ff0400720c */ /* 0x001fe20003f05070 */
[----:B-1-3--:R-:W-:-:S12]  /*109c0*/  @P1 BRA `(.L_x_2845) ;  /* 0x00000000001c1947 */ /* 0x00afd80003800000 */
[----:B------:R-:W-:Y:S01]  /*109d0*/  UISETP.NE.AND UP0, UPT, UR47, URZ, UPT ;  /* 0x0000003f2f00728c */ /* 0x000fe2000bf05270 */
[----:B-----5:R-:W0:Y:S05]  /*109e0*/  LDC R22, c[0x0][0x288] ;  /* 0x0000a200ff167b82 */ /* 0x020e2a0000000800 */
[----:B------:R-:W-:-:S13]  /*109f0*/  PLOP3.LUT P1, PT, PT, PT, UP0, 0x40, 0x0 ;  /* 0x000000000000781c */ /* 0x000fda0003f2e808 */
[----:B------:R-:W-:Y:S05]  /*10a00*/  @P1 BRA `(.L_x_2845) ;  /* 0x00000000000c1947 */ /* 0x000fea0003800000 */
[----:B------:R-:W3:Y:S04]  /*10a10*/  LDG.E R9, desc[UR56][R2.64] ;  /* 0x0000003802097981 */ /* 0x000ee8000c1e1900 */
[----:B0-----:R-:W3:Y:S02]  /*10a20*/  LDG.E R22, desc[UR56][R2.64+0x4] ;  /* 0x0000043802167981 */ /* 0x001ee4000c1e1900 */
[----:B---3--:R-:W-:-:S07]  /*10a30*/  IMAD.IADD R22, R22, 0x1, -R9 ;  /* 0x0000000116167824 */ /* 0x008fce00078e0a09 */
.L_x_2845:
        /* <DEDUP_REMOVED lines=12> */
[----:B--2---:R-:W-:-:S04]  /*10b00*/  IMAD.U32 R2, RZ, RZ, UR4 ;  /* 0x00000004ff027e24 */ /* 0x004fc8000f8e00ff */
[----:B------:R-:W-:-:S05]  /*10b10*/  IMAD.U32 R3, RZ, RZ, UR5 ;  /* 0x00000005ff037e24 */ /* 0x000fca000f8e00ff */
[----:B------:R1:W5:Y:S01]  /*10b20*/  LDG.E R18, desc[UR56][R2.64] ;  /* 0x0000003802127981 */ /* 0x000362000c1e1900 */
[----:B------:R-:W-:Y:S05]  /*10b30*/  BRA `(.L_x_2847) ;  /* 0x0000000000247947 */ /* 0x000fea0003800000 */
.L_x_2846:
[----:B------:R-:W-:Y:S02]  /*10b40*/  ULDC.64 UR4, c[0x0][0xa08] ;  /* 0x0002820000047ab9 */ /* 0x000fe40000000a00 */
[----:B------:R-:W-:-:S04]  /*10b50*/  ISETP.NE.U32.AND P0, PT, RZ, UR4, PT ;  /* 0x00000004ff007c0c */ /* 0x000fc8000bf05070 */
[----:B------:R-:W-:-:S13]  /*10b60*/  ISETP.NE.AND.EX P0, PT, RZ, UR5, PT, P0 ;  /* 0x00000005ff007c0c */ /* 0x000fda000bf05300 */
[----:B------:R-:W-:Y:S05]  /*10b70*/  @!P0 BRA `(.L_x_2847) ;  /* 0x0000000000148947 */ /* 0x000fea0003800000 */
[----:B--2---:R-:W1:Y:S02]  /*10b80*/  LDC.64 R2, c[0x0][0xa08] ;  /* 0x00028200ff027b82 */ /* 0x004e640000000a00 */
[----:B-1----:R-:W-:-:S05]  /*10b90*/  IMAD.WIDE R2, R32, 0x4, R2 ;  /* 0x0000000420027825 */ /* 0x002fca00078e0202 */
[----:B------:R-:W2:Y:S04]  /*10ba0*/  LDG.E R18, desc[UR56][R2.64] ;  /* 0x0000003802127981 */ /* 0x000ea8000c1e1900 */
[----:B------:R-:W2:Y:S02]  /*10bb0*/  LDG.E R5, desc[UR56][R2.64+0x4] ;  /* 0x0000043802057981 */ /* 0x000ea4000c1e1900 */
[----:B--2---:R-:W-:-:S07]  /*10bc0*/  IMAD.IADD R18, R5, 0x1, -R18 ;  /* 0x0000000105127824 */ /* 0x004fce00078e0a12 */
.L_x_2847:
[----:B------:R-:W3:Y:S01]  /*10bd0*/  LDL R0, [R1+0x4] ;  /* 0x0000040001007983 */ /* 0x000ee20000100800 */
[----:B------:R-:W4:Y:S03]  /*10be0*/  LDC R28, c[0x0][0x448] ;  /* 0x00011200ff1c7b82 */ /* 0x000f260000000800 */
[----:B------:R-:W3:Y:S01]  /*10bf0*/  LDL R17, [R1+0x8] ;  /* 0x0000080001117983 */ /* 0x000ee20000100800 */
[----:B-----5:R-:W-:Y:S01]  /*10c00*/  IMAD.IADD R18, R18, 0x1, -R35 ;  /* 0x0000000112127824 */ /* 0x020fe200078e0a23 */
[----:B------:R-:W-:Y:S02]  /*10c10*/  LOP3.LUT R24, R24, 0xfffffbff, RZ, 0xc0, !PT ;  /* 0xfffffbff18187812 */ /* 0x000fe400078ec0ff */
[----:B----4-:R-:W-:-:S13]  /*10c20*/  ISETP.NE.AND P0, PT, R28, 0x1, PT ;  /* 0x000000011c00780c */ /* 0x010fda0003f05270 */
[----:B-12---:R-:W1:Y:S01]  /*10c30*/  @P0 LDC R3, c[0x0][0x44c] ;  /* 0x00011300ff030b82 */ /* 0x006e620000000800 */
[----:B------:R-:W-:-:S07]  /*10c40*/  @P0 LOP3.LUT R24, R24, 0x400, RZ, 0xfc, !PT ;  /* 0x0000040018180812 */ /* 0x000fce00078efcff */
[----:B------:R-:W2:Y:S01]  /*10c50*/  @P0 LDC R5, c[0x0][0x450] ;  /* 0x00011400ff050b82 */ /* 0x000ea20000000800 */
[----:B---3--:R-:W-:-:S04]  /*10c60*/  IMAD.SHL.U32 R0, R0, 0x80, RZ ;  /* 0x0000008000007824 */ /* 0x008fc800078e00ff */
[----:B------:R-:W-:-:S04]  /*10c70*/  VIADD R0, R0, 0x7f ;  /* 0x0000007f00007836 */ /* 0x000fc80000000000 */
[----:B-1----:R-:W-:Y:S01]  /*10c80*/  @P0 IMAD.HI.U32 R2, R0, R3, RZ ;  /* 0x0000000300020227 */ /* 0x002fe200078e00ff */
[----:B0-----:R-:W-:-:S04]  /*10c90*/  IADD3 R3, R18, 0xa0, -R22 ;  /* 0x000000a012037810 */ /* 0x001fc80007ffe816 */
[----:B--2---:R-:W-:Y:S01]  /*10ca0*/  @P0 SHF.R.U32.HI R0, RZ, R5, R2 ;  /* 0x00000005ff000219 */ /* 0x004fe20000011602 */
[----:B------:R-:W-:-:S04]  /*10cb0*/  VIADD R2, R18, 0x9f ;  /* 0x0000009f12027836 */ /* 0x000fc80000000000 */
[----:B------:R-:W-:-:S04]  /*10cc0*/  IMAD.HI R2, R2, 0x66666667, RZ ;  /* 0x6666666702027827 */ /* 0x000fc800078e02ff */
[----:B------:R-:W-:Y:S01]  /*10cd0*/  IMAD.IADD R0, R3, 0x1, R0 ;  /* 0x0000000103007824 */ /* 0x000fe200078e0200 */
[----:B------:R-:W-:-:S03]  /*10ce0*/  SHF.R.U32.HI R3, RZ, 0x1f, R2 ;  /* 0x0000001fff037819 */ /* 0x000fc60000011602 */
[----:B------:R-:W-:Y:S01]  /*10cf0*/  IMAD.HI R4, R0, 0x66666667, RZ ;  /* 0x6666666700047827 */ /* 0x000fe200078e02ff */
[----:B------:R-:W-:Y:S02]  /*10d00*/  LEA.HI.SX32 R0, R2, R3, 0x1a ;  /* 0x0000000302007211 */ /* 0x000fe400078fd2ff */
[----:B------:R-:W-:Y:S02]  /*10d10*/  LOP3.LUT R2, R17, 0xff000000, RZ, 0xc0, !PT ;  /* 0xff00000011027812 */ /* 0x000fe400078ec0ff */
[----:B------:R-:W-:Y:S02]  /*10d20*/  SHF.R.U32.HI R3, RZ, 0x1f, R4 ;  /* 0x0000001fff037819 */ /* 0x000fe40000011604 */
[----:B------:R-:W-:Y:S02]  /*10d30*/  SHF.R.U32.HI R2, RZ, 0x8, R2 ;  /* 0x00000008ff027819 */ /* 0x000fe40000011602 */
[----:B------:R-:W-:-:S04]  /*10d40*/  LEA.HI.SX32 R3, R4, R3, 0x1a ;  /* 0x0000000304037211 */ /* 0x000fc800078fd2ff */
[----:B------:R-:W-:Y:S02]  /*10d50*/  VIMNMX R0, R0, R3, PT ;  /* 0x0000000300007248 */ /* 0x000fe40003fe0100 */
[----:B------:R-:W-:Y:S02]  /*10d60*/  LOP3.LUT R3, R17, 0xff0000, RZ, 0xc0, !PT ;  /* 0x00ff000011037812 */ /* 0x000fe400078ec0ff */
[----:B------:R-:W-:Y:S02]  /*10d70*/  ISETP.GE.AND P0, PT, R0, 0x1, PT ;  /* 0x000000010000780c */ /* 0x000fe40003f06270 */
[----:B------:R-:W-:Y:S01]  /*10d80*/  LEA.HI R3, R3, R2, RZ, 0x10 ;  /* 0x0000000203037211 */ /* 0x000fe200078f80ff */
[----:B------:R-:W-:-:S03]  /*10d90*/  IMAD.MOV.U32 R2, RZ, RZ, RZ ;  /* 0x000000ffff027224 */ /* 0x000fc600078e00ff */
[----:B------:R-:W-:-:S07]  /*10da0*/  LOP3.LUT R37, R3, 0xff, RZ, 0xc0, !PT ;  /* 0x000000ff03257812 */ /* 0x000fce00078ec0ff */
[----:B------:R-:W-:Y:S05]  /*10db0*/  @!P0 BRA `(.L_x_2848) ;  /* 0x0000000000708947 */ /* 0x000fea0003800000 */
[----:B------:R-:W-:Y:S01]  /*10dc0*/  SHF.R.U32.HI R5, RZ, 0x10, R3 ;  /* 0x00000010ff057819 */ /* 0x000fe20000011603 */
[----:B------:R-:W-:-:S03]  /*10dd0*/  IMAD.MOV.U32 R2, RZ, RZ, RZ ;  /* 0x000000ffff027224 */ /* 0x000fc600078e00ff */
[----:B------:R-:W-:-:S13]  /*10de0*/  ISETP.NE.AND P0, PT, R5, RZ, PT ;  /* 0x000000ff0500720c */ /* 0x000fda0003f05270 */
[----:B------:R-:W0:Y:S02]  /*10df0*/  @!P0 LDC R5, c[0x0][0x9f0] ;  /* 0x00027c00ff058b82 */ /* 0x000e240000000800 */
[-C--:B0-----:R-:W-:Y:S02]  /*10e00*/  IABS R4, R5.reuse ;  /* 0x0000000500047213 */ /* 0x081fe40000000000 */
[----:B------:R-:W-:Y:S02]  /*10e10*/  IADD3 R6, R5, -0x1, R0 ;  /* 0xffffffff05067810 */ /* 0x000fe40007ffe000 */
[----:B------:R-:W0:Y:S02]  /*10e20*/  I2F.RP R7, R4 ;  /* 0x0000000400077306 */ /* 0x000e240000209400 */
[----:B------:R-:W-:-:S04]  /*10e30*/  LOP3.LUT R8, R6, R5, RZ, 0x3c, !PT ;  /* 0x0000000506087212 */ /* 0x000fc800078e3cff */
[----:B------:R-:W-:Y:S02]  /*10e40*/  ISETP.GE.AND P2, PT, R8, RZ, PT ;  /* 0x000000ff0800720c */ /* 0x000fe40003f46270 */
        /* <DEDUP_REMOVED lines=19> */
.L_x_2848:
        /* <DEDUP_REMOVED lines=24> */
.L_x_2850:
        /* <DEDUP_REMOVED lines=20> */
.L_x_2853:
[----:B------:R-:W-:Y:S05]  /*11240*/  BSYNC B6 ;  /* 0x0000000000067941 */ /* 0x000fea0003800000 */
.L_x_2852:
        /* <DEDUP_REMOVED lines=22> */
.L_x_2855:
[----:B------:R-:W-:Y:S05]  /*113b0*/  BSYNC B6 ;  /* 0x0000000000067941 */ /* 0x000fea0003800000 */
.L_x_2854:
        /* <DEDUP_REMOVED lines=20> */
.L_x_2857:
[----:B------:R-:W-:Y:S05]  /*11500*/  BSYNC B6 ;  /* 0x0000000000067941 */ /* 0x000fea0003800000 */
.L_x_2856:
        /* <DEDUP_REMOVED lines=19> */
.L_x_2859:
[----:B------:R-:W-:Y:S05]  /*11640*/  BSYNC B6 ;  /* 0x0000000000067941 */ /* 0x000fea0003800000 */
.L_x_2858:
        /* <DEDUP_REMOVED lines=15> */
.L_x_2938:
[----:B------:R-:W0:Y:S01]  /*11740*/  S2R R0, SR_TID.X ;  /* 0x0000000000007919 */ /* 0x000e220000002100 */
[----:B------:R-:W-:Y:S01]  /*11750*/  UMOV UR4, 0xa0 ;  /* 0x000000a000047882 */ /* 0x000fe20000000000 */
[----:B------:R-:W1:Y:S01]  /*11760*/  @P2 LDC R5, c[0x0][0x434] ;  /* 0x00010d00ff052b82 */ /* 0x000e620000000800 */
[----:B------:R-:W-:Y:S01]  /*11770*/  UIMAD UR4, UR46, UR4, -0xa0 ;  /* 0xffffff602e0474a4 */ /* 0x000fe2000f8e0204 */
[----:B------:R-:W2:Y:S01]  /*11780*/  S2R R10, SR_TID.X ;  /* 0x00000000000a7919 */ /* 0x000ea20000002100 */
[----:B-----5:R-:W-:-:S05]  /*11790*/  SHF.R.S32.HI R36, RZ, 0x1f, R32 ;  /* 0x0000001fff247819 */ /* 0x020fca0000011420 */
[----:B------:R-:W3:Y:S01]  /*117a0*/  @P2 LDC R7, c[0x0][0x438] ;  /* 0x00010e00ff072b82 */ /* 0x000ee20000000800 */
[----:B0-----:R-:W-:Y:S01]  /*117b0*/  LOP3.LUT R0, R0, 0x7f, RZ, 0xc0, !PT ;  /* 0x0000007f00007812 */ /* 0x001fe200078ec0ff */
[----:B--2---:R-:W-:-:S03]  /*117c0*/  IMAD.SHL.U32 R11, R10, 0x10, RZ ;  /* 0x000000100a0b7824 */ /* 0x004fc600078e00ff */
[----:B------:R-:W-:Y:S01]  /*117d0*/  SHF.R.U32.HI R12, RZ, 0x3, R0 ;  /* 0x00000003ff0c7819 */ /* 0x000fe20000011600 */
[----:B------:R-:W-:-:S03]  /*117e0*/  IMAD.SHL.U32 R10, R10, 0x10, RZ ;  /* 0x000000100a0a7824 */ /* 0x000fc600078e00ff */
[C---:B------:R-:W-:Y:S02]  /*117f0*/  LOP3.LUT R11, R12.reuse, 0x70, R11, 0xf8, !PT ;  /* 0x000000700c0b7812 */ /* 0x040fe400078ef80b */
[----:B------:R-:W-:Y:S02]  /*11800*/  LOP3.LUT R10, R12, 0x70, R10, 0xf8, !PT ;  /* 0x000000700c0a7812 */ /* 0x000fe400078ef80a */
[----:B------:R-:W-:-:S05]  /*11810*/  LOP3.LUT R11, R11, 0x80, RZ, 0xfc, !PT ;  /* 0x000000800b0b7812 */ /* 0x000fca00078efcff */
[----:B------:R-:W-:-:S05]  /*11820*/  VIADD R0, R11, UR4 ;  /* 0x000000040b007c36 */ /* 0x000fca0008000000 */
[C---:B------:R-:W-:Y:S01]  /*11830*/  ISETP.GE.AND P0, PT, R0.reuse, R18, PT ;  /* 0x000000120000720c */ /* 0x040fe20003f06270 */
[----:B------:R-:W-:-:S03]  /*11840*/  IMAD.IADD R0, R0, 0x1, R35 ;  /* 0x0000000100007824 */ /* 0x000fc600078e0223 */
[----:B------:R-:W-:Y:S01]  /*11850*/  ISETP.GT.U32.OR P0, PT, R11, 0x9f, P0 ;  /* 0x0000009f0b00780c */ /* 0x000fe20000704470 */
[----:B-1----:R-:W-:-:S04]  /*11860*/  @P2 IMAD.HI.U32 R4, R0, R5, RZ ;  /* 0x0000000500042227 */ /* 0x002fc800078e00ff */
[----:B------:R-:W-:Y:S01]  /*11870*/  IMAD.MOV.U32 R8, RZ, RZ, R0 ;  /* 0x000000ffff087224 */ /* 0x000fe200078e0000 */
[----:B---3--:R-:W-:-:S07]  /*11880*/  @P2 SHF.R.U32.HI R8, RZ, R7, R4 ;  /* 0x00000007ff082219 */ /* 0x008fce0000011604 */
[----:B------:R-:W0:Y:S01]  /*11890*/  @!P0 LDC.64 R2, c[0x0][0x428] ;  /* 0x00010a00ff028b82 */ /* 0x000e220000000a00 */
[--C-:B------:R-:W-:Y:S01]  /*118a0*/  @!P0 SHF.R.S32.HI R7, RZ, 0x1f, R8.reuse ;  /* 0x0000001fff078819 */ /* 0x100fe20000011408 */
[----:B------:R-:W-:-:S06]  /*118b0*/  @!P0 IMAD.MOV.U32 R6, RZ, RZ, R8 ;  /* 0x000000ffff068224 */ /* 0x000fcc00078e0008 */
[----:B------:R-:W1:Y:S01]  /*118c0*/  @!P0 LDC.64 R4, c[0x0][0x418] ;  /* 0x00010600ff048b82 */ /* 0x000e620000000a00 */
[----:B0-----:R-:W-:-:S04]  /*118d0*/  @!P0 IMAD R9, R36, R2, RZ ;  /* 0x0000000224098224 */ /* 0x001fc800078e02ff */
[C---:B------:R-:W-:Y:S02]  /*118e0*/  @!P0 IMAD R9, R32.reuse, R3, R9 ;  /* 0x0000000320098224 */ /* 0x040fe400078e0209 */
[----:B------:R-:W-:-:S04]  /*118f0*/  @!P0 IMAD.WIDE.U32 R2, R32, R2, R6 ;  /* 0x0000000220028225 */ /* 0x000fc800078e0006 */
[----:B------:R-:W-:Y:S01]  /*11900*/  @!P0 IMAD.IADD R9, R9, 0x1, R3 ;  /* 0x0000000109098824 */ /* 0x000fe200078e0203 */
[----:B-1----:R-:W-:Y:S01]  /*11910*/  @!P0 LEA R6, P1, R2, R4, 0x2 ;  /* 0x0000000402068211 */ /* 0x002fe200078210ff */
[----:B------:R-:W-:-:S03]  /*11920*/  VIADD R4, R10, UR4 ;  /* 0x000000040a047c36 */ /* 0x000fc60008000000 */
[----:B------:R-:W-:Y:S01]  /*11930*/  @!P0 LEA.HI.X R7, R2, R5, R9, 0x2, P1 ;  /* 0x0000000502078211 */ /* 0x000fe200008f1409 */
[----:B------:R-:W-:Y:S01]  /*11940*/  IMAD.MOV.U32 R5, RZ, RZ, RZ ;  /* 0x000000ffff057224 */ /* 0x000fe200078e00ff */
[----:B------:R-:W0:Y:S05]  /*11950*/  @P2 LDC R9, c[0x0][0x434] ;  /* 0x00010d00ff092b82 */ /* 0x000e2a0000000800 */
[----:B------:R1:W5:Y:S01]  /*11960*/  @!P0 LDG.E R5, desc[UR56][R6.64] ;  /* 0x0000003806058981 */ /* 0x000362000c1e1900 */
[C---:B------:R-:W-:Y:S01]  /*11970*/  ISETP.GE.AND P0, PT, R4.reuse, R18, PT ;  /* 0x000000120400720c */ /* 0x040fe20003f06270 */
[----:B------:R-:W-:-:S04]  /*11980*/  IMAD.IADD R4, R4, 0x1, R35 ;  /* 0x0000000104047824 */ /* 0x000fc800078e0223 */
[----:B------:R-:W-:Y:S01]  /*11990*/  IMAD.MOV.U32 R10, RZ, RZ, R4 ;  /* 0x000000ffff0a7224 */ /* 0x000fe200078e0004 */
[----:B-1----:R-:W1:Y:S08]  /*119a0*/  @P2 LDC R6, c[0x0][0x438] ;  /* 0x00010e00ff062b82 */ /* 0x002e700000000800 */
[----:B------:R-:W2:Y:S01]  /*119b0*/  @!P0 LDC.64 R2, c[0x0][0x428] ;  /* 0x00010a00ff028b82 */ /* 0x000ea20000000a00 */
[----:B0-----:R-:W-:-:S04]  /*119c0*/  @P2 IMAD.HI.U32 R7, R4, R9, RZ ;  /* 0x0000000904072227 */ /* 0x001fc800078e00ff */
[----:B------:R-:W-:Y:S01]  /*119d0*/  IMAD.MOV R9, RZ, RZ, -R8 ;  /* 0x000000ffff097224 */ /* 0x000fe200078e0a08 */
[----:B-1----:R-:W-:-:S03]  /*119e0*/  @P2 SHF.R.U32.HI R10, RZ, R6, R7 ;  /* 0x00000006ff0a2219 */ /* 0x002fc60000011607 */
[----:B------:R-:W-:Y:S02]  /*119f0*/  IMAD R6, R19, R9, R0 ;  /* 0x0000000913067224 */ /* 0x000fe400078e0200 */
[----:B------:R-:W-:Y:S01]  /*11a00*/  IMAD.MOV.U32 R7, RZ, RZ, RZ ;  /* 0x000000ffff077224 */ /* 0x000fe200078e00ff */
[--C-:B------:R-:W-:Y:S01]  /*11a10*/  @!P0 SHF.R.S32.HI R9, RZ, 0x1f, R10.reuse ;  /* 0x0000001fff098819 */ /* 0x100fe2000001140a */
[----:B------:R-:W-:Y:S02]  /*11a20*/  @!P0 IMAD.MOV.U32 R8, RZ, RZ, R10 ;  /* 0x000000ffff088224 */ /* 0x000fe400078e000a */
[-C--:B--2---:R-:W-:Y:S02]  /*11a30*/  @!P0 IMAD R0, R36, R2.reuse, RZ ;  /* 0x0000000224008224 */ /* 0x084fe400078e02ff */
[----:B------:R-:W-:-:S04]  /*11a40*/  @!P0 IMAD.WIDE.U32 R8, R32, R2, R8 ;  /* 0x0000000220088225 */ /* 0x000fc800078e0008 */
[----:B------:R-:W-:Y:S02]  /*11a50*/  @!P0 IMAD R0, R32, R3, R0 ;  /* 0x0000000320008224 */ /* 0x000fe400078e0200 */
[----:B------:R-:W0:Y:S02]  /*11a60*/  @!P0 LDC.64 R2, c[0x0][0x418] ;  /* 0x00010600ff028b82 */ /* 0x000e240000000a00 */
[----:B------:R-:W-:Y:S01]  /*11a70*/  @!P0 IMAD.IADD R0, R9, 0x1, R0 ;  /* 0x0000000109008824 */ /* 0x000fe200078e0200 */
[----:B------:R-:W-:Y:S02]  /*11a80*/  LOP3.LUT R24, R24, 0xfffffffd, RZ, 0xc0, !PT ;  /* 0xfffffffd18187812 */ /* 0x000fe400078ec0ff */
[----:B0-----:R-:W-:-:S04]  /*11a90*/  @!P0 LEA R2, P1, R8, R2, 0x2 ;  /* 0x0000000208028211 */ /* 0x001fc800078210ff */
[----:B------:R-:W-:Y:S01]  /*11aa0*/  @!P0 LEA.HI.X R3, R8, R3, R0, 0x2, P1 ;  /* 0x0000000308038211 */ /* 0x000fe200008f1400 */
[----:B------:R-:W-:-:S04]  /*11ab0*/  IMAD.U32 R0, RZ, RZ, UR42 ;  /* 0x0000002aff007e24 */ /* 0x000fc8000f8e00ff */
[----:B------:R0:W5:Y:S01]  /*11ac0*/  @!P0 LDG.E R7, desc[UR56][R2.64] ;  /* 0x0000003802078981 */ /* 0x000162000c1e1900 */
[----:B------:R-:W-:Y:S01]  /*11ad0*/  ISETP.GT.U32.AND P0, PT, R11, 0x9f, PT ;  /* 0x0000009f0b00780c */ /* 0x000fe20003f04070 */
[----:B------:R-:W-:Y:S01]  /*11ae0*/  IMAD.MOV R9, RZ, RZ, -R10 ;  /* 0x000000ffff097224 */ /* 0x000fe200078e0a0a */
[----:B------:R-:W-:Y:S02]  /*11af0*/  ISETP.NE.AND P2, PT, R0, 0x3, PT ;  /* 0x000000030000780c */ /* 0x000fe40003f45270 */
[----:B------:R-:W-:Y:S01]  /*11b00*/  LOP3.LUT R17, R17, 0xffff, RZ, 0xc0, !PT ;  /* 0x0000ffff11117812 */ /* 0x000fe200078ec0ff */
[----:B------:R-:W-:Y:S02]  /*11b10*/  IMAD R8, R19, R9, R4 ;  /* 0x0000000913087224 */ /* 0x000fe400078e0204 */
[----:B------:R-:W-:-:S04]  /*11b20*/  IMAD.U32 R4, RZ, RZ, UR46 ;  /* 0x0000002eff047e24 */ /* 0x000fc8000f8e00ff */
[----:B------:R-:W-:Y:S02]  /*11b30*/  VIADD R4, R4, 0xffffffff ;  /* 0xffffffff04047836 */ /* 0x000fe40000000000 */
[----:B------:R-:W-:-:S04]  /*11b40*/  @P0 LOP3.LUT R24, R24, 0x2, RZ, 0xfc, !PT ;  /* 0x0000000218180812 */ /* 0x000fc800078efcff */
[----:B------:R-:W-:-:S04]  /*11b50*/  LOP3.LUT R24, R24, 0xfffffffb, RZ, 0xc0, !PT ;  /* 0xfffffffb18187812 */ /* 0x000fc800078ec0ff */
[----:B------:R-:W-:Y:S01]  /*11b60*/  @P2 LOP3.LUT R24, R24, 0x4, RZ, 0xfc, !PT ;  /* 0x0000000418182812 */ /* 0x000fe200078efcff */
[----:B0-----:R-:W-:Y:S06]  /*11b70*/  @!P2 BRA `(.L_x_2861) ;  /* 0x000000000004a947 */ /* 0x001fec0003800000 */
[----:B------:R-:W-:Y:S01]  /*11b80*/  BPT.TRAP 0x1 ;  /* 0x000000040000795c */ /* 0x000fe20000300000 */
.L_x_2861:
[----:B------:R-:W-:Y:S01]  /*11b90*/  IMAD R0, R30, 0x8, R16 ;  /* 0x000000081e007824 */ /* 0x000fe200078e0210 */
[----:B------:R-:W-:Y:S01]  /*11ba0*/  SHF.L.U32 R26, R34, 0x1f, RZ ;  /* 0x0000001f221a7819 */ /* 0x000fe200000006ff */
[----:B------:R-:W-:Y:S01]  /*11bb0*/  BSSY B0, `(.L_x_2862) ;  /* 0x0000004000007945 */ /* 0x000fe20003800000 */
[----:B------:R-:W-:Y:S02]  /*11bc0*/  SHF.R.S32.HI R21, RZ, 0x1f, R8 ;  /* 0x0000001fff157819 */ /* 0x000fe40000011408 */
[----:B------:R-:W0:Y:S02]  /*11bd0*/  SYNCS.PHASECHK.TRANS64.TRYWAIT P0, [R0+URZ+0x22880], R26 ;  /* 0x0228801a000075a7 */ /* 0x000e24000800017f */
[----:B0-----:R-:W-:Y:S05]  /*11be0*/  @!P0 BRA `(.L_x_2863) ;  /* 0x0000005400548947 */ /* 0x001fea0003800000 */
.L_x_2939:
[----:B------:R-:W-:Y:S05]  /*11bf0*/  BSYNC B0 ;  /* 0x0000000000007941 */ /* 0x000fea0003800000 */
.L_x_2862:
[----:B------:R-:W2:Y:S01]  /*11c00*/  LDL R12, [R1+0x10] ;  /* 0x00001000010c7983 */ /* 0x000ea20000100800 */
[----:B------:R-:W1:Y:S01]  /*11c10*/  LDC R13, c[0x0][0x2f4] ;  /* 0x0000bd00ff0d7b82 */ /* 0x000e620000000800 */
[----:B------:R-:W-:Y:S01]  /*11c20*/  ULDC.64 UR4, c[0x0][0x328] ;  /* 0x0000ca0000047ab9 */ /* 0x000fe20000000a00 */
[----:B-----5:R-:W-:Y:S01]  /*11c30*/  SHF.R.S32.HI R25, RZ, 0x1f, R7 ;  /* 0x0000001fff197819 */ /* 0x020fe20000011407 */
[----:B------:R-:W-:Y:S01]  /*11c40*/  IMAD R9, R21, UR4, RZ ;  /* 0x0000000415097c24 */ /* 0x000fe2000f8e02ff */
[----:B------:R-:W-:Y:S01]  /*11c50*/  ULDC.64 UR6, c[0x0][0x338] ;  /* 0x0000ce0000067ab9 */ /* 0x000fe20000000a00 */
[C---:B------:R-:W-:Y:S01]  /*11c60*/  IMAD.WIDE.U32 R2, R8.reuse, UR4, RZ ;  /* 0x0000000408027c25 */ /* 0x040fe2000f8e00ff */
[----:B------:R-:W-:Y:S02]  /*11c70*/  SHF.R.S32.HI R23, RZ, 0x1f, R6 ;  /* 0x0000001fff177819 */ /* 0x000fe40000011406 */
[----:B------:R-:W-:Y:S01]  /*11c80*/  SHF.R.S32.HI R27, RZ, 0x1f, R5 ;  /* 0x0000001fff1b7819 */ /* 0x000fe20000011405 */
[----:B------:R-:W-:Y:S01]  /*11c90*/  IMAD R9, R8, UR5, R9 ;  /* 0x0000000508097c24 */ /* 0x000fe2000f8e0209 */
[----:B------:R-:W-:Y:S01]  /*11ca0*/  LOP3.LUT R24, R24, 0xfffffffe, RZ, 0xc0, !PT ;  /* 0xfffffffe18187812 */ /* 0x000fe200078ec0ff */
[----:B------:R-:W-:-:S02]  /*11cb0*/  IMAD R10, R25, UR6, RZ ;  /* 0x00000006190a7c24 */ /* 0x000fc4000f8e02ff */
[----:B------:R-:W-:Y:S02]  /*11cc0*/  IMAD.IADD R3, R3, 0x1, R9 ;  /* 0x0000000103037824 */ /* 0x000fe400078e0209 */
[C---:B------:R-:W-:Y:S02]  /*11cd0*/  IMAD R10, R7.reuse, UR7, R10 ;  /* 0x00000007070a7c24 */ /* 0x040fe4000f8e020a */
[----:B------:R-:W-:-:S04]  /*11ce0*/  IMAD.WIDE.U32 R2, R7, UR6, R2 ;  /* 0x0000000607027c25 */ /* 0x000fc8000f8e0002 */
[----:B------:R-:W-:Y:S02]  /*11cf0*/  IMAD R18, R4, -0xa0, R18 ;  /* 0xffffff6004127824 */ /* 0x000fe400078e0212 */
[----:B------:R-:W-:Y:S01]  /*11d00*/  IMAD R4, R23, UR4, RZ ;  /* 0x0000000417047c24 */ /* 0x000fe2000f8e02ff */
[-C--:B-1----:R-:W-:Y:S01]  /*11d10*/  ISETP.GE.AND P1, PT, R29, R13.reuse, PT ;  /* 0x0000000d1d00720c */ /* 0x082fe20003f26270 */
[----:B------:R-:W-:Y:S01]  /*11d20*/  IMAD.IADD R11, R3, 0x1, R10 ;  /* 0x00000001030b7824 */ /* 0x000fe200078e020a */
[----:B------:R-:W-:Y:S01]  /*11d30*/  ISETP.GE.AND P0, PT, R29, R13, PT ;  /* 0x0000000d1d00720c */ /* 0x000fe20003f06270 */
[----:B------:R-:W-:Y:S01]  /*11d40*/  IMAD.MOV.U32 R10, RZ, RZ, R2 ;  /* 0x000000ffff0a7224 */ /* 0x000fe200078e0002 */
[----:B------:R-:W1:Y:S01]  /*11d50*/  S2R R13, SR_TID.X ;  /* 0x00000000000d7919 */ /* 0x000e620000002100 */
[C---:B------:R-:W-:Y:S02]  /*11d60*/  IMAD R4, R6.reuse, UR5, R4 ;  /* 0x0000000506047c24 */ /* 0x040fe4000f8e0204 */
[----:B------:R-:W-:Y:S01]  /*11d70*/  IMAD.WIDE.U32 R2, R6, UR4, RZ ;  /* 0x0000000406027c25 */ /* 0x000fe2000f8e00ff */
[----:B------:R-:W-:-:S03]  /*11d80*/  ULDC.64 UR4, c[0x0][0x330] ;  /* 0x0000cc0000047ab9 */ /* 0x000fc60000000a00 */
[----:B------:R-:W-:Y:S02]  /*11d90*/  IMAD.IADD R3, R3, 0x1, R4 ;  /* 0x0000000103037824 */ /* 0x000fe400078e0204 */
[----:B------:R-:W-:Y:S01]  /*11da0*/  IMAD R4, R27, UR6, RZ ;  /* 0x000000061b047c24 */ /* 0x000fe2000f8e02ff */
[----:B------:R-:W-:Y:S01]  /*11db0*/  @P1 LOP3.LUT R24, R24, 0x1, RZ, 0xfc, !PT ;  /* 0x0000000118181812 */ /* 0x000fe200078efcff */
[----:B------:R-:W-:-:S03]  /*11dc0*/  IMAD.WIDE.U32 R2, R5, UR6, R2 ;  /* 0x0000000605027c25 */ /* 0x000fc6000f8e0002 */
[----:B------:R-:W-:Y:S01]  /*11dd0*/  LOP3.LUT R24, R24, 0xffffff7f, RZ, 0xc0, !PT ;  /* 0xffffff7f18187812 */ /* 0x000fe200078ec0ff */
        /* <DEDUP_REMOVED lines=9> */
[----:B------:R-:W-:Y:S02]  /*11e70*/  IADD3 R9, P1, R2, UR6, RZ ;  /* 0x0000000602097c10 */ /* 0x000fe4000ff3e0ff */
[----:B-1----:R-:W-:-:S02]  /*11e80*/  LOP3.LUT R13, R13, 0x7f, RZ, 0xc0, !PT ;  /* 0x0000007f0d0d7812 */ /* 0x002fc400078ec0ff */
[----:B------:R-:W-:Y:S02]  /*11e90*/  IADD3.X R19, R19, UR7, R3, P1, !PT ;  /* 0x0000000713137c10 */ /* 0x000fe40008ffe403 */
[----:B------:R-:W-:-:S05]  /*11ea0*/  SHF.R.U32.HI R13, RZ, 0x3, R13 ;  /* 0x00000003ff0d7819 */ /* 0x000fca000001160d */
[----:B------:R-:W-:-:S05]  /*11eb0*/  IMAD.IADD R18, R18, 0x1, -R13 ;  /* 0x0000000112127824 */ /* 0x000fca00078e0a0d */
[----:B------:R-:W-:-:S13]  /*11ec0*/  ISETP.GE.AND P1, PT, R18, 0x1, PT ;  /* 0x000000011200780c */ /* 0x000fda0003f26270 */
[----:B------:R-:W-:Y:S01]  /*11ed0*/  @P1 LOP3.LUT R24, R24, 0x80, RZ, 0xfc, !PT ;  /* 0x0000008018181812 */ /* 0x000fe200078efcff */
[----:B--2---:R-:W-:Y:S01]  /*11ee0*/  IMAD R4, R30, 0x5000, R12 ;  /* 0x000050001e047824 */ /* 0x004fe200078e020c */
        /* <DEDUP_REMOVED lines=78> */
.L_x_2961:
        /* <DEDUP_REMOVED lines=9> */
.L_x_2865:
        /* <DEDUP_REMOVED lines=11> */
.L_x_2866:
[----:B------:R1:W-:Y:S01]  /*12510*/  SYNCS.ARRIVE.TRANS64.A1T0 RZ, [R0+URZ+0x22870], RZ ;  /* 0x022870ff00ff79a7 */ /* 0x0003e2000810003f */
[----:B------:R-:W-:Y:S05]  /*12520*/  @!P6 BRA `(.L_x_2867) ;  /* 0x000000000004e947 */ /* 0x000fea0003800000 */
[----:B------:R-:W-:Y:S01]  /*12530*/  BPT.TRAP 0x1 ;  /* 0x000000040000795c */ /* 0x000fe20000300000 */
.L_x_2867:
[----:B------:R-:W2:Y:S01]  /*12540*/  SYNCS.PHASECHK.TRANS64.TRYWAIT P0, [R0+URZ+0x22840], R26 ;  /* 0x0228401a000075a7 */ /* 0x000ea2000800017f */
[----:B------:R-:W-:Y:S04]  /*12550*/  BSSY B0, `(.L_x_2868) ;  /* 0x0000002000007945 */ /* 0x000fe80003800000 */
[----:B--2---:R-:W-:Y:S05]  /*12560*/  @!P0 BRA `(.L_x_2869) ;  /* 0x00000058002c8947 */ /* 0x004fea0003800000 */
.L_x_2962:
[----:B------:R-:W-:Y:S05]  /*12570*/  BSYNC B0 ;  /* 0x0000000000007941 */ /* 0x000fea0003800000 */
.L_x_2868:
[----:B------:R-:W-:Y:S01]  /*12580*/  ULDC.64 UR4, c[0x0][0x300] ;  /* 0x0000c00000047ab9 */ /* 0x000fe20000000a00 */
[----:B------:R-:W-:Y:S01]  /*12590*/  ULDC.64 UR6, c[0x0][0x310] ;  /* 0x0000c40000067ab9 */ /* 0x000fe20000000a00 */
[----:B------:R-:W-:Y:S01]  /*125a0*/  IMAD R9, R21, UR4, RZ ;  /* 0x0000000415097c24 */ /* 0x000fe2000f8e02ff */
[----:B------:R-:W-:Y:S01]  /*125b0*/  ULDC.64 UR8, c[0x0][0x2e8] ;  /* 0x0000ba0000087ab9 */ /* 0x000fe20000000a00 */
[C---:B------:R-:W-:Y:S01]  /*125c0*/  IMAD.WIDE.U32 R2, R8.reuse, UR4, RZ ;  /* 0x0000000408027c25 */ /* 0x040fe2000f8e00ff */
[----:B------:R-:W3:Y:S03]  /*125d0*/  LDC R12, c[0x0][0x2f4] ;  /* 0x0000bd00ff0c7b82 */ /* 0x000ee60000000800 */
[----:B------:R-:W-:Y:S02]  /*125e0*/  IMAD R9, R8, UR5, R9 ;  /* 0x0000000508097c24 */ /* 0x000fe4000f8e0209 */
[----:B------:R-:W-:-:S02]  /*125f0*/  IMAD R25, R25, UR6, RZ ;  /* 0x0000000619197c24 */ /* 0x000fc4000f8e02ff */
[----:B------:R-:W-:Y:S02]  /*12600*/  IMAD.IADD R3, R3, 0x1, R9 ;  /* 0x0000000103037824 */ /* 0x000fe400078e0209 */
[C---:B------:R-:W-:Y:S02]  /*12610*/  IMAD R25, R7.reuse, UR7, R25 ;  /* 0x0000000707197c24 */ /* 0x040fe4000f8e0219 */
[----:B------:R-:W-:-:S04]  /*12620*/  IMAD.WIDE.U32 R2, R7, UR6, R2 ;  /* 0x0000000607027c25 */ /* 0x000fc8000f8e0002 */
[----:B------:R-:W-:Y:S02]  /*12630*/  IMAD R23, R23, UR4, RZ ;  /* 0x0000000417177c24 */ /* 0x000fe4000f8e02ff */
[----:B------:R-:W-:Y:S02]  /*12640*/  IMAD.IADD R3, R3, 0x1, R25 ;  /* 0x0000000103037824 */ /* 0x000fe400078e0219 */
[C---:B------:R-:W-:Y:S02]  /*12650*/  IMAD R23, R6.reuse, UR5, R23 ;  /* 0x0000000506177c24 */ /* 0x040fe4000f8e0217 */
[----:B------:R-:W-:Y:S01]  /*12660*/  IMAD.WIDE.U32 R6, R6, UR4, RZ ;  /* 0x0000000406067c25 */ /* 0x000fe2000f8e00ff */
[----:B------:R-:W-:Y:S01]  /*12670*/  ULDC.64 UR4, c[0x0][0x308] ;  /* 0x0000c20000047ab9 */ /* 0x000fe20000000a00 */
[----:B---3--:R-:W-:Y:S02]  /*12680*/  ISETP.GE.AND P2, PT, R29, R12, PT ;  /* 0x0000000c1d00720c */ /* 0x008fe40003f46270 */
[----:B------:R-:W-:-:S04]  /*12690*/  IMAD.WIDE.U32 R2, R17, UR4, R2 ;  /* 0x0000000411027c25 */ /* 0x000fc8000f8e0002 */
[----:B------:R-:W-:Y:S01]  /*126a0*/  IMAD.MOV.U32 R10, RZ, RZ, R6 ;  /* 0x000000ffff0a7224 */ /* 0x000fe200078e0006 */
[----:B------:R-:W-:Y:S01]  /*126b0*/  IADD3 R8, P0, R2, UR8, RZ ;  /* 0x0000000802087c10 */ /* 0x000fe2000ff1e0ff */
[----:B------:R-:W-:Y:S02]  /*126c0*/  IMAD R6, R17, UR5, RZ ;  /* 0x0000000511067c24 */ /* 0x000fe4000f8e02ff */
[----:B------:R-:W-:Y:S02]  /*126d0*/  IMAD.IADD R11, R7, 0x1, R23 ;  /* 0x00000001070b7824 */ /* 0x000fe400078e0217 */
[----:B------:R-:W-:Y:S01]  /*126e0*/  IMAD R27, R27, UR6, RZ ;  /* 0x000000061b1b7c24 */ /* 0x000fe2000f8e02ff */
[----:B------:R-:W-:Y:S01]  /*126f0*/  IADD3.X R7, R3, UR9, R6, P0, !PT ;  /* 0x0000000903077c10 */ /* 0x000fe200087fe406 */
[----:B------:R-:W-:-:S04]  /*12700*/  IMAD.WIDE.U32 R2, R5, UR6, R10 ;  /* 0x0000000605027c25 */ /* 0x000fc8000f8e000a */
[----:B------:R-:W-:-:S04]  /*12710*/  IMAD R27, R5, UR7, R27 ;  /* 0x00000007051b7c24 */ /* 0x000fc8000f8e021b */
[----:B------:R-:W-:Y:S02]  /*12720*/  IMAD.IADD R3, R3, 0x1, R27 ;  /* 0x0000000103037824 */ /* 0x000fe400078e021b */
[----:B------:R-:W-:Y:S01]  /*12730*/  IMAD.WIDE.U32 R2, R17, UR4, R2 ;  /* 0x0000000411027c25 */ /* 0x000fe2000f8e0002 */
[----:B------:R-:W-:Y:S02]  /*12740*/  UMOV UR4, 0xffffffff ;  /* 0xffffffff00047882 */ /* 0x000fe40000000000 */
[----:B------:R-:W-:-:S04]  /*12750*/  IADD3 R5, P0, R2, UR8, RZ ;  /* 0x0000000802057c10 */ /* 0x000fc8000ff1e0ff */
[----:B------:R-:W-:Y:S01]  /*12760*/  IADD3.X R6, R6, UR9, R3, P0, !PT ;  /* 0x0000000906067c10 */ /* 0x000fe200087fe403 */
[----:B------:R-:W-:Y:S08]  /*12770*/  BRA.DIV UR4, `(.L_x_2870) ;  /* 0x0000005604bc7947 */ /* 0x000ff0000b800000 */
[----:B------:R-:W3:Y:S01]  /*12780*/  SHFL.IDX PT, R3, R8, RZ, 0x181f ;  /* 0x00181fff08037589 */ /* 0x000ee200000e0000 */
[C---:B------:R-:W-:Y:S02]  /*12790*/  LOP3.LUT P6, RZ, R24.reuse, 0x80, RZ, 0xc0, !PT ;  /* 0x0000008018ff7812 */ /* 0x040fe400078cc0ff */
[----:B------:R-:W-:Y:S01]  /*127a0*/  LOP3.LUT R24, R24, 0xffffefff, RZ, 0xc0, !PT ;  /* 0xffffefff18187812 */ /* 0x000fe200078ec0ff */
[----:B------:R-:W4:Y:S03]  /*127b0*/  SHFL.IDX PT, R2, R7, RZ, 0x181f ;  /* 0x00181fff07027589 */ /* 0x000f2600000e0000 */
[----:B------:R-:W-:Y:S01]  /*127c0*/  @P1 LOP3.LUT R24, R24, 0x1000, RZ, 0xfc, !PT ;  /* 0x0000100018181812 */ /* 0x000fe200078efcff */
[----:B------:R-:W-:Y:S03]  /*127d0*/  SHFL.IDX PT, R14, R8, 0x7, 0x181f ;  /* 0x00f81f00080e7f89 */ /* 0x000fe600000e0000 */
[----:B------:R-:W-:-:S03]  /*127e0*/  LOP3.LUT P1, RZ, R24, 0x10, RZ, 0xc0, !PT ;  /* 0x0000001018ff7812 */ /* 0x000fc6000782c0ff */
[----:B---3--:R-:W-:-:S05]  /*127f0*/  @P6 IADD3 R3, P0, R29, R3, RZ ;  /* 0x000000031d036210 */ /* 0x008fca0007f1e0ff */
[----:B----4-:R-:W-:-:S05]  /*12800*/  @P6 IMAD.X R2, RZ, RZ, R2, P0 ;  /* 0x000000ffff026224 */ /* 0x010fca00000e0602 */
[----:B------:R-:W-:-:S04]  /*12810*/  @P6 LOP3.LUT R3, R3, R2, RZ, 0x3c, !PT ;  /* 0x0000000203036212 */ /* 0x000fc800078e3cff */
[----:B------:R-:W-:-:S04]  /*12820*/  @P6 LOP3.LUT R2, R3, R2, RZ, 0x3c, !PT ;  /* 0x0000000203026212 */ /* 0x000fc800078e3cff */
[----:B------:R-:W-:-:S05]  /*12830*/  @P6 LOP3.LUT R3, R3, R2, RZ, 0x3c, !PT ;  /* 0x0000000203036212 */ /* 0x000fca00078e3cff */
[----:B------:R3:W-:Y:S01]  /*12840*/  @P6 LDGSTS.E.BYPASS.LTC128B.128 [R4+0x18400], desc[UR56][R2.64], !P2 ;  /* 0x1840000002046fae */ /* 0x0007e2000d101d78 */
[----:B------:R-:W-:-:S03]  /*12850*/  LOP3.LUT P6, RZ, R24, 0x100, RZ, 0xc0, !PT ;  /* 0x0000010018ff7812 */ /* 0x000fc600078cc0ff */
[----:B---3--:R-:W3:Y:S04]  /*12860*/  SHFL.IDX PT, R3, R8, 0x1, 0x181f ;  /* 0x00381f0008037f89 */ /* 0x008ee800000e0000 */
[----:B------:R-:W4:Y:S01]  /*12870*/  SHFL.IDX PT, R2, R7, 0x1, 0x181f ;  /* 0x00381f0007027f89 */ /* 0x000f2200000e0000 */
        /* <DEDUP_REMOVED lines=26> */
[----:B------:R-:W4:Y:S06]  /*12a20*/  SHFL.IDX PT, R2, R7, 0x4, 0x181f ;  /* 0x00981f0007027f89 */ /* 0x000f2c00000e0000 */
[----:B---3--:R-:W-:-:S05]  /*12a30*/  @P4 IADD3 R3, P0, R29, R3, RZ ;  /* 0x000000031d034210 */ /* 0x008fca0007f1e0ff */
[----:B----4-:R-:W-:-:S05]  /*12a40*/  @P4 IMAD.X R2, RZ, RZ, R2, P0 ;  /* 0x000000ffff024224 */ /* 0x010fca00000e0602 */
[----:B------:R-:W-:-:S04]  /*12a50*/  @P4 LOP3.LUT R3, R3, R2, RZ, 0x3c, !PT ;  /* 0x0000000203034212 */ /* 0x000fc800078e3cff */
[----:B------:R-:W-:-:S04]  /*12a60*/  @P4 LOP3.LUT R2, R3, R2, RZ, 0x3c, !PT ;  /* 0x0000000203024212 */ /* 0x000fc800078e3cff */
[----:B------:R-:W-:-:S05]  /*12a70*/  @P4 LOP3.LUT R3, R3, R2, RZ, 0x3c, !PT ;  /* 0x0000000203034212 */ /* 0x000fca00078e3cff */
[----:B------:R3:W-:Y:S04]  /*12a80*/  @P4 LDGSTS.E.BYPASS.LTC128B.128 [R4+0x1a400], desc[UR56][R2.64], !P2 ;  /* 0x1a40000002044fae */ /* 0x0007e8000d101d78 */
[----:B---3--:R-:W3:Y:S04]  /*12a90*/  SHFL.IDX PT, R3, R8, 0x5, 0x181f ;  /* 0x00b81f0008037f89 */ /* 0x008ee800000e0000 */
[----:B------:R-:W4:Y:S01]  /*12aa0*/  SHFL.IDX PT, R2, R7, 0x5, 0x181f ;  /* 0x00b81f0007027f89 */ /* 0x000f2200000e0000 */
[----:B---3--:R-:W-:-:S05]  /*12ab0*/  @P5 IADD3 R3, P0, R29, R3, RZ ;  /* 0x000000031d035210 */ /* 0x008fca0007f1e0ff */
[----:B----4-:R-:W-:-:S05]  /*12ac0*/  @P5 IMAD.X R2, RZ, RZ, R2, P0 ;  /* 0x000000ffff025224 */ /* 0x010fca00000e0602 */
[----:B------:R-:W-:-:S04]  /*12ad0*/  @P5 LOP3.LUT R3, R3, R2, RZ, 0x3c, !PT ;  /* 0x0000000203035212 */ /* 0x000fc800078e3cff */
[----:B------:R-:W-:-:S04]  /*12ae0*/  @P5 LOP3.LUT R2, R3, R2, RZ, 0x3c, !PT ;  /* 0x0000000203025212 */ /* 0x000fc800078e3cff */
[----:B------:R-:W-:-:S05]  /*12af0*/  @P5 LOP3.LUT R3, R3, R2, RZ, 0x3c, !PT ;  /* 0x0000000203035212 */ /* 0x000fca00078e3cff */
[----:B------:R3:W-:Y:S04]  /*12b00*/  @P5 LDGSTS.E.BYPASS.LTC128B.128 [R4+0x1ac00], desc[UR56][R2.64], !P2 ;  /* 0x1ac0000002045fae */ /* 0x0007e8000d101d78 */
[----:B---3--:R-:W3:Y:S04]  /*12b10*/  SHFL.IDX PT, R3, R8, 0x6, 0x181f ;  /* 0x00d81f0008037f89 */ /* 0x008ee800000e0000 */
[----:B------:R-:W4:Y:S04]  /*12b20*/  SHFL.IDX PT, R2, R7, 0x6, 0x181f ;  /* 0x00d81f0007027f89 */ /* 0x000f2800000e0000 */
[----:B------:R-:W5:Y:S01]  /*12b30*/  SHFL.IDX PT, R7, R7, 0x7, 0x181f ;  /* 0x00f81f0007077f89 */ /* 0x000f6200000e0000 */
[----:B---3--:R-:W-:-:S05]  /*12b40*/  @P6 IADD3 R3, P0, R29, R3, RZ ;  /* 0x000000031d036210 */ /* 0x008fca0007f1e0ff */
[----:B----4-:R-:W-:Y:S01]  /*12b50*/  @P6 IMAD.X R2, RZ, RZ, R2, P0 ;  /* 0x000000ffff026224 */ /* 0x010fe200000e0602 */
[----:B------:R-:W-:-:S04]  /*12b60*/  @P3 IADD3 R14, P0, R29, R14, RZ ;  /* 0x0000000e1d0e3210 */ /* 0x000fc80007f1e0ff */
[----:B------:R-:W-:Y:S01]  /*12b70*/  @P6 LOP3.LUT R3, R3, R2, RZ, 0x3c, !PT ;  /* 0x0000000203036212 */ /* 0x000fe200078e3cff */
[----:B-----5:R-:W-:-:S03]  /*12b80*/  @P3 IMAD.X R9, RZ, RZ, R7, P0 ;  /* 0x000000ffff093224 */ /* 0x020fc600000e0607 */
[----:B------:R-:W-:-:S04]  /*12b90*/  @P6 LOP3.LUT R2, R3, R2, RZ, 0x3c, !PT ;  /* 0x0000000203026212 */ /* 0x000fc800078e3cff */
[----:B------:R-:W-:-:S05]  /*12ba0*/  @P6 LOP3.LUT R3, R3, R2, RZ, 0x3c, !PT ;  /* 0x0000000203036212 */ /* 0x000fca00078e3cff */
[----:B------:R3:W-:Y:S02]  /*12bb0*/  @P6 LDGSTS.E.BYPASS.LTC128B.128 [R4+0x1b400], desc[UR56][R2.64], !P2 ;  /* 0x1b40000002046fae */ /* 0x0007e4000d101d78 */
[----:B---3--:R-:W-:Y:S02]  /*12bc0*/  @P3 IMAD.MOV.U32 R2, RZ, RZ, R14 ;  /* 0x000000ffff023224 */ /* 0x008fe400078e000e */
[----:B------:R-:W-:Y:S01]  /*12bd0*/  @P3 IMAD.MOV.U32 R3, RZ, RZ, R9 ;  /* 0x000000ffff033224 */ /* 0x000fe200078e0009 */
[----:B------:R-:W3:Y:S04]  /*12be0*/  SHFL.IDX PT, R14, R5, RZ, 0x181f ;  /* 0x00181fff050e7589 */ /* 0x000ee800000e0000 */
[----:B------:R4:W-:Y:S04]  /*12bf0*/  @P3 LDGSTS.E.BYPASS.LTC128B.128 [R4+0x1bc00], desc[UR56][R2.64], !P2 ;  /* 0x1bc0000002043fae */ /* 0x0009e8000d101d78 */
[----:B----4-:R-:W4:Y:S04]  /*12c00*/  SHFL.IDX PT, R2, R6, RZ, 0x181f ;  /* 0x00181fff06027589 */ /* 0x010f2800000e0000 */
[----:B------:R-:W0:Y:S01]  /*12c10*/  SHFL.IDX PT, R6, R6, 0x1, 0x181f ;  /* 0x00381f0006067f89 */ /* 0x000e2200000e0000 */
[----:B---3--:R-:W-:-:S05]  /*12c20*/  @P1 IADD3 R14, P0, R29, R14, RZ ;  /* 0x0000000e1d0e1210 */ /* 0x008fca0007f1e0ff */
[----:B----4-:R-:W-:Y:S02]  /*12c30*/  @P1 IMAD.X R9, RZ, RZ, R2, P0 ;  /* 0x000000ffff091224 */ /* 0x010fe400000e0602 */
[----:B------:R-:W-:Y:S02]  /*12c40*/  @P1 IMAD.MOV.U32 R2, RZ, RZ, R14 ;  /* 0x000000ffff021224 */ /* 0x000fe400078e000e */
[----:B------:R-:W-:Y:S01]  /*12c50*/  @P1 IMAD.MOV.U32 R3, RZ, RZ, R9 ;  /* 0x000000ffff031224 */ /* 0x000fe200078e0009 */
[----:B------:R3:W4:Y:S04]  /*12c60*/  SHFL.IDX PT, R14, R5, 0x1, 0x181f ;  /* 0x00381f00050e7f89 */ /* 0x00072800000e0000 */
[----:B0-----:R3:W-:Y:S02]  /*12c70*/  @P1 LDGSTS.E.BYPASS.LTC128B.128 [R4+0x1c400], desc[UR56][R2.64], !P2 ;  /* 0x1c40000002041fae */ /* 0x0017e4000d101d78 */
.L_x_2984:
        /* <DEDUP_REMOVED lines=9> */
.L_x_2871:
        /* <DEDUP_REMOVED lines=11> */
.L_x_2872:
[----:B------:R0:W-:Y:S02]  /*12dc0*/  SYNCS.ARRIVE.TRANS64.A1T0 RZ, [R0+URZ+0x22830], RZ ;  /* 0x022830ff00ff79a7 */ /* 0x0001e4000810003f */
[----:B------:R-:W-:Y:S05]  /*12dd0*/  WARPSYNC.ALL ;  /* 0x0000000000007948 */ /* 0x000fea0003800000 */
[----:B012---:R-:W-:Y:S01]  /*12de0*/  VIADD R0, R16, 0x14400 ;  /* 0x0001440010007836 */ /* 0x007fe20000000000 */
[----:B------:R-:W-:Y:S01]  /*12df0*/  USHF.R.S32.HI UR4, URZ, 0x1f, UR38 ;  /* 0x0000001f3f047899 */ /* 0x000fe20008011426 */
[----:B------:R-:W-:Y:S01]  /*12e00*/  BAR.SYNC.DEFER_BLOCKING 0x8, 0x180 ;  /* 0x0206000000007b1d */ /* 0x000fe20000010000 */
[----:B------:R-:W-:Y:S02]  /*12e10*/  UISETP.NE.AND UP0, UPT, UR47, URZ, UPT ;  /* 0x0000003f2f00728c */ /* 0x000fe4000bf05270 */
[----:B------:R-:W-:-:S02]  /*12e20*/  LOP3.LUT P0, RZ, R0, 0x3ff, RZ, 0xc0, !PT ;  /* 0x000003ff00ff7812 */ /* 0x000fc4000780c0ff */
[----:B------:R-:W-:Y:S01]  /*12e30*/  USEL UR40, UR40, URZ, !UP0 ;  /* 0x0000003f28287287 */ /* 0x000fe2000c000000 */
[----:B------:R-:W-:Y:S01]  /*12e40*/  BSSY B6, `(.L_x_2873) ;  /* 0x0000018000067945 */ /* 0x000fe20003800000 */
[----:B------:R-:W-:Y:S02]  /*12e50*/  ULDC.64 UR6, c[0x0][0x298] ;  /* 0x0000a60000067ab9 */ /* 0x000fe40000000a00 */
[----:B------:R-:W-:Y:S02]  /*12e60*/  UIMAD UR4, UR4, UR6, URZ ;  /* 0x00000006040472a4 */ /* 0x000fe4000f8e023f */
[----:B------:R-:W-:Y:S02]  /*12e70*/  UIMAD.WIDE.U32 UR36, UR38, UR6, URZ ;  /* 0x00000006262472a5 */ /* 0x000fe4000f8e003f */
[----:B------:R-:W-:Y:S02]  /*12e80*/  UIMAD UR4, UR38, UR7, UR4 ;  /* 0x00000007260472a4 */ /* 0x000fe4000f8e0204 */
[----:B------:R-:W-:-:S02]  /*12e90*/  USEL UR38, UR41, URZ, !UP0 ;  /* 0x0000003f29267287 */ /* 0x000fc4000c000000 */
        /* <DEDUP_REMOVED lines=18> */
.L_x_2874:
[----:B------:R-:W-:Y:S05]  /*12fc0*/  BSYNC B6 ;  /* 0x0000000000067941 */ /* 0x000fea0003800000 */
.L_x_2873:
[----:B------:R-:W0:Y:S01]  /*12fd0*/  S2R R2, SR_TID.X ;  /* 0x0000000000027919 */ /* 0x000e220000002100 */
[----:B------:R-:W-:Y:S01]  /*12fe0*/  ISETP.NE.AND P6, PT, R28, 0x1, PT ;  /* 0x000000011c00780c */ /* 0x000fe20003fc5270 */
[----:B------:R-:W1:Y:S01]  /*12ff0*/  LDC R5, c[0x0][0x448] ;  /* 0x00011200ff057b82 */ /* 0x000e620000000800 */
[----:B------:R2:W5:Y:S01]  /*13000*/  LDL R8, [R1+0x20] ;  /* 0x0000200001087983 */ /* 0x0005620000100800 */
[----:B------:R-:W-:Y:S01]  /*13010*/  R2UR UR8, R17 ;  /* 0x00000000110872ca */ /* 0x000fe200000e0000 */
[----:B------:R-:W-:-:S09]  /*13020*/  ULDC.64 UR6, c[0x0][0x2d8] ;  /* 0x0000b60000067ab9 */ /* 0x000fd20000000a00 */
[----:B------:R-:W3:Y:S08]  /*13030*/  @P6 LDC R3, c[0x0][0x44c] ;  /* 0x00011300ff036b82 */ /* 0x000ef00000000800 */
[----:B------:R-:W4:Y:S01]  /*13040*/  @P6 LDC R4, c[0x0][0x450] ;  /* 0x00011400ff046b82 */ /* 0x000f220000000800 */
[----:B0-----:R-:W-:-:S04]  /*13050*/  LOP3.LUT R18, R2, 0x7f, RZ, 0xc0, !PT ;  /* 0x0000007f02127812 */ /* 0x001fc800078ec0ff */
[----:B------:R-:W-:Y:S02]  /*13060*/  SHF.R.U32.HI R19, RZ, 0x3, R18 ;  /* 0x00000003ff137819 */ /* 0x000fe40000011612 */
[----:B------:R-:W2:Y:S01]  /*13070*/  LDL R18, [R1+0x4] ;  /* 0x0000040001127983 */ /* 0x000ea20000100800 */
[----:B------:R-:W-:Y:S01]  /*13080*/  IMAD.SHL.U32 R2, R2, 0x10, RZ ;  /* 0x0000001002027824 */ /* 0x000fe200078e00ff */
[----:B------:R-:W-:-:S04]  /*13090*/  R2UR UR10, R17 ;  /* 0x00000000110a72ca */ /* 0x000fc800000e0000 */
[----:B------:R-:W-:Y:S01]  /*130a0*/  LOP3.LUT R2, R19, 0x70, R2, 0xf8, !PT ;  /* 0x0000007013027812 */ /* 0x000fe200078ef802 */
[----:B------:R-:W-:Y:S01]  /*130b0*/  UMOV UR4, UR36 ;  /* 0x0000002400047c82 */ /* 0x000fe20008000000 */
[----:B------:R-:W-:Y:S02]  /*130c0*/  UMOV UR5, UR41 ;  /* 0x0000002900057c82 */ /* 0x000fe40008000000 */
[----:B------:R-:W-:-:S03]  /*130d0*/  UIMAD.WIDE.U32 UR4, UR8, UR6, UR4 ;  /* 0x00000006080472a5 */ /* 0x000fc6000f8e0004 */
[----:B------:R-:W-:Y:S02]  /*130e0*/  ULDC.64 UR8, c[0x0][0x2e0] ;  /* 0x0000b80000087ab9 */ /* 0x000fe40000000a00 */
[----:B------:R-:W-:Y:S02]  /*130f0*/  UIMAD UR6, UR40, UR8, URZ ;  /* 0x00000008280672a4 */ /* 0x000fe4000f8e023f */
[----:B------:R-:W-:Y:S01]  /*13100*/  UIMAD UR5, UR10, UR7, UR5 ;  /* 0x000000070a0572a4 */ /* 0x000fe2000f8e0205 */
[----:B------:R-:W0:Y:S01]  /*13110*/  S2R R19, SR_TID.X ;  /* 0x0000000000137919 */ /* 0x000e220000002100 */
[----:B------:R-:W-:Y:S02]  /*13120*/  UIMAD UR6, UR38, UR9, UR6 ;  /* 0x00000009260672a4 */ /* 0x000fe4000f8e0206 */
[----:B------:R-:W-:-:S03]  /*13130*/  UIMAD.WIDE.U32 UR4, UR38, UR8, UR4 ;  /* 0x00000008260472a5 */ /* 0x000fc6000f8e0004 */
[----:B------:R-:W-:Y:S01]  /*13140*/  ULDC.64 UR8, c[0x0][0x2d0] ;  /* 0x0000b40000087ab9 */ /* 0x000fe20000000a00 */
[----:B------:R-:W-:Y:S01]  /*13150*/  UIADD3 UR5, UR5, UR6, URZ ;  /* 0x0000000605057290 */ /* 0x000fe2000fffe03f */
[----:B------:R-:W-:Y:S01]  /*13160*/  IMAD.U32 R11, RZ, RZ, UR8 ;  /* 0x00000008ff0b7e24 */ /* 0x000fe2000f8e00ff */
[----:B0-----:R-:W-:-:S04]  /*13170*/  LOP3.LUT R19, R19, 0x7f, RZ, 0xc0, !PT ;  /* 0x0000007f13137812 */ /* 0x001fc800078ec0ff */
[----:B------:R-:W-:Y:S01]  /*13180*/  SHF.R.U32.HI R10, RZ, 0x3, R19 ;  /* 0x00000003ff0a7819 */ /* 0x000fe20000011613 */
[----:B--2---:R-:W-:-:S04]  /*13190*/  IMAD R0, R18, 0x80, R2 ;  /* 0x0000008012007824 */ /* 0x004fc800078e0202 */
[----:B---3--:R-:W-:-:S04]  /*131a0*/  @P6 IMAD.HI.U32 R3, R0, R3, RZ ;  /* 0x0000000300036227 */ /* 0x008fc800078e00ff */
[----:B------:R-:W-:Y:S01]  /*131b0*/  IMAD.MOV.U32 R2, RZ, RZ, R0 ;  /* 0x000000ffff027224 */ /* 0x000fe200078e0000 */
[----:B----4-:R-:W-:-:S04]  /*131c0*/  @P6 SHF.R.U32.HI R2, RZ, R4, R3 ;  /* 0x00000004ff026219 */ /* 0x010fc80000011603 */
[--C-:B------:R-:W-:Y:S01]  /*131d0*/  SHF.R.S32.HI R3, RZ, 0x1f, R2.reuse ;  /* 0x0000001fff037819 */ /* 0x100fe20000011402 */
[----:B------:R-:W-:-:S04]  /*131e0*/  IMAD.MOV R7, RZ, RZ, -R2 ;  /* 0x000000ffff077224 */ /* 0x000fc800078e0a02 */
[----:B------:R-:W-:Y:S02]  /*131f0*/  IMAD R3, R3, UR8, RZ ;  /* 0x0000000803037c24 */ /* 0x000fe4000f8e02ff */
[----:B-1----:R-:W-:Y:S02]  /*13200*/  IMAD R7, R5, R7, R0 ;  /* 0x0000000705077224 */ /* 0x002fe400078e0200 */
        /* <DEDUP_REMOVED lines=13> */
[----:B------:R-:W-:-:S03]  /*132e0*/  UMOV UR4, 0xffffffff ;  /* 0xffffffff00047882 */ /* 0x000fc60000000000 */
[----:B------:R-:W-:Y:S09]  /*132f0*/  BRA.DIV UR4, `(.L_x_2875) ;  /* 0x0000005604f87947 */ /* 0x000ff2000b800000 */
[----:B------:R-:W0:Y:S01]  /*13300*/  SHFL.IDX PT, R14, R0, RZ, 0x181f ;  /* 0x00181fff000e7589 */ /* 0x000e2200000e0000 */
[----:B------:R-:W-:Y:S02]  /*13310*/  IMAD R22, R22, R5, RZ ;  /* 0x0000000516167224 */ /* 0x000fe400078e02ff */
[----:B------:R-:W-:Y:S01]  /*13320*/  IMAD R5, R18, 0x80, R10 ;  /* 0x0000008012057824 */ /* 0x000fe200078e020a */
        /* <DEDUP_REMOVED lines=50> */
.L_x_3001:
        /* <DEDUP_REMOVED lines=10> */
.L_x_2876:
        /* <DEDUP_REMOVED lines=18> */
.L_x_3002:
[----:B------:R-:W-:Y:S05]  /*13810*/  BSYNC B0 ;  /* 0x0000000000007941 */ /* 0x000fea0003800000 */
.L_x_2877:
[----:B------:R-:W-:-:S06]  /*13820*/  UIADD3 UR4, UR46, -0x2, URZ ;  /* 0xfffffffe2e047890 */ /* 0x000fcc000fffe03f */
[----:B------:R-:W-:-:S13]  /*13830*/  ISETP.LE.AND P0, PT, R37, UR4, PT ;  /* 0x0000000425007c0c */ /* 0x000fda000bf03270 */
[----:B------:R-:W-:Y:S05]  /*13840*/  @!P0 BRA `(.L_x_2879) ;  /* 0x00000018001c8947 */ /* 0x000fea0003800000 */
[----:B------:R-:W-:Y:S02]  /*13850*/  IMAD.MOV.U32 R22, RZ, RZ, R34 ;  /* 0x000000ffff167224 */ /* 0x000fe400078e0022 */
[----:B------:R-:W-:Y:S02]  /*13860*/  IMAD.MOV.U32 R21, RZ, RZ, R30 ;  /* 0x000000ffff157224 */ /* 0x000fe400078e001e */
[----:B------:R-:W-:-:S07]  /*13870*/  IMAD.U32 R31, RZ, RZ, UR4 ;  /* 0x00000004ff1f7e24 */ /* 0x000fce000f8e00ff */
.L_x_2899:
        /* <DEDUP_REMOVED lines=64> */
.L_x_2880:
[----:B------:R-:W-:Y:S01]  /*13c80*/  IMAD R0, R30, 0x8, R16 ;  /* 0x000000081e007824 */ /* 0x000fe200078e0210 */
[----:B------:R-:W-:Y:S01]  /*13c90*/  SHF.L.U32 R28, R34, 0x1f, RZ ;  /* 0x0000001f221c7819 */ /* 0x000fe200000006ff */
[----:B------:R-:W-:Y:S01]  /*13ca0*/  BSSY B0, `(.L_x_2881) ;  /* 0x0000004000007945 */ /* 0x000fe20003800000 */
[----:B------:R-:W-:Y:S02]  /*13cb0*/  SHF.R.S32.HI R23, RZ, 0x1f, R10 ;  /* 0x0000001fff177819 */ /* 0x000fe4000001140a */
[----:B------:R-:W0:Y:S02]  /*13cc0*/  SYNCS.PHASECHK.TRANS64.TRYWAIT P0, [R0+URZ+0x22880], R28 ;  /* 0x0228801c000075a7 */ /* 0x000e24000800017f */
[----:B0-----:R-:W-:Y:S05]  /*13cd0*/  @!P0 BRA `(.L_x_2882) ;  /* 0x0000005400c88947 */ /* 0x001fea0003800000 */
.L_x_3003:
[----:B------:R-:W-:Y:S05]  /*13ce0*/  BSYNC B0 ;  /* 0x0000000000007941 */ /* 0x000fea0003800000 */
.L_x_2881:
        /* <DEDUP_REMOVED lines=84> */
.L_x_3025:
        /* <DEDUP_REMOVED lines=8> */
.L_x_2884:
        /* <DEDUP_REMOVED lines=11> */
.L_x_2885:
[----:B------:R1:W-:Y:S01]  /*14360*/  SYNCS.ARRIVE.TRANS64.A1T0 RZ, [R0+URZ+0x22870], RZ ;  /* 0x022870ff00ff79a7 */ /* 0x0003e2000810003f */
[----:B------:R-:W-:Y:S05]  /*14370*/  @!P3 BRA `(.L_x_2886) ;  /* 0x000000000004b947 */ /* 0x000fea0003800000 */
[----:B------:R-:W-:Y:S01]  /*14380*/  BPT.TRAP 0x1 ;  /* 0x000000040000795c */ /* 0x000fe20000300000 */
.L_x_2886:
[----:B------:R-:W2:Y:S01]  /*14390*/  SYNCS.PHASECHK.TRANS64.TRYWAIT P0, [R0+URZ+0x22840], R28 ;  /* 0x0228401c000075a7 */ /* 0x000ea2000800017f */
[----:B------:R-:W-:Y:S04]  /*143a0*/  BSSY B0, `(.L_x_2887) ;  /* 0x0000002000007945 */ /* 0x000fe80003800000 */
[----:B--2---:R-:W-:Y:S05]  /*143b0*/  @!P0 BRA `(.L_x_2888) ;  /* 0x0000005800dc8947 */ /* 0x004fea0003800000 */
.L_x_3026:
[----:B------:R-:W-:Y:S05]  /*143c0*/  BSYNC B0 ;  /* 0x0000000000007941 */ /* 0x000fea0003800000 */
.L_x_2887:
        /* <DEDUP_REMOVED lines=79> */
.L_x_3048:
        /* <DEDUP_REMOVED lines=8> */
.L_x_2890:
        /* <DEDUP_REMOVED lines=11> */
.L_x_2891:
[----:B------:R0:W-:Y:S02]  /*149f0*/  SYNCS.ARRIVE.TRANS64.A1T0 RZ, [R0+URZ+0x22830], RZ ;  /* 0x022830ff00ff79a7 */ /* 0x0001e4000810003f */
[----:B0-----:R-:W-:-:S05]  /*14a00*/  IMAD.U32 R0, RZ, RZ, UR43 ;  /* 0x0000002bff007e24 */ /* 0x001fca000f8e00ff */
[----:B------:R-:W-:-:S13]  /*14a10*/  ISETP.NE.AND P0, PT, R0, 0x3, PT ;  /* 0x000000030000780c */ /* 0x000fda0003f05270 */
[----:B------:R-:W-:Y:S05]  /*14a20*/  @!P0 BRA `(.L_x_2892) ;  /* 0x0000000000048947 */ /* 0x000fea0003800000 */
[----:B------:R-:W-:Y:S01]  /*14a30*/  BPT.TRAP 0x1 ;  /* 0x000000040000795c */ /* 0x000fe20000300000 */
.L_x_2892:
[----:B------:R-:W-:Y:S01]  /*14a40*/  LOP3.LUT R3, R22, 0x1, RZ, 0x3c, !PT ;  /* 0x0000000116037812 */ /* 0x000fe200078e3cff */
[----:B------:R-:W-:Y:S01]  /*14a50*/  IMAD R18, R21, 0x8, R16 ;  /* 0x0000000815127824 */ /* 0x000fe200078e0210 */
[----:B------:R-:W-:Y:S02]  /*14a60*/  BSSY B0, `(.L_x_2893) ;  /* 0x0000004000007945 */ /* 0x000fe40003800000 */
[----:B------:R-:W-:-:S04]  /*14a70*/  SHF.L.U32 R3, R3, 0x1f, RZ ;  /* 0x0000001f03037819 */ /* 0x000fc800000006ff */
[----:B------:R-:W0:Y:S02]  /*14a80*/  SYNCS.PHASECHK.TRANS64.TRYWAIT P2, [R18+URZ+0x22870], R3 ;  /* 0x02287003120075a7 */ /* 0x000e24000804017f */
[----:B0-----:R-:W-:Y:S05]  /*14a90*/  @!P2 BRA `(.L_x_2894) ;  /* 0x0000005c00e8a947 */ /* 0x001fea0003800000 */
.L_x_3049:
[----:B------:R-:W-:Y:S05]  /*14aa0*/  BSYNC B0 ;  /* 0x0000000000007941 */ /* 0x000fea0003800000 */
.L_x_2893:
[----:B------:R-:W-:-:S05]  /*14ab0*/  IMAD.U32 R0, RZ, RZ, UR42 ;  /* 0x0000002aff007e24 */ /* 0x000fca000f8e00ff */
[----:B------:R-:W-:-:S13]  /*14ac0*/  ISETP.NE.AND P2, PT, R0, 0x3, PT ;  /* 0x000000030000780c */ /* 0x000fda0003f45270 */
[----:B------:R-:W-:Y:S05]  /*14ad0*/  @!P2 BRA `(.L_x_2895) ;  /* 0x000000000004a947 */ /* 0x000fea0003800000 */
[----:B------:R-:W-:Y:S01]  /*14ae0*/  BPT.TRAP 0x1 ;  /* 0x000000040000795c */ /* 0x000fe20000300000 */
.L_x_2895:
[----:B0-----:R-:W-:Y:S01]  /*14af0*/  SHF.L.U32 R3, R22, 0x1f, RZ ;  /* 0x0000001f16037819 */ /* 0x001fe200000006ff */
[----:B------:R-:W-:-:S03]  /*14b00*/  IMAD R2, R21, 0x5000, RZ ;  /* 0x0000500015027824 */ /* 0x000fc600078e02ff */
[----:B------:R-:W0:Y:S02]  /*14b10*/  SYNCS.PHASECHK.TRANS64.TRYWAIT P2, [R18+URZ+0x22860], R3 ;  /* 0x02286003120075a7 */ /* 0x000e24000804017f */
[----:B0-----:R-:W-:Y:S05]  /*14b20*/  @!P2 BRA `(.L_x_2896) ;  /* 0x0000005c00d8a947 */ /* 0x001fea0003800000 */
.L_x_3050:
        /* <DEDUP_REMOVED lines=78> */
.L_x_2897:
[----:B-1----:R1:W-:Y:S01]  /*15010*/  SYNCS.ARRIVE.TRANS64.A1T0 RZ, [R18+URZ+0x22850], RZ ;  /* 0x022850ff12ff79a7 */ /* 0x0023e2000810003f */
[----:B------:R-:W-:Y:S06]  /*15020*/  BAR.SYNC.DEFER_BLOCKING 0x2, 0x80 ;  /* 0x0082000000007b1d */ /* 0x000fec0000010000 */
[----:B------:R-:W-:Y:S05]  /*15030*/  @!P0 BRA `(.L_x_2898) ;  /* 0x0000000000048947 */ /* 0x000fea0003800000 */
[----:B------:R-:W-:Y:S01]  /*15040*/  BPT.TRAP 0x1 ;  /* 0x000000040000795c */ /* 0x000fe20000300000 */
.L_x_2898:
[----:B------:R-:W2:Y:S01]  /*15050*/  LDL R0, [R1+0xc] ;  /* 0x00000c0001007983 */ /* 0x000ea20000100800 */
[----:B-1----:R-:W-:Y:S02]  /*15060*/  VIADD R18, R18, 0x22880 ;  /* 0x0002288012127836 */ /* 0x002fe40000000000 */
[----:B------:R-:W-:Y:S02]  /*15070*/  IMAD.MOV.U32 R22, RZ, RZ, R34 ;  /* 0x000000ffff167224 */ /* 0x000fe400078e0022 */
[----:B------:R-:W-:Y:S01]  /*15080*/  IMAD.MOV.U32 R21, RZ, RZ, R30 ;  /* 0x000000ffff157224 */ /* 0x000fe200078e001e */
[----:B--2---:R-:W-:-:S04]  /*15090*/  PRMT R18, R0, 0x654, R18 ;  /* 0x0000065400127816 */ /* 0x004fc80000000012 */
[----:B------:R1:W-:Y:S01]  /*150a0*/  SYNCS.ARRIVE.TRANS64.RED.A1T0 RZ, [R18+URZ], RZ ;  /* 0x000000ff12ff79a7 */ /* 0x0003e2000810043f */
[----:B------:R-:W-:Y:S05]  /*150b0*/  @P1 BRA `(.L_x_2899) ;  /* 0xffffffe400f01947 */ /* 0x000fea000383ffff */
.L_x_2879:
        /* <DEDUP_REMOVED lines=20> */
.L_x_2901:
[----:B------:R-:W-:Y:S05]  /*15200*/  BSYNC B0 ;  /* 0x0000000000007941 */ /* 0x000fea0003800000 */
.L_x_2900:
[----:B------:R-:W-:Y:S05]  /*15210*/  @!P0 BRA `(.L_x_2902) ;  /* 0x0000000000048947 */ /* 0x000fea0003800000 */
[----:B------:R-:W-:Y:S01]  /*15220*/  BPT.TRAP 0x1 ;  /* 0x000000040000795c */ /* 0x000fe20000300000 */
.L_x_2902:
[----:B0-----:R-:W-:Y:S01]  /*15230*/  LOP3.LUT R0, R34, 0x1, RZ, 0x3c, !PT ;  /* 0x0000000122007812 */ /* 0x001fe200078e3cff */
[----:B------:R-:W-:Y:S01]  /*15240*/  IMAD R17, R30, 0x8, R16 ;  /* 0x000000081e117824 */ /* 0x000fe200078e0210 */
[----:B------:R-:W-:Y:S02]  /*15250*/  BSSY B0, `(.L_x_2903) ;  /* 0x0000004000007945 */ /* 0x000fe40003800000 */
[----:B------:R-:W-:-:S04]  /*15260*/  SHF.L.U32 R0, R0, 0x1f, RZ ;  /* 0x0000001f00007819 */ /* 0x000fc800000006ff */
[----:B------:R-:W0:Y:S02]  /*15270*/  SYNCS.PHASECHK.TRANS64.TRYWAIT P1, [R17+URZ+0x22870], R0 ;  /* 0x02287000110075a7 */ /* 0x000e24000802017f */
[----:B0-----:R-:W-:Y:S05]  /*15280*/  @!P1 BRA `(.L_x_2904) ;  /* 0x0000005800149947 */ /* 0x001fea0003800000 */
.L_x_3051:
[----:B------:R-:W-:Y:S05]  /*15290*/  BSYNC B0 ;  /* 0x0000000000007941 */ /* 0x000fea0003800000 */
.L_x_2903:
[----:B------:R-:W-:-:S05]  /*152a0*/  IMAD.U32 R2, RZ, RZ, UR42 ;  /* 0x0000002aff027e24 */ /* 0x000fca000f8e00ff */
[----:B------:R-:W-:-:S13]  /*152b0*/  ISETP.NE.AND P1, PT, R2, 0x3, PT ;  /* 0x000000030200780c */ /* 0x000fda0003f25270 */
[----:B------:R-:W-:Y:S05]  /*152c0*/  @!P1 BRA `(.L_x_2905) ;  /* 0x0000000000049947 */ /* 0x000fea0003800000 */
[----:B------:R-:W-:Y:S01]  /*152d0*/  BPT.TRAP 0x1 ;  /* 0x000000040000795c */ /* 0x000fe20000300000 */
.L_x_2905:
[----:B0-----:R-:W-:Y:S01]  /*152e0*/  SHF.L.U32 R0, R34, 0x1f, RZ ;  /* 0x0000001f22007819 */ /* 0x001fe200000006ff */
[----:B------:R-:W-:-:S03]  /*152f0*/  IMAD R19, R30, 0x5000, RZ ;  /* 0x000050001e137824 */ /* 0x000fc600078e02ff */
[----:B------:R-:W0:Y:S02]  /*15300*/  SYNCS.PHASECHK.TRANS64.TRYWAIT P1, [R17+URZ+0x22860], R0 ;  /* 0x02286000110075a7 */ /* 0x000e24000802017f */
[----:B0-----:R-:W-:Y:S05]  /*15310*/  @!P1 BRA `(.L_x_2906) ;  /* 0x0000005800049947 */ /* 0x001fea0003800000 */
.L_x_3052:
[----:B------:R-:W2:Y:S04]  /*15320*/  LDL R2, [R1+0x18] ;  /* 0x0000180001027983 */ /* 0x000ea80000100800 */
[----:B------:R-:W3:Y:S04]  /*15330*/  LDL R4, [R1+0x1c] ;  /* 0x00001c0001047983 */ /* 0x000ee80000100800 */
[----:B-1----:R-:W0:Y:S01]  /*15340*/  LDL R18, [R1+0x14] ;  /* 0x0000140001127983 */ /* 0x002e220000100800 */
[----:B------:R-:W-:Y:S05]  /*15350*/  WARPSYNC.ALL ;  /* 0x0000000000007948 */ /* 0x000fea0003800000 */
[----:B--2---:R-:W-:-:S05]  /*15360*/  LOP3.LUT R3, R19, R2, RZ, 0xfc, !PT ;  /* 0x0000000213037212 */ /* 0x004fca00078efcff */
[C---:B------:R-:W-:Y:S01]  /*15370*/  IMAD.IADD R2, R16.reuse, 0x1, R3 ;  /* 0x0000000110027824 */ /* 0x040fe200078e0203 */
[----:B0-----:R-:W-:-:S03]  /*15380*/  IADD3 R0, R16, R19, R18 ;  /* 0x0000001310007210 */ /* 0x001fc60007ffe012 */
[----:B---3--:R-:W-:Y:S02]  /*15390*/  IMAD.IADD R3, R4, 0x1, R2 ;  /* 0x0000000104037824 */ /* 0x008fe400078e0202 */
        /* <DEDUP_REMOVED lines=70> */
.L_x_2907:
[----:B-1----:R1:W-:Y:S01]  /*15800*/  SYNCS.ARRIVE.TRANS64.A1T0 RZ, [R17+URZ+0x22850], RZ ;  /* 0x022850ff11ff79a7 */ /* 0x0023e2000810003f */
[----:B------:R-:W-:Y:S06]  /*15810*/  BAR.SYNC.DEFER_BLOCKING 0x2, 0x80 ;  /* 0x0082000000007b1d */ /* 0x000fec0000010000 */
[----:B------:R-:W-:Y:S05]  /*15820*/  @!P0 BRA `(.L_x_2908) ;  /* 0x0000000000048947 */ /* 0x000fea0003800000 */
[----:B------:R-:W-:Y:S01]  /*15830*/  BPT.TRAP 0x1 ;  /* 0x000000040000795c */ /* 0x000fe20000300000 */
.L_x_2908:
        /* <DEDUP_REMOVED lines=9> */
.L_x_2851:
[----:B------:R-:W-:Y:S05]  /*158d0*/  BSYNC B7 ;  /* 0x0000000000077941 */ /* 0x000fea0003800000 */
.L_x_2849:
[----:B------:R-:W-:-:S13]  /*158e0*/  LOP3.LUT P0, RZ, R24, 0x800, RZ, 0xc0, !PT ;  /* 0x0000080018ff7812 */ /* 0x000fda000780c0ff */
[----:B------:R-:W-:Y:S05]  /*158f0*/  @!P0 BRA `(.L_x_2909) ;  /* 0x0000000000348947 */ /* 0x000fea0003800000 */
[----:B------:R-:W1:Y:S08]  /*15900*/  S2UR UR4, SR_CgaCtaId ;  /* 0x00000000000479c3 */ /* 0x000e700000008800 */
[----:B------:R-:W-:Y:S01]  /*15910*/  BAR.SYNC.DEFER_BLOCKING 0x5, 0x180 ;  /* 0x0146000000007b1d */ /* 0x000fe20000010000 */
[----:B------:R-:W-:Y:S01]  /*15920*/  MOV R16, 0x400 ;  /* 0x0000040000107802 */ /* 0x000fe20000000f00 */
[----:B-1----:R-:W-:-:S05]  /*15930*/  IMAD.U32 R0, RZ, RZ, UR4 ;  /* 0x00000004ff007e24 */ /* 0x002fca000f8e00ff */
[----:B------:R-:W-:Y:S01]  /*15940*/  LEA R16, R0, R16, 0x18 ;  /* 0x0000001000107211 */ /* 0x000fe200078ec0ff */
[----:B------:R-:W-:Y:S04]  /*15950*/  STL [R1+0xc], R0 ;  /* 0x00000c0001007387 */ /* 0x000fe80000100800 */
[----:B------:R-:W1:Y:S04]  /*15960*/  LDS.128 R4, [R16+0x228d0] ;  /* 0x0228d00010047984 */ /* 0x000e680000000c00 */
[----:B-1----:R1:W-:Y:S01]  /*15970*/  STL.64 [R1], R4 ;  /* 0x0000000401007387 */ /* 0x0023e20000100a00 */
[----:B------:R-:W-:-:S03]  /*15980*/  IMAD.MOV.U32 R0, RZ, RZ, R7 ;  /* 0x000000ffff007224 */ /* 0x000fc600078e0007 */
[----:B------:R1:W-:Y:S02]  /*15990*/  STL [R1+0x8], R6 ;  /* 0x0000080601007387 */ /* 0x0003e40000100800 */
[----:B------:R-:W-:Y:S01]  /*159a0*/  R2UR UR39, R0 ;  /* 0x00000000002772ca */ /* 0x000fe200000e0000 */
[----:B------:R-:W-:Y:S06]  /*159b0*/  BAR.ARV 0x4, 0x180 ;  /* 0x0106000000007b1d */ /* 0x000fec0000002000 */
[----:B------:R-:W-:Y:S08]  /*159c0*/  BRA `(.L_x_2910) ;  /* 0x0000000c00f47947 */ /* 0x000ff00003800000 */
.L_x_2909:
[----:B-1----:R-:W2:Y:S01]  /*159d0*/  LDL.LU R0, [R1] ;  /* 0x0000000001007983 */ /* 0x002ea20000300800 */
[----:B------:R-:W-:Y:S01]  /*159e0*/  ULDC UR4, c[0x0][0xc3c] ;  /* 0x00030f0000047ab9 */ /* 0x000fe20000000800 */
[----:B------:R-:W1:Y:S02]  /*159f0*/  S2R R2, SR_TID.X ;  /* 0x0000000000027919 */ /* 0x000e640000002100 */
[----:B-1----:R-:W-:-:S04]  /*15a00*/  LOP3.LUT R9, R2, 0x1f, RZ, 0xc0, !PT ;  /* 0x0000001f02097812 */ /* 0x002fc800078ec0ff */
[C---:B------:R-:W-:Y:S01]  /*15a10*/  ISETP.NE.AND P0, PT, R9.reuse, 0x1f, PT ;  /* 0x0000001f0900780c */ /* 0x040fe20003f05270 */
[----:B------:R-:W-:-:S05]  /*15a20*/  VIADD R7, R9, UR39 ;  /* 0x0000002709077c36 */ /* 0x000fca0008000000 */
[----:B------:R-:W-:Y:S01]  /*15a30*/  ISETP.GE.OR P1, PT, R7, UR4, !P0 ;  /* 0x0000000407007c0c */ /* 0x000fe2000c726670 */
[----:B------:R-:W-:-:S12]  /*15a40*/  ULDC UR4, c[0x0][0xc3c] ;  /* 0x00030f0000047ab9 */ /* 0x000fd80000000800 */
[----:B------:R-:W1:Y:S08]  /*15a50*/  @!P1 LDC.64 R2, c[0x0][0xc80] ;  /* 0x00032000ff029b82 */ /* 0x000e700000000a00 */
[----:B------:R-:W3:Y:S01]  /*15a60*/  @!P1 LDC.64 R4, c[0x0][0xc78] ;  /* 0x00031e00ff049b82 */ /* 0x000ee20000000a00 */
[----:B-1----:R-:W-:-:S04]  /*15a70*/  @!P1 IMAD.WIDE R2, R7, 0x4, R2 ;  /* 0x0000000407029825 */ /* 0x002fc800078e0202 */
        /* <DEDUP_REMOVED lines=21> */
[----:B------:R-:W-:Y:S02]  /*15bd0*/  IMAD.IADD R3, R6, 0x1, R3 ;  /* 0x0000000106037824 */ /* 0x000fe400078e0203 */
[----:B------:R-:W-:Y:S04]  /*15be0*/  SHFL.IDX PT, R6, R10, RZ, 0x1f ;  /* 0x00001fff0a067589 */ /* 0x000fe800000e0000 */
[----:B------:R-:W1:Y:S02]  /*15bf0*/  SHFL.UP PT, R2, R3, 0x8, RZ ;  /* 0x0500000003027989 */ /* 0x000e6400000e00ff */
[----:B-1----:R-:W-:-:S05]  /*15c00*/  SEL R2, R2, RZ, P4 ;  /* 0x000000ff02027207 */ /* 0x002fca0002000000 */
[----:B------:R-:W-:-:S05]  /*15c10*/  IMAD.IADD R2, R3, 0x1, R2 ;  /* 0x0000000103027824 */ /* 0x000fca00078e0202 */
[----:B------:R-:W1:Y:S02]  /*15c20*/  SHFL.UP PT, R4, R2, 0x10, RZ ;  /* 0x0600000002047989 */ /* 0x000e6400000e00ff */
[----:B-1----:R-:W-:Y:S02]  /*15c30*/  SEL R7, R4, RZ, P5 ;  /* 0x000000ff04077207 */ /* 0x002fe40002800000 */
[----:B------:R-:W1:Y:S03]  /*15c40*/  LDC R4, c[0x0][0xc38] ;  /* 0x00030e00ff047b82 */ /* 0x000e660000000800 */
[----:B------:R-:W-:-:S05]  /*15c50*/  IMAD.IADD R11, R2, 0x1, R7 ;  /* 0x00000001020b7824 */ /* 0x000fca00078e0207 */
[----:B------:R-:W1:Y:S02]  /*15c60*/  SHFL.IDX PT, R7, R11, 0x1f, 0x1f ;  /* 0x03e01f000b077f89 */ /* 0x000e6400000e0000 */
[----:B-1----:R-:W-:Y:S02]  /*15c70*/  IMAD R8, R7, R4, RZ ;  /* 0x0000000407087224 */ /* 0x002fe400078e02ff */
[----:B------:R-:W-:Y:S02]  /*15c80*/  IMAD.MOV.U32 R7, RZ, RZ, RZ ;  /* 0x000000ffff077224 */ /* 0x000fe400078e00ff */
[----:B------:R-:W-:-:S05]  /*15c90*/  IMAD.IADD R9, R9, 0x1, R8 ;  /* 0x0000000109097824 */ /* 0x000fca00078e0208 */
[----:B------:R-:W-:-:S13]  /*15ca0*/  ISETP.GT.AND P6, PT, R9, R6, PT ;  /* 0x000000060900720c */ /* 0x000fda0003fc4270 */
[----:B------:R-:W-:Y:S05]  /*15cb0*/  @P6 BRA `(.L_x_2911) ;  /* 0x00000000009c6947 */ /* 0x000fea0003800000 */
.L_x_2913:
[----:B------:R-:W-:-:S04]  /*15cc0*/  UIADD3 UR39, UR39, 0x1f, URZ ;  /* 0x0000001f27277890 */ /* 0x000fc8000fffe03f */
[----:B------:R-:W-:-:S06]  /*15cd0*/  UISETP.GE.AND UP0, UPT, UR39, UR4, UPT ;  /* 0x000000042700728c */ /* 0x000fcc000bf06270 */
[----:B------:R-:W-:-:S13]  /*15ce0*/  PLOP3.LUT P6, PT, PT, PT, UP0, 0x40, 0x0 ;  /* 0x000000000000781c */ /* 0x000fda0003fce808 */
[----:B------:R-:W-:Y:S05]  /*15cf0*/  @!P6 BRA `(.L_x_2912) ;  /* 0x0000000800cce947 */ /* 0x000fea0003800000 */
[----:B------:R-:W1:Y:S02]  /*15d00*/  S2R R0, SR_TID.X ;  /* 0x0000000000007919 */ /* 0x000e640000002100 */
[----:B-1----:R-:W-:-:S05]  /*15d10*/  LOP3.LUT R0, R0, 0x1f, RZ, 0xc0, !PT ;  /* 0x0000001f00007812 */ /* 0x002fca00078ec0ff */
[----:B------:R-:W-:Y:S02]  /*15d20*/  VIADD R11, R0, UR39 ;  /* 0x00000027000b7c36 */ /* 0x000fe40008000000 */
[----:B------:R-:W-:-:S03]  /*15d30*/  IMAD.MOV.U32 R0, RZ, RZ, RZ ;  /* 0x000000ffff007224 */ /* 0x000fc600078e00ff */
[----:B------:R-:W-:-:S13]  /*15d40*/  ISETP.GE.OR P6, PT, R11, UR4, !P0 ;  /* 0x000000040b007c0c */ /* 0x000fda000c7c6670 */
[----:B------:R-:W1:Y:S08]  /*15d50*/  @!P6 LDC.64 R2, c[0x0][0xc80] ;  /* 0x00032000ff02eb82 */ /* 0x000e700000000a00 */
[----:B------:R-:W2:Y:S01]  /*15d60*/  @!P6 LDC.64 R4, c[0x0][0xc78] ;  /* 0x00031e00ff04eb82 */ /* 0x000ea20000000a00 */
[----:B-1----:R-:W-:-:S05]  /*15d70*/  @!P6 IMAD.WIDE R2, R11, 0x4, R2 ;  /* 0x000000040b02e825 */ /* 0x002fca00078e0202 */
[----:B------:R2:W3:Y:S02]  /*15d80*/  @!P6 LDG.E R0, desc[UR56][R2.64] ;  /* 0x000000380200e981 */ /* 0x0004e4000c1e1900 */
        /* <DEDUP_REMOVED lines=9> */
[----:B------:R-:W-:Y:S02]  /*15e20*/  IMAD.IADD R11, R4, 0x1, R11 ;  /* 0x00000001040b7824 */ /* 0x000fe400078e020b */
[----:B------:R-:W1:Y:S03]  /*15e30*/  LDC R4, c[0x0][0xc38] ;  /* 0x00030e00ff047b82 */ /* 0x000e660000000800 */
        /* <DEDUP_REMOVED lines=9> */
[----:B------:R-:W1:Y:S02]  /*15ed0*/  SHFL.IDX PT, R13, R2, 0x1f, 0x1f ;  /* 0x03e01f00020d7f89 */ /* 0x000e6400000e0000 */
[----:B-1----:R-:W-:-:S04]  /*15ee0*/  IMAD R8, R13, R4, RZ ;  /* 0x000000040d087224 */ /* 0x002fc800078e02ff */
[----:B------:R-:W-:-:S05]  /*15ef0*/  IMAD.IADD R9, R8, 0x1, R9 ;  /* 0x0000000108097824 */ /* 0x000fca00078e0209 */
[----:B------:R-:W-:-:S13]  /*15f00*/  ISETP.GT.AND P6, PT, R9, R6, PT ;  /* 0x000000060900720c */ /* 0x000fda0003fc4270 */
[----:B------:R-:W-:Y:S05]  /*15f10*/  @!P6 BRA `(.L_x_2913) ;  /* 0xfffffffc0068e947 */ /* 0x000fea000383ffff */
[----:B------:R-:W-:-:S07]  /*15f20*/  IMAD.MOV.U32 R11, RZ, RZ, R2 ;  /* 0x000000ffff0b7224 */ /* 0x000fce00078e0002 */
.L_x_2911:
        /* <DEDUP_REMOVED lines=14> */
.L_x_2914:
[----:B0---4-:R-:W-:Y:S01]  /*16010*/  IMAD R2, R7, R4, R9 ;  /* 0x0000000407027224 */ /* 0x011fe200078e0209 */
[----:B--2---:R-:W-:Y:S01]  /*16020*/  ISETP.NE.AND P0, PT, R8, 0x1, PT ;  /* 0x000000010800780c */ /* 0x004fe20003f05270 */
[----:B------:R-:W-:Y:S02]  /*16030*/  UIADD3 UR39, UR4, UR39, URZ ;  /* 0x0000002704277290 */ /* 0x000fe4000fffe03f */
[----:B-1----:R-:W-:Y:S01]  /*16040*/  IMAD.IADD R5, R6, 0x1, -R2 ;  /* 0x0000000106057824 */ /* 0x002fe200078e0a02 */
[----:B------:R0:W-:Y:S09]  /*16050*/  STL [R1], R2 ;  /* 0x0000000201007387 */ /* 0x0001f20000100800 */
[----:B------:R-:W-:Y:S05]  /*16060*/  @!P0 BRA `(.L_x_2915) ;  /* 0x0000000000e48947 */ /* 0x000fea0003800000 */
[----:B---3--:R-:W-:Y:S02]  /*16070*/  IABS R6, R0 ;  /* 0x0000000000067213 */ /* 0x008fe40000000000 */
[----:B------:R-:W-:Y:S02]  /*16080*/  IABS R4, R8 ;  /* 0x0000000800047213 */ /* 0x000fe40000000000 */
[----:B------:R-:W1:Y:S08]  /*16090*/  I2F.RP R7, R6 ;  /* 0x0000000600077306 */ /* 0x000e700000209400 */
        /* <DEDUP_REMOVED lines=54> */
.L_x_2915:
        /* <DEDUP_REMOVED lines=63> */
.L_x_2916:
[----:B01----:R-:W-:-:S05]  /*167f0*/  LOP3.LUT R3, RZ, R2, RZ, 0x33, !PT ;  /* 0x00000002ff037212 */ /* 0x003fca00078e33ff */
[----:B------:R-:W-:-:S05]  /*16800*/  IMAD.IADD R0, R0, 0x1, R3 ;  /* 0x0000000100007824 */ /* 0x000fca00078e0203 */
[----:B------:R2:W-:Y:S01]  /*16810*/  STL [R1+0x4], R0 ;  /* 0x0000040001007387 */ /* 0x0005e20000100800 */
[----:B------:R-:W-:Y:S05]  /*16820*/  BRA `(.L_x_2917) ;  /* 0x0000000000107947 */ /* 0x000fea0003800000 */
.L_x_2912:
[----:B------:R1:W-:Y:S01]  /*16830*/  STL [R1], R6 ;  /* 0x0000000601007387 */ /* 0x0003e20000100800 */
[----:B------:R-:W-:-:S03]  /*16840*/  ULDC UR39, c[0x0][0xc3c] ;  /* 0x00030f0000277ab9 */ /* 0x000fc60000000800 */
[----:B------:R1:W-:Y:S04]  /*16850*/  STL [R1+0x4], RZ ;  /* 0x000004ff01007387 */ /* 0x0003e80000100800 */
[----:B------:R1:W-:Y:S02]  /*16860*/  STL [R1+0x8], RZ ;  /* 0x000008ff01007387 */ /* 0x0003e40000100800 */
.L_x_2917:
[----:B------:R-:W3:Y:S04]  /*16870*/  LDL R3, [R1+0x4] ;  /* 0x0000040001037983 */ /* 0x000ee80000100800 */
[----:B------:R-:W4:Y:S04]  /*16880*/  LDL R2, [R1+0x8] ;  /* 0x0000080001027983 */ /* 0x000f280000100800 */
[----:B------:R-:W5:Y:S01]  /*16890*/  LDL R4, [R1] ;  /* 0x0000000001047983 */ /* 0x000f620000100800 */
[----:B--2---:R-:W2:Y:S01]  /*168a0*/  S2R R0, SR_TID.X ;  /* 0x0000000000007919 */ /* 0x004ea20000002100 */
[----:B------:R-:W-:Y:S01]  /*168b0*/  BAR.SYNC.DEFER_BLOCKING 0x4, 0x180 ;  /* 0x0106000000007b1d */ /* 0x000fe20000010000 */
[----:B---3--:R-:W-:-:S02]  /*168c0*/  IMAD.MOV.U32 R5, RZ, RZ, R3 ;  /* 0x000000ffff057224 */ /* 0x008fc400078e0003 */
[----:B----4-:R-:W-:-:S03]  /*168d0*/  IMAD.MOV.U32 R3, RZ, RZ, R2 ;  /* 0x000000ffff037224 */ /* 0x010fc600078e0002 */
[----:B------:R3:W4:Y:S01]  /*168e0*/  LDL R2, [R1+0xc] ;  /* 0x00000c0001027983 */ /* 0x0007220000100800 */
[----:B--2---:R-:W-:Y:S01]  /*168f0*/  LOP3.LUT R0, R0, 0x1f, RZ, 0xc0, !PT ;  /* 0x0000001f00007812 */ /* 0x004fe200078ec0ff */
[----:B-1----:R-:W-:-:S03]  /*16900*/  IMAD.MOV.U32 R6, RZ, RZ, R3 ;  /* 0x000000ffff067224 */ /* 0x002fc600078e0003 */
[----:B------:R-:W-:-:S13]  /*16910*/  ISETP.NE.AND P0, PT, R0, RZ, PT ;  /* 0x000000ff0000720c */ /* 0x000fda0003f05270 */
[----:B------:R-:W-:Y:S01]  /*16920*/  @!P0 MOV R0, 0x400 ;  /* 0x0000040000008802 */ /* 0x000fe20000000f00 */
[----:B----4-:R-:W1:Y:S03]  /*16930*/  @!P0 S2R R2, SR_CgaCtaId ;  /* 0x0000000000028919 */ /* 0x010e660000008800 */
[----:B-1----:R-:W-:Y:S01]  /*16940*/  @!P0 LEA R16, R2, R0, 0x18 ;  /* 0x0000000002108211 */ /* 0x002fe200078ec0ff */
[----:B------:R-:W-:Y:S01]  /*16950*/  IMAD.U32 R0, RZ, RZ, UR39 ;  /* 0x00000027ff007e24 */ /* 0x000fe2000f8e00ff */
[----:B------:R3:W-:Y:S03]  /*16960*/  @!P0 STL [R1+0xc], R2 ;  /* 0x00000c0201008387 */ /* 0x0007e60000100800 */
[----:B------:R-:W-:-:S05]  /*16970*/  @!P0 IMAD.MOV.U32 R7, RZ, RZ, R0 ;  /* 0x000000ffff078224 */ /* 0x000fca00078e0000 */
[----:B-----5:R3:W-:Y:S01]  /*16980*/  @!P0 STS.128 [R16+0x228d0], R4 ;  /* 0x0228d00410008388 */ /* 0x0207e20000000c00 */
[----:B------:R-:W-:Y:S06]  /*16990*/  BAR.ARV 0x5, 0x180 ;  /* 0x0146000000007b1d */ /* 0x000fec0000002000 */
.L_x_2910:
[----:B------:R-:W-:Y:S02]  /*169a0*/  ULDC UR4, c[0x0][0xc3c] ;  /* 0x00030f0000047ab9 */ /* 0x000fe40000000800 */
[----:B------:R-:W-:-:S06]  /*169b0*/  UISETP.GE.AND UP0, UPT, UR39, UR4, UPT ;  /* 0x000000042700728c */ /* 0x000fcc000bf06270 */
[----:B------:R-:W-:-:S13]  /*169c0*/  PLOP3.LUT P0, PT, PT, PT, UP0, 0x80, 0x0 ;  /* 0x000000000000781c */ /* 0x000fda0003f0f008 */
[----:B------:R-:W-:Y:S05]  /*169d0*/  @!P0 BRA `(.L_x_2918) ;  /* 0xffffff9c004c8947 */ /* 0x000fea000383ffff */
.L_x_2844:
[----:B-1----:R-:W2:Y:S01]  /*169e0*/  LDL.LU R0, [R1+0x24] ;  /* 0x0000240001007983 */ /* 0x002ea20000300800 */
        /* <DEDUP_REMOVED lines=11> */
.L_x_3053:
[----:B------:R-:W-:Y:S05]  /*16aa0*/  BSYNC B0 ;  /* 0x0000000000007941 */ /* 0x000fea0003800000 */
.L_x_2919:
[----:B------:R-:W-:-:S03]  /*16ab0*/  UMOV UR4, 0xffffffff ;  /* 0xffffffff00047882 */ /* 0x000fc60000000000 */
[----:B------:R-:W-:Y:S05]  /*16ac0*/  BRA.DIV UR4, `(.L_x_2921) ;  /* 0x0000004204407947 */ /* 0x000fea000b800000 */
[----:B0-----:R-:W0:Y:S02]  /*16ad0*/  S2R R0, SR_TID.X ;  /* 0x0000000000007919 */ /* 0x001e240000002100 */
[----:B0-----:R-:W-:-:S04]  /*16ae0*/  SHF.R.U32.HI R0, RZ, 0x5, R0 ;  /* 0x00000005ff007819 */ /* 0x001fc80000011600 */
[----:B------:R-:W-:-:S05]  /*16af0*/  LOP3.LUT R0, R0, 0x3, RZ, 0xc0, !PT ;  /* 0x0000000300007812 */ /* 0x000fca00078ec0ff */
[----:B------:R0:W1:Y:S02]  /*16b00*/  SHFL.IDX PT, R14, R0, RZ, 0x1f ;  /* 0x00001fff000e7589 */ /* 0x00006400000e0000 */
.L_x_3056:
[----:B-1----:R-:W-:Y:S01]  /*16b10*/  ISETP.NE.AND P0, PT, R14, RZ, PT ;  /* 0x000000ff0e00720c */ /* 0x002fe20003f05270 */
[----:B------:R-:W-:-:S12]  /*16b20*/  BSSY B0, `(.L_x_2922) ;  /* 0x000002c000007945 */ /* 0x000fd80003800000 */
[----:B------:R-:W-:Y:S05]  /*16b30*/  @P0 BRA `(.L_x_2923) ;  /* 0x0000000000a80947 */ /* 0x000fea0003800000 */
[----:B------:R-:W-:-:S03]  /*16b40*/  UMOV UR4, 0xffffffff ;  /* 0xffffffff00047882 */ /* 0x000fc60000000000 */
[----:B------:R-:W-:Y:S05]  /*16b50*/  BRA.DIV UR4, `(.L_x_2924) ;  /* 0x0000004204507947 */ /* 0x000fea000b800000 */
[----:B------:R-:W-:-:S13]  /*16b60*/  ELECT P6, URZ, PT ;  /* 0x00000000003f782f */ /* 0x000fda00038c0000 */
.L_x_3059:
[----:B------:R-:W-:Y:S05]  /*16b70*/  @!P6 BRA `(.L_x_2923) ;  /* 0x000000000098e947 */ /* 0x000fea0003800000 */
[----:B------:R-:W-:-:S06]  /*16b80*/  ULOP3.LUT UR4, UR45, 0x2, URZ, 0xfc, !UPT ;  /* 0x000000022d047892 */ /* 0x000fcc000f8efc3f */
[----:B0-----:R-:W-:-:S05]  /*16b90*/  IMAD.U32 R0, RZ, RZ, UR4 ;  /* 0x00000004ff007e24 */ /* 0x001fca000f8e00ff */
[----:B------:R-:W-:-:S13]  /*16ba0*/  ISETP.NE.AND P0, PT, R0, 0x3, PT ;  /* 0x000000030000780c */ /* 0x000fda0003f05270 */
[----:B------:R-:W-:Y:S05]  /*16bb0*/  @!P0 BRA `(.L_x_2925) ;  /* 0x0000000000048947 */ /* 0x000fea0003800000 */
[----:B------:R-:W-:Y:S01]  /*16bc0*/  BPT.TRAP 0x1 ;  /* 0x000000040000795c */ /* 0x000fe20000300000 */
.L_x_2925:
[----:B------:R-:W-:Y:S01]  /*16bd0*/  IMAD R5, R30, 0x8, R7 ;  /* 0x000000081e057824 */ /* 0x000fe200078e0207 */
[----:B------:R-:W-:Y:S01]  /*16be0*/  SHF.L.U32 R0, R34, 0x1f, RZ ;  /* 0x0000001f22007819 */ /* 0x000fe200000006ff */
[----:B------:R-:W-:-:S03]  /*16bf0*/  VIADD R30, R30, 0x1 ;  /* 0x000000011e1e7836 */ /* 0x000fc60000000000 */
[----:B------:R-:W0:Y:S02]  /*16c00*/  SYNCS.PHASECHK.TRANS64.TRYWAIT P1, [R5+URZ+0x22840], R0 ;  /* 0x02284000050075a7 */ /* 0x000e24000802017f */
[----:B------:R-:W-:-:S04]  /*16c10*/  ISETP.NE.AND P2, PT, R30, 0x2, PT ;  /* 0x000000021e00780c */ /* 0x000fc80003f45270 */
[----:B------:R-:W-:Y:S01]  /*16c20*/  SEL R3, RZ, 0x1, P2 ;  /* 0x00000001ff037807 */ /* 0x000fe20001000000 */
[----:B0-----:R-:W-:Y:S08]  /*16c30*/  @!P1 BRA `(.L_x_2926) ;  /* 0x0000004000389947 */ /* 0x001ff00003800000 */
.L_x_3060:
[----:B------:R-:W-:Y:S02]  /*16c40*/  SEL R30, R30, RZ, P2 ;  /* 0x000000ff1e1e7207 */ /* 0x000fe40001000000 */
[----:B------:R-:W-:Y:S01]  /*16c50*/  LOP3.LUT R2, R34, R3, RZ, 0x3c, !PT ;  /* 0x0000000322027212 */ /* 0x000fe200078e3cff */
[----:B------:R-:W-:Y:S06]  /*16c60*/  @!P0 BRA `(.L_x_2927) ;  /* 0x0000000000048947 */ /* 0x000fec0003800000 */
[----:B------:R-:W-:Y:S01]  /*16c70*/  BPT.TRAP 0x1 ;  /* 0x000000040000795c */ /* 0x000fe20000300000 */
.L_x_2927:
[----:B------:R-:W-:Y:S01]  /*16c80*/  IMAD R3, R30, 0x8, R7 ;  /* 0x000000081e037824 */ /* 0x000fe200078e0207 */
[----:B------:R-:W-:-:S04]  /*16c90*/  SHF.L.U32 R2, R2, 0x1f, RZ ;  /* 0x0000001f02027819 */ /* 0x000fc800000006ff */
[----:B------:R-:W1:Y:S02]  /*16ca0*/  SYNCS.PHASECHK.TRANS64.TRYWAIT P1, [R3+URZ+0x22840], R2 ;  /* 0x02284002030075a7 */ /* 0x000e64000802017f */
[----:B-1----:R-:W-:Y:S05]  /*16cb0*/  @!P1 BRA `(.L_x_2928) ;  /* 0x00000040002c9947 */ /* 0x002fea0003800000 */
.L_x_3061:
[----:B------:R-:W-:Y:S05]  /*16cc0*/  @!P0 BRA `(.L_x_2929) ;  /* 0x0000000000048947 */ /* 0x000fea0003800000 */
[----:B------:R-:W-:Y:S01]  /*16cd0*/  BPT.TRAP 0x1 ;  /* 0x000000040000795c */ /* 0x000fe20000300000 */
.L_x_2929:
[----:B------:R-:W2:Y:S02]  /*16ce0*/  SYNCS.PHASECHK.TRANS64.TRYWAIT P1, [R5+URZ+0x22860], R0 ;  /* 0x02286000050075a7 */ /* 0x000ea4000802017f */
[----:B--2---:R-:W-:Y:S05]  /*16cf0*/  @!P1 BRA `(.L_x_2930) ;  /* 0x0000004000309947 */ /* 0x004fea0003800000 */
.L_x_3062:
[----:B------:R-:W-:Y:S05]  /*16d00*/  @!P0 BRA `(.L_x_2931) ;  /* 0x0000000000048947 */ /* 0x000fea0003800000 */
[----:B------:R-:W-:Y:S01]  /*16d10*/  BPT.TRAP 0x1 ;  /* 0x000000040000795c */ /* 0x000fe20000300000 */
.L_x_2931:
[----:B------:R-:W3:Y:S02]  /*16d20*/  SYNCS.PHASECHK.TRANS64.TRYWAIT P1, [R3+URZ+0x22860], R2 ;  /* 0x02286002030075a7 */ /* 0x000ee4000802017f */
[----:B---3--:R-:W-:Y:S05]  /*16d30*/  @!P1 BRA `(.L_x_2932) ;  /* 0x0000004000349947 */ /* 0x008fea0003800000 */
.L_x_3063:
[----:B------:R-:W-:Y:S05]  /*16d40*/  @!P0 BRA `(.L_x_2933) ;  /* 0x0000000000048947 */ /* 0x000fea0003800000 */
[----:B------:R-:W-:Y:S01]  /*16d50*/  BPT.TRAP 0x1 ;  /* 0x000000040000795c */ /* 0x000fe20000300000 */
.L_x_2933:
[----:B------:R-:W4:Y:S02]  /*16d60*/  SYNCS.PHASECHK.TRANS64.TRYWAIT P1, [R5+URZ+0x22880], R0 ;  /* 0x02288000050075a7 */ /* 0x000f24000802017f */
[----:B----4-:R-:W-:Y:S05]  /*16d70*/  @!P1 BRA `(.L_x_2934) ;  /* 0x0000004000389947 */ /* 0x010fea0003800000 */
.L_x_3064:
[----:B------:R-:W-:Y:S05]  /*16d80*/  @!P0 BRA `(.L_x_2935) ;  /* 0x0000000000048947 */ /* 0x000fea0003800000 */
[----:B------:R-:W-:Y:S01]  /*16d90*/  BPT.TRAP 0x1 ;  /* 0x000000040000795c */ /* 0x000fe20000300000 */
.L_x_2935:
[----:B------:R0:W0:Y:S02]  /*16da0*/  SYNCS.PHASECHK.TRANS64.TRYWAIT P0, [R3+URZ+0x22880], R2 ;  /* 0x02288002030075a7 */ /* 0x000024000800017f */
[----:B0-----:R-:W-:Y:S05]  /*16db0*/  @!P0 NANOSLEEP.SYNCS 0x989680 ;  /* 0x009896800000895d */ /* 0x001fea0003900000 */
[----:B------:R-:W0:Y:S02]  /*16dc0*/  @!P0 SYNCS.PHASECHK.TRANS64 P0, [R3+URZ+0x22880], R2 ;  /* 0x02288002030085a7 */ /* 0x000e24000800007f */
[----:B0-----:R-:W-:Y:S05]  /*16dd0*/  @!P0 BRA `(.L_x_2935) ;  /* 0xfffffffc00f08947 */ /* 0x001fea000383ffff */
.L_x_2923:
[----:B------:R-:W-:Y:S05]  /*16de0*/  BSYNC B0 ;  /* 0x0000000000007941 */ /* 0x000fea0003800000 */
.L_x_2922:
[----:B------:R-:W-:Y:S05]  /*16df0*/  EXIT ;  /* 0x000000000000794d */ /* 0x000fea0003800000 */
.L_x_2778:
[----:B0-----:R-:W-:-:S04]  /*16e00*/  IMAD.U32 R3, RZ, RZ, UR43 ;  /* 0x0000002bff037e24 */ /* 0x001fc8000f8e00ff */
[----:B------:R0:W1:Y:S03]  /*16e10*/  SYNCS.PHASECHK.TRANS64.TRYWAIT P0, [R3+URZ+0x22800], R0 ;  /* 0x02280000030075a7 */ /* 0x000066000800017f */
[----:B-1----:R-:W-:Y:S05]  /*16e20*/  @!P0 NANOSLEEP.SYNCS 0x989680 ;  /* 0x009896800000895d */ /* 0x002fea0003900000 */
[----:B------:R-:W1:Y:S02]  /*16e30*/  @!P0 SYNCS.PHASECHK.TRANS64 P0, [R3+URZ+0x22800], R0 ;  /* 0x02280000030085a7 */ /* 0x000e64000800007f */
[----:B-1----:R-:W-:Y:S05]  /*16e40*/  @!P0 BRA `(.L_x_2778) ;  /* 0xfffffffc00ec8947 */ /* 0x002fea000383ffff */
[----:B------:R-:W-:Y:S05]  /*16e50*/  BRA `(.L_x_2936) ;  /* 0xfffffeb0003c7947 */ /* 0x000fea000383ffff */
.L_x_2782:
[----:B-1----:R1:W2:Y:S02]  /*16e60*/  SYNCS.PHASECHK.TRANS64.TRYWAIT P0, [R0+URZ+0x22830], R3 ;  /* 0x02283003000075a7 */ /* 0x0022a4000800017f */
[----:B--2---:R-:W-:Y:S05]  /*16e70*/  @!P0 NANOSLEEP.SYNCS 0x989680 ;  /* 0x009896800000895d */ /* 0x004fea0003900000 */
[----:B------:R-:W2:Y:S02]  /*16e80*/  @!P0 SYNCS.PHASECHK.TRANS64 P0, [R0+URZ+0x22830], R3 ;  /* 0x02283003000085a7 */ /* 0x000ea4000800007f */
[----:B--2---:R-:W-:Y:S05]  /*16e90*/  @!P0 BRA `(.L_x_2782) ;  /* 0xfffffffc00f08947 */ /* 0x004fea000383ffff */
[----:B------:R-:W-:Y:S05]  /*16ea0*/  BRA `(.L_x_2781) ;  /* 0xfffffeb000587947 */ /* 0x000fea000383ffff */
.L_x_2788:
[----:B-1----:R-:W-:-:S04]  /*16eb0*/  IMAD.U32 R5, RZ, RZ, UR6 ;  /* 0x00000006ff057e24 */ /* 0x002fc8000f8e00ff */
[----:B------:R1:W2:Y:S03]  /*16ec0*/  SYNCS.PHASECHK.TRANS64.TRYWAIT P0, [R5+URZ+0x22830], R4 ;  /* 0x02283004050075a7 */ /* 0x0002a6000800017f */
[----:B--2---:R-:W-:Y:S05]  /*16ed0*/  @!P0 NANOSLEEP.SYNCS 0x989680 ;  /* 0x009896800000895d */ /* 0x004fea0003900000 */
[----:B------:R-:W2:Y:S02]  /*16ee0*/  @!P0 SYNCS.PHASECHK.TRANS64 P0, [R5+URZ+0x22830], R4 ;  /* 0x02283004050085a7 */ /* 0x000ea4000800007f */
[----:B--2---:R-:W-:Y:S05]  /*16ef0*/  @!P0 BRA `(.L_x_2788) ;  /* 0xfffffffc00ec8947 */ /* 0x004fea000383ffff */
[----:B------:R-:W-:Y:S05]  /*16f00*/  BRA `(.L_x_2785) ;  /* 0xfffffee000a47947 */ /* 0x000fea000383ffff */
.L_x_2792:
[----:B-1----:R-:W-:-:S04]  /*16f10*/  IMAD.U32 R5, RZ, RZ, UR6 ;  /* 0x00000006ff057e24 */ /* 0x002fc8000f8e00ff */
[----:B------:R1:W2:Y:S03]  /*16f20*/  SYNCS.PHASECHK.TRANS64.TRYWAIT P0, [R5+URZ+0x22850], R4 ;  /* 0x02285004050075a7 */ /* 0x0002a6000800017f */
[----:B--2---:R-:W-:Y:S05]  /*16f30*/  @!P0 NANOSLEEP.SYNCS 0x989680 ;  /* 0x009896800000895d */ /* 0x004fea0003900000 */
[----:B------:R-:W2:Y:S02]  /*16f40*/  @!P0 SYNCS.PHASECHK.TRANS64 P0, [R5+URZ+0x22850], R4 ;  /* 0x02285004050085a7 */ /* 0x000ea4000800007f */
[----:B--2---:R-:W-:Y:S05]  /*16f50*/  @!P0 BRA `(.L_x_2792) ;  /* 0xfffffffc00ec8947 */ /* 0x004fea000383ffff */
[----:B------:R-:W-:Y:S05]  /*16f60*/  BRA `(.L_x_2789) ;  /* 0xfffffee800c07947 */ /* 0x000fea000383ffff */
.L_x_2800:
[----:B-1----:R-:W-:-:S04]  /*16f70*/  IMAD.U32 R5, RZ, RZ, UR6 ;  /* 0x00000006ff057e24 */ /* 0x002fc8000f8e00ff */
[----:B------:R1:W2:Y:S03]  /*16f80*/  SYNCS.PHASECHK.TRANS64.TRYWAIT P0, [R5+URZ+0x22830], R4 ;  /* 0x02283004050075a7 */ /* 0x0002a6000800017f */
[----:B--2---:R-:W-:Y:S05]  /*16f90*/  @!P0 NANOSLEEP.SYNCS 0x989680 ;  /* 0x009896800000895d */ /* 0x004fea0003900000 */
[----:B------:R-:W2:Y:S02]  /*16fa0*/  @!P0 SYNCS.PHASECHK.TRANS64 P0, [R5+URZ+0x22830], R4 ;  /* 0x02283004050085a7 */ /* 0x000ea4000800007f */
[----:B--2---:R-:W-:Y:S05]  /*16fb0*/  @!P0 BRA `(.L_x_2800) ;  /* 0xfffffffc00ec8947 */ /* 0x004fea000383ffff */
[----:B------:R-:W-:Y:S05]  /*16fc0*/  BRA `(.L_x_2797) ;  /* 0xffffff1400a87947 */ /* 0x000fea000383ffff */
.L_x_2804:
[----:B-1----:R-:W-:-:S04]  /*16fd0*/  IMAD.U32 R5, RZ, RZ, UR6 ;  /* 0x00000006ff057e24 */ /* 0x002fc8000f8e00ff */
[----:B------:R1:W2:Y:S03]  /*16fe0*/  SYNCS.PHASECHK.TRANS64.TRYWAIT P0, [R5+URZ+0x22850], R4 ;  /* 0x02285004050075a7 */ /* 0x0002a6000800017f */
[----:B--2---:R-:W-:Y:S05]  /*16ff0*/  @!P0 NANOSLEEP.SYNCS 0x989680 ;  /* 0x009896800000895d */ /* 0x004fea0003900000 */
[----:B------:R-:W2:Y:S02]  /*17000*/  @!P0 SYNCS.PHASECHK.TRANS64 P0, [R5+URZ+0x22850], R4 ;  /* 0x02285004050085a7 */ /* 0x000ea4000800007f */
[----:B--2---:R-:W-:Y:S05]  /*17010*/  @!P0 BRA `(.L_x_2804) ;  /* 0xfffffffc00ec8947 */ /* 0x004fea000383ffff */
[----:B------:R-:W-:Y:S05]  /*17020*/  BRA `(.L_x_2801) ;  /* 0xffffff1c00b87947 */ /* 0x000fea000383ffff */
.L_x_2811:
[----:B-1----:R-:W-:-:S04]  /*17030*/  IMAD.U32 R6, RZ, RZ, UR5 ;  /* 0x00000005ff067e24 */ /* 0x002fc8000f8e00ff */
[----:B------:R1:W2:Y:S03]  /*17040*/  SYNCS.PHASECHK.TRANS64.TRYWAIT P0, [R6+URZ+0x22850], R3 ;  /* 0x02285003060075a7 */ /* 0x0002a6000800017f */
[----:B--2---:R-:W-:Y:S05]  /*17050*/  @!P0 NANOSLEEP.SYNCS 0x989680 ;  /* 0x009896800000895d */ /* 0x004fea0003900000 */
[----:B------:R-:W2:Y:S02]  /*17060*/  @!P0 SYNCS.PHASECHK.TRANS64 P0, [R6+URZ+0x22850], R3 ;  /* 0x02285003060085a7 */ /* 0x000ea4000800007f */
[----:B--2---:R-:W-:Y:S05]  /*17070*/  @!P0 BRA `(.L_x_2811) ;  /* 0xfffffffc00ec8947 */ /* 0x004fea000383ffff */
[----:B------:R-:W-:Y:S05]  /*17080*/  BRA `(.L_x_2810) ;  /* 0xffffff3c00907947 */ /* 0x000fea000383ffff */
.L_x_2860:
        /* <DEDUP_REMOVED lines=10> */
.L_x_2937:
[----:B------:R-:W-:Y:S05]  /*17130*/  BRA `(.L_x_2938) ;  /* 0xffffffa400807947 */ /* 0x000fea000383ffff */
.L_x_2863:
[----:B0-----:R0:W1:Y:S02]  /*17140*/  SYNCS.PHASECHK.TRANS64.TRYWAIT P0, [R0+URZ+0x22880], R26 ;  /* 0x0228801a000075a7 */ /* 0x001064000800017f */
[----:B-1----:R-:W-:Y:S05]  /*17150*/  @!P0 NANOSLEEP.SYNCS 0x989680 ;  /* 0x009896800000895d */ /* 0x002fea0003900000 */
[----:B------:R-:W1:Y:S02]  /*17160*/  @!P0 SYNCS.PHASECHK.TRANS64 P0, [R0+URZ+0x22880], R26 ;  /* 0x0228801a000085a7 */ /* 0x000e64000800007f */
[----:B-1----:R-:W-:Y:S05]  /*17170*/  @!P0 BRA `(.L_x_2863) ;  /* 0xfffffffc00f08947 */ /* 0x002fea000383ffff */
[----:B------:R-:W-:Y:S05]  /*17180*/  BRA `(.L_x_2939) ;  /* 0xffffffa800987947 */ /* 0x000fea000383ffff */
.L_x_2864:
        /* <DEDUP_REMOVED lines=8> */
.L_x_2941:
[----:B------:R-:W-:Y:S05]  /*17210*/  BSYNC B0 ;  /* 0x0000000000007941 */ /* 0x000fea0003800000 */
.L_x_2940:
        /* <DEDUP_REMOVED lines=14> */
.L_x_2942:
[----:B------:R-:W-:Y:S02]  /*17300*/  IMAD.MOV.U32 R13, RZ, RZ, R20 ;  /* 0x000000ffff0d7224 */ /* 0x000fe400078e0014 */
[----:B------:R-:W-:Y:S02]  /*17310*/  IMAD.MOV.U32 R12, RZ, RZ, 0x1 ;  /* 0x00000001ff0c7424 */ /* 0x000fe400078e00ff */
[----:B------:R-:W-:-:S07]  /*17320*/  IMAD.MOV.U32 R2, RZ, RZ, R14 ;  /* 0x000000ffff027224 */ /* 0x000fce00078e000e */
[----:B------:R-:W-:Y:S05]  /*17330*/  WARPSYNC.COLLECTIVE R15, `(.L_x_2943) ;  /* 0x000000000f087348 */ /* 0x000fea0003c00000 */
[----:B------:R0:W1:Y:S02]  /*17340*/  SHFL.IDX P6, R14, R13, R12, R11 ;  /* 0x0000000c0d0e7389 */ /* 0x00006400000c000b */
[----:B01----:R-:W-:Y:S01]  /*17350*/  ENDCOLLECTIVE ;  /* 0x000000000000791b */ /* 0x003fe20003800000 */
.L_x_2943:
        /* <DEDUP_REMOVED lines=12> */
.L_x_2944:
[----:B------:R-:W-:Y:S02]  /*17420*/  IMAD.MOV.U32 R13, RZ, RZ, R20 ;  /* 0x000000ffff0d7224 */ /* 0x000fe400078e0014 */
[----:B------:R-:W-:Y:S02]  /*17430*/  IMAD.MOV.U32 R12, RZ, RZ, 0x2 ;  /* 0x00000002ff0c7424 */ /* 0x000fe400078e00ff */
[----:B------:R-:W-:-:S07]  /*17440*/  IMAD.MOV.U32 R2, RZ, RZ, R14 ;  /* 0x000000ffff027224 */ /* 0x000fce00078e000e */
[----:B------:R-:W-:Y:S05]  /*17450*/  WARPSYNC.COLLECTIVE R15, `(.L_x_2945) ;  /* 0x000000000f087348 */ /* 0x000fea0003c00000 */
[----:B------:R0:W1:Y:S02]  /*17460*/  SHFL.IDX P6, R14, R13, R12, R11 ;  /* 0x0000000c0d0e7389 */ /* 0x00006400000c000b */
[----:B01----:R-:W-:Y:S01]  /*17470*/  ENDCOLLECTIVE ;  /* 0x000000000000791b */ /* 0x003fe20003800000 */
.L_x_2945:
        /* <DEDUP_REMOVED lines=12> */
.L_x_2946:
[----:B------:R-:W-:Y:S02]  /*17540*/  IMAD.MOV.U32 R13, RZ, RZ, R20 ;  /* 0x000000ffff0d7224 */ /* 0x000fe400078e0014 */
[----:B------:R-:W-:Y:S02]  /*17550*/  IMAD.MOV.U32 R12, RZ, RZ, 0x3 ;  /* 0x00000003ff0c7424 */ /* 0x000fe400078e00ff */
[----:B------:R-:W-:-:S07]  /*17560*/  IMAD.MOV.U32 R2, RZ, RZ, R14 ;  /* 0x000000ffff027224 */ /* 0x000fce00078e000e */
[----:B------:R-:W-:Y:S05]  /*17570*/  WARPSYNC.COLLECTIVE R15, `(.L_x_2947) ;  /* 0x000000000f087348 */ /* 0x000fea0003c00000 */
[----:B------:R0:W1:Y:S02]  /*17580*/  SHFL.IDX P6, R14, R13, R12, R11 ;  /* 0x0000000c0d0e7389 */ /* 0x00006400000c000b */
[----:B01----:R-:W-:Y:S01]  /*17590*/  ENDCOLLECTIVE ;  /* 0x000000000000791b */ /* 0x003fe20003800000 */
.L_x_2947:
        /* <DEDUP_REMOVED lines=12> */
.L_x_2948:
[----:B------:R-:W-:Y:S02]  /*17660*/  IMAD.MOV.U32 R13, RZ, RZ, R20 ;  /* 0x000000ffff0d7224 */ /* 0x000fe400078e0014 */
[----:B------:R-:W-:Y:S02]  /*17670*/  IMAD.MOV.U32 R12, RZ, RZ, 0x4 ;  /* 0x00000004ff0c7424 */ /* 0x000fe400078e00ff */
[----:B------:R-:W-:-:S07]  /*17680*/  IMAD.MOV.U32 R2, RZ, RZ, R14 ;  /* 0x000000ffff027224 */ /* 0x000fce00078e000e */
[----:B------:R-:W-:Y:S05]  /*17690*/  WARPSYNC.COLLECTIVE R15, `(.L_x_2949) ;  /* 0x000000000f087348 */ /* 0x000fea0003c00000 */
[----:B------:R0:W1:Y:S02]  /*176a0*/  SHFL.IDX P6, R14, R13, R12, R11 ;  /* 0x0000000c0d0e7389 */ /* 0x00006400000c000b */
[----:B01----:R-:W-:Y:S01]  /*176b0*/  ENDCOLLECTIVE ;  /* 0x000000000000791b */ /* 0x003fe20003800000 */
.L_x_2949:
        /* <DEDUP_REMOVED lines=12> */
.L_x_2950:
[----:B------:R-:W-:Y:S02]  /*17780*/  IMAD.MOV.U32 R13, RZ, RZ, R20 ;  /* 0x000000ffff0d7224 */ /* 0x000fe400078e0014 */
[----:B------:R-:W-:Y:S02]  /*17790*/  IMAD.MOV.U32 R12, RZ, RZ, 0x5 ;  /* 0x00000005ff0c7424 */ /* 0x000fe400078e00ff */
[----:B------:R-:W-:-:S07]  /*177a0*/  IMAD.MOV.U32 R2, RZ, RZ, R14 ;  /* 0x000000ffff027224 */ /* 0x000fce00078e000e */
[----:B------:R-:W-:Y:S05]  /*177b0*/  WARPSYNC.COLLECTIVE R15, `(.L_x_2951) ;  /* 0x000000000f087348 */ /* 0x000fea0003c00000 */
[----:B------:R0:W1:Y:S02]  /*177c0*/  SHFL.IDX P6, R14, R13, R12, R11 ;  /* 0x0000000c0d0e7389 */ /* 0x00006400000c000b */
[----:B01----:R-:W-:Y:S01]  /*177d0*/  ENDCOLLECTIVE ;  /* 0x000000000000791b */ /* 0x003fe20003800000 */
.L_x_2951:
        /* <DEDUP_REMOVED lines=12> */
.L_x_2952:
[----:B------:R-:W-:Y:S02]  /*178a0*/  IMAD.MOV.U32 R13, RZ, RZ, R20 ;  /* 0x000000ffff0d7224 */ /* 0x000fe400078e0014 */
[----:B------:R-:W-:Y:S02]  /*178b0*/  IMAD.MOV.U32 R12, RZ, RZ, 0x6 ;  /* 0x00000006ff0c7424 */ /* 0x000fe400078e00ff */
[----:B------:R-:W-:-:S07]  /*178c0*/  IMAD.MOV.U32 R2, RZ, RZ, R14 ;  /* 0x000000ffff027224 */ /* 0x000fce00078e000e */
[----:B------:R-:W-:Y:S05]  /*178d0*/  WARPSYNC.COLLECTIVE R15, `(.L_x_2953) ;  /* 0x000000000f087348 */ /* 0x000fea0003c00000 */
[----:B------:R0:W1:Y:S02]  /*178e0*/  SHFL.IDX P6, R14, R13, R12, R11 ;  /* 0x0000000c0d0e7389 */ /* 0x00006400000c000b */
[----:B01----:R-:W-:Y:S01]  /*178f0*/  ENDCOLLECTIVE ;  /* 0x000000000000791b */ /* 0x003fe20003800000 */
.L_x_2953:
        /* <DEDUP_REMOVED lines=12> */
.L_x_2954:
[----:B------:R-:W-:Y:S02]  /*179c0*/  IMAD.MOV.U32 R13, RZ, RZ, R20 ;  /* 0x000000ffff0d7224 */ /* 0x000fe400078e0014 */
[----:B------:R-:W-:Y:S02]  /*179d0*/  IMAD.MOV.U32 R12, RZ, RZ, 0x7 ;  /* 0x00000007ff0c7424 */ /* 0x000fe400078e00ff */
[----:B------:R-:W-:-:S07]  /*179e0*/  IMAD.MOV.U32 R2, RZ, RZ, R14 ;  /* 0x000000ffff027224 */ /* 0x000fce00078e000e */
[----:B------:R-:W-:Y:S05]  /*179f0*/  WARPSYNC.COLLECTIVE R15, `(.L_x_2955) ;  /* 0x000000000f087348 */ /* 0x000fea0003c00000 */
[----:B------:R0:W1:Y:S02]  /*17a00*/  SHFL.IDX P6, R14, R13, R12, R11 ;  /* 0x0000000c0d0e7389 */ /* 0x00006400000c000b */
[----:B01----:R-:W-:Y:S01]  /*17a10*/  ENDCOLLECTIVE ;  /* 0x000000000000791b */ /* 0x003fe20003800000 */
.L_x_2955:
        /* <DEDUP_REMOVED lines=12> */
.L_x_2956:
[----:B------:R-:W-:Y:S02]  /*17ae0*/  IMAD.MOV.U32 R13, RZ, RZ, R19 ;  /* 0x000000ffff0d7224 */ /* 0x000fe400078e0013 */
[----:B------:R-:W-:Y:S02]  /*17af0*/  IMAD.MOV.U32 R12, RZ, RZ, RZ ;  /* 0x000000ffff0c7224 */ /* 0x000fe400078e00ff */
[----:B------:R-:W-:-:S07]  /*17b00*/  IMAD.MOV.U32 R2, RZ, RZ, R14 ;  /* 0x000000ffff027224 */ /* 0x000fce00078e000e */
[----:B------:R-:W-:Y:S05]  /*17b10*/  WARPSYNC.COLLECTIVE R15, `(.L_x_2957) ;  /* 0x000000000f087348 */ /* 0x000fea0003c00000 */
[----:B------:R0:W1:Y:S02]  /*17b20*/  SHFL.IDX P6, R14, R13, R12, R11 ;  /* 0x0000000c0d0e7389 */ /* 0x00006400000c000b */
[----:B01----:R-:W-:Y:S01]  /*17b30*/  ENDCOLLECTIVE ;  /* 0x000000000000791b */ /* 0x003fe20003800000 */
.L_x_2957:
        /* <DEDUP_REMOVED lines=12> */
.L_x_2958:
[----:B------:R-:W-:Y:S02]  /*17c00*/  IMAD.MOV.U32 R13, RZ, RZ, R19 ;  /* 0x000000ffff0d7224 */ /* 0x000fe400078e0013 */
[----:B------:R-:W-:Y:S02]  /*17c10*/  IMAD.MOV.U32 R12, RZ, RZ, 0x1 ;  /* 0x00000001ff0c7424 */ /* 0x000fe400078e00ff */
[----:B------:R-:W-:-:S07]  /*17c20*/  IMAD.MOV.U32 R2, RZ, RZ, R14 ;  /* 0x000000ffff027224 */ /* 0x000fce00078e000e */
[----:B------:R-:W-:Y:S05]  /*17c30*/  WARPSYNC.COLLECTIVE R15, `(.L_x_2959) ;  /* 0x000000000f087348 */ /* 0x000fea0003c00000 */
[----:B------:R0:W1:Y:S02]  /*17c40*/  SHFL.IDX P6, R14, R13, R12, R11 ;  /* 0x0000000c0d0e7389 */ /* 0x00006400000c000b */
[----:B01----:R-:W-:Y:S01]  /*17c50*/  ENDCOLLECTIVE ;  /* 0x000000000000791b */ /* 0x003fe20003800000 */
.L_x_2959:
        /* <DEDUP_REMOVED lines=13> */
.L_x_2960:
        /* <DEDUP_REMOVED lines=15> */
.L_x_2869:
[----:B--2---:R2:W3:Y:S02]  /*17e20*/  SYNCS.PHASECHK.TRANS64.TRYWAIT P0, [R0+URZ+0x22840], R26 ;  /* 0x0228401a000075a7 */ /* 0x0044e4000800017f */
[----:B---3--:R-:W-:Y:S05]  /*17e30*/  @!P0 NANOSLEEP.SYNCS 0x989680 ;  /* 0x009896800000895d */ /* 0x008fea0003900000 */
[----:B------:R-:W3:Y:S02]  /*17e40*/  @!P0 SYNCS.PHASECHK.TRANS64 P0, [R0+URZ+0x22840], R26 ;  /* 0x0228401a000085a7 */ /* 0x000ee4000800007f */
[----:B---3--:R-:W-:Y:S05]  /*17e50*/  @!P0 BRA `(.L_x_2869) ;  /* 0xfffffffc00f08947 */ /* 0x008fea000383ffff */
[----:B------:R-:W-:Y:S05]  /*17e60*/  BRA `(.L_x_2962) ;  /* 0xffffffa400c07947 */ /* 0x000fea000383ffff */
.L_x_2870:
        /* <DEDUP_REMOVED lines=8> */
.L_x_2964:
[----:B------:R-:W-:Y:S05]  /*17ef0*/  BSYNC B0 ;  /* 0x0000000000007941 */ /* 0x000fea0003800000 */
.L_x_2963:
        /* <DEDUP_REMOVED lines=8> */
.L_x_2965:
        /* <DEDUP_REMOVED lines=16> */
.L_x_2966:
[----:B------:R-:W-:Y:S02]  /*18080*/  IMAD.MOV.U32 R13, RZ, RZ, R8 ;  /* 0x000000ffff0d7224 */ /* 0x000fe400078e0008 */
[----:B------:R-:W-:-:S07]  /*18090*/  IMAD.MOV.U32 R2, RZ, RZ, R14 ;  /* 0x000000ffff027224 */ /* 0x000fce00078e000e */
[----:B------:R-:W-:Y:S05]  /*180a0*/  WARPSYNC.COLLECTIVE R15, `(.L_x_2967) ;  /* 0x000000000f087348 */ /* 0x000fea0003c00000 */
[----:B------:R0:W1:Y:S02]  /*180b0*/  SHFL.IDX P6, R14, R13, R12, R11 ;  /* 0x0000000c0d0e7389 */ /* 0x00006400000c000b */
[----:B01----:R-:W-:Y:S01]  /*180c0*/  ENDCOLLECTIVE ;  /* 0x000000000000791b */ /* 0x003fe20003800000 */
.L_x_2967:
        /* <DEDUP_REMOVED lines=16> */
.L_x_2968:
[----:B------:R-:W-:Y:S02]  /*181d0*/  IMAD.MOV.U32 R13, RZ, RZ, R8 ;  /* 0x000000ffff0d7224 */ /* 0x000fe400078e0008 */
[----:B------:R-:W-:-:S07]  /*181e0*/  IMAD.MOV.U32 R2, RZ, RZ, R14 ;  /* 0x000000ffff027224 */ /* 0x000fce00078e000e */
[----:B------:R-:W-:Y:S05]  /*181f0*/  WARPSYNC.COLLECTIVE R15, `(.L_x_2969) ;  /* 0x000000000f087348 */ /* 0x000fea0003c00000 */
[----:B------:R0:W1:Y:S02]  /*18200*/  SHFL.IDX P6, R14, R13, R12, R11 ;  /* 0x0000000c0d0e7389 */ /* 0x00006400000c000b */
[----:B01----:R-:W-:Y:S01]  /*18210*/  ENDCOLLECTIVE ;  /* 0x000000000000791b */ /* 0x003fe20003800000 */
.L_x_2969:
[----:B------:R-:W-:Y:S02]  /*18220*/  IMAD.MOV.U32 R13, RZ, RZ, R7 ;  /* 0x000000ffff0d7224 */ /* 0x000fe400078e0007 */
[----:B------:R-:W-:Y:S02]  /*18230*/  IMAD.MOV.U32 R12, RZ, RZ, 0x3 ;  /* 0x00000003ff0c7424 */ /* 0x000fe400078e00ff */
[----:B------:R-:W-:-:S07]  /*18240*/  IMAD.MOV.U32 R3, RZ, RZ, R14 ;  /* 0x000000ffff037224 */ /* 0x000fce00078e000e */
[----:B------:R-:W-:Y:S05]  /*18250*/  WARPSYNC.COLLECTIVE R15, `(.L_x_2970) ;  /* 0x000000000f087348 */ /* 0x000fea0003c00000 */
[----:B------:R0:W1:Y:S02]  /*18260*/  SHFL.IDX P6, R14, R13, R12, R11 ;  /* 0x0000000c0d0e7389 */ /* 0x00006400000c000b */
[----:B01----:R-:W-:Y:S01]  /*18270*/  ENDCOLLECTIVE ;  /* 0x000000000000791b */ /* 0x003fe20003800000 */
.L_x_2970:
        /* <DEDUP_REMOVED lines=15> */
.L_x_2971:
[----:B------:R-:W-:Y:S02]  /*18370*/  IMAD.MOV.U32 R13, RZ, RZ, R7 ;  /* 0x000000ffff0d7224 */ /* 0x000fe400078e0007 */
[----:B------:R-:W-:Y:S02]  /*18380*/  IMAD.MOV.U32 R12, RZ, RZ, 0x4 ;  /* 0x00000004ff0c7424 */ /* 0x000fe400078e00ff */
[----:B------:R-:W-:-:S07]  /*18390*/  IMAD.MOV.U32 R3, RZ, RZ, R14 ;  /* 0x000000ffff037224 */ /* 0x000fce00078e000e */
[----:B------:R-:W-:Y:S05]  /*183a0*/  WARPSYNC.COLLECTIVE R15, `(.L_x_2972) ;  /* 0x000000000f087348 */ /* 0x000fea0003c00000 */
[----:B------:R0:W1:Y:S02]  /*183b0*/  SHFL.IDX P6, R14, R13, R12, R11 ;  /* 0x0000000c0d0e7389 */ /* 0x00006400000c000b */
[----:B01----:R-:W-:Y:S01]  /*183c0*/  ENDCOLLECTIVE ;  /* 0x000000000000791b */ /* 0x003fe20003800000 */
.L_x_2972:
        /* <DEDUP_REMOVED lines=15> */
.L_x_2973:
[----:B------:R-:W-:Y:S02]  /*184c0*/  IMAD.MOV.U32 R13, RZ, RZ, R7 ;  /* 0x000000ffff0d7224 */ /* 0x000fe400078e0007 */
[----:B------:R-:W-:Y:S02]  /*184d0*/  IMAD.MOV.U32 R12, RZ, RZ, 0x5 ;  /* 0x00000005ff0c7424 */ /* 0x000fe400078e00ff */
[----:B------:R-:W-:-:S07]  /*184e0*/  IMAD.MOV.U32 R3, RZ, RZ, R14 ;  /* 0x000000ffff037224 */ /* 0x000fce00078e000e */
[----:B------:R-:W-:Y:S05]  /*184f0*/  WARPSYNC.COLLECTIVE R15, `(.L_x_2974) ;  /* 0x000000000f087348 */ /* 0x000fea0003c00000 */
[----:B------:R0:W1:Y:S02]  /*18500*/  SHFL.IDX P6, R14, R13, R12, R11 ;  /* 0x0000000c0d0e7389 */ /* 0x00006400000c000b */
[----:B01----:R-:W-:Y:S01]  /*18510*/  ENDCOLLECTIVE ;  /* 0x000000000000791b */ /* 0x003fe20003800000 */
.L_x_2974:
        /* <DEDUP_REMOVED lines=15> */
.L_x_2975:
[----:B------:R-:W-:Y:S02]  /*18610*/  IMAD.MOV.U32 R13, RZ, RZ, R7 ;  /* 0x000000ffff0d7224 */ /* 0x000fe400078e0007 */
[----:B------:R-:W-:Y:S02]  /*18620*/  IMAD.MOV.U32 R12, RZ, RZ, 0x6 ;  /* 0x00000006ff0c7424 */ /* 0x000fe400078e00ff */
[----:B------:R-:W-:-:S07]  /*18630*/  IMAD.MOV.U32 R3, RZ, RZ, R14 ;  /* 0x000000ffff037224 */ /* 0x000fce00078e000e */
[----:B------:R-:W-:Y:S05]  /*18640*/  WARPSYNC.COLLECTIVE R15, `(.L_x_2976) ;  /* 0x000000000f087348 */ /* 0x000fea0003c00000 */
[----:B------:R0:W1:Y:S02]  /*18650*/  SHFL.IDX P6, R14, R13, R12, R11 ;  /* 0x0000000c0d0e7389 */ /* 0x00006400000c000b */
[----:B01----:R-:W-:Y:S01]  /*18660*/  ENDCOLLECTIVE ;  /* 0x000000000000791b */ /* 0x003fe20003800000 */
.L_x_2976:
        /* <DEDUP_REMOVED lines=14> */
.L_x_2977:
[----:B------:R-:W-:Y:S02]  /*18750*/  IMAD.MOV.U32 R13, RZ, RZ, R7 ;  /* 0x000000ffff0d7224 */ /* 0x000fe400078e0007 */
[----:B------:R-:W-:Y:S02]  /*18760*/  IMAD.MOV.U32 R12, RZ, RZ, 0x7 ;  /* 0x00000007ff0c7424 */ /* 0x000fe400078e00ff */
[----:B------:R-:W-:-:S07]  /*18770*/  IMAD.MOV.U32 R3, RZ, RZ, R14 ;  /* 0x000000ffff037224 */ /* 0x000fce00078e000e */
[----:B------:R-:W-:Y:S05]  /*18780*/  WARPSYNC.COLLECTIVE R15, `(.L_x_2978) ;  /* 0x000000000f087348 */ /* 0x000fea0003c00000 */
[----:B------:R0:W1:Y:S02]  /*18790*/  SHFL.IDX P6, R14, R13, R12, R11 ;  /* 0x0000000c0d0e7389 */ /* 0x00006400000c000b */
[----:B01----:R-:W-:Y:S01]  /*187a0*/  ENDCOLLECTIVE ;  /* 0x000000000000791b */ /* 0x003fe20003800000 */
.L_x_2978:
        /* <DEDUP_REMOVED lines=10> */
.L_x_2979:
[----:B------:R-:W-:Y:S01]  /*18850*/  @!PT LDS RZ, [RZ] ;  /* 0x00000000fffff984 */ /* 0x000fe20000000800 */
[----:B------:R-:W-:Y:S01]  /*18860*/  @!PT LDS RZ, [RZ] ;  /* 0x00000000fffff984 */ /* 0x000fe20000000800 */
[----:B------:R-:W-:Y:S01]  /*18870*/  @!PT LDS RZ, [RZ] ;  /* 0x00000000fffff984 */ /* 0x000fe20000000800 */
[----:B------:R0:W-:Y:S01]  /*18880*/  @P4 LDGSTS.E.BYPASS.LTC128B.128 [R4+0x1b400], desc[UR56][R2.64], !P2 ;  /* 0x1b40000002044fae */ /* 0x0001e2000d101d78 */
[----:B------:R-:W-:Y:S02]  /*18890*/  IMAD.MOV.U32 R13, RZ, RZ, R6 ;  /* 0x000000ffff0d7224 */ /* 0x000fe400078e0006 */
[----:B------:R-:W-:Y:S01]  /*188a0*/  IMAD.MOV.U32 R12, RZ, RZ, RZ ;  /* 0x000000ffff0c7224 */ /* 0x000fe200078e00ff */
[----:B------:R-:W-:-:S05]  /*188b0*/  @P3 IADD3 R14, P0, R29, R14, RZ ;  /* 0x0000000e1d0e3210 */ /* 0x000fca0007f1e0ff */
[----:B0-----:R-:W-:-:S08]  /*188c0*/  @P3 IMAD.MOV.U32 R2, RZ, RZ, R14 ;  /* 0x000000ffff023224 */ /* 0x001fd000078e000e */
[----:B------:R-:W-:Y:S05]  /*188d0*/  WARPSYNC.COLLECTIVE R15, `(.L_x_2980) ;  /* 0x000000000f087348 */ /* 0x000fea0003c00000 */
[----:B------:R0:W1:Y:S02]  /*188e0*/  SHFL.IDX P6, R14, R13, R12, R11 ;  /* 0x0000000c0d0e7389 */ /* 0x00006400000c000b */
[----:B01----:R-:W-:Y:S01]  /*188f0*/  ENDCOLLECTIVE ;  /* 0x000000000000791b */ /* 0x003fe20003800000 */
.L_x_2980:
        /* <DEDUP_REMOVED lines=11> */
.L_x_2981:
        /* <DEDUP_REMOVED lines=8> */
.L_x_2982:
        /* <DEDUP_REMOVED lines=10> */
.L_x_2983:
[----:B------:R-:W-:Y:S05]  /*18ad0*/  BRA `(.L_x_2984) ;  /* 0xffffffa000687947 */ /* 0x000fea000383ffff */
.L_x_2875:
[----:B------:R-:W-:Y:S02]  /*18ae0*/  IMAD.MOV.U32 R13, RZ, RZ, R4 ;  /* 0x000000ffff0d7224 */ /* 0x000fe400078e0004 */
[----:B------:R-:W-:Y:S02]  /*18af0*/  IMAD.MOV.U32 R12, RZ, RZ, RZ ;  /* 0x000000ffff0c7224 */ /* 0x000fe400078e00ff */
[----:B------:R-:W-:Y:S02]  /*18b00*/  IMAD.MOV.U32 R11, RZ, RZ, 0x181f ;  /* 0x0000181fff0b7424 */ /* 0x000fe400078e00ff */
[----:B------:R-:W-:Y:S02]  /*18b10*/  IMAD.MOV.U32 R15, RZ, RZ, -0x1 ;  /* 0xffffffffff0f7424 */ /* 0x000fe400078e00ff */
[----:B------:R-:W-:Y:S02]  /*18b20*/  IMAD R22, R22, R5, RZ ;  /* 0x0000000516167224 */ /* 0x000fe400078e02ff */
[----:B------:R-:W-:-:S07]  /*18b30*/  IMAD R5, R18, 0x80, R10 ;  /* 0x0000008012057824 */ /* 0x000fce00078e020a */
[----:B-----5:R-:W-:Y:S05]  /*18b40*/  WARPSYNC.COLLECTIVE R15, `(.L_x_2985) ;  /* 0x000000000f087348 */ /* 0x020fea0003c00000 */
[----:B------:R0:W1:Y:S02]  /*18b50*/  SHFL.IDX P6, R14, R13, R12, R11 ;  /* 0x0000000c0d0e7389 */ /* 0x00006400000c000b */
[----:B01---5:R-:W-:Y:S01]  /*18b60*/  ENDCOLLECTIVE ;  /* 0x000000000000791b */ /* 0x023fe20003800000 */
.L_x_2985:
[C---:B------:R-:W-:Y:S01]  /*18b70*/  VIADD R7, R5.reuse, 0x10 ;  /* 0x0000001005077836 */ /* 0x040fe20000000000 */
[----:B------:R-:W-:Y:S01]  /*18b80*/  ISETP.GE.AND P2, PT, R5, R22, PT ;  /* 0x000000160500720c */ /* 0x000fe20003f46270 */
[----:B------:R-:W-:Y:S02]  /*18b90*/  IMAD.MOV.U32 R13, RZ, RZ, R0 ;  /* 0x000000ffff0d7224 */ /* 0x000fe400078e0000 */
[----:B------:R-:W-:-:S10]  /*18ba0*/  IMAD.MOV.U32 R2, RZ, RZ, R14 ;  /* 0x000000ffff027224 */ /* 0x000fd400078e000e */
[----:B------:R-:W-:Y:S05]  /*18bb0*/  WARPSYNC.COLLECTIVE R15, `(.L_x_2986) ;  /* 0x000000000f087348 */ /* 0x000fea0003c00000 */
[----:B------:R0:W1:Y:S02]  /*18bc0*/  SHFL.IDX P6, R14, R13, R12, R11 ;  /* 0x0000000c0d0e7389 */ /* 0x00006400000c000b */
[----:B01----:R-:W-:Y:S01]  /*18bd0*/  ENDCOLLECTIVE ;  /* 0x000000000000791b */ /* 0x003fe20003800000 */
.L_x_2986:
        /* <DEDUP_REMOVED lines=8> */
.L_x_2987:
        /* <DEDUP_REMOVED lines=11> */
.L_x_2988:
[----:B------:R-:W-:Y:S02]  /*18d10*/  IMAD.MOV.U32 R13, RZ, RZ, R4 ;  /* 0x000000ffff0d7224 */ /* 0x000fe400078e0004 */
[----:B------:R-:W-:Y:S01]  /*18d20*/  IMAD.MOV.U32 R12, RZ, RZ, 0x2 ;  /* 0x00000002ff0c7424 */ /* 0x000fe200078e00ff */
[----:B------:R-:W-:-:S13]  /*18d30*/  @!P2 IADD3 R2, P1, R29, R14, RZ ;  /* 0x0000000e1d02a210 */ /* 0x000fda0007f3e0ff */
[----:B------:R-:W-:Y:S05]  /*18d40*/  WARPSYNC.COLLECTIVE R15, `(.L_x_2989) ;  /* 0x000000000f087348 */ /* 0x000fea0003c00000 */
[----:B------:R0:W1:Y:S02]  /*18d50*/  SHFL.IDX P6, R14, R13, R12, R11 ;  /* 0x0000000c0d0e7389 */ /* 0x00006400000c000b */
[----:B01----:R-:W-:Y:S01]  /*18d60*/  ENDCOLLECTIVE ;  /* 0x000000000000791b */ /* 0x003fe20003800000 */
.L_x_2989:
        /* <DEDUP_REMOVED lines=12> */
.L_x_2990:
[----:B------:R-:W-:Y:S02]  /*18e30*/  IMAD.MOV.U32 R13, RZ, RZ, R4 ;  /* 0x000000ffff0d7224 */ /* 0x000fe400078e0004 */
[----:B------:R-:W-:Y:S01]  /*18e40*/  IMAD.MOV.U32 R12, RZ, RZ, 0x3 ;  /* 0x00000003ff0c7424 */ /* 0x000fe200078e00ff */
[----:B------:R-:W-:-:S13]  /*18e50*/  @!P2 IADD3 R2, P1, R29, R14, RZ ;  /* 0x0000000e1d02a210 */ /* 0x000fda0007f3e0ff */
[----:B------:R-:W-:Y:S05]  /*18e60*/  WARPSYNC.COLLECTIVE R15, `(.L_x_2991) ;  /* 0x000000000f087348 */ /* 0x000fea0003c00000 */
[----:B------:R0:W1:Y:S02]  /*18e70*/  SHFL.IDX P6, R14, R13, R12, R11 ;  /* 0x0000000c0d0e7389 */ /* 0x00006400000c000b */
[----:B01----:R-:W-:Y:S01]  /*18e80*/  ENDCOLLECTIVE ;  /* 0x000000000000791b */ /* 0x003fe20003800000 */
.L_x_2991:
        /* <DEDUP_REMOVED lines=12> */
.L_x_2992:
[----:B------:R-:W-:Y:S02]  /*18f50*/  IMAD.MOV.U32 R13, RZ, RZ, R4 ;  /* 0x000000ffff0d7224 */ /* 0x000fe400078e0004 */
[----:B------:R-:W-:Y:S01]  /*18f60*/  IMAD.MOV.U32 R12, RZ, RZ, 0x4 ;  /* 0x00000004ff0c7424 */ /* 0x000fe200078e00ff */
[----:B------:R-:W-:-:S13]  /*18f70*/  @!P2 IADD3 R2, P1, R29, R14, RZ ;  /* 0x0000000e1d02a210 */ /* 0x000fda0007f3e0ff */
[----:B------:R-:W-:Y:S05]  /*18f80*/  WARPSYNC.COLLECTIVE R15, `(.L_x_2993) ;  /* 0x000000000f087348 */ /* 0x000fea0003c00000 */
[----:B------:R0:W1:Y:S02]  /*18f90*/  SHFL.IDX P6, R14, R13, R12, R11 ;  /* 0x0000000c0d0e7389 */ /* 0x00006400000c000b */
[----:B01----:R-:W-:Y:S01]  /*18fa0*/  ENDCOLLECTIVE ;  /* 0x000000000000791b */ /* 0x003fe20003800000 */
.L_x_2993:
        /* <DEDUP_REMOVED lines=12> */
.L_x_2994:
[----:B------:R-:W-:Y:S02]  /*19070*/  IMAD.MOV.U32 R13, RZ, RZ, R4 ;  /* 0x000000ffff0d7224 */ /* 0x000fe400078e0004 */
[----:B------:R-:W-:Y:S01]  /*19080*/  IMAD.MOV.U32 R12, RZ, RZ, 0x5 ;  /* 0x00000005ff0c7424 */ /* 0x000fe200078e00ff */
[----:B------:R-:W-:-:S13]  /*19090*/  @!P2 IADD3 R2, P1, R29, R14, RZ ;  /* 0x0000000e1d02a210 */ /* 0x000fda0007f3e0ff */
[----:B------:R-:W-:Y:S05]  /*190a0*/  WARPSYNC.COLLECTIVE R15, `(.L_x_2995) ;  /* 0x000000000f087348 */ /* 0x000fea0003c00000 */
[----:B------:R0:W1:Y:S02]  /*190b0*/  SHFL.IDX P6, R14, R13, R12, R11 ;  /* 0x0000000c0d0e7389 */ /* 0x00006400000c000b */
[----:B01----:R-:W-:Y:S01]  /*190c0*/  ENDCOLLECTIVE ;  /* 0x000000000000791b */ /* 0x003fe20003800000 */
.L_x_2995:
        /* <DEDUP_REMOVED lines=11> */
.L_x_2996:
[----:B------:R-:W-:Y:S02]  /*19180*/  IMAD.MOV.U32 R13, RZ, RZ, R4 ;  /* 0x000000ffff0d7224 */ /* 0x000fe400078e0004 */
[----:B------:R-:W-:Y:S01]  /*19190*/  IMAD.MOV.U32 R12, RZ, RZ, 0x6 ;  /* 0x00000006ff0c7424 */ /* 0x000fe200078e00ff */
[----:B------:R-:W-:-:S13]  /*191a0*/  @!P2 IADD3 R2, P1, R29, R14, RZ ;  /* 0x0000000e1d02a210 */ /* 0x000fda0007f3e0ff */
[----:B------:R-:W-:Y:S05]  /*191b0*/  WARPSYNC.COLLECTIVE R15, `(.L_x_2997) ;  /* 0x000000000f087348 */ /* 0x000fea0003c00000 */
[----:B------:R0:W1:Y:S02]  /*191c0*/  SHFL.IDX P6, R14, R13, R12, R11 ;  /* 0x0000000c0d0e7389 */ /* 0x00006400000c000b */
[----:B01----:R-:W-:Y:S01]  /*191d0*/  ENDCOLLECTIVE ;  /* 0x000000000000791b */ /* 0x003fe20003800000 */
.L_x_2997:
        /* <DEDUP_REMOVED lines=12> */
.L_x_2998:
[----:B------:R-:W-:Y:S02]  /*192a0*/  IMAD.MOV.U32 R13, RZ, RZ, R4 ;  /* 0x000000ffff0d7224 */ /* 0x000fe400078e0004 */
[----:B------:R-:W-:Y:S01]  /*192b0*/  IMAD.MOV.U32 R12, RZ, RZ, 0x7 ;  /* 0x00000007ff0c7424 */ /* 0x000fe200078e00ff */
[----:B------:R-:W-:-:S13]  /*192c0*/  @!P2 IADD3 R2, P1, R29, R14, RZ ;  /* 0x0000000e1d02a210 */ /* 0x000fda0007f3e0ff */
[----:B------:R-:W-:Y:S05]  /*192d0*/  WARPSYNC.COLLECTIVE R15, `(.L_x_2999) ;  /* 0x000000000f087348 */ /* 0x000fea0003c00000 */
[----:B------:R0:W1:Y:S02]  /*192e0*/  SHFL.IDX P6, R14, R13, R12, R11 ;  /* 0x0000000c0d0e7389 */ /* 0x00006400000c000b */
[----:B01----:R-:W-:Y:S01]  /*192f0*/  ENDCOLLECTIVE ;  /* 0x000000000000791b */ /* 0x003fe20003800000 */
.L_x_2999:
        /* <DEDUP_REMOVED lines=10> */
.L_x_3000:
[----:B------:R-:W-:Y:S05]  /*193a0*/  BRA `(.L_x_3001) ;  /* 0xffffffa000a87947 */ /* 0x000fea000383ffff */
.L_x_2878:
[----:B0-----:R0:W1:Y:S02]  /*193b0*/  SYNCS.PHASECHK.TRANS64.TRYWAIT P0, [R16+URZ+0x22820], R3 ;  /* 0x02282003100075a7 */ /* 0x001064000800017f */
[----:B-1----:R-:W-:Y:S05]  /*193c0*/  @!P0 NANOSLEEP.SYNCS 0x989680 ;  /* 0x009896800000895d */ /* 0x002fea0003900000 */
[----:B------:R-:W1:Y:S02]  /*193d0*/  @!P0 SYNCS.PHASECHK.TRANS64 P0, [R16+URZ+0x22820], R3 ;  /* 0x02282003100085a7 */ /* 0x000e64000800007f */
[----:B-1----:R-:W-:Y:S05]  /*193e0*/  @!P0 BRA `(.L_x_2878) ;  /* 0xfffffffc00f08947 */ /* 0x002fea000383ffff */
[----:B------:R-:W-:Y:S05]  /*193f0*/  BRA `(.L_x_3002) ;  /* 0xffffffa400047947 */ /* 0x000fea000383ffff */
.L_x_2882:
[----:B0-----:R0:W1:Y:S02]  /*19400*/  SYNCS.PHASECHK.TRANS64.TRYWAIT P0, [R0+URZ+0x22880], R28 ;  /* 0x0228801c000075a7 */ /* 0x001064000800017f */
[----:B-1----:R-:W-:Y:S05]  /*19410*/  @!P0 NANOSLEEP.SYNCS 0x989680 ;  /* 0x009896800000895d */ /* 0x002fea0003900000 */
[----:B------:R-:W1:Y:S02]  /*19420*/  @!P0 SYNCS.PHASECHK.TRANS64 P0, [R0+URZ+0x22880], R28 ;  /* 0x0228801c000085a7 */ /* 0x000e64000800007f */
[----:B-1----:R-:W-:Y:S05]  /*19430*/  @!P0 BRA `(.L_x_2882) ;  /* 0xfffffffc00f08947 */ /* 0x002fea000383ffff */
[----:B------:R-:W-:Y:S05]  /*19440*/  BRA `(.L_x_3003) ;  /* 0xffffffa800247947 */ /* 0x000fea000383ffff */
.L_x_2883:
        /* <DEDUP_REMOVED lines=8> */
.L_x_3005:
[----:B------:R-:W-:Y:S05]  /*194d0*/  BSYNC B0 ;  /* 0x0000000000007941 */ /* 0x000fea0003800000 */
.L_x_3004:
        /* <DEDUP_REMOVED lines=9> */
.L_x_3006:
[----:B------:R-:W-:Y:S02]  /*19570*/  IMAD.MOV.U32 R13, RZ, RZ, R4 ;  /* 0x000000ffff0d7224 */ /* 0x000fe400078e0004 */
[----:B------:R-:W-:Y:S02]  /*19580*/  IMAD.MOV.U32 R12, RZ, RZ, 0x1 ;  /* 0x00000001ff0c7424 */ /* 0x000fe400078e00ff */
[----:B------:R-:W-:-:S07]  /*19590*/  IMAD.MOV.U32 R2, RZ, RZ, R14 ;  /* 0x000000ffff027224 */ /* 0x000fce00078e000e */
[----:B------:R-:W-:Y:S05]  /*195a0*/  WARPSYNC.COLLECTIVE R15, `(.L_x_3007) ;  /* 0x000000000f087348 */ /* 0x000fea0003c00000 */
[----:B------:R0:W1:Y:S02]  /*195b0*/  SHFL.IDX P6, R14, R13, R12, R11 ;  /* 0x0000000c0d0e7389 */ /* 0x00006400000c000b */
[----:B01----:R-:W-:Y:S01]  /*195c0*/  ENDCOLLECTIVE ;  /* 0x000000000000791b */ /* 0x003fe20003800000 */
.L_x_3007:
        /* <DEDUP_REMOVED lines=11> */
.L_x_3008:
        /* <DEDUP_REMOVED lines=8> */
.L_x_3009:
        /* <DEDUP_REMOVED lines=9> */
.L_x_3010:
        /* <DEDUP_REMOVED lines=9> */
.L_x_3011:
        /* <DEDUP_REMOVED lines=9> */
.L_x_3012:
[----:B------:R-:W-:Y:S02]  /*198b0*/  IMAD.MOV.U32 R13, RZ, RZ, R4 ;  /* 0x000000ffff0d7224 */ /* 0x000fe400078e0004 */
[----:B------:R-:W-:Y:S02]  /*198c0*/  IMAD.MOV.U32 R12, RZ, RZ, 0x4 ;  /* 0x00000004ff0c7424 */ /* 0x000fe400078e00ff */
[----:B------:R-:W-:-:S07]  /*198d0*/  IMAD.MOV.U32 R2, RZ, RZ, R14 ;  /* 0x000000ffff027224 */ /* 0x000fce00078e000e */
[----:B------:R-:W-:Y:S05]  /*198e0*/  WARPSYNC.COLLECTIVE R15, `(.L_x_3013) ;  /* 0x000000000f087348 */ /* 0x000fea0003c00000 */
[----:B------:R0:W1:Y:S02]  /*198f0*/  SHFL.IDX P6, R14, R13, R12, R11 ;  /* 0x0000000c0d0e7389 */ /* 0x00006400000c000b */
[----:B01----:R-:W-:Y:S01]  /*19900*/  ENDCOLLECTIVE ;  /* 0x000000000000791b */ /* 0x003fe20003800000 */
.L_x_3013:
        /* <DEDUP_REMOVED lines=11> */
.L_x_3014:
[----:B------:R-:W-:Y:S02]  /*199c0*/  IMAD.MOV.U32 R13, RZ, RZ, R4 ;  /* 0x000000ffff0d7224 */ /* 0x000fe400078e0004 */
[----:B------:R-:W-:Y:S02]  /*199d0*/  IMAD.MOV.U32 R12, RZ, RZ, 0x5 ;  /* 0x00000005ff0c7424 */ /* 0x000fe400078e00ff */
[----:B------:R-:W-:-:S07]  /*199e0*/  IMAD.MOV.U32 R2, RZ, RZ, R14 ;  /* 0x000000ffff027224 */ /* 0x000fce00078e000e */
[----:B------:R-:W-:Y:S05]  /*199f0*/  WARPSYNC.COLLECTIVE R15, `(.L_x_3015) ;  /* 0x000000000f087348 */ /* 0x000fea0003c00000 */
[----:B------:R0:W1:Y:S02]  /*19a00*/  SHFL.IDX P6, R14, R13, R12, R11 ;  /* 0x0000000c0d0e7389 */ /* 0x00006400000c000b */
[----:B01----:R-:W-:Y:S01]  /*19a10*/  ENDCOLLECTIVE ;  /* 0x000000000000791b */ /* 0x003fe20003800000 */
.L_x_3015:
        /* <DEDUP_REMOVED lines=11> */
.L_x_3016:
[----:B------:R-:W-:Y:S02]  /*19ad0*/  IMAD.MOV.U32 R13, RZ, RZ, R4 ;  /* 0x000000ffff0d7224 */ /* 0x000fe400078e0004 */
[----:B------:R-:W-:Y:S02]  /*19ae0*/  IMAD.MOV.U32 R12, RZ, RZ, 0x6 ;  /* 0x00000006ff0c7424 */ /* 0x000fe400078e00ff */
[----:B------:R-:W-:-:S07]  /*19af0*/  IMAD.MOV.U32 R2, RZ, RZ, R14 ;  /* 0x000000ffff027224 */ /* 0x000fce00078e000e */
[----:B------:R-:W-:Y:S05]  /*19b00*/  WARPSYNC.COLLECTIVE R15, `(.L_x_3017) ;  /* 0x000000000f087348 */ /* 0x000fea0003c00000 */
[----:B------:R0:W1:Y:S02]  /*19b10*/  SHFL.IDX P6, R14, R13, R12, R11 ;  /* 0x0000000c0d0e7389 */ /* 0x00006400000c000b */
[----:B01----:R-:W-:Y:S01]  /*19b20*/  ENDCOLLECTIVE ;  /* 0x000000000000791b */ /* 0x003fe20003800000 */
.L_x_3017:
        /* <DEDUP_REMOVED lines=11> */
.L_x_3018:
[----:B------:R-:W-:Y:S02]  /*19be0*/  IMAD.MOV.U32 R13, RZ, RZ, R4 ;  /* 0x000000ffff0d7224 */ /* 0x000fe400078e0004 */
[----:B------:R-:W-:Y:S02]  /*19bf0*/  IMAD.MOV.U32 R12, RZ, RZ, 0x7 ;  /* 0x00000007ff0c7424 */ /* 0x000fe400078e00ff */
[----:B------:R-:W-:-:S07]  /*19c00*/  IMAD.MOV.U32 R2, RZ, RZ, R14 ;  /* 0x000000ffff027224 */ /* 0x000fce00078e000e */
[----:B------:R-:W-:Y:S05]  /*19c10*/  WARPSYNC.COLLECTIVE R15, `(.L_x_3019) ;  /* 0x000000000f087348 */ /* 0x000fea0003c00000 */
[----:B------:R0:W1:Y:S02]  /*19c20*/  SHFL.IDX P6, R14, R13, R12, R11 ;  /* 0x0000000c0d0e7389 */ /* 0x00006400000c000b */
[----:B01----:R-:W-:Y:S01]  /*19c30*/  ENDCOLLECTIVE ;  /* 0x000000000000791b */ /* 0x003fe20003800000 */
.L_x_3019:
        /* <DEDUP_REMOVED lines=11> */
.L_x_3020:
[----:B------:R-:W-:Y:S02]  /*19cf0*/  IMAD.MOV.U32 R13, RZ, RZ, R19 ;  /* 0x000000ffff0d7224 */ /* 0x000fe400078e0013 */
[----:B------:R-:W-:Y:S02]  /*19d00*/  IMAD.MOV.U32 R12, RZ, RZ, RZ ;  /* 0x000000ffff0c7224 */ /* 0x000fe400078e00ff */
[----:B------:R-:W-:-:S07]  /*19d10*/  IMAD.MOV.U32 R20, RZ, RZ, R14 ;  /* 0x000000ffff147224 */ /* 0x000fce00078e000e */
[----:B------:R-:W-:Y:S05]  /*19d20*/  WARPSYNC.COLLECTIVE R15, `(.L_x_3021) ;  /* 0x000000000f087348 */ /* 0x000fea0003c00000 */
[----:B------:R0:W1:Y:S02]  /*19d30*/  SHFL.IDX P6, R14, R13, R12, R11 ;  /* 0x0000000c0d0e7389 */ /* 0x00006400000c000b */
[----:B01----:R-:W-:Y:S01]  /*19d40*/  ENDCOLLECTIVE ;  /* 0x000000000000791b */ /* 0x003fe20003800000 */
.L_x_3021:
        /* <DEDUP_REMOVED lines=11> */
.L_x_3022:
[----:B------:R-:W-:Y:S02]  /*19e00*/  IMAD.MOV.U32 R13, RZ, RZ, R19 ;  /* 0x000000ffff0d7224 */ /* 0x000fe400078e0013 */
[----:B------:R-:W-:Y:S02]  /*19e10*/  IMAD.MOV.U32 R12, RZ, RZ, 0x1 ;  /* 0x00000001ff0c7424 */ /* 0x000fe400078e00ff */
[----:B------:R-:W-:-:S07]  /*19e20*/  IMAD.MOV.U32 R5, RZ, RZ, R14 ;  /* 0x000000ffff057224 */ /* 0x000fce00078e000e */
[----:B------:R-:W-:Y:S05]  /*19e30*/  WARPSYNC.COLLECTIVE R15, `(.L_x_3023) ;  /* 0x000000000f087348 */ /* 0x000fea0003c00000 */
[----:B------:R0:W1:Y:S02]  /*19e40*/  SHFL.IDX P6, R14, R13, R12, R11 ;  /* 0x0000000c0d0e7389 */ /* 0x00006400000c000b */
[----:B01----:R-:W-:Y:S01]  /*19e50*/  ENDCOLLECTIVE ;  /* 0x000000000000791b */ /* 0x003fe20003800000 */
.L_x_3023:
        /* <DEDUP_REMOVED lines=11> */
.L_x_3024:
[----:B------:R-:W-:Y:S01]  /*19f10*/  IMAD.MOV.U32 R2, RZ, RZ, R14 ;  /* 0x000000ffff027224 */ /* 0x000fe200078e000e */
[----:B------:R-:W-:Y:S06]  /*19f20*/  BRA `(.L_x_3025) ;  /* 0xffffffa000c07947 */ /* 0x000fec000383ffff */
.L_x_2888:
[----:B--2---:R2:W3:Y:S02]  /*19f30*/  SYNCS.PHASECHK.TRANS64.TRYWAIT P0, [R0+URZ+0x22840], R28 ;  /* 0x0228401c000075a7 */ /* 0x0044e4000800017f */
[----:B---3--:R-:W-:Y:S05]  /*19f40*/  @!P0 NANOSLEEP.SYNCS 0x989680 ;  /* 0x009896800000895d */ /* 0x008fea0003900000 */
[----:B------:R-:W3:Y:S02]  /*19f50*/  @!P0 SYNCS.PHASECHK.TRANS64 P0, [R0+URZ+0x22840], R28 ;  /* 0x0228401c000085a7 */ /* 0x000ee4000800007f */
[----:B---3--:R-:W-:Y:S05]  /*19f60*/  @!P0 BRA `(.L_x_2888) ;  /* 0xfffffffc00f08947 */ /* 0x008fea000383ffff */
[----:B------:R-:W-:Y:S05]  /*19f70*/  BRA `(.L_x_3026) ;  /* 0xffffffa400107947 */ /* 0x000fea000383ffff */
.L_x_2889:
        /* <DEDUP_REMOVED lines=8> */
.L_x_3028:
[----:B------:R-:W-:Y:S05]  /*1a000*/  BSYNC B0 ;  /* 0x0000000000007941 */ /* 0x000fea0003800000 */
.L_x_3027:
        /* <DEDUP_REMOVED lines=8> */
.L_x_3029:
[----:B------:R-:W-:Y:S02]  /*1a090*/  IMAD.MOV.U32 R13, RZ, RZ, R4 ;  /* 0x000000ffff0d7224 */ /* 0x000fe400078e0004 */
[----:B------:R-:W-:Y:S02]  /*1a0a0*/  IMAD.MOV.U32 R12, RZ, RZ, 0x1 ;  /* 0x00000001ff0c7424 */ /* 0x000fe400078e00ff */
[----:B------:R-:W-:-:S07]  /*1a0b0*/  IMAD.MOV.U32 R2, RZ, RZ, R14 ;  /* 0x000000ffff027224 */ /* 0x000fce00078e000e */
[----:B------:R-:W-:Y:S05]  /*1a0c0*/  WARPSYNC.COLLECTIVE R15, `(.L_x_3030) ;  /* 0x000000000f087348 */ /* 0x000fea0003c00000 */
[----:B------:R0:W1:Y:S02]  /*1a0d0*/  SHFL.IDX P6, R14, R13, R12, R11 ;  /* 0x0000000c0d0e7389 */ /* 0x00006400000c000b */
[----:B01----:R-:W-:Y:S01]  /*1a0e0*/  ENDCOLLECTIVE ;  /* 0x000000000000791b */ /* 0x003fe20003800000 */
.L_x_3030:
        /* <DEDUP_REMOVED lines=11> */
.L_x_3031:
        /* <DEDUP_REMOVED lines=8> */
.L_x_3032:
        /* <DEDUP_REMOVED lines=9> */
.L_x_3033:
        /* <DEDUP_REMOVED lines=9> */
.L_x_3034:
        /* <DEDUP_REMOVED lines=9> */
.L_x_3035:
[----:B------:R-:W-:Y:S02]  /*1a3d0*/  IMAD.MOV.U32 R13, RZ, RZ, R4 ;  /* 0x000000ffff0d7224 */ /* 0x000fe400078e0004 */
[----:B------:R-:W-:Y:S02]  /*1a3e0*/  IMAD.MOV.U32 R12, RZ, RZ, 0x4 ;  /* 0x00000004ff0c7424 */ /* 0x000fe400078e00ff */
[----:B------:R-:W-:-:S07]  /*1a3f0*/  IMAD.MOV.U32 R2, RZ, RZ, R14 ;  /* 0x000000ffff027224 */ /* 0x000fce00078e000e */
[----:B------:R-:W-:Y:S05]  /*1a400*/  WARPSYNC.COLLECTIVE R15, `(.L_x_3036) ;  /* 0x000000000f087348 */ /* 0x000fea0003c00000 */
[----:B------:R0:W1:Y:S02]  /*1a410*/  SHFL.IDX P6, R14, R13, R12, R11 ;  /* 0x0000000c0d0e7389 */ /* 0x00006400000c000b */
[----:B01----:R-:W-:Y:S01]  /*1a420*/  ENDCOLLECTIVE ;  /* 0x000000000000791b */ /* 0x003fe20003800000 */
.L_x_3036:
        /* <DEDUP_REMOVED lines=11> */
.L_x_3037:
[----:B------:R-:W-:Y:S02]  /*1a4e0*/  IMAD.MOV.U32 R13, RZ, RZ, R4 ;  /* 0x000000ffff0d7224 */ /* 0x000fe400078e0004 */
[----:B------:R-:W-:Y:S02]  /*1a4f0*/  IMAD.MOV.U32 R12, RZ, RZ, 0x5 ;  /* 0x00000005ff0c7424 */ /* 0x000fe400078e00ff */
[----:B------:R-:W-:-:S07]  /*1a500*/  IMAD.MOV.U32 R2, RZ, RZ, R14 ;  /* 0x000000ffff027224 */ /* 0x000fce00078e000e */
[----:B------:R-:W-:Y:S05]  /*1a510*/  WARPSYNC.COLLECTIVE R15, `(.L_x_3038) ;  /* 0x000000000f087348 */ /* 0x000fea0003c00000 */
[----:B------:R0:W1:Y:S02]  /*1a520*/  SHFL.IDX P6, R14, R13, R12, R11 ;  /* 0x0000000c0d0e7389 */ /* 0x00006400000c000b */
[----:B01----:R-:W-:Y:S01]  /*1a530*/  ENDCOLLECTIVE ;  /* 0x000000000000791b */ /* 0x003fe20003800000 */
.L_x_3038:
        /* <DEDUP_REMOVED lines=11> */
.L_x_3039:
[----:B------:R-:W-:Y:S02]  /*1a5f0*/  IMAD.MOV.U32 R13, RZ, RZ, R4 ;  /* 0x000000ffff0d7224 */ /* 0x000fe400078e0004 */
[----:B------:R-:W-:Y:S02]  /*1a600*/  IMAD.MOV.U32 R12, RZ, RZ, 0x6 ;  /* 0x00000006ff0c7424 */ /* 0x000fe400078e00ff */
[----:B------:R-:W-:-:S07]  /*1a610*/  IMAD.MOV.U32 R2, RZ, RZ, R14 ;  /* 0x000000ffff027224 */ /* 0x000fce00078e000e */
[----:B------:R-:W-:Y:S05]  /*1a620*/  WARPSYNC.COLLECTIVE R15, `(.L_x_3040) ;  /* 0x000000000f087348 */ /* 0x000fea0003c00000 */
[----:B------:R0:W1:Y:S02]  /*1a630*/  SHFL.IDX P6, R14, R13, R12, R11 ;  /* 0x0000000c0d0e7389 */ /* 0x00006400000c000b */
[----:B01----:R-:W-:Y:S01]  /*1a640*/  ENDCOLLECTIVE ;  /* 0x000000000000791b */ /* 0x003fe20003800000 */
.L_x_3040:
        /* <DEDUP_REMOVED lines=11> */
.L_x_3041:
[----:B------:R-:W-:Y:S02]  /*1a700*/  IMAD.MOV.U32 R13, RZ, RZ, R4 ;  /* 0x000000ffff0d7224 */ /* 0x000fe400078e0004 */
[----:B------:R-:W-:Y:S02]  /*1a710*/  IMAD.MOV.U32 R12, RZ, RZ, 0x7 ;  /* 0x00000007ff0c7424 */ /* 0x000fe400078e00ff */
[----:B------:R-:W-:-:S07]  /*1a720*/  IMAD.MOV.U32 R2, RZ, RZ, R14 ;  /* 0x000000ffff027224 */ /* 0x000fce00078e000e */
[----:B------:R-:W-:Y:S05]  /*1a730*/  WARPSYNC.COLLECTIVE R15, `(.L_x_3042) ;  /* 0x000000000f087348 */ /* 0x000fea0003c00000 */
[----:B------:R0:W1:Y:S02]  /*1a740*/  SHFL.IDX P6, R14, R13, R12, R11 ;  /* 0x0000000c0d0e7389 */ /* 0x00006400000c000b */
[----:B01----:R-:W-:Y:S01]  /*1a750*/  ENDCOLLECTIVE ;  /* 0x000000000000791b */ /* 0x003fe20003800000 */
.L_x_3042:
        /* <DEDUP_REMOVED lines=11> */
.L_x_3043:
[----:B------:R-:W-:Y:S02]  /*1a810*/  IMAD.MOV.U32 R13, RZ, RZ, R8 ;  /* 0x000000ffff0d7224 */ /* 0x000fe400078e0008 */
[----:B------:R-:W-:Y:S02]  /*1a820*/  IMAD.MOV.U32 R12, RZ, RZ, RZ ;  /* 0x000000ffff0c7224 */ /* 0x000fe400078e00ff */
[----:B------:R-:W-:-:S07]  /*1a830*/  IMAD.MOV.U32 R9, RZ, RZ, R14 ;  /* 0x000000ffff097224 */ /* 0x000fce00078e000e */
[----:B------:R-:W-:Y:S05]  /*1a840*/  WARPSYNC.COLLECTIVE R15, `(.L_x_3044) ;  /* 0x000000000f087348 */ /* 0x000fea0003c00000 */
[----:B------:R0:W1:Y:S02]  /*1a850*/  SHFL.IDX P6, R14, R13, R12, R11 ;  /* 0x0000000c0d0e7389 */ /* 0x00006400000c000b */
[----:B01----:R-:W-:Y:S01]  /*1a860*/  ENDCOLLECTIVE ;  /* 0x000000000000791b */ /* 0x003fe20003800000 */
.L_x_3044:
        /* <DEDUP_REMOVED lines=11> */
.L_x_3045:
[----:B------:R-:W-:Y:S02]  /*1a920*/  IMAD.MOV.U32 R13, RZ, RZ, R8 ;  /* 0x000000ffff0d7224 */ /* 0x000fe400078e0008 */
[----:B------:R-:W-:Y:S02]  /*1a930*/  IMAD.MOV.U32 R12, RZ, RZ, 0x1 ;  /* 0x00000001ff0c7424 */ /* 0x000fe400078e00ff */
[----:B------:R-:W-:-:S07]  /*1a940*/  IMAD.MOV.U32 R5, RZ, RZ, R14 ;  /* 0x000000ffff057224 */ /* 0x000fce00078e000e */
[----:B------:R-:W-:Y:S05]  /*1a950*/  WARPSYNC.COLLECTIVE R15, `(.L_x_3046) ;  /* 0x000000000f087348 */ /* 0x000fea0003c00000 */
[----:B------:R0:W1:Y:S02]  /*1a960*/  SHFL.IDX P6, R14, R13, R12, R11 ;  /* 0x0000000c0d0e7389 */ /* 0x00006400000c000b */
[----:B01----:R-:W-:Y:S01]  /*1a970*/  ENDCOLLECTIVE ;  /* 0x000000000000791b */ /* 0x003fe20003800000 */
.L_x_3046:
        /* <DEDUP_REMOVED lines=11> */
.L_x_3047:
[----:B------:R-:W-:Y:S05]  /*1aa30*/  BRA `(.L_x_3048) ;  /* 0xffffff9c00a07947 */ /* 0x000fea000383ffff */
.L_x_2894:
[----:B0-----:R0:W1:Y:S02]  /*1aa40*/  SYNCS.PHASECHK.TRANS64.TRYWAIT P2, [R18+URZ+0x22870], R3 ;  /* 0x02287003120075a7 */ /* 0x001064000804017f */
[----:B-1----:R-:W-:Y:S05]  /*1aa50*/  @!P2 NANOSLEEP.SYNCS 0x989680 ;  /* 0x009896800000a95d */ /* 0x002fea0003900000 */
[----:B------:R-:W1:Y:S02]  /*1aa60*/  @!P2 SYNCS.PHASECHK.TRANS64 P2, [R18+URZ+0x22870], R3 ;  /* 0x022870031200a5a7 */ /* 0x000e64000804007f */
[----:B-1----:R-:W-:Y:S05]  /*1aa70*/  @!P2 BRA `(.L_x_2894) ;  /* 0xfffffffc00f0a947 */ /* 0x002fea000383ffff */
[----:B------:R-:W-:Y:S05]  /*1aa80*/  BRA `(.L_x_3049) ;  /* 0xffffffa000047947 */ /* 0x000fea000383ffff */
.L_x_2896:
[----:B0-----:R0:W1:Y:S02]  /*1aa90*/  SYNCS.PHASECHK.TRANS64.TRYWAIT P2, [R18+URZ+0x22860], R3 ;  /* 0x02286003120075a7 */ /* 0x001064000804017f */
[----:B-1----:R-:W-:Y:S05]  /*1aaa0*/  @!P2 NANOSLEEP.SYNCS 0x989680 ;  /* 0x009896800000a95d */ /* 0x002fea0003900000 */
[----:B------:R-:W1:Y:S02]  /*1aab0*/  @!P2 SYNCS.PHASECHK.TRANS64 P2, [R18+URZ+0x22860], R3 ;  /* 0x022860031200a5a7 */ /* 0x000e64000804007f */
[----:B-1----:R-:W-:Y:S05]  /*1aac0*/  @!P2 BRA `(.L_x_2896) ;  /* 0xfffffffc00f0a947 */ /* 0x002fea000383ffff */
[----:B------:R-:W-:Y:S05]  /*1aad0*/  BRA `(.L_x_3050) ;  /* 0xffffffa000147947 */ /* 0x000fea000383ffff */
.L_x_2904:
[----:B0-----:R0:W2:Y:S02]  /*1aae0*/  SYNCS.PHASECHK.TRANS64.TRYWAIT P1, [R17+URZ+0x22870], R0 ;  /* 0x02287000110075a7 */ /* 0x0010a4000802017f */
[----:B--2---:R-:W-:Y:S05]  /*1aaf0*/  @!P1 NANOSLEEP.SYNCS 0x989680 ;  /* 0x009896800000995d */ /* 0x004fea0003900000 */
[----:B------:R-:W2:Y:S02]  /*1ab00*/  @!P1 SYNCS.PHASECHK.TRANS64 P1, [R17+URZ+0x22870], R0 ;  /* 0x02287000110095a7 */ /* 0x000ea4000802007f */
[----:B--2---:R-:W-:Y:S05]  /*1ab10*/  @!P1 BRA `(.L_x_2904) ;  /* 0xfffffffc00f09947 */ /* 0x004fea000383ffff */
[----:B------:R-:W-:Y:S05]  /*1ab20*/  BRA `(.L_x_3051) ;  /* 0xffffffa400d87947 */ /* 0x000fea000383ffff */
.L_x_2906:
[----:B0-----:R0:W2:Y:S02]  /*1ab30*/  SYNCS.PHASECHK.TRANS64.TRYWAIT P1, [R17+URZ+0x22860], R0 ;  /* 0x02286000110075a7 */ /* 0x0010a4000802017f */
[----:B--2---:R-:W-:Y:S05]  /*1ab40*/  @!P1 NANOSLEEP.SYNCS 0x989680 ;  /* 0x009896800000995d */ /* 0x004fea0003900000 */
[----:B------:R-:W2:Y:S02]  /*1ab50*/  @!P1 SYNCS.PHASECHK.TRANS64 P1, [R17+URZ+0x22860], R0 ;  /* 0x02286000110095a7 */ /* 0x000ea4000802007f */
[----:B--2---:R-:W-:Y:S05]  /*1ab60*/  @!P1 BRA `(.L_x_2906) ;  /* 0xfffffffc00f09947 */ /* 0x004fea000383ffff */
[----:B------:R-:W-:Y:S05]  /*1ab70*/  BRA `(.L_x_3052) ;  /* 0xffffffa400e87947 */ /* 0x000fea000383ffff */
.L_x_2920:
[----:B0-----:R0:W1:Y:S02]  /*1ab80*/  SYNCS.PHASECHK.TRANS64.TRYWAIT P0, [R7+URZ+0x22820], R0 ;  /* 0x02282000070075a7 */ /* 0x001064000800017f */
[----:B-1----:R-:W-:Y:S05]  /*1ab90*/  @!P0 NANOSLEEP.SYNCS 0x989680 ;  /* 0x009896800000895d */ /* 0x002fea0003900000 */
[----:B------:R-:W1:Y:S02]  /*1aba0*/  @!P0 SYNCS.PHASECHK.TRANS64 P0, [R7+URZ+0x22820], R0 ;  /* 0x02282000070085a7 */ /* 0x000e64000800007f */
[----:B-1----:R-:W-:Y:S05]  /*1abb0*/  @!P0 BRA `(.L_x_2920) ;  /* 0xfffffffc00f08947 */ /* 0x002fea000383ffff */
[----:B------:R-:W-:Y:S05]  /*1abc0*/  BRA `(.L_x_3053) ;  /* 0xffffffbc00b47947 */ /* 0x000fea000383ffff */
.L_x_2921:
[----:B------:R-:W1:Y:S01]  /*1abd0*/  S2R R2, SR_TID.X ;  /* 0x0000000000027919 */ /* 0x000e620000002100 */
[----:B------:R-:W-:Y:S01]  /*1abe0*/  BSSY B0, `(.L_x_3054) ;  /* 0x000000a000007945 */ /* 0x000fe20003800000 */
[----:B------:R-:W-:Y:S02]  /*1abf0*/  IMAD.MOV.U32 R12, RZ, RZ, RZ ;  /* 0x000000ffff0c7224 */ /* 0x000fe400078e00ff */
        /* <DEDUP_REMOVED lines=8> */
.L_x_3055:
[----:B------:R-:W-:Y:S05]  /*1ac80*/  BSYNC B0 ;  /* 0x0000000000007941 */ /* 0x000fea0003800000 */
.L_x_3054:
[----:B------:R-:W-:Y:S05]  /*1ac90*/  BRA `(.L_x_3056) ;  /* 0xffffffbc009c7947 */ /* 0x000fea000383ffff */
.L_x_2924:
[----:B------:R-:W-:Y:S01]  /*1aca0*/  BSSY B1, `(.L_x_3057) ;  /* 0x0000006000017945 */ /* 0x000fe20003800000 */
[----:B------:R-:W-:-:S07]  /*1acb0*/  IMAD.MOV.U32 R15, RZ, RZ, -0x1 ;  /* 0xffffffffff0f7424 */ /* 0x000fce00078e00ff */
[----:B0-----:R-:W-:Y:S05]  /*1acc0*/  WARPSYNC.COLLECTIVE R15, `(.L_x_3058) ;  /* 0x000000000f0c7348 */ /* 0x001fea0003c00000 */
[----:B------:R-:W-:Y:S02]  /*1acd0*/  ELECT P6, UR62, PT ;  /* 0x00000000003e782f */ /* 0x000fe400038c0000 */
[----:B------:R-:W-:Y:S01]  /*1ace0*/  MOV R14, UR62 ;  /* 0x0000003e000e7c02 */ /* 0x000fe20008000f00 */
[----:B0-----:R-:W-:Y:S10]  /*1acf0*/  ENDCOLLECTIVE ;  /* 0x000000000000791b */ /* 0x001ff40003800000 */
.L_x_3058:
[----:B------:R-:W-:Y:S05]  /*1ad00*/  BSYNC B1 ;  /* 0x0000000000017941 */ /* 0x000fea0003800000 */
.L_x_3057:
[----:B------:R-:W-:Y:S05]  /*1ad10*/  BRA `(.L_x_3059) ;  /* 0xffffffbc00947947 */ /* 0x000fea000383ffff */
.L_x_2926:
[----:B0-----:R0:W1:Y:S02]  /*1ad20*/  SYNCS.PHASECHK.TRANS64.TRYWAIT P1, [R5+URZ+0x22840], R0 ;  /* 0x02284000050075a7 */ /* 0x001064000802017f */
[----:B-1----:R-:W-:Y:S05]  /*1ad30*/  @!P1 NANOSLEEP.SYNCS 0x989680 ;  /* 0x009896800000995d */ /* 0x002fea0003900000 */
[----:B------:R-:W1:Y:S02]  /*1ad40*/  @!P1 SYNCS.PHASECHK.TRANS64 P1, [R5+URZ+0x22840], R0 ;  /* 0x02284000050095a7 */ /* 0x000e64000802007f */
[----:B-1----:R-:W-:Y:S05]  /*1ad50*/  @!P1 BRA `(.L_x_2926) ;  /* 0xfffffffc00f09947 */ /* 0x002fea000383ffff */
[----:B------:R-:W-:Y:S05]  /*1ad60*/  BRA `(.L_x_3060) ;  /* 0xffffffbc00b47947 */ /* 0x000fea000383ffff */
.L_x_2928:
[----:B-1----:R1:W2:Y:S02]  /*1ad70*/  SYNCS.PHASECHK.TRANS64.TRYWAIT P1, [R3+URZ+0x22840], R2 ;  /* 0x02284002030075a7 */ /* 0x0022a4000802017f */
[----:B--2---:R-:W-:Y:S05]  /*1ad80*/  @!P1 NANOSLEEP.SYNCS 0x989680 ;  /* 0x009896800000995d */ /* 0x004fea0003900000 */
[----:B------:R-:W2:Y:S02]  /*1ad90*/  @!P1 SYNCS.PHASECHK.TRANS64 P1, [R3+URZ+0x22840], R2 ;  /* 0x02284002030095a7 */ /* 0x000ea4000802007f */
[----:B--2---:R-:W-:Y:S05]  /*1ada0*/  @!P1 BRA `(.L_x_2928) ;  /* 0xfffffffc00f09947 */ /* 0x004fea000383ffff */
[----:B------:R-:W-:Y:S05]  /*1adb0*/  BRA `(.L_x_3061) ;  /* 0xffffffbc00c07947 */ /* 0x000fea000383ffff */
.L_x_2930:
[----:B--2---:R2:W3:Y:S02]  /*1adc0*/  SYNCS.PHASECHK.TRANS64.TRYWAIT P1, [R5+URZ+0x22860], R0 ;  /* 0x02286000050075a7 */ /* 0x0044e4000802017f */
[----:B---3--:R-:W-:Y:S05]  /*1add0*/  @!P1 NANOSLEEP.SYNCS 0x989680 ;  /* 0x009896800000995d */ /* 0x008fea0003900000 */
[----:B------:R-:W3:Y:S02]  /*1ade0*/  @!P1 SYNCS.PHASECHK.TRANS64 P1, [R5+URZ+0x22860], R0 ;  /* 0x02286000050095a7 */ /* 0x000ee4000802007f */
[----:B---3--:R-:W-:Y:S05]  /*1adf0*/  @!P1 BRA `(.L_x_2930) ;  /* 0xfffffffc00f09947 */ /* 0x008fea000383ffff */
[----:B------:R-:W-:Y:S05]  /*1ae00*/  BRA `(.L_x_3062) ;  /* 0xffffffbc00bc7947 */ /* 0x000fea000383ffff */
.L_x_2932:
[----:B---3--:R3:W4:Y:S02]  /*1ae10*/  SYNCS.PHASECHK.TRANS64.TRYWAIT P1, [R3+URZ+0x22860], R2 ;  /* 0x02286002030075a7 */ /* 0x008724000802017f */
[----:B----4-:R-:W-:Y:S05]  /*1ae20*/  @!P1 NANOSLEEP.SYNCS 0x989680 ;  /* 0x009896800000995d */ /* 0x010fea0003900000 */
[----:B------:R-:W4:Y:S02]  /*1ae30*/  @!P1 SYNCS.PHASECHK.TRANS64 P1, [R3+URZ+0x22860], R2 ;  /* 0x02286002030095a7 */ /* 0x000f24000802007f */
[----:B----4-:R-:W-:Y:S05]  /*1ae40*/  @!P1 BRA `(.L_x_2932) ;  /* 0xfffffffc00f09947 */ /* 0x010fea000383ffff */
[----:B------:R-:W-:Y:S05]  /*1ae50*/  BRA `(.L_x_3063) ;  /* 0xffffffbc00b87947 */ /* 0x000fea000383ffff */
.L_x_2934:
[----:B----4-:R4:W0:Y:S02]  /*1ae60*/  SYNCS.PHASECHK.TRANS64.TRYWAIT P1, [R5+URZ+0x22880], R0 ;  /* 0x02288000050075a7 */ /* 0x010824000802017f */
[----:B0-----:R-:W-:Y:S05]  /*1ae70*/  @!P1 NANOSLEEP.SYNCS 0x989680 ;  /* 0x009896800000995d */ /* 0x001fea0003900000 */
[----:B------:R-:W0:Y:S02]  /*1ae80*/  @!P1 SYNCS.PHASECHK.TRANS64 P1, [R5+URZ+0x22880], R0 ;  /* 0x02288000050095a7 */ /* 0x000e24000802007f */
[----:B0-----:R-:W-:Y:S05]  /*1ae90*/  @!P1 BRA `(.L_x_2934) ;  /* 0xfffffffc00f09947 */ /* 0x001fea000383ffff */
[----:B------:R-:W-:Y:S05]  /*1aea0*/  BRA `(.L_x_3064) ;  /* 0xffffffbc00b47947 */ /* 0x000fea000383ffff */
.L_x_3065:
        /* <DEDUP_REMOVED lines=13> */
.L_x_3747:


//--------------------- .text._ZN7cutlass13device_kernelIN5flash11enable_sm90INS1_16FlashAttnFwdSm90INS1_25CollectiveMainloopFwdSm90ILi2EN4cute5tupleIJNS5_1CILi1EEES8_S8_EEENS6_IJNS7_ILi128EEENS7_ILi160EEESA_EEELi128ENS_12float_e4m3_tEfNS_4arch4Sm90ELb1ELb0ELb0ELb1ELb1ELb1ELb0ELb1ELb1ELb1ELb1ELb0EEENS1_21CollectiveEpilogueFwdINS6_IJSA_SA_SB_EEES9_NS_10bfloat16_tESF_Li256ELb1ELb1ELb1ELb1EEENS1_36VarlenDynamicPersistentTileSchedulerILi128ELi160ELi256ELi128ELb1ELb1ELb1ELb1ELb1ELb1EEEEEEEEEvNT_6ParamsE --------------------------
	.section	.text._ZN7cutlass13device_kernelIN5flash11enable_sm90INS1_16FlashAttnFwdSm90INS1_25CollectiveMainloopFwdSm90ILi2EN4cute5tupleIJNS5_1CILi1EEES8_S8_EEENS6_IJNS7_ILi128EEENS7_ILi160EEESA_EEELi128ENS_12float_e4m3_tEfNS_4arch4Sm90ELb1ELb0ELb0ELb1ELb1ELb1ELb0ELb1ELb1ELb1ELb1ELb0EEENS1_21CollectiveEpilogueFwdINS6_IJSA_SA_SB_EEES9_NS_10bfloat16_tESF_Li256ELb1ELb1ELb1ELb1EEENS1_36VarlenDynamicPersistentTileSchedulerILi128ELi160ELi256ELi128ELb1ELb1ELb1ELb1ELb1ELb1EEEEEEEEEvNT_6ParamsE,"ax",@progbits
	.align	128
.text._ZN7cutlass13device_kernelIN5flash11enable_sm90INS1_16FlashAttnFwdSm90INS1_25CollectiveMainloopFwdSm90ILi2EN4cute5tupleIJNS5_1CILi1EEES8_S8_EEENS6_IJNS7_ILi128EEENS7_ILi160EEESA_EEELi128ENS_12float_e4m3_tEfNS_4arch4Sm90ELb1ELb0ELb0ELb1ELb1ELb1ELb0ELb1ELb1ELb1ELb1ELb0EEENS1_21CollectiveEpilogueFwdINS6_IJSA_SA_SB_EEES9_NS_10bfloat16_tESF_Li256ELb1ELb1ELb1ELb1EEENS1_36VarlenDynamicPersistentTileSchedulerILi128ELi160ELi256ELi128ELb1ELb1ELb1ELb1ELb1ELb1EEEEEEEEEvNT_6ParamsE:
        .type           _ZN7cutlass13device_kernelIN5flash11enable_sm90INS1_16FlashAttnFwdSm90INS1_25CollectiveMainloopFwdSm90ILi2EN4cute5tupleIJNS5_1CILi1EEES8_S8_EEENS6_IJNS7_ILi128EEENS7_ILi160EEESA_EEELi128ENS_12float_e4m3_tEfNS_4arch4Sm90ELb1ELb0ELb0ELb1ELb1ELb1ELb0ELb1ELb1ELb1ELb1ELb0EEENS1_21CollectiveEpilogueFwdINS6_IJSA_SA_SB_EEES9_NS_10bfloat16_tESF_Li256ELb1ELb1ELb1ELb1EEENS1_36VarlenDynamicPersistentTileSchedulerILi128ELi160ELi256ELi128ELb1ELb1ELb1ELb1ELb1ELb1EEEEEEEEEvNT_6ParamsE,@function
        .size           _ZN7cutlass13device_kernelIN5flash11enable_sm90INS1_16FlashAttnFwdSm90INS1_25CollectiveMainloopFwdSm90ILi2EN4cute5tupleIJNS5_1CILi1EEES8_S8_EEENS6_IJNS7_ILi128EEENS7_ILi160EEESA_EEELi128ENS_12float_e4m3_tEfNS_4arch4Sm90ELb1ELb0ELb0ELb1ELb1ELb1ELb0ELb1ELb1ELb1ELb1ELb0EEENS1_21CollectiveEpilogueFwdINS6_IJSA_SA_SB_EEES9_NS_10bfloat16_tESF_Li256ELb1ELb1ELb1ELb1EEENS1_36VarlenDynamicPersistentTileSchedulerILi128ELi160ELi256ELi128ELb1ELb1ELb1ELb1ELb1ELb1EEEEEEEEEvNT_6ParamsE,(.L_x_3748 - _ZN7cutlass13device_kernelIN5flash11enable_sm90INS1_16FlashAttnFwdSm90INS1_25CollectiveMainloopFwdSm90ILi2EN4cute5tupleIJNS5_1CILi1EEES8_S8_EEENS6_IJNS7_ILi128EEENS7_ILi160EEESA_EEELi128ENS_12float_e4m3_tEfNS_4arch4Sm90ELb1ELb0ELb0ELb1ELb1ELb1ELb0ELb1ELb1ELb1ELb1ELb0EEENS1_21CollectiveEpilogueFwdINS6_IJSA_SA_SB_EEES9_NS_10bfloat16_tESF_Li256ELb1ELb1ELb1ELb1EEENS1_36VarlenDynamicPersistentTileSchedulerILi128ELi160ELi256ELi128ELb1ELb1ELb1ELb1ELb1ELb1EEEEEEEEEvNT_6ParamsE)
        .other          _ZN7cutlass13device_kernelIN5flash11enable_sm90INS1_16FlashAttnFwdSm90INS1_25CollectiveMainloopFwdSm90ILi2EN4cute5tupleIJNS5_1CILi1EEES8_S8_EEENS6_IJNS7_ILi128EEENS7_ILi160EEESA_EEELi128ENS_12float_e4m3_tEfNS_4arch4Sm90ELb1ELb0ELb0ELb1ELb1ELb1ELb0ELb1ELb1ELb1ELb1ELb0EEENS1_21CollectiveEpilogueFwdINS6_IJSA_SA_SB_EEES9_NS_10bfloat16_tESF_Li256ELb1ELb1ELb1ELb1EEENS1_36VarlenDynamicPersistentTileSchedulerILi128ELi160ELi256ELi128ELb1ELb1ELb1ELb1ELb1ELb1EEEEEEEEEvNT_6ParamsE,@"STO_CUDA_ENTRY STV_DEFAULT"
_ZN7cutlass13device_kernelIN5flash11enable_sm90INS1_16FlashAttnFwdSm90INS1_25CollectiveMainloopFwdSm90ILi2EN4cute5tupleIJNS5_1CILi1EEES8_S8_EEENS6_IJNS7_ILi128EEENS7_ILi160EEESA_EEELi128ENS_12float_e4m3_tEfNS_4arch4Sm90ELb1ELb0ELb0ELb1ELb1ELb1ELb0ELb1ELb1ELb1ELb1ELb0EEENS1_21CollectiveEpilogueFwdINS6_IJSA_SA_SB_EEES9_NS_10bfloat16_tESF_Li256ELb1ELb1ELb1ELb1EEENS1_36VarlenDynamicPersistentTileSchedulerILi128ELi160ELi256ELi128ELb1ELb1ELb1ELb1ELb1ELb1EEEEEEEEEvNT_6ParamsE:
        /* <DEDUP_REMOVED lines=18> */
.L_x_3067:
[----:B------:R-:W-:Y:S05]  /*0120*/  BSYNC B0 ;  /* 0x0000000000007941 */ /* 0x000fea0003800000 */
.L_x_3066:
        /* <DEDUP_REMOVED lines=41> */
.L_x_3068:
        /* <DEDUP_REMOVED lines=22> */
.L_x_3069:
        /* <DEDUP_REMOVED lines=18> */
.L_x_3070:
        /* <DEDUP_REMOVED lines=22> */
.L_x_3071:
        /* <DEDUP_REMOVED lines=23> */
.L_x_3072:
        /* <DEDUP_REMOVED lines=10> */
.L_x_3075:
[----:B------:R-:W-:-:S08]  /*09b0*/  NOP ;  /* 0x0000000000007918 */ /* 0x000fd00000000000 */
[----:B------:R-:W1:Y:S02]  /*09c0*/  USETMAXREG.TRY_ALLOC.CTAPOOL UP0, 0xe8 ;  /* 0x000000e8000079c8 */ /* 0x000e640008000600 */
[----:B-1----:R-:W-:-:S13]  /*09d0*/  PLOP3.LUT P0, PT, PT, PT, UP0, 0x80, 0x0 ;  /* 0x000000000000781c */ /* 0x002fda0003f0f008 */
[----:B------:R-:W-:Y:S05]  /*09e0*/  @!P0 BRA `(.L_x_3075) ;  /* 0xfffffffc00f08947 */ /* 0x000fea000383ffff */
[----:B------:R-:W2:Y:S01]  /*09f0*/  LDL.LU R0, [R1] ;  /* 0x0000000001007983 */ /* 0x000ea20000300800 */
[----:B------:R-:W1:Y:S01]  /*0a00*/  S2R R2, SR_TID.X ;  /* 0x0000000000027919 */ /* 0x000e620000002100 */
[----:B------:R-:W3:Y:S01]  /*0a10*/  S2UR UR5, SR_CgaCtaId ;  /* 0x00000000000579c3 */ /* 0x000ee20000008800 */
[----:B------:R-:W-:Y:S01]  /*0a20*/  UMOV UR4, 0x400 ;  /* 0x0000040000047882 */ /* 0x000fe20000000000 */
[----:B-1----:R-:W-:-:S06]  /*0a30*/  SHF.R.U32.HI R2, RZ, 0x7, R2 ;  /* 0x00000007ff027819 */ /* 0x002fcc0000011602 */
[----:B------:R-:W-:Y:S06]  /*0a40*/  BAR.ARV 0x8, 0x180 ;  /* 0x0206000000007b1d */ /* 0x000fec0000002000 */
[----:B------:R-:W-:-:S13]  /*0a50*/  ISETP.NE.AND P0, PT, R2, 0x1, PT ;  /* 0x000000010200780c */ /* 0x000fda0003f05270 */
[----:B------:R-:W-:Y:S08]  /*0a60*/  @!P0 BAR.ARV 0x9, 0x100 ;  /* 0x0244000000008b1d */ /* 0x000ff00000002000 */
[----:B------:R-:W-:Y:S01]  /*0a70*/  BAR.SYNC.DEFER_BLOCKING 0x5, 0x180 ;  /* 0x0146000000007b1d */ /* 0x000fe20000010000 */
[----:B---3--:R-:W-:-:S06]  /*0a80*/  ULEA UR4, UR5, UR4, 0x18 ;  /* 0x0000000405047291 */ /* 0x008fcc000f8ec03f */
[----:B------:R-:W-:Y:S01]  /*0a90*/  IMAD.U32 R18, RZ, RZ, UR4 ;  /* 0x00000004ff127e24 */ /* 0x000fe2000f8e00ff */
[----:B------:R-:W-:-:S04]  /*0aa0*/  ULDC UR4, c[0x0][0xc3c] ;  /* 0x00030f0000047ab9 */ /* 0x000fc80000000800 */
[----:B------:R-:W1:Y:S01]  /*0ab0*/  LDS.128 R12, [R18+0x228d0] ;  /* 0x0228d000120c7984 */ /* 0x000e620000000c00 */
[----:B------:R-:W-:Y:S01]  /*0ac0*/  IMAD.U32 R2, RZ, RZ, UR5 ;  /* 0x00000005ff027e24 */ /* 0x000fe2000f8e00ff */
[----:B------:R-:W-:Y:S06]  /*0ad0*/  BAR.ARV 0x4, 0x180 ;  /* 0x0106000000007b1d */ /* 0x000fec0000002000 */
[----:B------:R3:W-:Y:S01]  /*0ae0*/  STL [R1+0x4], R2 ;  /* 0x0000040201007387 */ /* 0x0007e20000100800 */
[----:B--2---:R-:W-:-:S04]  /*0af0*/  LOP3.LUT R0, R0, 0xffffffef, RZ, 0xc0, !PT ;  /* 0xffffffef00007812 */ /* 0x004fc800078ec0ff */
[----:B------:R-:W-:-:S05]  /*0b00*/  @P0 LOP3.LUT R0, R0, 0x10, RZ, 0xfc, !PT ;  /* 0x0000001000000812 */ /* 0x000fca00078efcff */
[----:B------:R3:W-:Y:S01]  /*0b10*/  STL [R1], R0 ;  /* 0x0000000001007387 */ /* 0x0007e20000100800 */
[----:B-1----:R-:W-:-:S13]  /*0b20*/  ISETP.GE.AND P0, PT, R15, UR4, PT ;  /* 0x000000040f007c0c */ /* 0x002fda000bf06270 */
[----:B---3--:R-:W-:Y:S05]  /*0b30*/  @P0 BRA `(.L_x_3076) ;  /* 0x00000260001c0947 */ /* 0x008fea0003800000 */
[----:B------:R-:W2:Y:S01]  /*0b40*/  LDL R2, [R1+0x44] ;  /* 0x0000440001027983 */ /* 0x000ea20000100800 */
[----:B------:R-:W-:Y:S02]  /*0b50*/  CS2R R188, SRZ ;  /* 0x0000000000bc7805 */ /* 0x000fe4000001ff00 */
[----:B------:R-:W-:Y:S01]  /*0b60*/  CS2R R194, SRZ ;  /* 0x0000000000c27805 */ /* 0x000fe2000001ff00 */
[----:B------:R-:W1:Y:S02]  /*0b70*/  S2R R0, SR_TID.X ;  /* 0x0000000000007919 */ /* 0x000e640000002100 */
        /* <DEDUP_REMOVED lines=24> */
[----:B------:R-:W-:Y:S01]  /*0d00*/  LEA.HI R6, R2, R10, RZ, 0x1 ;  /* 0x0000000a02067211 */ /* 0x000fe200078f08ff */
[----:B------:R-:W-:Y:S01]  /*0d10*/  IMAD.IADD R2, R16, 0x1, -R5 ;  /* 0x0000000110027824 */ /* 0x000fe200078e0a05 */
[----:B------:R-:W-:Y:S01]  /*0d20*/  LOP3.LUT R4, R4, 0x1ffffffe, RZ, 0xc0, !PT ;  /* 0x1ffffffe04047812 */ /* 0x000fe200078ec0ff */
[----:B------:R-:W-:Y:S01]  /*0d30*/  IMAD.MOV.U32 R5, RZ, RZ, R13 ;  /* 0x000000ffff057224 */ /* 0x000fe200078e000d */
[----:B------:R-:W-:-:S02]  /*0d40*/  LOP3.LUT R205, R3, 0xfffffc00, RZ, 0xc0, !PT ;  /* 0xfffffc0003cd7812 */ /* 0x000fc400078ec0ff */
[----:B------:R-:W-:Y:S01]  /*0d50*/  LOP3.LUT R6, R6, 0x3fffffe, RZ, 0xc0, !PT ;  /* 0x03fffffe06067812 */ /* 0x000fe200078ec0ff */
[----:B------:R-:W-:Y:S01]  /*0d60*/  IMAD.IADD R4, R7, 0x1, -R4 ;  /* 0x0000000107047824 */ /* 0x000fe200078e0a04 */
[----:B------:R-:W-:Y:S01]  /*0d70*/  LOP3.LUT R9, R9, 0x7ffffffc, RZ, 0xc0, !PT ;  /* 0x7ffffffc09097812 */ /* 0x000fe200078ec0ff */
[----:B------:R-:W-:Y:S02]  /*0d80*/  IMAD R3, R2, 0x40, R205 ;  /* 0x0000004002037824 */ /* 0x000fe400078e02cd */
[----:B------:R-:W-:Y:S02]  /*0d90*/  IMAD.IADD R6, R10, 0x1, -R6 ;  /* 0x000000010a067824 */ /* 0x000fe400078e0a06 */
[----:B------:R-:W-:Y:S01]  /*0da0*/  IMAD.IADD R9, R12, 0x1, -R9 ;  /* 0x000000010c097824 */ /* 0x000fe200078e0a09 */
[----:B------:R-:W-:Y:S01]  /*0db0*/  LEA R2, R4, R3, 0x3 ;  /* 0x0000000304027211 */ /* 0x000fe200078e18ff */
[----:B------:R-:W-:Y:S02]  /*0dc0*/  IMAD R8, R6, 0x40, R11 ;  /* 0x0000004006087824 */ /* 0x000fe400078e020b */
[----:B------:R-:W-:Y:S01]  /*0dd0*/  IMAD.U32 R3, RZ, RZ, UR4 ;  /* 0x00000004ff037e24 */ /* 0x000fe2000f8e00ff */
[----:B------:R-:W-:Y:S01]  /*0de0*/  UMOV UR4, URZ ;  /* 0x0000003f00047c82 */ /* 0x000fe20008000000 */
[----:B------:R0:W-:Y:S01]  /*0df0*/  STL [R1+0x40], R2 ;  /* 0x0000400201007387 */ /* 0x0001e20000100800 */
[----:B------:R-:W-:-:S02]  /*0e00*/  IMAD.SHL.U32 R200, R9, 0x2, RZ ;  /* 0x0000000209c87824 */ /* 0x000fc400078e00ff */
[----:B------:R-:W-:Y:S01]  /*0e10*/  IMAD.MOV.U32 R6, RZ, RZ, R14 ;  /* 0x000000ffff067224 */ /* 0x000fe200078e000e */
[----:B------:R-:W-:Y:S01]  /*0e20*/  STL [R1+0x3c], R8 ;  /* 0x00003c0801007387 */ /* 0x000fe20000100800 */
[C---:B------:R-:W-:Y:S01]  /*0e30*/  VIADD R229, R200.reuse, 0x68 ;  /* 0x00000068c8e57836 */ /* 0x040fe20000000000 */
[C---:B------:R-:W-:Y:S01]  /*0e40*/  IADD3 R12, R200.reuse, 0x38, RZ ;  /* 0x00000038c80c7810 */ /* 0x040fe20007ffe0ff */
[C---:B------:R-:W-:Y:S01]  /*0e50*/  VIADD R228, R200.reuse, 0x70 ;  /* 0x00000070c8e47836 */ /* 0x040fe20000000000 */
[----:B------:R1:W-:Y:S01]  /*0e60*/  STL [R1+0x8], R3 ;  /* 0x0000080301007387 */ /* 0x0003e20000100800 */
[----:B------:R-:W-:Y:S01]  /*0e70*/  VIADD R227, R200, 0x78 ;  /* 0x00000078c8e37836 */ /* 0x000fe20000000000 */
[----:B0-----:R-:W-:Y:S01]  /*0e80*/  LEA.HI R2, R0, R16, RZ, 0x2 ;  /* 0x0000001000027211 */ /* 0x001fe200078f10ff */
[----:B------:R-:W-:Y:S01]  /*0e90*/  IMAD.MOV.U32 R7, RZ, RZ, R15 ;  /* 0x000000ffff077224 */ /* 0x000fe200078e000f */
[----:B------:R-:W-:Y:S02]  /*0ea0*/  SHF.R.S32.HI R12, RZ, 0x1f, R12 ;  /* 0x0000001fff0c7819 */ /* 0x000fe4000001140c */
[----:B------:R-:W-:-:S02]  /*0eb0*/  SHF.R.S32.HI R191, RZ, 0x2, R2 ;  /* 0x00000002ffbf7819 */ /* 0x000fc40000011402 */
[----:B-1----:R-:W-:-:S03]  /*0ec0*/  LEA.HI R3, R0, R16, RZ, 0x3 ;  /* 0x0000001000037211 */ /* 0x002fc600078f18ff */
[C---:B------:R-:W-:Y:S01]  /*0ed0*/  VIADD R13, R191.reuse, 0x40 ;  /* 0x00000040bf0d7836 */ /* 0x040fe20000000000 */
[----:B------:R-:W-:Y:S01]  /*0ee0*/  LOP3.LUT R0, R2, 0xfffffffc, RZ, 0xc0, !PT ;  /* 0xfffffffc02007812 */ /* 0x000fe200078ec0ff */
[----:B------:R-:W-:Y:S01]  /*0ef0*/  VIADD R11, R191, 0x80 ;  /* 0x00000080bf0b7836 */ /* 0x000fe20000000000 */
[----:B------:R-:W-:Y:S01]  /*0f00*/  LOP3.LUT R212, R3, 0xfffffff8, RZ, 0xc0, !PT ;  /* 0xfffffff803d47812 */ /* 0x000fe200078ec0ff */
[----:B------:R-:W-:Y:S01]  /*0f10*/  IMAD.SHL.U32 R201, R13, 0x80, RZ ;  /* 0x000000800dc97824 */ /* 0x000fe200078e00ff */
[----:B------:R-:W-:Y:S01]  /*0f20*/  SHF.R.S32.HI R2, RZ, 0x1f, R2 ;  /* 0x0000001fff027819 */ /* 0x000fe20000011402 */
[C---:B------:R-:W-:Y:S01]  /*0f30*/  IMAD.IADD R10, R16.reuse, 0x1, -R0 ;  /* 0x00000001100a7824 */ /* 0x040fe200078e0a00 */
[----:B------:R-:W-:Y:S01]  /*0f40*/  SHF.R.S32.HI R3, RZ, 0x3, R3 ;  /* 0x00000003ff037819 */ /* 0x000fe20000011403 */
[----:B------:R-:W-:Y:S01]  /*0f50*/  IMAD.IADD R212, R16, 0x1, -R212 ;  /* 0x0000000110d47824 */ /* 0x000fe200078e0ad4 */
[----:B------:R-:W-:Y:S01]  /*0f60*/  SHF.R.S32.HI R3, RZ, 0x1f, R13 ;  /* 0x0000001fff037819 */ /* 0x000fe2000001140d */
[----:B------:R-:W-:Y:S01]  /*0f70*/  IMAD.SHL.U32 R16, R10, 0x10, RZ ;  /* 0x000000100a107824 */ /* 0x000fe200078e00ff */
[----:B------:R-:W-:Y:S01]  /*0f80*/  LEA.HI R2, R2, R191, RZ, 0x3 ;  /* 0x000000bf02027211 */ /* 0x000fe200078f18ff */
[C---:B------:R-:W-:Y:S01]  /*0f90*/  IMAD.SHL.U32 R22, R10.reuse, 0x8, RZ ;  /* 0x000000080a167824 */ /* 0x040fe200078e00ff */
[----:B------:R-:W-:Y:S01]  /*0fa0*/  LEA.HI R0, R10, R10, RZ, 0x1 ;  /* 0x0000000a0a007211 */ /* 0x000fe200078f08ff */
[----:B------:R-:W-:Y:S01]  /*0fb0*/  IMAD.SHL.U32 R202, R11, 0x80, RZ ;  /* 0x000000800bca7824 */ /* 0x000fe200078e00ff */
[----:B------:R-:W-:Y:S01]  /*0fc0*/  LEA.HI R3, R3, R13, RZ, 0x3 ;  /* 0x0000000d03037211 */ /* 0x000fe200078f18ff */
[----:B------:R-:W-:Y:S01]  /*0fd0*/  VIADD R19, R16, 0x40 ;  /* 0x0000004010137836 */ /* 0x000fe20000000000 */
[----:B------:R-:W-:Y:S01]  /*0fe0*/  LOP3.LUT R2, R2, 0xfffffff8, RZ, 0xc0, !PT ;  /* 0xfffffff802027812 */ /* 0x000fe200078ec0ff */
[----:B------:R-:W-:Y:S01]  /*0ff0*/  VIADD R13, R200, 0x30 ;  /* 0x00000030c80d7836 */ /* 0x000fe20000000000 */
[----:B------:R-:W-:Y:S01]  /*1000*/  LOP3.LUT R0, R0, 0x1ffffffe, RZ, 0xc0, !PT ;  /* 0x1ffffffe00007812 */ /* 0x000fe200078ec0ff */
[----:B------:R-:W-:Y:S01]  /*1010*/  IMAD.SHL.U32 R3, R3, 0x80, RZ ;  /* 0x0000008003037824 */ /* 0x000fe200078e00ff */
[----:B------:R-:W-:Y:S01]  /*1020*/  SHF.L.U32 R203, R212, 0x3, RZ ;  /* 0x00000003d4cb7819 */ /* 0x000fe200000006ff */
[----:B------:R-:W-:Y:S01]  /*1030*/  IMAD.IADD R206, R191, 0x1, -R2 ;  /* 0x00000001bfce7824 */ /* 0x000fe200078e0a02 */
[----:B------:R-:W-:Y:S01]  /*1040*/  LOP3.LUT R201, R201, 0x380, RZ, 0xc0, !PT ;  /* 0x00000380c9c97812 */ /* 0x000fe200078ec0ff */
[----:B------:R-:W-:Y:S01]  /*1050*/  IMAD.IADD R0, R10, 0x1, -R0 ;  /* 0x000000010a007824 */ /* 0x000fe200078e0a00 */
[----:B------:R-:W-:Y:S01]  /*1060*/  SHF.R.S32.HI R2, RZ, 0x1f, R203 ;  /* 0x0000001fff027819 */ /* 0x000fe200000114cb */
[----:B------:R-:W-:Y:S01]  /*1070*/  VIADD R211, R203, 0x40 ;  /* 0x00000040cbd37836 */ /* 0x000fe20000000000 */
[----:B------:R-:W-:Y:S01]  /*1080*/  SHF.R.U32.HI R10, RZ, 0x3, R201 ;  /* 0x00000003ff0a7819 */ /* 0x000fe200000116c9 */
[----:B------:R-:W-:Y:S01]  /*1090*/  IMAD R208, R0, 0x8, R8 ;  /* 0x0000000800d07824 */ /* 0x000fe200078e0208 */
[----:B------:R-:W-:Y:S01]  /*10a0*/  LOP3.LUT R2, R201, 0x70, R16, 0xf8, !PT ;  /* 0x00000070c9027812 */ /* 0x000fe200078ef810 */
[----:B------:R-:W-:Y:S01]  /*10b0*/  IMAD.U32 R0, RZ, RZ, UR4 ;  /* 0x00000004ff007e24 */ /* 0x000fe2000f8e00ff */
[----:B------:R-:W-:Y:S01]  /*10c0*/  LOP3.LUT R207, R3, 0xfffffc00, RZ, 0xc0, !PT ;  /* 0xfffffc0003cf7812 */ /* 0x000fe200078ec0ff */
[----:B------:R-:W-:Y:S01]  /*10d0*/  VIADD R193, R22, 0x20 ;  /* 0x0000002016c17836 */ /* 0x000fe20000000000 */
[----:B------:R-:W-:-:S02]  /*10e0*/  SHF.R.S32.HI R4, RZ, 0x1f, R11 ;  /* 0x0000001fff047819 */ /* 0x000fc4000001140b */
[----:B------:R-:W-:Y:S01]  /*10f0*/  LOP3.LUT R3, R207, R2, R10, 0xf6, !PT ;  /* 0x00000002cf037212 */ /* 0x000fe200078ef60a */
[----:B------:R-:W-:Y:S01]  /*1100*/  VIADD R10, R200, 0x48 ;  /* 0x00000048c80a7836 */ /* 0x000fe20000000000 */
[----:B------:R-:W-:Y:S01]  /*1110*/  LEA.HI R4, R4, R11, RZ, 0x3 ;  /* 0x0000000b04047211 */ /* 0x000fe200078f18ff */
[----:B------:R-:W-:Y:S01]  /*1120*/  VIADD R11, R200, 0x40 ;  /* 0x00000040c80b7836 */ /* 0x000fe20000000000 */
[----:B------:R-:W-:Y:S01]  /*1130*/  SHF.R.S32.HI R9, RZ, 0x1f, R211 ;  /* 0x0000001fff097819 */ /* 0x000fe200000114d3 */
[----:B------:R-:W-:Y:S01]  /*1140*/  IMAD.IADD R2, R18, 0x1, R3 ;  /* 0x0000000112027824 */ /* 0x000fe200078e0203 */
[----:B------:R-:W-:Y:S01]  /*1150*/  LOP3.LUT R202, R202, 0x380, RZ, 0xc0, !PT ;  /* 0x00000380caca7812 */ /* 0x000fe200078ec0ff */
[----:B------:R-:W-:Y:S01]  /*1160*/  IMAD.SHL.U32 R4, R4, 0x80, RZ ;  /* 0x0000008004047824 */ /* 0x000fe200078e00ff */
[----:B------:R-:W-:Y:S01]  /*1170*/  SHF.R.S32.HI R3, RZ, 0x1f, R11 ;  /* 0x0000001fff037819 */ /* 0x000fe2000001140b */
[----:B------:R-:W-:Y:S01]  /*1180*/  VIADD R9, R200, 0x50 ;  /* 0x00000050c8097836 */ /* 0x000fe20000000000 */
[----:B------:R0:W-:Y:S01]  /*1190*/  STL [R1+0x38], R2 ;  /* 0x0000380201007387 */ /* 0x0001e20000100800 */
[----:B------:R-:W-:-:S02]  /*11a0*/  SHF.R.S32.HI R17, RZ, 0x1f, R16 ;  /* 0x0000001fff117819 */ /* 0x000fc40000011410 */
[----:B------:R-:W-:Y:S01]  /*11b0*/  LOP3.LUT R209, R4, 0xfffffc00, RZ, 0xc0, !PT ;  /* 0xfffffc0004d17812 */ /* 0x000fe200078ec0ff */
[----:B------:R1:W-:Y:S01]  /*11c0*/  STL [R1+0x2c], R0 ;  /* 0x00002c0001007387 */ /* 0x0003e20000100800 */
[C---:B------:R-:W-:Y:S01]  /*11d0*/  VIADD R4, R200.reuse, 0x58 ;  /* 0x00000058c8047836 */ /* 0x040fe20000000000 */
[----:B------:R-:W-:Y:S02]  /*11e0*/  SHF.R.S32.HI R190, RZ, 0x1f, R19 ;  /* 0x0000001fffbe7819 */ /* 0x000fe40000011413 */
[----:B------:R-:W-:Y:S01]  /*11f0*/  SHF.R.S32.HI R13, RZ, 0x1f, R13 ;  /* 0x0000001fff0d7819 */ /* 0x000fe2000001140d */
[----:B0-----:R-:W-:Y:S01]  /*1200*/  VIADD R2, R200, 0x60 ;  /* 0x00000060c8027836 */ /* 0x001fe20000000000 */
[----:B------:R-:W-:Y:S02]  /*1210*/  SHF.R.S32.HI R3, RZ, 0x1f, R4 ;  /* 0x0000001fff037819 */ /* 0x000fe40000011404 */
[----:B------:R-:W-:Y:S02]  /*1220*/  SHF.R.S32.HI R10, RZ, 0x1f, R10 ;  /* 0x0000001fff0a7819 */ /* 0x000fe4000001140a */
[----:B------:R-:W-:-:S02]  /*1230*/  SHF.R.S32.HI R2, RZ, 0x1f, R2 ;  /* 0x0000001fff027819 */ /* 0x000fc40000011402 */
[----:B------:R-:W-:Y:S02]  /*1240*/  SHF.R.S32.HI R9, RZ, 0x1f, R9 ;  /* 0x0000001fff097819 */ /* 0x000fe40000011409 */
[----:B------:R-:W-:Y:S02]  /*1250*/  SHF.R.S32.HI R4, RZ, 0x1f, R229 ;  /* 0x0000001fff047819 */ /* 0x000fe400000114e5 */
[----:B------:R-:W-:Y:S02]  /*1260*/  SHF.R.S32.HI R3, RZ, 0x1f, R228 ;  /* 0x0000001fff037819 */ /* 0x000fe400000114e4 */
[----:B-1----:R-:W-:-:S07]  /*1270*/  SHF.R.S32.HI R2, RZ, 0x1f, R227 ;  /* 0x0000001fff027819 */ /* 0x002fce00000114e3 */
.L_x_3269:
[----:B01----:R-:W0:Y:S02]  /*1280*/  LDC.64 R2, c[0x0][0xc88] ;  /* 0x00032200ff027b82 */ /* 0x003e240000000a00 */
[----:B0-----:R-:W-:-:S05]  /*1290*/  IMAD.WIDE R2, R7, 0x4, R2 ;  /* 0x0000000407027825 */ /* 0x001fca00078e0202 */
[----:B--2---:R-:W2:Y:S01]  /*12a0*/  LDG.E R210, desc[UR60][R2.64] ;  /* 0x0000003c02d27981 */ /* 0x004ea2000c1e1900 */
[----:B------:R-:W-:Y:S05]  /*12b0*/  YIELD ;  /* 0x0000000000007946 */ /* 0x000fea0003800000 */
[----:B------:R-:W-:Y:S01]  /*12c0*/  ULDC.64 UR4, c[0x0][0xa28] ;  /* 0x00028a0000047ab9 */ /* 0x000fe20000000a00 */
[----:B------:R-:W-:Y:S01]  /*12d0*/  ULDC.64 UR8, c[0x0][0xa18] ;  /* 0x0002860000087ab9 */ /* 0x000fe20000000a00 */
[----:B------:R-:W-:Y:S01]  /*12e0*/  ISETP.NE.U32.AND P1, PT, RZ, UR4, PT ;  /* 0x00000004ff007c0c */ /* 0x000fe2000bf25070 */
[----:B------:R-:W-:Y:S01]  /*12f0*/  ULDC.64 UR6, c[0x0][0xa08] ;  /* 0x0002820000067ab9 */ /* 0x000fe20000000a00 */
[----:B------:R-:W-:Y:S01]  /*1300*/  IMAD.MOV.U32 R13, RZ, RZ, RZ ;  /* 0x000000ffff0d7224 */ /* 0x000fe200078e00ff */
[----:B------:R-:W-:-:S02]  /*1310*/  ISETP.NE.U32.AND P0, PT, RZ, UR6, PT ;  /* 0x00000006ff007c0c */ /* 0x000fc4000bf05070 */
[----:B------:R-:W-:Y:S02]  /*1320*/  ISETP.NE.AND.EX P1, PT, RZ, UR5, PT, P1 ;  /* 0x00000005ff007c0c */ /* 0x000fe4000bf25310 */
[----:B------:R-:W-:Y:S02]  /*1330*/  ISETP.NE.AND.EX P0, PT, RZ, UR7, PT, P0 ;  /* 0x00000007ff007c0c */ /* 0x000fe4000bf05300 */
[----:B-----5:R-:W-:Y:S02]  /*1340*/  MOV R29, RZ ;  /* 0x000000ff001d7202 */ /* 0x020fe40000000f00 */
[----:B--2---:R-:W-:Y:S01]  /*1350*/  SHF.R.S32.HI R225, RZ, 0x1f, R210 ;  /* 0x0000001fffe17819 */ /* 0x004fe200000114d2 */
[----:B------:R-:W-:-:S06]  /*1360*/  IMAD.SHL.U32 R219, R210, 0x4, RZ ;  /* 0x00000004d2db7824 */ /* 0x000fcc00078e00ff */
[C---:B------:R-:W-:Y:S02]  /*1370*/  @P1 LEA R8, P2, R210.reuse, UR4, 0x2 ;  /* 0x00000004d2081c11 */ /* 0x040fe4000f8410ff */
        /* <DEDUP_REMOVED lines=21> */
[----:B------:R-:W-:Y:S02]  /*14d0*/  IMAD.U32 R58, RZ, RZ, UR5 ;  /* 0x00000005ff3a7e24 */ /* 0x000fe4000f8e00ff */
[----:B----4-:R-:W-:Y:S01]  /*14e0*/  IMAD.U32 R28, RZ, RZ, UR4 ;  /* 0x00000004ff1c7e24 */ /* 0x010fe2000f8e00ff */
[----:B0--3--:R-:W-:Y:S06]  /*14f0*/  @P2 BRA `(.L_x_3077) ;  /* 0x0000000000242947 */ /* 0x009fec0003800000 */
        /* <DEDUP_REMOVED lines=9> */
.L_x_3077:
[----:B------:R-:W-:Y:S01]  /*1590*/  ULDC.64 UR4, c[0x0][0xa20] ;  /* 0x0002880000047ab9 */ /* 0x000fe20000000a00 */
[C---:B------:R-:W-:Y:S02]  /*15a0*/  LOP3.LUT R2, R6.reuse, 0xff000000, RZ, 0xc0, !PT ;  /* 0xff00000006027812 */ /* 0x040fe400078ec0ff */
        /* <DEDUP_REMOVED lines=11> */
.L_x_3078:
[----:B------:R-:W-:Y:S05]  /*1660*/  @!P0 BRA `(.L_x_3079) ;  /* 0x00000000000c8947 */ /* 0x000fea0003800000 */
[----:B------:R-:W2:Y:S04]  /*1670*/  LDG.E R3, desc[UR60][R10.64] ;  /* 0x0000003c0a037981 */ /* 0x000ea8000c1e1900 */
[----:B------:R-:W2:Y:S02]  /*1680*/  LDG.E R28, desc[UR60][R10.64+0x4] ;  /* 0x0000043c0a1c7981 */ /* 0x000ea4000c1e1900 */
[----:B--2---:R-:W-:-:S07]  /*1690*/  IMAD.IADD R28, R28, 0x1, -R3 ;  /* 0x000000011c1c7824 */ /* 0x004fce00078e0a03 */
.L_x_3079:
[----:B------:R-:W-:Y:S01]  /*16a0*/  ULDC.64 UR4, c[0x0][0xa10] ;  /* 0x0002840000047ab9 */ /* 0x000fe20000000a00 */
[----:B------:R-:W1:Y:S01]  /*16b0*/  LDC R4, c[0x0][0x448] ;  /* 0x00011200ff047b82 */ /* 0x000e620000000800 */
[----:B------:R-:W-:-:S04]  /*16c0*/  ISETP.NE.U32.AND P0, PT, RZ, UR4, PT ;  /* 0x00000004ff007c0c */ /* 0x000fc8000bf05070 */
[----:B------:R-:W-:Y:S01]  /*16d0*/  ISETP.NE.AND.EX P0, PT, RZ, UR5, PT, P0 ;  /* 0x00000005ff007c0c */ /* 0x000fe2000bf05300 */
[----:B------:R-:W-:-:S12]  /*16e0*/  ULDC.64 UR4, c[0x0][0xa30] ;  /* 0x00028c0000047ab9 */ /* 0x000fd80000000a00 */
[----:B0-----:R-:W0:Y:S02]  /*16f0*/  @P0 LDC.64 R2, c[0x0][0xa10] ;  /* 0x00028400ff020b82 */ /* 0x001e240000000a00 */
[----:B0-----:R-:W-:-:S05]  /*1700*/  @P0 IMAD.WIDE R2, R210, 0x4, R2 ;  /* 0x00000004d2020825 */ /* 0x001fca00078e0202 */
[----:B------:R-:W2:Y:S04]  /*1710*/  @P0 LDG.E R0, desc[UR60][R2.64] ;  /* 0x0000003c02000981 */ /* 0x000ea8000c1e1900 */
[----:B------:R0:W2:Y:S01]  /*1720*/  @P0 LDG.E R9, desc[UR60][R2.64+0x4] ;  /* 0x0000043c02090981 */ /* 0x0000a2000c1e1900 */
[----:B------:R-:W-:Y:S01]  /*1730*/  ISETP.NE.U32.AND P1, PT, RZ, UR4, PT ;  /* 0x00000004ff007c0c */ /* 0x000fe2000bf25070 */
[----:B-----5:R-:W-:-:S03]  /*1740*/  IMAD.MOV.U32 R24, RZ, RZ, R28 ;  /* 0x000000ffff187224 */ /* 0x020fc600078e001c */
[----:B------:R-:W-:-:S13]  /*1750*/  ISETP.NE.AND.EX P1, PT, RZ, UR5, PT, P1 ;  /* 0x00000005ff007c0c */ /* 0x000fda000bf25310 */
[----:B------:R-:W-:-:S04]  /*1760*/  @P1 IADD3 R6, P2, R219, UR4, RZ ;  /* 0x00000004db061c10 */ /* 0x000fc8000ff5e0ff */
[----:B------:R-:W-:-:S05]  /*1770*/  @P1 IADD3.X R7, R220, UR5, RZ, P2, !PT ;  /* 0x00000005dc071c10 */ /* 0x000fca00097fe4ff */
[----:B------:R3:W5:Y:S01]  /*1780*/  @P1 LDG.E R24, desc[UR60][R6.64] ;  /* 0x0000003c06181981 */ /* 0x000762000c1e1900 */
[----:B-1----:R-:W-:Y:S01]  /*1790*/  ISETP.NE.AND P1, PT, R4, 0x1, PT ;  /* 0x000000010400780c */ /* 0x002fe20003f25270 */
[----:B------:R-:W-:Y:S01]  /*17a0*/  IMAD.SHL.U32 R197, R5, 0x80, RZ ;  /* 0x0000008005c57824 */ /* 0x000fe200078e00ff */
[----:B------:R-:W-:Y:S01]  /*17b0*/  BSSY B0, `(.L_x_3080) ;  /* 0x0000035000007945 */ /* 0x000fe20003800000 */
[----:B------:R-:W-:Y:S01]  /*17c0*/  IMAD.IADD R13, R28, 0x1, -R13 ;  /* 0x000000011c0d7824 */ /* 0x000fe200078e0a0d */
[----:B------:R-:W-:Y:S01]  /*17d0*/  LOP3.LUT R226, R213, 0xff, RZ, 0xc0, !PT ;  /* 0x000000ffd5e27812 */ /* 0x000fe200078ec0ff */
[----:B0-----:R-:W-:Y:S01]  /*17e0*/  VIADD R2, R197, 0x7f ;  /* 0x0000007fc5027836 */ /* 0x001fe20000000000 */
[----:B------:R-:W-:-:S07]  /*17f0*/  SHF.R.U32.HI R213, RZ, 0x10, R213 ;  /* 0x00000010ffd57819 */ /* 0x000fce00000116d5 */
[----:B------:R-:W0:Y:S08]  /*1800*/  @P1 LDC R11, c[0x0][0x44c] ;  /* 0x00011300ff0b1b82 */ /* 0x000e300000000800 */
[----:B------:R-:W1:Y:S01]  /*1810*/  @P1 LDC R3, c[0x0][0x450] ;  /* 0x00011400ff031b82 */ /* 0x000e620000000800 */
[----:B--2---:R-:W-:Y:S02]  /*1820*/  @P0 IMAD.IADD R58, R9, 0x1, -R0 ;  /* 0x00000001093a0824 */ /* 0x004fe400078e0a00 */
[----:B0-----:R-:W-:-:S04]  /*1830*/  @P1 IMAD.HI.U32 R0, R2, R11, RZ ;  /* 0x0000000b02001227 */ /* 0x001fc800078e00ff */
[----:B------:R-:W-:Y:S01]  /*1840*/  IMAD.IADD R199, R13, 0x1, R58 ;  /* 0x000000010dc77824 */ /* 0x000fe200078e023a */
[----:B-1----:R-:W-:-:S03]  /*1850*/  @P1 SHF.R.U32.HI R2, RZ, R3, R0 ;  /* 0x00000003ff021219 */ /* 0x002fc60000011600 */
[C---:B------:R-:W-:Y:S01]  /*1860*/  VIADD R0, R199.reuse, 0x9f ;  /* 0x0000009fc7007836 */ /* 0x040fe20000000000 */
[----:B------:R-:W-:-:S03]  /*1870*/  IADD3 R27, R199, 0xa0, -R198 ;  /* 0x000000a0c71b7810 */ /* 0x000fc60007ffe8c6 */
[----:B------:R-:W-:Y:S01]  /*1880*/  IMAD.HI R0, R0, 0x66666667, RZ ;  /* 0x6666666700007827 */ /* 0x000fe200078e02ff */
[----:B------:R-:W-:-:S04]  /*1890*/  IADD3 R2, R27, R2, RZ ;  /* 0x000000021b027210 */ /* 0x000fc80007ffe0ff */
[----:B------:R-:W-:Y:S01]  /*18a0*/  SHF.R.U32.HI R3, RZ, 0x1f, R0 ;  /* 0x0000001fff037819 */ /* 0x000fe20000011600 */
[----:B------:R-:W-:-:S03]  /*18b0*/  IMAD.HI R2, R2, 0x66666667, RZ ;  /* 0x6666666702027827 */ /* 0x000fc600078e02ff */
[----:B------:R-:W-:Y:S01]  /*18c0*/  LEA.HI.SX32 R26, R0, R3, 0x1a ;  /* 0x00000003001a7211 */ /* 0x000fe200078fd2ff */
[----:B------:R-:W-:Y:S01]  /*18d0*/  IMAD.MOV.U32 R3, RZ, RZ, RZ ;  /* 0x000000ffff037224 */ /* 0x000fe200078e00ff */
[----:B------:R-:W-:-:S04]  /*18e0*/  SHF.R.U32.HI R5, RZ, 0x1f, R2 ;  /* 0x0000001fff057819 */ /* 0x000fc80000011602 */
[----:B------:R-:W-:-:S04]  /*18f0*/  LEA.HI.SX32 R5, R2, R5, 0x1a ;  /* 0x0000000502057211 */ /* 0x000fc800078fd2ff */
[----:B---3--:R-:W-:-:S04]  /*1900*/  VIMNMX R6, R26, R5, PT ;  /* 0x000000051a067248 */ /* 0x008fc80003fe0100 */
[----:B------:R-:W-:-:S13]  /*1910*/  ISETP.GE.AND P0, PT, R6, 0x1, PT ;  /* 0x000000010600780c */ /* 0x000fda0003f06270 */
[----:B------:R-:W-:Y:S05]  /*1920*/  @!P0 BRA `(.L_x_3081) ;  /* 0x0000000000748947 */ /* 0x000fea0003800000 */
[----:B------:R-:W-:Y:S01]  /*1930*/  ISETP.NE.AND P0, PT, R213, RZ, PT ;  /* 0x000000ffd500720c */ /* 0x000fe20003f05270 */
[----:B------:R-:W-:-:S03]  /*1940*/  ULDC UR4, c[0x0][0x9f0] ;  /* 0x00027c0000047ab9 */ /* 0x000fc60000000800 */
[----:B------:R-:W-:-:S04]  /*1950*/  SEL R9, R213, UR4, P0 ;  /* 0x00000004d5097c07 */ /* 0x000fc80008000000 */
[-C--:B------:R-:W-:Y:S02]  /*1960*/  IABS R5, R9.reuse ;  /* 0x0000000900057213 */ /* 0x080fe40000000000 */
[----:B------:R-:W-:Y:S02]  /*1970*/  IADD3 R0, R9, -0x1, R6 ;  /* 0xffffffff09007810 */ /* 0x000fe40007ffe006 */
[----:B------:R-:W0:Y:S01]  /*1980*/  I2F.RP R4, R5 ;  /* 0x0000000500047306 */ /* 0x000e220000209400 */
[----:B------:R-:W-:-:S05]  /*1990*/  IABS R10, R9 ;  /* 0x00000009000a7213 */ /* 0x000fca0000000000 */
[----:B------:R-:W-:Y:S02]  /*19a0*/  IMAD.MOV R10, RZ, RZ, -R10 ;  /* 0x000000ffff0a7224 */ /* 0x000fe400078e0a0a */
[----:B0-----:R-:W0:Y:S02]  /*19b0*/  MUFU.RCP R4, R4 ;  /* 0x0000000400047308 */ /* 0x001e240000001000 */
[----:B0-----:R-:W-:Y:S01]  /*19c0*/  VIADD R2, R4, 0xffffffe ;  /* 0x0ffffffe04027836 */ /* 0x001fe20000000000 */
[----:B------:R-:W-:Y:S02]  /*19d0*/  IABS R4, R0 ;  /* 0x0000000000047213 */ /* 0x000fe40000000000 */
[----:B------:R-:W-:-:S03]  /*19e0*/  LOP3.LUT R0, R0, R9, RZ, 0x3c, !PT ;  /* 0x0000000900007212 */ /* 0x000fc600078e3cff */
[----:B------:R0:W1:Y:S01]  /*19f0*/  F2I.FTZ.U32.TRUNC.NTZ R3, R2 ;  /* 0x0000000200037305 */ /* 0x000062000021f000 */
[----:B------:R-:W-:Y:S01]  /*1a00*/  ISETP.GE.AND P2, PT, R0, RZ, PT ;  /* 0x000000ff0000720c */ /* 0x000fe20003f46270 */
[----:B0-----:R-:W-:Y:S02]  /*1a10*/  IMAD.MOV.U32 R2, RZ, RZ, RZ ;  /* 0x000000ffff027224 */ /* 0x001fe400078e00ff */
[----:B-1----:R-:W-:-:S04]  /*1a20*/  IMAD.MOV R8, RZ, RZ, -R3 ;  /* 0x000000ffff087224 */ /* 0x002fc800078e0a03 */
[----:B------:R-:W-:-:S04]  /*1a30*/  IMAD R7, R8, R5, RZ ;  /* 0x0000000508077224 */ /* 0x000fc800078e02ff */
[----:B------:R-:W-:-:S04]  /*1a40*/  IMAD.HI.U32 R3, R3, R7, R2 ;  /* 0x0000000703037227 */ /* 0x000fc800078e0002 */
[----:B------:R-:W-:Y:S02]  /*1a50*/  IMAD.MOV.U32 R2, RZ, RZ, R10 ;  /* 0x000000ffff027224 */ /* 0x000fe400078e000a */
        /* <DEDUP_REMOVED lines=10> */
.L_x_3081:
[----:B------:R-:W-:Y:S05]  /*1b00*/  BSYNC B0 ;  /* 0x0000000000007941 */ /* 0x000fea0003800000 */
.L_x_3080:
        /* <DEDUP_REMOVED lines=17> */
[----:B------:R-:W-:Y:S01]  /*1c20*/  IADD3 R0, R18, 0x18400, RZ ;  /* 0x0001840012007810 */ /* 0x000fe20007ffe0ff */
[----:B------:R-:W-:Y:S03]  /*1c30*/  BSSY B6, `(.L_x_3083) ;  /* 0x0000013000067945 */ /* 0x000fe60003800000 */
        /* <DEDUP_REMOVED lines=18> */
.L_x_3084:
[----:B------:R-:W-:Y:S05]  /*1d60*/  BSYNC B6 ;  /* 0x0000000000067941 */ /* 0x000fea0003800000 */
.L_x_3083:
        /* <DEDUP_REMOVED lines=13> */
[----:B------:R-:W-:Y:S02]  /*1e40*/  IMAD.U32 R7, RZ, RZ, UR5 ;  /* 0x00000005ff077e24 */ /* 0x000fe4000f8e00ff */
[----:B------:R-:W-:-:S02]  /*1e50*/  IMAD.U32 R11, RZ, RZ, UR7 ;  /* 0x00000007ff0b7e24 */ /* 0x000fc4000f8e00ff */
[----:B------:R-:W-:Y:S02]  /*1e60*/  IMAD.MOV.U32 R8, RZ, RZ, 0x70 ;  /* 0x00000070ff087424 */ /* 0x000fe400078e00ff */
[----:B------:R-:W-:Y:S02]  /*1e70*/  IMAD.MOV.U32 R12, RZ, RZ, 0x1 ;  /* 0x00000001ff0c7424 */ /* 0x000fe400078e00ff */
[----:B0-----:R-:W-:-:S07]  /*1e80*/  IMAD.MOV.U32 R13, RZ, RZ, RZ ;  /* 0x000000ffff0d7224 */ /* 0x001fce00078e00ff */
[----:B------:R-:W-:-:S07]  /*1e90*/  LEPC R20, `(.L_x_3086) ;  /* 0x000000001014794e */ /* 0x000fce0000000000 */
[----:B-1---5:R-:W-:Y:S05]  /*1ea0*/  CALL.ABS.NOINC R14 ;  /* 0x000000000e007343 */ /* 0x022fea0003c00000 */
.L_x_3086:
[----:B------:R-:W-:Y:S05]  /*1eb0*/  BSYNC B6 ;  /* 0x0000000000067941 */ /* 0x000fea0003800000 */
.L_x_3085:
[----:B------:R-:W-:Y:S01]  /*1ec0*/  ULDC.64 UR4, c[0x0][0x9f8] ;  /* 0x00027e0000047ab9 */ /* 0x000fe20000000a00 */
[----:B------:R-:W-:Y:S01]  /*1ed0*/  IMAD.MOV.U32 R85, RZ, RZ, R210 ;  /* 0x000000ffff557224 */ /* 0x000fe200078e00d2 */
[----:B------:R-:W-:Y:S01]  /*1ee0*/  ISETP.NE.U32.AND P0, PT, RZ, UR4, PT ;  /* 0x00000004ff007c0c */ /* 0x000fe2000bf05070 */
[----:B------:R-:W0:Y:S03]  /*1ef0*/  LDC.64 R50, c[0x0][0x3f8] ;  /* 0x0000fe00ff327b82 */ /* 0x000e260000000a00 */
[----:B------:R-:W-:-:S05]  /*1f00*/  ISETP.NE.AND.EX P0, PT, RZ, UR5, PT, P0 ;  /* 0x00000005ff007c0c */ /* 0x000fca000bf05300 */
[----:B------:R-:W1:Y:S08]  /*1f10*/  LDC R71, c[0x0][0x3f4] ;  /* 0x0000fd00ff477b82 */ /* 0x000e700000000800 */
[----:B------:R-:W-:Y:S01]  /*1f20*/  @P0 IADD3 R4, P1, R219, UR4, RZ ;  /* 0x00000004db040c10 */ /* 0x000fe2000ff3e0ff */
[----:B------:R-:W2:Y:S03]  /*1f30*/  LDC.64 R56, c[0x0][0x408] ;  /* 0x00010200ff387b82 */ /* 0x000ea60000000a00 */
[----:B------:R-:W-:-:S05]  /*1f40*/  @P0 IADD3.X R5, R220, UR5, RZ, P1, !PT ;  /* 0x00000005dc050c10 */ /* 0x000fca0008ffe4ff */
[----:B------:R3:W4:Y:S01]  /*1f50*/  @P0 LDG.E R85, desc[UR60][R4.64] ;  /* 0x0000003c04550981 */ /* 0x000722000c1e1900 */
[----:B------:R-:W-:Y:S01]  /*1f60*/  SHF.R.S32.HI R3, RZ, 0x1f, R191 ;  /* 0x0000001fff037819 */ /* 0x000fe200000114bf */
[-C--:B0-----:R-:W-:Y:S01]  /*1f70*/  IMAD.WIDE.U32 R8, R191, R50.reuse, R16 ;  /* 0x00000032bf087225 */ /* 0x081fe200078e0010 */
[----:B------:R-:W-:Y:S01]  /*1f80*/  SHF.R.S32.HI R23, RZ, 0x1f, R22 ;  /* 0x0000001fff177819 */ /* 0x000fe20000011416 */
[----:B------:R-:W0:Y:S01]  /*1f90*/  S2R R30, SR_TID.X ;  /* 0x00000000001e7919 */ /* 0x000e220000002100 */
[----:B------:R-:W-:Y:S01]  /*1fa0*/  SHF.R.U32.HI R99, RZ, 0x3, R202 ;  /* 0x00000003ff637819 */ /* 0x000fe200000116ca */
[-C--:B------:R-:W-:Y:S01]  /*1fb0*/  IMAD R0, R3, R50.reuse, RZ ;  /* 0x0000003203007224 */ /* 0x080fe200078e02ff */
[----:B-1----:R-:W-:Y:S01]  /*1fc0*/  ISETP.GE.AND P0, PT, R16, R71, PT ;  /* 0x000000471000720c */ /* 0x002fe20003f06270 */
[C---:B------:R-:W-:Y:S01]  /*1fd0*/  IMAD.WIDE.U32 R6, R191.reuse, R50, R22 ;  /* 0x00000032bf067225 */ /* 0x040fe200078e0016 */
[C-C-:B------:R-:W-:Y:S02]  /*1fe0*/  SHF.L.U64.HI R83, R50.reuse, 0x6, R51.reuse ;  /* 0x0000000632537819 */ /* 0x140fe40000010233 */
[----:B------:R-:W-:Y:S01]  /*1ff0*/  SHF.L.U64.HI R82, R50, 0x7, R51 ;  /* 0x0000000732527819 */ /* 0x000fe20000010233 */
[----:B------:R-:W-:Y:S01]  /*2000*/  IMAD R13, R191, R51, R0 ;  /* 0x00000033bf0d7224 */ /* 0x000fe200078e0200 */
[C---:B------:R-:W-:Y:S01]  /*2010*/  LOP3.LUT P1, RZ, R206.reuse, 0x4, RZ, 0xc0, !PT ;  /* 0x00000004ceff7812 */ /* 0x040fe2000782c0ff */
[----:B------:R-:W-:-:S02]  /*2020*/  IMAD.SHL.U32 R79, R206, 0x80, RZ ;  /* 0x00000080ce4f7824 */ /* 0x000fc400078e00ff */
[-C--:B--2---:R-:W-:Y:S01]  /*2030*/  IMAD R0, R3, R56.reuse, RZ ;  /* 0x0000003803007224 */ /* 0x084fe200078e02ff */
[----:B------:R-:W-:Y:S01]  /*2040*/  SEL R3, R71, RZ, P0 ;  /* 0x000000ff47037207 */ /* 0x000fe20000000000 */
[----:B------:R-:W-:Y:S01]  /*2050*/  IMAD.IADD R7, R7, 0x1, R13 ;  /* 0x0000000107077824 */ /* 0x000fe200078e020d */
[----:B------:R-:W-:Y:S01]  /*2060*/  LOP3.LUT R79, R79, 0x380, RZ, 0xc0, !PT ;  /* 0x000003804f4f7812 */ /* 0x000fe200078ec0ff */
[----:B------:R-:W-:Y:S01]  /*2070*/  IMAD R15, R191, R57, R0 ;  /* 0x00000039bf0f7224 */ /* 0x000fe200078e0200 */
[----:B------:R-:W-:Y:S01]  /*2080*/  SHF.L.U64.HI R78, R56, 0x6, R57 ;  /* 0x00000006384e7819 */ /* 0x000fe20000010239 */
[----:B------:R-:W-:Y:S01]  /*2090*/  IMAD.IADD R3, R16, 0x1, R3 ;  /* 0x0000000110037824 */ /* 0x000fe200078e0203 */
[----:B------:R-:W-:Y:S01]  /*20a0*/  SHF.R.U32.HI R74, RZ, 0x3, R79 ;  /* 0x00000003ff4a7819 */ /* 0x000fe2000001164f */
[----:B------:R-:W-:Y:S01]  /*20b0*/  IMAD.IADD R9, R13, 0x1, R9 ;  /* 0x000000010d097824 */ /* 0x000fe200078e0209 */
[----:B-----5:R-:W-:Y:S01]  /*20c0*/  SHF.R.S32.HI R13, RZ, 0x1f, R24 ;  /* 0x0000001fff0d7819 */ /* 0x020fe20000011418 */
[----:B------:R-:W-:Y:S01]  /*20d0*/  IMAD.WIDE.U32 R10, R191, R56, R16 ;  /* 0x00000038bf0a7225 */ /* 0x000fe200078e0010 */
[----:B------:R-:W-:-:S02]  /*20e0*/  SHF.R.S32.HI R0, RZ, 0x1f, R3 ;  /* 0x0000001fff007819 */ /* 0x000fc40000011403 */
[----:B------:R-:W-:Y:S01]  /*20f0*/  SHF.L.U64.HI R77, R56, 0x7, R57 ;  /* 0x00000007384d7819 */ /* 0x000fe20000010239 */
[----:B---3--:R-:W-:Y:S01]  /*2100*/  IMAD.WIDE.U32 R4, R191, R56, R22 ;  /* 0x00000038bf047225 */ /* 0x008fe200078e0016 */
[----:B------:R-:W-:Y:S02]  /*2110*/  LEA.HI R0, R0, R3, RZ, 0x4 ;  /* 0x0000000300007211 */ /* 0x000fe400078f20ff */
[----:B------:R-:W-:Y:S01]  /*2120*/  IADD3 R11, R15, R11, RZ ;  /* 0x0000000b0f0b7210 */ /* 0x000fe20007ffe0ff */
[-C--:B------:R-:W-:Y:S01]  /*2130*/  IMAD R3, R13, R50.reuse, RZ ;  /* 0x000000320d037224 */ /* 0x080fe200078e02ff */
[----:B------:R-:W-:Y:S01]  /*2140*/  SHF.R.S32.HI R63, RZ, 0x4, R0 ;  /* 0x00000004ff3f7819 */ /* 0x000fe20000011400 */
[----:B0-----:R-:W-:Y:S01]  /*2150*/  VIADD R32, R30, 0xffffff80 ;  /* 0xffffff801e207836 */ /* 0x001fe20000000000 */
[----:B------:R-:W-:Y:S01]  /*2160*/  SHF.R.U32.HI R30, RZ, 0x7, R30 ;  /* 0x00000007ff1e7819 */ /* 0x000fe2000001161e */
[----:B------:R-:W-:Y:S01]  /*2170*/  IMAD.IADD R5, R5, 0x1, R15 ;  /* 0x0000000105057824 */ /* 0x000fe200078e020f */
[----:B------:R-:W-:Y:S01]  /*2180*/  LOP3.LUT R62, R0, 0xfffffff0, RZ, 0xc0, !PT ;  /* 0xfffffff0003e7812 */ /* 0x000fe200078ec0ff */
[----:B------:R-:W-:Y:S01]  /*2190*/  IMAD R15, R24, R51, R3 ;  /* 0x00000033180f7224 */ /* 0x000fe200078e0203 */
[----:B------:R-:W-:Y:S01]  /*21a0*/  ISETP.NE.AND P6, PT, R30, 0x1, PT ;  /* 0x000000011e00780c */ /* 0x000fe20003fc5270 */
[----:B------:R-:W-:Y:S01]  /*21b0*/  IMAD.WIDE.U32 R20, R24, R50, R6 ;  /* 0x0000003218147225 */ /* 0x000fe200078e0006 */
[----:B------:R-:W-:-:S02]  /*21c0*/  SHF.R.S32.HI R31, RZ, 0x1f, R32 ;  /* 0x0000001fff1f7819 */ /* 0x000fc40000011420 */
[----:B------:R-:W-:Y:S01]  /*21d0*/  LOP3.LUT R3, R79, 0x30, R16, 0xf8, !PT ;  /* 0x000000304f037812 */ /* 0x000fe200078ef810 */
[----:B------:R-:W-:Y:S01]  /*21e0*/  IMAD.WIDE.U32 R52, R24, R56, R4 ;  /* 0x0000003818347225 */ /* 0x000fe200078e0004 */
[----:B------:R-:W-:Y:S02]  /*21f0*/  LEA.HI R31, R31, R32, RZ, 0x2 ;  /* 0x000000201f1f7211 */ /* 0x000fe400078f10ff */
[----:B------:R-:W-:Y:S01]  /*2200*/  LOP3.LUT R68, R3, R74, RZ, 0x3c, !PT ;  /* 0x0000004a03447212 */ /* 0x000fe200078e3cff */
[----:B------:R-:W-:Y:S01]  /*2210*/  VIADD R73, R30, 0x8 ;  /* 0x000000081e497836 */ /* 0x000fe20000000000 */
[--C-:B------:R-:W-:Y:S01]  /*2220*/  LOP3.LUT R3, R79, 0x70, R0.reuse, 0xf8, !PT ;  /* 0x000000704f037812 */ /* 0x100fe200078ef800 */
[----:B------:R-:W-:Y:S01]  /*2230*/  IMAD R13, R13, R56, RZ ;  /* 0x000000380d0d7224 */ /* 0x000fe200078e02ff */
[----:B------:R-:W-:Y:S01]  /*2240*/  LOP3.LUT R31, R31, 0xfffffffc, RZ, 0xc0, !PT ;  /* 0xfffffffc1f1f7812 */ /* 0x000fe200078ec0ff */
[----:B------:R-:W-:Y:S05]  /*2250*/  @!P6 WARPSYNC.ALL ;  /* 0x000000000000e948 */ /* 0x000fea0003800000 */
[----:B------:R-:W-:Y:S01]  /*2260*/  LOP3.LUT R4, R201, 0x70, R0, 0xf8, !PT ;  /* 0x00000070c9047812 */ /* 0x000fe200078ef800 */
[----:B------:R-:W-:Y:S01]  /*2270*/  IMAD.IADD R84, R29, 0x1, R28 ;  /* 0x000000011d547824 */ /* 0x000fe200078e021c */
[----:B------:R-:W-:Y:S01]  /*2280*/  LOP3.LUT R6, R202, 0x70, R0, 0xf8, !PT ;  /* 0x00000070ca067812 */ /* 0x000fe200078ef800 */
[----:B------:R-:W-:Y:S01]  /*2290*/  ULDC UR4, c[0x0][0x2f4] ;  /* 0x0000bd0000047ab9 */ /* 0x000fe20000000800 */
[----:B------:R-:W-:Y:S01]  /*22a0*/  SHF.R.U32.HI R30, RZ, 0x3, R201 ;  /* 0x00000003ff1e7819 */ /* 0x000fe200000116c9 */
[----:B------:R-:W-:Y:S01]  /*22b0*/  IMAD R29, R51, 0xa0, RZ ;  /* 0x000000a0331d7824 */ /* 0x000fe200078e02ff */
[----:B------:R-:W-:Y:S01]  /*22c0*/  LOP3.LUT R0, R3, R74, RZ, 0x3c, !PT ;  /* 0x0000004a03007212 */ /* 0x000fe200078e3cff */
[----:B------:R-:W-:Y:S01]  /*22d0*/  IMAD.SHL.U32 R81, R50, 0x40, RZ ;  /* 0x0000004032517824 */ /* 0x000fe200078e00ff */
[----:B------:R-:W-:Y:S01]  /*22e0*/  LOP3.LUT R4, R4, R30, RZ, 0x3c, !PT ;  /* 0x0000001e04047212 */ /* 0x000fe200078e3cff */
[----:B------:R-:W-:Y:S01]  /*22f0*/  IMAD.SHL.U32 R80, R50, 0x80, RZ ;  /* 0x0000008032507824 */ /* 0x000fe200078e00ff */
[----:B------:R-:W-:Y:S01]  /*2300*/  LOP3.LUT R6, R6, R99, RZ, 0x3c, !PT ;  /* 0x0000006306067212 */ /* 0x000fe200078e3cff */
[----:B------:R-:W-:Y:S01]  /*2310*/  IMAD.WIDE.U32 R48, R24, R50, R8 ;  /* 0x0000003218307225 */ /* 0x000fe200078e0008 */
[----:B------:R-:W-:-:S02]  /*2320*/  ISETP.GE.AND P2, PT, R19, UR4, PT ;  /* 0x0000000413007c0c */ /* 0x000fc4000bf46270 */
[----:B------:R-:W-:Y:S01]  /*2330*/  IADD3 R68, R205, R68, RZ ;  /* 0x00000044cd447210 */ /* 0x000fe20007ffe0ff */
[----:B------:R-:W-:Y:S01]  /*2340*/  IMAD R13, R24, R57, R13 ;  /* 0x00000039180d7224 */ /* 0x000fe200078e020d */
[----:B------:R-:W-:Y:S01]  /*2350*/  ISETP.GE.AND P1, PT, R16, UR4, PT ;  /* 0x0000000410007c0c */ /* 0x000fe2000bf26270 */
[----:B------:R-:W-:Y:S01]  /*2360*/  IMAD R69, R57, 0xa0, RZ ;  /* 0x000000a039457824 */ /* 0x000fe200078e02ff */
[----:B------:R-:W-:Y:S01]  /*2370*/  P2R R87, PR, RZ, 0x4 ;  /* 0x00000004ff577803 */ /* 0x000fe20000000000 */
[C---:B------:R-:W-:Y:S01]  /*2380*/  IMAD.SHL.U32 R76, R56.reuse, 0x40, RZ ;  /* 0x00000040384c7824 */ /* 0x040fe200078e00ff */
[----:B------:R-:W-:Y:S01]  /*2390*/  SHF.R.S32.HI R60, RZ, 0x1f, R62 ;  /* 0x0000001fff3c7819 */ /* 0x000fe2000001143e */
[----:B------:R-:W-:Y:S02]  /*23a0*/  IMAD.SHL.U32 R75, R56, 0x80, RZ ;  /* 0x00000080384b7824 */ /* 0x000fe400078e00ff */
[----:B------:R-:W-:-:S04]  /*23b0*/  IMAD.WIDE.U32 R54, R24, R56, R10 ;  /* 0x0000003818367225 */ /* 0x000fc800078e000a */
[----:B------:R-:W-:-:S04]  /*23c0*/  IMAD.WIDE.U32 R50, R50, 0xa0, RZ ;  /* 0x000000a032327825 */ /* 0x000fc800078e00ff */
[----:B------:R-:W-:-:S04]  /*23d0*/  IMAD.WIDE.U32 R56, R56, 0xa0, RZ ;  /* 0x000000a038387825 */ /* 0x000fc800078e00ff */
[----:B------:R-:W-:Y:S02]  /*23e0*/  IMAD.IADD R31, R32, 0x1, -R31 ;  /* 0x00000001201f7824 */ /* 0x000fe400078e0a1f */
        /* <DEDUP_REMOVED lines=13> */
.L_x_3161:
[----:B0-----:R-:W0:Y:S01]  /*24c0*/  LDC R92, c[0x0][0x430] ;  /* 0x00010c00ff5c7b82 */ /* 0x001e220000000800 */
[----:B------:R-:W-:Y:S02]  /*24d0*/  VIADD R2, R2, 0xffffffff ;  /* 0xffffffff02027836 */ /* 0x000fe40000000000 */
[----:B------:R-:W-:Y:S02]  /*24e0*/  IMAD.MOV.U32 R91, RZ, RZ, RZ ;  /* 0x000000ffff5b7224 */ /* 0x000fe400078e00ff */
[----:B------:R-:W-:-:S03]  /*24f0*/  IMAD R5, R2, 0xa0, R72 ;  /* 0x000000a002057824 */ /* 0x000fc600078e0248 */
[----:B------:R-:W1:Y:S01]  /*2500*/  LDC R102, c[0x0][0x3f4] ;  /* 0x0000fd00ff667b82 */ /* 0x000e620000000800 */
[----:B------:R-:W-:Y:S01]  /*2510*/  IMAD.IADD R12, R84, 0x1, R5 ;  /* 0x00000001540c7824 */ /* 0x000fe200078e0205 */
[----:B------:R-:W-:-:S03]  /*2520*/  ISETP.GE.AND P2, PT, R5, R58, PT ;  /* 0x0000003a0500720c */ /* 0x000fc60003f46270 */
[----:B------:R-:W-:Y:S01]  /*2530*/  IMAD.MOV.U32 R8, RZ, RZ, R12 ;  /* 0x000000ffff087224 */ /* 0x000fe200078e000c */
[----:B------:R-:W-:Y:S02]  /*2540*/  ISETP.GT.OR P2, PT, R72, 0x9f, P2 ;  /* 0x0000009f4800780c */ /* 0x000fe40001744670 */
[----:B0-----:R-:W-:-:S11]  /*2550*/  ISETP.NE.AND P3, PT, R92, 0x1, PT ;  /* 0x000000015c00780c */ /* 0x001fd60003f65270 */
[----:B------:R-:W0:Y:S08]  /*2560*/  @!P2 LDC.64 R6, c[0x0][0x428] ;  /* 0x00010a00ff06ab82 */ /* 0x000e300000000a00 */
[----:B--2---:R-:W2:Y:S08]  /*2570*/  @!P2 LDC.64 R4, c[0x0][0x418] ;  /* 0x00010600ff04ab82 */ /* 0x004eb00000000a00 */
[----:B---3--:R-:W3:Y:S08]  /*2580*/  @P3 LDC R9, c[0x0][0x434] ;  /* 0x00010d00ff093b82 */ /* 0x008ef00000000800 */
[----:B------:R-:W4:Y:S01]  /*2590*/  @P3 LDC R10, c[0x0][0x438] ;  /* 0x00010e00ff0a3b82 */ /* 0x000f220000000800 */
[----:B---3--:R-:W-:-:S05]  /*25a0*/  @P3 IMAD.HI.U32 R9, R12, R9, RZ ;  /* 0x000000090c093227 */ /* 0x008fca00078e00ff */
[----:B----4-:R-:W-:Y:S01]  /*25b0*/  @P3 SHF.R.U32.HI R8, RZ, R10, R9 ;  /* 0x0000000aff083219 */ /* 0x010fe20000011609 */
[----:B0-----:R-:W-:-:S03]  /*25c0*/  @!P2 IMAD R10, R61, R6, RZ ;  /* 0x000000063d0aa224 */ /* 0x001fc600078e02ff */
[----:B------:R-:W-:Y:S01]  /*25d0*/  @!P2 SHF.R.S32.HI R9, RZ, 0x1f, R8 ;  /* 0x0000001fff09a819 */ /* 0x000fe20000011408 */
        /* <DEDUP_REMOVED lines=9> */
[----:B------:R-:W-:Y:S05]  /*2670*/  YIELD ;  /* 0x0000000000007946 */ /* 0x000fea0003800000 */
[----:B------:R-:W-:Y:S01]  /*2680*/  P2R R88, PR, RZ, 0x4 ;  /* 0x00000004ff587803 */ /* 0x000fe20000000000 */
[----:B------:R-:W-:Y:S01]  /*2690*/  VIADD R89, R7, 0x40 ;  /* 0x0000004007597836 */ /* 0x000fe20000000000 */
[----:B-1----:R-:W-:Y:S01]  /*26a0*/  ISETP.GE.AND P2, PT, R102, 0x1, PT ;  /* 0x000000016600780c */ /* 0x002fe20003f46270 */
[----:B------:R-:W-:Y:S01]  /*26b0*/  BSSY B0, `(.L_x_3087) ;  /* 0x00006ce000007945 */ /* 0x000fe20003800000 */
[----:B------:R-:W-:Y:S01]  /*26c0*/  IADD3 R9, -R8, RZ, RZ ;  /* 0x000000ff08097210 */ /* 0x000fe20007ffe1ff */
[----:B------:R-:W-:-:S02]  /*26d0*/  IMAD.IADD R90, R18, 0x1, R7 ;  /* 0x00000001125a7824 */ /* 0x000fc400078e0207 */
[----:B------:R-:W-:Y:S02]  /*26e0*/  @P4 VIADD R89, R7, 0xffffffc0 ;  /* 0xffffffc007594836 */ /* 0x000fe40000000000 */
[----:B------:R-:W-:Y:S02]  /*26f0*/  IMAD R92, R92, R9, R12 ;  /* 0x000000095c5c7224 */ /* 0x000fe400078e020c */
[----:B------:R-:W-:-:S04]  /*2700*/  IMAD.IADD R89, R18, 0x1, R89 ;  /* 0x0000000112597824 */ /* 0x000fc800078e0259 */
[----:B0-----:R-:W-:Y:S05]  /*2710*/  @!P2 BRA `(.L_x_3088) ;  /* 0x0000006400bca947 */ /* 0x001fea0003800000 */
        /* <DEDUP_REMOVED lines=14> */
[----:B------:R-:W-:Y:S01]  /*2800*/  IMAD.IADD R5, R5, 0x1, R7 ;  /* 0x0000000105057824 */ /* 0x000fe200078e0207 */
[----:B------:R-:W-:Y:S01]  /*2810*/  SHF.R.S32.HI R7, RZ, 0x1f, R2 ;  /* 0x0000001fff077819 */ /* 0x000fe20000011402 */
[----:B------:R-:W-:Y:S02]  /*2820*/  IMAD R6, R70, R2, RZ ;  /* 0x0000000246067224 */ /* 0x000fe400078e02ff */
[----:B------:R-:W-:-:S04]  /*2830*/  IMAD.WIDE.U32 R4, R192, UR4, R4 ;  /* 0x00000004c0047c25 */ /* 0x000fc8000f8e0004 */
        /* <DEDUP_REMOVED lines=45> */
.L_x_3091:
[----:B------:R-:W-:Y:S05]  /*2b10*/  BSYNC B1 ;  /* 0x0000000000017941 */ /* 0x000fea0003800000 */
.L_x_3090:
        /* <DEDUP_REMOVED lines=26> */
.L_x_3093:
[----:B------:R-:W-:Y:S05]  /*2cc0*/  BSYNC B1 ;  /* 0x0000000000017941 */ /* 0x000fea0003800000 */
.L_x_3092:
        /* <DEDUP_REMOVED lines=22> */
.L_x_3095:
[----:B------:R-:W-:Y:S05]  /*2e30*/  BSYNC B1 ;  /* 0x0000000000017941 */ /* 0x000fea0003800000 */
.L_x_3094:
[----:B0-----:R-:W2:Y:S01]  /*2e40*/  LDL R4, [R1+0x8] ;  /* 0x0000080001047983 */ /* 0x001ea20000100800 */
[----:B------:R-:W-:Y:S01]  /*2e50*/  MOV R113, R42 ;  /* 0x0000002a00717202 */ /* 0x000fe20000000f00 */
        /* <DEDUP_REMOVED lines=14> */
.L_x_3096:
[----:B------:R-:W-:Y:S01]  /*2f40*/  IMAD R86, R188, 0x8, R18 ;  /* 0x00000008bc567824 */ /* 0x000fe200078e0212 */
[----:B------:R-:W-:Y:S01]  /*2f50*/  SHF.L.U32 R98, R195, 0x1f, RZ ;  /* 0x0000001fc3627819 */ /* 0x000fe200000006ff */
[----:B------:R-:W-:Y:S03]  /*2f60*/  BSSY B1, `(.L_x_3097) ;  /* 0x0000003000017945 */ /* 0x000fe60003800000 */
[----:B------:R-:W0:Y:S02]  /*2f70*/  SYNCS.PHASECHK.TRANS64.TRYWAIT P6, [R86+URZ+0x22890], R98 ;  /* 0x02289062560075a7 */ /* 0x000e2400080c017f */
[----:B0-----:R-:W-:Y:S05]  /*2f80*/  @!P6 BRA `(.L_x_3098) ;  /* 0x0000023c0010e947 */ /* 0x001fea0003800000 */
.L_x_3406:
[----:B------:R-:W-:Y:S05]  /*2f90*/  BSYNC B1 ;  /* 0x0000000000017941 */ /* 0x000fea0003800000 */
.L_x_3097:
[----:B------:R-:W-:-:S03]  /*2fa0*/  UMOV UR4, 0xffffffff ;  /* 0xffffffff00047882 */ /* 0x000fc60000000000 */
[----:B------:R-:W-:Y:S05]  /*2fb0*/  BRA.DIV UR4, `(.L_x_3099) ;  /* 0x0000023e04187947 */ /* 0x000fea000b800000 */
[----:B------:R1:W2:Y:S04]  /*2fc0*/  SHFL.IDX PT, R103, R101, RZ, 0x1c1f ;  /* 0x001c1fff65677589 */ /* 0x0002a800000e0000 */
[----:B------:R1:W3:Y:S02]  /*2fd0*/  SHFL.IDX PT, R14, R100, RZ, 0x1c1f ;  /* 0x001c1fff640e7589 */ /* 0x0002e400000e0000 */
.L_x_3410:
        /* <DEDUP_REMOVED lines=15> */
[----:B------:R-:W-:Y:S02]  /*30d0*/  LOP3.LUT R15, R97, 0xff0000ff, RZ, 0xc0, !PT ;  /* 0xff0000ff610f7812 */ /* 0x000fe400078ec0ff */
[----:B------:R-:W-:Y:S02]  /*30e0*/  SHF.R.U32.HI R97, RZ, 0x10, R47 ;  /* 0x00000010ff617819 */ /* 0x000fe4000001162f */
[----:B------:R-:W-:-:S02]  /*30f0*/  LOP3.LUT R47, R47, 0xff0000ff, RZ, 0xc0, !PT ;  /* 0xff0000ff2f2f7812 */ /* 0x000fc400078ec0ff */
[----:B------:R-:W-:Y:S02]  /*3100*/  SHF.L.U32 R46, R46, 0x8, RZ ;  /* 0x000000082e2e7819 */ /* 0x000fe400000006ff */
        /* <DEDUP_REMOVED lines=9> */
[--C-:B------:R-:W-:Y:S01]  /*31a0*/  HADD2.F32 R15, -RZ, R4.reuse.H1_H1 ;  /* 0x30000004ff0f7230 */ /* 0x100fe20000004100 */
[----:B------:R-:W-:Y:S01]  /*31b0*/  F2FP.F16.E4M3.UNPACK_B R96, R114.H1 ;  /* 0x00000072ff60723e */ /* 0x000fe200030006ff */
[----:B------:R-:W-:Y:S01]  /*31c0*/  HADD2.F32 R4, -RZ, R4.H0_H0 ;  /* 0x20000004ff047230 */ /* 0x000fe20000004100 */
[----:B------:R-:W-:Y:S01]  /*31d0*/  F2FP.F16.E4M3.UNPACK_B R5, R5.H1 ;  /* 0x00000005ff05723e */ /* 0x000fe200030006ff */
[----:B------:R-:W-:-:S02]  /*31e0*/  HADD2.F32 R116, -RZ, R46.H1_H1 ;  /* 0x3000002eff747230 */ /* 0x000fc40000004100 */
[-C--:B------:R-:W-:Y:S01]  /*31f0*/  FMUL.FTZ R119, R15, R115.reuse ;  /* 0x000000730f777220 */ /* 0x080fe20000410000 */
[--C-:B------:R-:W-:Y:S02]  /*3200*/  HADD2.F32 R97, -RZ, R96.reuse.H0_H0 ;  /* 0x20000060ff617230 */ /* 0x100fe40000004100 */
[C---:B------:R-:W-:Y:S01]  /*3210*/  FMUL.FTZ R118, R4.reuse, R115 ;  /* 0x0000007304767220 */ /* 0x040fe20000410000 */
[--C-:B------:R-:W-:Y:S01]  /*3220*/  HADD2.F32 R47, -RZ, R5.reuse.H1_H1 ;  /* 0x30000005ff2f7230 */ /* 0x100fe20000004100 */
[----:B------:R-:W-:Y:S01]  /*3230*/  F2FP.F16.E4M3.UNPACK_B R115, R120 ;  /* 0x00000078ff73723e */ /* 0x000fe200020006ff */
[----:B------:R-:W-:Y:S02]  /*3240*/  HADD2.F32 R46, -RZ, R5.H0_H0 ;  /* 0x20000005ff2e7230 */ /* 0x000fe40000004100 */
[-C--:B------:R-:W-:Y:S01]  /*3250*/  FFMA.FTZ R4, R4, R97.reuse, -R119 ;  /* 0x0000006104047223 */ /* 0x080fe20000010877 */
[----:B------:R-:W-:Y:S02]  /*3260*/  HADD2.F32 R96, -RZ, R96.H1_H1 ;  /* 0x30000060ff607230 */ /* 0x000fe40000004100 */
[-C--:B------:R-:W-:Y:S01]  /*3270*/  FMUL.FTZ R119, R47, R116.reuse ;  /* 0x000000742f777220 */ /* 0x080fe20000410000 */
[----:B------:R-:W-:Y:S01]  /*3280*/  FFMA.FTZ R5, R15, R97, R118 ;  /* 0x000000610f057223 */ /* 0x000fe20000010076 */
[C---:B------:R-:W-:Y:S01]  /*3290*/  FMUL.FTZ R116, R46.reuse, R116 ;  /* 0x000000742e747220 */ /* 0x040fe20000410000 */
[-C--:B------:R-:W-:Y:S01]  /*32a0*/  F2FP.F16.E4M3.UNPACK_B R15, R13.reuse.H1 ;  /* 0x0000000dff0f723e */ /* 0x080fe200030006ff */
[-C--:B------:R-:W-:Y:S01]  /*32b0*/  FFMA.FTZ R119, R46, R96.reuse, -R119 ;  /* 0x000000602e777223 */ /* 0x080fe20000010877 */
[----:B------:R-:W-:Y:S01]  /*32c0*/  F2FP.F16.E4M3.UNPACK_B R13, R13 ;  /* 0x0000000dff0d723e */ /* 0x000fe200020006ff */
[----:B------:R-:W-:Y:S01]  /*32d0*/  FFMA.FTZ R122, R47, R96, R116 ;  /* 0x000000602f7a7223 */ /* 0x000fe20000010074 */
[----:B------:R-:W-:Y:S01]  /*32e0*/  HADD2.F32 R97, -RZ, R115.H1_H1 ;  /* 0x30000073ff617230 */ /* 0x000fe20000004100 */
[----:B------:R-:W-:Y:S01]  /*32f0*/  F2FP.F16.E4M3.UNPACK_B R114, R114 ;  /* 0x00000072ff72723e */ /* 0x000fe200020006ff */
[----:B------:R-:W-:-:S02]  /*3300*/  HADD2.F32 R96, -RZ, R15.H1_H1 ;  /* 0x3000000fff607230 */ /* 0x000fc40000004100 */
[----:B------:R-:W-:Y:S01]  /*3310*/  HADD2.F32 R115, -RZ, R115.H0_H0 ;  /* 0x20000073ff737230 */ /* 0x000fe20000004100 */
[----:B------:R-:W-:Y:S01]  /*3320*/  F2FP.SATFINITE.E4M3.F32.PACK_AB_MERGE_C R124, R122, R119, RZ ;  /* 0x000000777a7c723e */ /* 0x000fe200048070ff */
[----:B------:R-:W-:Y:S02]  /*3330*/  HADD2.F32 R47, -RZ, R15.H0_H0 ;  /* 0x2000000fff2f7230 */ /* 0x000fe40000004100 */
[-C--:B------:R-:W-:Y:S01]  /*3340*/  FMUL.FTZ R118, R96, R97.reuse ;  /* 0x0000006160767220 */ /* 0x080fe20000410000 */
[--C-:B------:R-:W-:Y:S01]  /*3350*/  HADD2.F32 R46, -RZ, R13.reuse.H1_H1 ;  /* 0x3000000dff2e7230 */ /* 0x100fe20000004100 */
[----:B------:R-:W-:Y:S01]  /*3360*/  F2FP.SATFINITE.E4M3.F32.PACK_AB_MERGE_C R5, R5, R4, R124 ;  /* 0x000000040505723e */ /* 0x000fe2000480707c */
[----:B------:R-:W-:Y:S02]  /*3370*/  HADD2.F32 R15, -RZ, R13.H0_H0 ;  /* 0x2000000dff0f7230 */ /* 0x000fe40000004100 */
[----:B------:R-:W-:Y:S01]  /*3380*/  FMUL.FTZ R97, R47, R97 ;  /* 0x000000612f617220 */ /* 0x000fe20000410000 */
[----:B------:R-:W-:-:S02]  /*3390*/  HADD2.F32 R13, -RZ, R114.H1_H1 ;  /* 0x30000072ff0d7230 */ /* 0x000fc40000004100 */
[-C--:B------:R-:W-:Y:S01]  /*33a0*/  FMUL.FTZ R116, R46, R115.reuse ;  /* 0x000000732e747220 */ /* 0x080fe20000410000 */
[----:B------:R-:W-:Y:S02]  /*33b0*/  HADD2.F32 R114, -RZ, R114.H0_H0 ;  /* 0x20000072ff727230 */ /* 0x000fe40000004100 */
[----:B------:R-:W-:Y:S01]  /*33c0*/  FMUL.FTZ R115, R15, R115 ;  /* 0x000000730f737220 */ /* 0x000fe20000410000 */
[-C--:B------:R-:W-:Y:S01]  /*33d0*/  FFMA.FTZ R118, R47, R13.reuse, -R118 ;  /* 0x0000000d2f767223 */ /* 0x080fe20000010876 */
[----:B------:R-:W-:Y:S01]  /*33e0*/  FFMA.FTZ R97, R96, R13, R97 ;  /* 0x0000000d60617223 */ /* 0x000fe20000010061 */
[-C--:B------:R-:W-:Y:S01]  /*33f0*/  FFMA.FTZ R13, R15, R114.reuse, -R116 ;  /* 0x000000720f0d7223 */ /* 0x080fe20000010874 */
[----:B------:R-:W-:Y:S01]  /*3400*/  FFMA.FTZ R120, R46, R114, R115 ;  /* 0x000000722e787223 */ /* 0x000fe20000010073 */
[----:B------:R-:W-:Y:S02]  /*3410*/  F2FP.F16.E4M3.UNPACK_B R46, R7.H1 ;  /* 0x00000007ff2e723e */ /* 0x000fe400030006ff */
[----:B------:R-:W-:-:S02]  /*3420*/  F2FP.F16.E4M3.UNPACK_B R116, R117.H1 ;  /* 0x00000075ff74723e */ /* 0x000fc400030006ff */
[----:B------:R-:W-:Y:S01]  /*3430*/  F2FP.F16.E4M3.UNPACK_B R114, R12.H1 ;  /* 0x0000000cff72723e */ /* 0x000fe200030006ff */
[----:B------:R-:W-:Y:S01]  /*3440*/  HADD2.F32 R96, -RZ, R46.H1_H1 ;  /* 0x3000002eff607230 */ /* 0x000fe20000004100 */
[----:B------:R-:W-:Y:S01]  /*3450*/  F2FP.F16.E4M3.UNPACK_B R15, R6.H1 ;  /* 0x00000006ff0f723e */ /* 0x000fe200030006ff */
[----:B------:R-:W-:Y:S01]  /*3460*/  HADD2.F32 R119, -RZ, R116.H1_H1 ;  /* 0x30000074ff777230 */ /* 0x000fe20000004100 */
[----:B------:R-:W-:Y:S01]  /*3470*/  F2FP.F16.E4M3.UNPACK_B R117, R117 ;  /* 0x00000075ff75723e */ /* 0x000fe200020006ff */
[----:B------:R-:W-:Y:S01]  /*3480*/  HADD2.F32 R47, -RZ, R46.H0_H0 ;  /* 0x2000002eff2f7230 */ /* 0x000fe20000004100 */
[----:B------:R-:W-:Y:S01]  /*3490*/  F2FP.SATFINITE.E4M3.F32.PACK_AB_MERGE_C R123, R97, R118, RZ ;  /* 0x00000076617b723e */ /* 0x000fe200048070ff */
[----:B------:R-:W-:Y:S01]  /*34a0*/  HADD2.F32 R115, -RZ, R114.H1_H1 ;  /* 0x30000072ff737230 */ /* 0x000fe20000004100 */
[----:B------:R-:W-:Y:S01]  /*34b0*/  F2FP.F16.E4M3.UNPACK_B R97, R12 ;  /* 0x0000000cff61723e */ /* 0x000fe200020006ff */
[----:B------:R-:W-:Y:S02]  /*34c0*/  HADD2.F32 R46, -RZ, R15.H1_H1 ;  /* 0x3000000fff2e7230 */ /* 0x000fe40000004100 */
[----:B------:R-:W-:Y:S01]  /*34d0*/  FMUL.FTZ R12, R96, R119 ;  /* 0x00000077600c7220 */ /* 0x000fe20000410000 */
[----:B------:R-:W-:-:S02]  /*34e0*/  HADD2.F32 R118, -RZ, R117.H1_H1 ;  /* 0x30000075ff767230 */ /* 0x000fc40000004100 */
[C---:B------:R-:W-:Y:S01]  /*34f0*/  FMUL.FTZ R121, R47.reuse, R119 ;  /* 0x000000772f797220 */ /* 0x040fe20000410000 */
[----:B------:R-:W-:Y:S02]  /*3500*/  HADD2.F32 R15, -RZ, R15.H0_H0 ;  /* 0x2000000fff0f7230 */ /* 0x000fe40000004100 */
[----:B------:R-:W-:Y:S01]  /*3510*/  FFMA.FTZ R119, R47, R115, -R12 ;  /* 0x000000732f777223 */ /* 0x000fe2000001080c */
[----:B------:R-:W-:Y:S02]  /*3520*/  HADD2.F32 R12, -RZ, R97.H1_H1 ;  /* 0x30000061ff0c7230 */ /* 0x000fe40000004100 */
[-C--:B------:R-:W-:Y:S01]  /*3530*/  FMUL.FTZ R122, R46, R118.reuse ;  /* 0x000000762e7a7220 */ /* 0x080fe20000410000 */
        /* <DEDUP_REMOVED lines=10> */
[--C-:B------:R-:W-:Y:S01]  /*35e0*/  HADD2.F32 R7, -RZ, R6.reuse.H0_H0 ;  /* 0x20000006ff077230 */ /* 0x100fe20000004100 */
[----:B------:R-:W-:Y:S01]  /*35f0*/  F2FP.SATFINITE.E4M3.F32.PACK_AB_MERGE_C R47, R47, R122, RZ ;  /* 0x0000007a2f2f723e */ /* 0x000fe200048070ff */
        /* <DEDUP_REMOVED lines=15> */
.L_x_3105:
[----:B------:R-:W-:Y:S05]  /*36f0*/  BSYNC B3 ;  /* 0x0000000000037941 */ /* 0x000fea0003800000 */
.L_x_3104:
[----:B0-----:R4:W-:Y:S02]  /*3700*/  ST.E.128 desc[UR60][R10.64], R4 ;  /* 0x000000040a007985 */ /* 0x0019e4000c101d3c */
.L_x_3103:
[----:B------:R-:W-:Y:S05]  /*3710*/  BSYNC B2 ;  /* 0x0000000000027941 */ /* 0x000fea0003800000 */
.L_x_3102:
        /* <DEDUP_REMOVED lines=11> */
[----:B------:R-:W-:Y:S01]  /*37d0*/  LOP3.LUT R15, R43, 0xff0000ff, RZ, 0xc0, !PT ;  /* 0xff0000ff2b0f7812 */ /* 0x000fe200078ec0ff */
[----:B------:R-:W-:Y:S01]  /*37e0*/  IMAD.SHL.U32 R14, R14, 0x100, RZ ;  /* 0x000001000e0e7824 */ /* 0x000fe200078e00ff */
[----:B------:R-:W-:Y:S01]  /*37f0*/  LOP3.LUT R13, R45, 0xff0000ff, RZ, 0xc0, !PT ;  /* 0xff0000ff2d0d7812 */ /* 0x000fe200078ec0ff */
[----:B------:R-:W-:Y:S01]  /*3800*/  IMAD.SHL.U32 R42, R42, 0x100, RZ ;  /* 0x000001002a2a7824 */ /* 0x000fe200078e00ff */
[----:B------:R-:W-:Y:S02]  /*3810*/  SHF.R.U32.HI R44, RZ, 0x10, R45 ;  /* 0x00000010ff2c7819 */ /* 0x000fe4000001162d */
[----:B------:R-:W-:-:S02]  /*3820*/  SHF.R.U32.HI R43, RZ, 0x10, R43 ;  /* 0x00000010ff2b7819 */ /* 0x000fc4000001162b */
[----:B------:R-:W-:Y:S01]  /*3830*/  LOP3.LUT R13, R13, 0xff00, R14, 0xf8, !PT ;  /* 0x0000ff000d0d7812 */ /* 0x000fe200078ef80e */
[----:B------:R-:W-:Y:S01]  /*3840*/  IMAD.U32 R14, R44, 0x10000, RZ ;  /* 0x000100002c0e7824 */ /* 0x000fe200078e00ff */
[----:B------:R-:W-:Y:S01]  /*3850*/  LOP3.LUT R42, R15, 0xff00, R42, 0xf8, !PT ;  /* 0x0000ff000f2a7812 */ /* 0x000fe200078ef82a */
[----:B------:R-:W-:Y:S01]  /*3860*/  IMAD.U32 R43, R43, 0x10000, RZ ;  /* 0x000100002b2b7824 */ /* 0x000fe200078e00ff */
        /* <DEDUP_REMOVED lines=49> */
[-C--:B------:R-:W-:Y:S01]  /*3b80*/  F2FP.F16.E4M3.UNPACK_B R45, R47.reuse.H1 ;  /* 0x0000002fff2d723e */ /* 0x080fe200030006ff */
[----:B------:R-:W-:Y:S01]  /*3b90*/  HADD2.F32 R42, -RZ, R42.H0_H0 ;  /* 0x2000002aff2a7230 */ /* 0x000fe20000004100 */
[-C--:B------:R-:W-:Y:S01]  /*3ba0*/  F2FP.F16.E4M3.UNPACK_B R12, R6.reuse.H1 ;  /* 0x00000006ff0c723e */ /* 0x080fe200030006ff */
        /* <DEDUP_REMOVED lines=16> */
[----:B------:R-:W-:Y:S02]  /*3cb0*/  HADD2.F32 R45, -RZ, R45.H0_H0 ;  /* 0x2000002dff2d7230 */ /* 0x000fe40000004100 */
[-C--:B------:R-:W-:Y:S01]  /*3cc0*/  FFMA.FTZ R103, R12, R14.reuse, -R103 ;  /* 0x0000000e0c677223 */ /* 0x080fe20000010867 */
[--C-:B------:R-:W-:Y:S02]  /*3cd0*/  HADD2.F32 R12, -RZ, R7.reuse.H0_H0 ;  /* 0x20000007ff0c7230 */ /* 0x100fe40000004100 */
[----:B------:R-:W-:Y:S01]  /*3ce0*/  FFMA.FTZ R46, R13, R14, R46 ;  /* 0x0000000e0d2e7223 */ /* 0x000fe2000001002e */
[----:B------:R-:W-:Y:S02]  /*3cf0*/  HADD2.F32 R13, -RZ, R7.H1_H1 ;  /* 0x30000007ff0d7230 */ /* 0x000fe40000004100 */
[----:B------:R-:W-:Y:S01]  /*3d00*/  FFMA.FTZ R114, R15, R43, R96 ;  /* 0x0000002b0f727223 */ /* 0x000fe20000010060 */
[----:B------:R-:W-:-:S02]  /*3d10*/  HADD2.F32 R7, -RZ, R6.H0_H0 ;  /* 0x20000006ff077230 */ /* 0x000fc40000004100 */
[-C--:B------:R-:W-:Y:S01]  /*3d20*/  FMUL.FTZ R96, R12, R45.reuse ;  /* 0x0000002d0c607220 */ /* 0x080fe20000410000 */
[----:B------:R-:W-:Y:S02]  /*3d30*/  HADD2.F32 R6, -RZ, R6.H1_H1 ;  /* 0x30000006ff067230 */ /* 0x000fe40000004100 */
[C---:B------:R-:W-:Y:S01]  /*3d40*/  FMUL.FTZ R15, R13.reuse, R45 ;  /* 0x0000002d0d0f7220 */ /* 0x040fe20000410000 */
[----:B------:R-:W-:Y:S02]  /*3d50*/  HADD2.F32 R44, -RZ, R44.H0_H0 ;  /* 0x2000002cff2c7230 */ /* 0x000fe40000004100 */
[-C--:B------:R-:W-:Y:S01]  /*3d60*/  FFMA.FTZ R96, R13, R42.reuse, R96 ;  /* 0x0000002a0d607223 */ /* 0x080fe20000010060 */
[----:B------:R-:W-:Y:S01]  /*3d70*/  F2FP.SATFINITE.E4M3.F32.PACK_AB_MERGE_C R46, R46, R103, RZ ;  /* 0x000000672e2e723e */ /* 0x000fe200048070ff */
[-C--:B------:R-:W-:Y:S01]  /*3d80*/  FMUL.FTZ R14, R6, R47.reuse ;  /* 0x0000002f060e7220 */ /* 0x080fe20000410000 */
[C---:B------:R-:W-:Y:S01]  /*3d90*/  FMUL.FTZ R47, R7.reuse, R47 ;  /* 0x0000002f072f7220 */ /* 0x040fe20000410000 */
[----:B------:R-:W-:Y:S01]  /*3da0*/  FFMA.FTZ R15, R12, R42, -R15 ;  /* 0x0000002a0c0f7223 */ /* 0x000fe2000001080f */
[----:B------:R-:W-:Y:S01]  /*3db0*/  F2FP.SATFINITE.E4M3.F32.PACK_AB_MERGE_C R113, R114, R113, RZ ;  /* 0x000000717271723e */ /* 0x000fe200048070ff */
[-C--:B------:R-:W-:Y:S01]  /*3dc0*/  FFMA.FTZ R14, R7, R44.reuse, -R14 ;  /* 0x0000002c070e7223 */ /* 0x080fe2000001080e */
[----:B------:R-:W-:Y:S01]  /*3dd0*/  FFMA.FTZ R47, R6, R44, R47 ;  /* 0x0000002c062f7223 */ /* 0x000fe2000001002f */
[----:B------:R-:W-:-:S02]  /*3de0*/  F2FP.SATFINITE.E4M3.F32.PACK_AB_MERGE_C R4, R110, R97, R115 ;  /* 0x000000616e04723e */ /* 0x000fc40004807073 */
[----:B------:R-:W-:Y:S02]  /*3df0*/  F2FP.SATFINITE.E4M3.F32.PACK_AB_MERGE_C R7, R96, R15, R113 ;  /* 0x0000000f6007723e */ /* 0x000fe40004807071 */
[----:B------:R-:W-:-:S07]  /*3e00*/  F2FP.SATFINITE.E4M3.F32.PACK_AB_MERGE_C R6, R47, R14, R46 ;  /* 0x0000000e2f06723e */ /* 0x000fce000480702e */
.L_x_3107:
[----:B------:R-:W-:Y:S05]  /*3e10*/  BSYNC B2 ;  /* 0x0000000000027941 */ /* 0x000fea0003800000 */
.L_x_3106:
[----:B0-----:R0:W-:Y:S02]  /*3e20*/  ST.E.128 desc[UR60][R10.64], R4 ;  /* 0x000000040a007985 */ /* 0x0011e4000c101d3c */
.L_x_3101:
[----:B------:R-:W-:Y:S05]  /*3e30*/  BSYNC B1 ;  /* 0x0000000000017941 */ /* 0x000fea0003800000 */
.L_x_3100:
[----:B------:R-:W-:-:S03]  /*3e40*/  UMOV UR4, 0xffffffff ;  /* 0xffffffff00047882 */ /* 0x000fc60000000000 */
[----:B------:R-:W-:Y:S05]  /*3e50*/  BRA.DIV UR4, `(.L_x_3108) ;  /* 0x0000022e04b87947 */ /* 0x000fea000b800000 */
[----:B------:R0:W0:Y:S04]  /*3e60*/  SHFL.IDX PT, R43, R101, 0x1, 0x1c1f ;  /* 0x003c1f00652b7f89 */ /* 0x00002800000e0000 */
[----:B---3--:R3:W0:Y:S02]  /*3e70*/  SHFL.IDX PT, R14, R100, 0x1, 0x1c1f ;  /* 0x003c1f00640e7f89 */ /* 0x00862400000e0000 */
.L_x_3414:
        /* <DEDUP_REMOVED lines=10> */
[----:B------:R-:W-:Y:S02]  /*3f20*/  SHF.R.U32.HI R38, RZ, 0x8, R39 ;  /* 0x00000008ff267819 */ /* 0x000fe40000011627 */
[----:B------:R-:W-:Y:S02]  /*3f30*/  SHF.R.U32.HI R40, RZ, 0x8, R41 ;  /* 0x00000008ff287819 */ /* 0x000fe40000011629 */
[----:B------:R-:W-:Y:S01]  /*3f40*/  LOP3.LUT R13, R39, 0xff0000ff, RZ, 0xc0, !PT ;  /* 0xff0000ff270d7812 */ /* 0x000fe200078ec0ff */
[----:B------:R-:W-:Y:S01]  /*3f50*/  IMAD.SHL.U32 R38, R38, 0x100, RZ ;  /* 0x0000010026267824 */ /* 0x000fe200078e00ff */
[----:B------:R-:W-:Y:S01]  /*3f60*/  SHF.R.U32.HI R42, RZ, 0x10, R39 ;  /* 0x00000010ff2a7819 */ /* 0x000fe20000011627 */
[----:B------:R-:W-:Y:S01]  /*3f70*/  IMAD.SHL.U32 R40, R40, 0x100, RZ ;  /* 0x0000010028287824 */ /* 0x000fe200078e00ff */
[----:B------:R-:W-:Y:S02]  /*3f80*/  SHF.R.U32.HI R39, RZ, 0x10, R41 ;  /* 0x00000010ff277819 */ /* 0x000fe40000011629 */
[----:B------:R-:W-:-:S02]  /*3f90*/  LOP3.LUT R15, R41, 0xff0000ff, RZ, 0xc0, !PT ;  /* 0xff0000ff290f7812 */ /* 0x000fc400078ec0ff */
[----:B------:R-:W-:Y:S01]  /*3fa0*/  LOP3.LUT R13, R13, 0xff00, R38, 0xf8, !PT ;  /* 0x0000ff000d0d7812 */ /* 0x000fe200078ef826 */
[----:B------:R-:W-:Y:S01]  /*3fb0*/  IMAD.U32 R38, R42, 0x10000, RZ ;  /* 0x000100002a267824 */ /* 0x000fe200078e00ff */
[----:B----4-:R-:W-:Y:S01]  /*3fc0*/  MOV R12, R4 ;  /* 0x00000004000c7202 */ /* 0x010fe20000000f00 */
[----:B------:R-:W-:Y:S01]  /*3fd0*/  IMAD.U32 R39, R39, 0x10000, RZ ;  /* 0x0001000027277824 */ /* 0x000fe200078e00ff */
[----:B------:R-:W-:Y:S02]  /*3fe0*/  LOP3.LUT R40, R15, 0xff00, R40, 0xf8, !PT ;  /* 0x0000ff000f287812 */ /* 0x000fe400078ef828 */
[----:B------:R-:W-:Y:S02]  /*3ff0*/  F2FP.F16.E4M3.UNPACK_B R15, R112.H1 ;  /* 0x00000070ff0f723e */ /* 0x000fe400030006ff */
[----:B------:R-:W-:Y:S02]  /*4000*/  F2FP.F16.E4M3.UNPACK_B R4, R5 ;  /* 0x00000005ff04723e */ /* 0x000fe400020006ff */
[----:B------:R-:W-:Y:S01]  /*4010*/  LOP3.LUT R41, R13, 0xff0000, R38, 0xf8, !PT ;  /* 0x00ff00000d297812 */ /* 0x000fe200078ef826 */
[--C-:B------:R-:W-:Y:S01]  /*4020*/  HADD2.F32 R42, -RZ, R15.reuse.H0_H0 ;  /* 0x2000000fff2a7230 */ /* 0x100fe20000004100 */
[----:B------:R-:W-:Y:S01]  /*4030*/  LOP3.LUT R45, R40, 0xff0000, R39, 0xf8, !PT ;  /* 0x00ff0000282d7812 */ /* 0x000fe200078ef827 */
[--C-:B------:R-:W-:Y:S01]  /*4040*/  HADD2.F32 R13, -RZ, R4.reuse.H1_H1 ;  /* 0x30000004ff0d7230 */ /* 0x100fe20000004100 */
[----:B------:R-:W-:Y:S01]  /*4050*/  F2FP.F16.E4M3.UNPACK_B R39, R111.H1 ;  /* 0x0000006fff27723e */ /* 0x000fe200030006ff */
[----:B------:R-:W-:Y:S01]  /*4060*/  HADD2.F32 R4, -RZ, R4.H0_H0 ;  /* 0x20000004ff047230 */ /* 0x000fe20000004100 */
[----:B------:R-:W-:Y:S01]  /*4070*/  F2FP.F16.E4M3.UNPACK_B R5, R5.H1 ;  /* 0x00000005ff05723e */ /* 0x000fe200030006ff */
[----:B------:R-:W-:-:S02]  /*4080*/  HADD2.F32 R44, -RZ, R15.H1_H1 ;  /* 0x3000000fff2c7230 */ /* 0x000fc40000004100 */
[CC--:B------:R-:W-:Y:S01]  /*4090*/  FMUL.FTZ R47, R13.reuse, R42.reuse ;  /* 0x0000002a0d2f7220 */ /* 0x0c0fe20000410000 */
[----:B------:R-:W-:Y:S02]  /*40a0*/  HADD2.F32 R40, -RZ, R39.H0_H0 ;  /* 0x20000027ff287230 */ /* 0x000fe40000004100 */
[C---:B------:R-:W-:Y:S01]  /*40b0*/  FMUL.FTZ R42, R4.reuse, R42 ;  /* 0x0000002a042a7220 */ /* 0x040fe20000410000 */
[--C-:B------:R-:W-:Y:S01]  /*40c0*/  HADD2.F32 R15, -RZ, R5.reuse.H0_H0 ;  /* 0x20000005ff0f7230 */ /* 0x100fe20000004100 */
[----:B------:R-:W-:Y:S01]  /*40d0*/  F2FP.F16.E4M3.UNPACK_B R112, R112 ;  /* 0x00000070ff70723e */ /* 0x000fe200020006ff */
[----:B------:R-:W-:Y:S02]  /*40e0*/  HADD2.F32 R38, -RZ, R5.H1_H1 ;  /* 0x30000005ff267230 */ /* 0x000fe40000004100 */
[-C--:B------:R-:W-:Y:S01]  /*40f0*/  FFMA.FTZ R4, R4, R40.reuse, -R47 ;  /* 0x0000002804047223 */ /* 0x080fe2000001082f */
[----:B------:R-:W-:Y:S02]  /*4100*/  HADD2.F32 R39, -RZ, R39.H1_H1 ;  /* 0x30000027ff277230 */ /* 0x000fe40000004100 */
[----:B------:R-:W-:Y:S01]  /*4110*/  FFMA.FTZ R5, R13, R40, R42 ;  /* 0x000000280d057223 */ /* 0x000fe2000001002a */
[C---:B------:R-:W-:Y:S01]  /*4120*/  FMUL.FTZ R47, R15.reuse, R44 ;  /* 0x0000002c0f2f7220 */ /* 0x040fe20000410000 */
[----:B------:R-:W-:Y:S01]  /*4130*/  F2FP.F16.E4M3.UNPACK_B R13, R12.H1 ;  /* 0x0000000cff0d723e */ /* 0x000fe200030006ff */
[C---:B------:R-:W-:Y:S01]  /*4140*/  FMUL.FTZ R46, R38.reuse, R44 ;  /* 0x0000002c262e7220 */ /* 0x040fe20000410000 */
[----:B------:R-:W-:Y:S01]  /*4150*/  F2FP.F16.E4M3.UNPACK_B R12, R12 ;  /* 0x0000000cff0c723e */ /* 0x000fe200020006ff */
[----:B--2---:R-:W-:Y:S01]  /*4160*/  FFMA.FTZ R103, R38, R39, R47 ;  /* 0x0000002726677223 */ /* 0x004fe2000001002f */
[----:B------:R-:W-:Y:S01]  /*4170*/  F2FP.F16.E4M3.UNPACK_B R111, R111 ;  /* 0x0000006fff6f723e */ /* 0x000fe200020006ff */
[----:B------:R-:W-:Y:S01]  /*4180*/  FFMA.FTZ R46, R15, R39, -R46 ;  /* 0x000000270f2e7223 */ /* 0x000fe2000001082e */
[----:B------:R-:W-:-:S02]  /*4190*/  HADD2.F32 R40, -RZ, R112.H1_H1 ;  /* 0x30000070ff287230 */ /* 0x000fc40000004100 */
[--C-:B------:R-:W-:Y:S02]  /*41a0*/  HADD2.F32 R38, -RZ, R13.reuse.H1_H1 ;  /* 0x3000000dff267230 */ /* 0x100fe40000004100 */
[----:B------:R-:W-:Y:S02]  /*41b0*/  HADD2.F32 R15, -RZ, R13.H0_H0 ;  /* 0x2000000dff0f7230 */ /* 0x000fe40000004100 */
        /* <DEDUP_REMOVED lines=8> */
[-C--:B------:R-:W-:Y:S01]  /*4240*/  FMUL.FTZ R97, R13, R112.reuse ;  /* 0x000000700d617220 */ /* 0x080fe20000410000 */
[----:B------:R-:W-:Y:S01]  /*4250*/  FFMA.FTZ R39, R38, R39, R47 ;  /* 0x0000002726277223 */ /* 0x000fe2000001002f */
[C---:B------:R-:W-:Y:S01]  /*4260*/  FMUL.FTZ R40, R12.reuse, R112 ;  /* 0x000000700c287220 */ /* 0x040fe20000410000 */
[----:B------:R-:W-:Y:S01]  /*4270*/  F2FP.SATFINITE.E4M3.F32.PACK_AB_MERGE_C R112, R103, R46, RZ ;  /* 0x0000002e6770723e */ /* 0x000fe200048070ff */
[-C--:B------:R-:W-:Y:S01]  /*4280*/  FFMA.FTZ R96, R12, R111.reuse, R97 ;  /* 0x0000006f0c607223 */ /* 0x080fe20000010061 */
[----:B------:R-:W-:Y:S01]  /*4290*/  F2FP.F16.E4M3.UNPACK_B R12, R6.H1 ;  /* 0x00000006ff0c723e */ /* 0x000fe200030006ff */
[----:B------:R-:W-:Y:S01]  /*42a0*/  FFMA.FTZ R47, R13, R111, -R40 ;  /* 0x0000006f0d2f7223 */ /* 0x000fe20000010828 */
[----:B------:R-:W-:-:S02]  /*42b0*/  F2FP.SATFINITE.E4M3.F32.PACK_AB_MERGE_C R111, R39, R42, RZ ;  /* 0x0000002a276f723e */ /* 0x000fc400048070ff */
[----:B------:R-:W-:Y:S02]  /*42c0*/  F2FP.F16.E4M3.UNPACK_B R13, R7.H1 ;  /* 0x00000007ff0d723e */ /* 0x000fe400030006ff */
[----:B------:R-:W-:Y:S02]  /*42d0*/  F2FP.F16.E4M3.UNPACK_B R42, R45.H1 ;  /* 0x0000002dff2a723e */ /* 0x000fe400030006ff */
[----:B------:R-:W-:Y:S01]  /*42e0*/  F2FP.F16.E4M3.UNPACK_B R39, R41.H1 ;  /* 0x00000029ff27723e */ /* 0x000fe200030006ff */
[--C-:B------:R-:W-:Y:S01]  /*42f0*/  HADD2.F32 R38, -RZ, R13.reuse.H1_H1 ;  /* 0x3000000dff267230 */ /* 0x100fe20000004100 */
        /* <DEDUP_REMOVED lines=9> */
[----:B------:R-:W-:Y:S02]  /*4390*/  HADD2.F32 R44, -RZ, R45.H1_H1 ;  /* 0x3000002dff2c7230 */ /* 0x000fe40000004100 */
[----:B------:R-:W-:Y:S01]  /*43a0*/  FFMA.FTZ R110, R15, R40, -R110 ;  /* 0x000000280f6e7223 */ /* 0x000fe2000001086e */
[----:B------:R-:W-:Y:S01]  /*43b0*/  HADD2.F32 R12, -RZ, R12.H0_H0 ;  /* 0x2000000cff0c7230 */ /* 0x000fe20000004100 */
[----:B------:R-:W-:Y:S01]  /*43c0*/  F2FP.F16.E4M3.UNPACK_B R6, R6 ;  /* 0x00000006ff06723e */ /* 0x000fe200020006ff */
        /* <DEDUP_REMOVED lines=10> */
[--C-:B------:R-:W-:Y:S01]  /*4470*/  HADD2.F32 R7, -RZ, R6.reuse.H0_H0 ;  /* 0x20000006ff077230 */ /* 0x100fe20000004100 */
        /* <DEDUP_REMOVED lines=16> */
[----:B------:R-:W-:-:S07]  /*4580*/  F2FP.SATFINITE.E4M3.F32.PACK_AB_MERGE_C R7, R42, R15, R103 ;  /* 0x0000000f2a07723e */ /* 0x000fce0004807067 */
.L_x_3114:
[----:B------:R-:W-:Y:S05]  /*4590*/  BSYNC B3 ;  /* 0x0000000000037941 */ /* 0x000fea0003800000 */
.L_x_3113:
[----:B----4-:R0:W-:Y:S02]  /*45a0*/  ST.E.128 desc[UR60][R10.64], R4 ;  /* 0x000000040a007985 */ /* 0x0101e4000c101d3c */
.L_x_3112:
[----:B------:R-:W-:Y:S05]  /*45b0*/  BSYNC B2 ;  /* 0x0000000000027941 */ /* 0x000fea0003800000 */
.L_x_3111:
        /* <DEDUP_REMOVED lines=10> */
[--C-:B------:R-:W-:Y:S02]  /*4660*/  SHF.R.U32.HI R13, RZ, 0x8, R35.reuse ;  /* 0x00000008ff0d7819 */ /* 0x100fe40000011623 */
        /* <DEDUP_REMOVED lines=15> */
[----:B------:R-:W-:Y:S01]  /*4760*/  HADD2.F32 R36, -RZ, R34.H0_H0 ;  /* 0x20000022ff247230 */ /* 0x000fe20000004100 */
[----:B------:R-:W-:Y:S01]  /*4770*/  LOP3.LUT R35, R14, 0xff0000, R13, 0xf8, !PT ;  /* 0x00ff00000e237812 */ /* 0x000fe200078ef80d */
[--C-:B------:R-:W-:Y:S01]  /*4780*/  HADD2.F32 R13, -RZ, R4.reuse.H1_H1 ;  /* 0x30000004ff0d7230 */ /* 0x100fe20000004100 */
[----:B------:R-:W-:Y:S01]  /*4790*/  F2FP.F16.E4M3.UNPACK_B R15, R108.H1 ;  /* 0x0000006cff0f723e */ /* 0x000fe200030006ff */
[----:B------:R-:W-:Y:S01]  /*47a0*/  HADD2.F32 R14, -RZ, R5.H1_H1 ;  /* 0x30000005ff0e7230 */ /* 0x000fe20000004100 */
[----:B------:R-:W-:Y:S01]  /*47b0*/  F2FP.F16.E4M3.UNPACK_B R109, R109 ;  /* 0x0000006dff6d723e */ /* 0x000fe200020006ff */
[----:B------:R-:W-:-:S02]  /*47c0*/  HADD2.F32 R4, -RZ, R4.H0_H0 ;  /* 0x20000004ff047230 */ /* 0x000fc40000004100 */
[-C--:B------:R-:W-:Y:S01]  /*47d0*/  FMUL.FTZ R39, R13, R36.reuse ;  /* 0x000000240d277220 */ /* 0x080fe20000410000 */
[----:B------:R-:W-:Y:S02]  /*47e0*/  HADD2.F32 R34, -RZ, R15.H0_H0 ;  /* 0x2000000fff227230 */ /* 0x000fe40000004100 */
[-C--:B------:R-:W-:Y:S01]  /*47f0*/  FMUL.FTZ R40, R14, R37.reuse ;  /* 0x000000250e287220 */ /* 0x080fe20000410000 */
[----:B------:R-:W-:Y:S02]  /*4800*/  HADD2.F32 R5, -RZ, R5.H0_H0 ;  /* 0x20000005ff057230 */ /* 0x000fe40000004100 */
[C---:B------:R-:W-:Y:S01]  /*4810*/  FMUL.FTZ R36, R4.reuse, R36 ;  /* 0x0000002404247220 */ /* 0x040fe20000410000 */
[----:B------:R-:W-:Y:S02]  /*4820*/  HADD2.F32 R15, -RZ, R15.H1_H1 ;  /* 0x3000000fff0f7230 */ /* 0x000fe40000004100 */
[----:B------:R-:W-:Y:S01]  /*4830*/  FFMA.FTZ R4, R4, R34, -R39 ;  /* 0x0000002204047223 */ /* 0x000fe20000010827 */
[----:B------:R-:W-:Y:S01]  /*4840*/  F2FP.F16.E4M3.UNPACK_B R108, R108 ;  /* 0x0000006cff6c723e */ /* 0x000fe200020006ff */
[----:B------:R-:W-:Y:S01]  /*4850*/  FMUL.FTZ R37, R5, R37 ;  /* 0x0000002505257220 */ /* 0x000fe20000410000 */
[----:B------:R-:W-:Y:S01]  /*4860*/  FFMA.FTZ R41, R13, R34, R36 ;  /* 0x000000220d297223 */ /* 0x000fe20000010024 */
        /* <DEDUP_REMOVED lines=19> */
[-C--:B------:R-:W-:Y:S01]  /*49a0*/  FFMA.FTZ R40, R5, R108.reuse, -R34 ;  /* 0x0000006c05287223 */ /* 0x080fe20000010822 */
[----:B------:R-:W-:Y:S01]  /*49b0*/  FFMA.FTZ R109, R12, R108, R109 ;  /* 0x0000006c0c6d7223 */ /* 0x000fe2000001006d */
[----:B------:R-:W-:-:S02]  /*49c0*/  F2FP.F16.E4M3.UNPACK_B R12, R7.H1 ;  /* 0x00000007ff0c723e */ /* 0x000fc400030006ff */
[----:B------:R-:W-:Y:S02]  /*49d0*/  F2FP.SATFINITE.E4M3.F32.PACK_AB_MERGE_C R44, R37, R36, RZ ;  /* 0x00000024252c723e */ /* 0x000fe400048070ff */
        /* <DEDUP_REMOVED lines=25> */
[----:B------:R-:W-:Y:S02]  /*4b70*/  HADD2.F32 R7, -RZ, R7.H1_H1 ;  /* 0x30000007ff077230 */ /* 0x000fe40000004100 */
        /* <DEDUP_REMOVED lines=19> */
.L_x_3116:
[----:B------:R-:W-:Y:S05]  /*4cb0*/  BSYNC B2 ;  /* 0x0000000000027941 */ /* 0x000fea0003800000 */
.L_x_3115:
[----:B----4-:R0:W-:Y:S02]  /*4cc0*/  ST.E.128 desc[UR60][R10.64], R4 ;  /* 0x000000040a007985 */ /* 0x0101e4000c101d3c */
.L_x_3110:
[----:B------:R-:W-:Y:S05]  /*4cd0*/  BSYNC B1 ;  /* 0x0000000000017941 */ /* 0x000fea0003800000 */
.L_x_3109:
[----:B------:R-:W-:-:S03]  /*4ce0*/  UMOV UR4, 0xffffffff ;  /* 0xffffffff00047882 */ /* 0x000fc60000000000 */
[----:B------:R-:W-:Y:S05]  /*4cf0*/  BRA.DIV UR4, `(.L_x_3117) ;  /* 0x0000022204587947 */ /* 0x000fea000b800000 */
[----:B01----:R-:W0:Y:S04]  /*4d00*/  SHFL.IDX PT, R101, R101, 0x2, 0x1c1f ;  /* 0x005c1f0065657f89 */ /* 0x003e2800000e0000 */
[----:B------:R1:W0:Y:S02]  /*4d10*/  SHFL.IDX PT, R14, R100, 0x2, 0x1c1f ;  /* 0x005c1f00640e7f89 */ /* 0x00022400000e0000 */
.L_x_3418:
        /* <DEDUP_REMOVED lines=11> */
[--C-:B------:R-:W-:Y:S02]  /*4dd0*/  SHF.R.U32.HI R13, RZ, 0x8, R31.reuse ;  /* 0x00000008ff0d7819 */ /* 0x100fe4000001161f */
        /* <DEDUP_REMOVED lines=9> */
[----:B------:R-:W-:Y:S02]  /*4e70*/  SHF.L.U32 R12, R34, 0x10, RZ ;  /* 0x00000010220c7819 */ /* 0x000fe400000006ff */
        /* <DEDUP_REMOVED lines=11> */
[--C-:B------:R-:W-:Y:S01]  /*4f30*/  HADD2.F32 R31, -RZ, R30.reuse.H0_H0 ;  /* 0x2000001eff1f7230 */ /* 0x100fe20000004100 */
[----:B------:R-:W-:Y:S01]  /*4f40*/  F2FP.F16.E4M3.UNPACK_B R106, R106 ;  /* 0x0000006aff6a723e */ /* 0x000fe200020006ff */
[--C-:B------:R-:W-:Y:S02]  /*4f50*/  HADD2.F32 R13, -RZ, R5.reuse.H1_H1 ;  /* 0x30000005ff0d7230 */ /* 0x100fe40000004100 */
[C---:B------:R-:W-:Y:S01]  /*4f60*/  FMUL.FTZ R33, R7.reuse, R33 ;  /* 0x0000002107217220 */ /* 0x040fe20000410000 */
[----:B------:R-:W-:Y:S02]  /*4f70*/  HADD2.F32 R5, -RZ, R5.H0_H0 ;  /* 0x20000005ff057230 */ /* 0x000fe40000004100 */
[-C--:B------:R-:W-:Y:S01]  /*4f80*/  FFMA.FTZ R37, R7, R31.reuse, -R36 ;  /* 0x0000001f07257223 */ /* 0x080fe20000010824 */
[----:B------:R-:W-:Y:S02]  /*4f90*/  HADD2.F32 R30, -RZ, R30.H1_H1 ;  /* 0x3000001eff1e7230 */ /* 0x000fe40000004100 */
[-C--:B------:R-:W-:Y:S01]  /*4fa0*/  FMUL.FTZ R36, R13, R34.reuse ;  /* 0x000000220d247220 */ /* 0x080fe20000410000 */
        /* <DEDUP_REMOVED lines=23> */
[----:B------:R-:W-:Y:S01]  /*5120*/  FFMA.FTZ R107, R4, R107, R31 ;  /* 0x0000006b046b7223 */ /* 0x000fe2000001001f */
[----:B------:R-:W-:-:S02]  /*5130*/  F2FP.F16.E4M3.UNPACK_B R5, R15.H1 ;  /* 0x0000000fff05723e */ /* 0x000fc400030006ff */
[-C--:B------:R-:W-:Y:S02]  /*5140*/  F2FP.F16.E4M3.UNPACK_B R31, R35.reuse.H1 ;  /* 0x00000023ff1f723e */ /* 0x080fe400030006ff */
[----:B------:R-:W-:Y:S01]  /*5150*/  F2FP.SATFINITE.E4M3.F32.PACK_AB_MERGE_C R42, R33, R34, RZ ;  /* 0x00000022212a723e */ /* 0x000fe200048070ff */
[----:B------:R-:W-:Y:S01]  /*5160*/  HADD2.F32 R12, -RZ, R5.H1_H1 ;  /* 0x30000005ff0c7230 */ /* 0x000fe20000004100 */
        /* <DEDUP_REMOVED lines=14> */
[C---:B------:R-:W-:Y:S01]  /*5250*/  FMUL.FTZ R39, R5.reuse, R33 ;  /* 0x0000002105277220 */ /* 0x040fe20000410000 */
[----:B------:R-:W-:Y:S01]  /*5260*/  F2FP.F16.E4M3.UNPACK_B R15, R15 ;  /* 0x0000000fff0f723e */ /* 0x000fe200020006ff */
[C---:B------:R-:W-:Y:S01]  /*5270*/  FMUL.FTZ R34, R4.reuse, R33 ;  /* 0x0000002104227220 */ /* 0x040fe20000410000 */
[----:B------:R-:W-:Y:S01]  /*5280*/  F2FP.F16.E4M3.UNPACK_B R6, R6 ;  /* 0x00000006ff06723e */ /* 0x000fe200020006ff */
[-C--:B------:R-:W-:Y:S01]  /*5290*/  FFMA.FTZ R39, R4, R7.reuse, -R39 ;  /* 0x0000000704277223 */ /* 0x080fe20000010827 */
[----:B------:R-:W-:Y:S01]  /*52a0*/  FFMA.FTZ R41, R12, R30, R41 ;  /* 0x0000001e0c297223 */ /* 0x000fe20000010029 */
[----:B------:R-:W-:Y:S01]  /*52b0*/  FFMA.FTZ R34, R5, R7, R34 ;  /* 0x0000000705227223 */ /* 0x000fe20000010022 */
[----:B------:R-:W-:-:S02]  /*52c0*/  HADD2.F32 R5, -RZ, R15.H0_H0 ;  /* 0x2000000fff057230 */ /* 0x000fc40000004100 */
[--C-:B------:R-:W-:Y:S01]  /*52d0*/  HADD2.F32 R4, -RZ, R6.reuse.H0_H0 ;  /* 0x20000006ff047230 */ /* 0x100fe20000004100 */
[----:B------:R-:W-:Y:S01]  /*52e0*/  F2FP.SATFINITE.E4M3.F32.PACK_AB_MERGE_C R40, R41, R40, RZ ;  /* 0x000000282928723e */ /* 0x000fe200048070ff */
[----:B------:R-:W-:Y:S01]  /*52f0*/  HADD2.F32 R15, -RZ, R15.H1_H1 ;  /* 0x3000000fff0f7230 */ /* 0x000fe20000004100 */
[----:B------:R-:W-:Y:S01]  /*5300*/  F2FP.SATFINITE.E4M3.F32.PACK_AB_MERGE_C R34, R34, R39, RZ ;  /* 0x000000272222723e */ /* 0x000fe200048070ff */
[----:B------:R-:W-:Y:S02]  /*5310*/  HADD2.F32 R30, -RZ, R31.H0_H0 ;  /* 0x2000001fff1e7230 */ /* 0x000fe40000004100 */
[----:B------:R-:W-:Y:S02]  /*5320*/  HADD2.F32 R6, -RZ, R6.H1_H1 ;  /* 0x30000006ff067230 */ /* 0x000fe40000004100 */
[----:B------:R-:W-:Y:S02]  /*5330*/  HADD2.F32 R35, -RZ, R35.H0_H0 ;  /* 0x20000023ff237230 */ /* 0x000fe40000004100 */
[----:B------:R-:W-:-:S02]  /*5340*/  HADD2.F32 R12, -RZ, R13.H0_H0 ;  /* 0x2000000dff0c7230 */ /* 0x000fc40000004100 */
[----:B------:R-:W-:Y:S02]  /*5350*/  HADD2.F32 R7, -RZ, R32.H0_H0 ;  /* 0x20000020ff077230 */ /* 0x000fe40000004100 */
[-C--:B------:R-:W-:Y:S01]  /*5360*/  FMUL.FTZ R32, R15, R30.reuse ;  /* 0x0000001e0f207220 */ /* 0x080fe20000410000 */
[-C--:B------:R-:W-:Y:S01]  /*5370*/  FMUL.FTZ R13, R6, R35.reuse ;  /* 0x00000023060d7220 */ /* 0x080fe20000410000 */
[C---:B------:R-:W-:Y:S01]  /*5380*/  FMUL.FTZ R30, R5.reuse, R30 ;  /* 0x0000001e051e7220 */ /* 0x040fe20000410000 */
[C---:B------:R-:W-:Y:S01]  /*5390*/  FMUL.FTZ R35, R4.reuse, R35 ;  /* 0x0000002304237220 */ /* 0x040fe20000410000 */
[-C--:B------:R-:W-:Y:S01]  /*53a0*/  FFMA.FTZ R32, R5, R12.reuse, -R32 ;  /* 0x0000000c05207223 */ /* 0x080fe20000010820 */
[-C--:B------:R-:W-:Y:S01]  /*53b0*/  FFMA.FTZ R13, R4, R7.reuse, -R13 ;  /* 0x00000007040d7223 */ /* 0x080fe2000001080d */
[----:B------:R-:W-:Y:S01]  /*53c0*/  FFMA.FTZ R15, R15, R12, R30 ;  /* 0x0000000c0f0f7223 */ /* 0x000fe2000001001e */
[----:B------:R-:W-:Y:S01]  /*53d0*/  FFMA.FTZ R6, R6, R7, R35 ;  /* 0x0000000706067223 */ /* 0x000fe20000010023 */
[----:B------:R-:W-:-:S02]  /*53e0*/  F2FP.SATFINITE.E4M3.F32.PACK_AB_MERGE_C R5, R38, R37, R43 ;  /* 0x000000252605723e */ /* 0x000fc4000480702b */
[----:B------:R-:W-:Y:S02]  /*53f0*/  F2FP.SATFINITE.E4M3.F32.PACK_AB_MERGE_C R4, R107, R36, R42 ;  /* 0x000000246b04723e */ /* 0x000fe4000480702a */
[----:B------:R-:W-:Y:S02]  /*5400*/  F2FP.SATFINITE.E4M3.F32.PACK_AB_MERGE_C R6, R6, R13, R34 ;  /* 0x0000000d0606723e */ /* 0x000fe40004807022 */
[----:B------:R-:W-:-:S07]  /*5410*/  F2FP.SATFINITE.E4M3.F32.PACK_AB_MERGE_C R7, R15, R32, R40 ;  /* 0x000000200f07723e */ /* 0x000fce0004807028 */
.L_x_3122:
[----:B------:R-:W-:Y:S05]  /*5420*/  BSYNC B2 ;  /* 0x0000000000027941 */ /* 0x000fea0003800000 */
.L_x_3121:
[----:B-1----:R0:W-:Y:S02]  /*5430*/  ST.E.128 desc[UR60][R10.64], R4 ;  /* 0x000000040a007985 */ /* 0x0021e4000c101d3c */
.L_x_3120:
[----:B------:R-:W-:Y:S05]  /*5440*/  BSYNC B1 ;  /* 0x0000000000017941 */ /* 0x000fea0003800000 */
.L_x_3119:
        /* <DEDUP_REMOVED lines=113> */
.L_x_3124:
[----:B------:R-:W-:Y:S05]  /*5b60*/  BSYNC B1 ;  /* 0x0000000000017941 */ /* 0x000fea0003800000 */
.L_x_3123:
[----:B----4-:R0:W-:Y:S01]  /*5b70*/  ST.E.128 desc[UR60][R10.64], R4 ;  /* 0x000000040a007985 */ /* 0x0101e2000c101d3c */
[----:B------:R-:W-:Y:S05]  /*5b80*/  BRA `(.L_x_3118) ;  /* 0x0000003800007947 */ /* 0x000fea0003800000 */
.L_x_3089:
[----:B------:R-:W2:Y:S01]  /*5b90*/  LDL R9, [R1+0x8] ;  /* 0x0000080001097983 */ /* 0x000ea20000100800 */
[C---:B------:R-:W-:Y:S01]  /*5ba0*/  VIADD R8, R191.reuse, 0x40 ;  /* 0x00000040bf087836 */ /* 0x040fe20000000000 */
        /* <DEDUP_REMOVED lines=11> */
[----:B------:R-:W3:Y:S01]  /*5c60*/  @!P4 LDC.64 R34, c[0x0][0x400] ;  /* 0x00010000ff22cb82 */ /* 0x000ee20000000a00 */
[----:B-1----:R-:W-:-:S04]  /*5c70*/  @!P4 IADD3 R32, P2, P5, R48, R32, R4 ;  /* 0x000000203020c210 */ /* 0x002fc80007d5e004 */
[----:B------:R-:W-:Y:S02]  /*5c80*/  @!P4 IADD3.X R33, R66, R33, R86, P2, P5 ;  /* 0x000000214221c210 */ /* 0x000fe400017ea456 */
[----:B---3--:R-:W-:-:S04]  /*5c90*/  @!P4 IADD3 R34, P2, P5, R54, R34, R6 ;  /* 0x000000223622c210 */ /* 0x008fc80007d5e006 */
[----:B------:R-:W-:Y:S02]  /*5ca0*/  @!P4 IADD3.X R35, R64, R35, R98, P2, P5 ;  /* 0x000000234023c210 */ /* 0x000fe400017ea462 */
[----:B------:R-:W-:Y:S02]  /*5cb0*/  ISETP.GE.AND P2, PT, R8, R95, PT ;  /* 0x0000005f0800720c */ /* 0x000fe40003f46270 */
[----:B------:R-:W-:Y:S02]  /*5cc0*/  CS2R R38, SRZ ;  /* 0x0000000000267805 */ /* 0x000fe4000001ff00 */
[----:B------:R-:W-:Y:S01]  /*5cd0*/  CS2R R36, SRZ ;  /* 0x0000000000247805 */ /* 0x000fe2000001ff00 */
[----:B------:R1:W3:Y:S01]  /*5ce0*/  @!P4 LDG.E.128 R28, desc[UR60][R34.64] ;  /* 0x0000003c221cc981 */ /* 0x0002e2000c1e1d00 */
[----:B------:R-:W-:-:S13]  /*5cf0*/  ISETP.GE.OR P2, PT, R16, R102, P2 ;  /* 0x000000661000720c */ /* 0x000fda0001746670 */
[----:B------:R-:W-:-:S04]  /*5d00*/  @!P2 IADD3 R5, P5, P6, R48, R80, R4 ;  /* 0x000000503005a210 */ /* 0x000fc80007ebe004 */
[----:B------:R-:W-:Y:S02]  /*5d10*/  @!P2 IADD3.X R10, R66, R82, R86, P5, P6 ;  /* 0x00000052420aa210 */ /* 0x000fe40002fec456 */
[----:B-1----:R-:W-:Y:S02]  /*5d20*/  CS2R R34, SRZ ;  /* 0x0000000000227805 */ /* 0x002fe4000001ff00 */
[----:B------:R-:W-:Y:S02]  /*5d30*/  CS2R R42, SRZ ;  /* 0x00000000002a7805 */ /* 0x000fe4000001ff00 */
[----:B------:R-:W-:Y:S02]  /*5d40*/  CS2R R40, SRZ ;  /* 0x0000000000287805 */ /* 0x000fe4000001ff00 */
[----:B------:R-:W-:Y:S02]  /*5d50*/  CS2R R46, SRZ ;  /* 0x00000000002e7805 */ /* 0x000fe4000001ff00 */
[----:B------:R-:W-:-:S02]  /*5d60*/  CS2R R44, SRZ ;  /* 0x00000000002c7805 */ /* 0x000fc4000001ff00 */
[----:B--2---:R-:W-:Y:S02]  /*5d70*/  R2UR UR4, R9 ;  /* 0x00000000090472ca */ /* 0x004fe400000e0000 */
[----:B------:R-:W-:-:S04]  /*5d80*/  @!P3 IADD3 R9, P5, P6, R54, R6, R76 ;  /* 0x000000063609b210 */ /* 0x000fc80007ebe04c */
[----:B------:R-:W-:Y:S02]  /*5d90*/  @!P3 IADD3.X R8, R64, R98, R78, P5, P6 ;  /* 0x000000624008b210 */ /* 0x000fe40002fec44e */
[----:B------:R-:W-:-:S04]  /*5da0*/  @!P2 IADD3 R7, P5, P6, R54, R75, R6 ;  /* 0x0000004b3607a210 */ /* 0x000fc80007ebe006 */
[----:B------:R-:W-:Y:S02]  /*5db0*/  @!P2 IADD3.X R4, R64, R77, R98, P5, P6 ;  /* 0x0000004d4004a210 */ /* 0x000fe40002fec462 */
[----:B0-----:R-:W-:-:S05]  /*5dc0*/  @!P3 IADD3 R12, P5, R11, R12, RZ ;  /* 0x0000000c0b0cb210 */ /* 0x001fca0007fbe0ff */
[----:B------:R-:W-:Y:S02]  /*5dd0*/  @!P3 IMAD.X R13, R14, 0x1, R13, P5 ;  /* 0x000000010e0db824 */ /* 0x000fe400028e060d */
[----:B------:R-:W0:Y:S02]  /*5de0*/  @!P3 LDC.64 R14, c[0x0][0x400] ;  /* 0x00010000ff0ebb82 */ /* 0x000e240000000a00 */
[----:B0-----:R-:W-:-:S04]  /*5df0*/  @!P3 IADD3 R14, P5, R9, R14, RZ ;  /* 0x0000000e090eb210 */ /* 0x001fc80007fbe0ff */
[----:B------:R-:W-:Y:S02]  /*5e00*/  @!P3 IADD3.X R15, R8, R15, RZ, P5, !PT ;  /* 0x0000000f080fb210 */ /* 0x000fe40002ffe4ff */
[----:B------:R-:W0:Y:S03]  /*5e10*/  @!P2 LDC.64 R8, c[0x0][0x3e8] ;  /* 0x0000fa00ff08ab82 */ /* 0x000e260000000a00 */
[----:B------:R-:W2:Y:S01]  /*5e20*/  @!P3 LDG.E.128 R36, desc[UR60][R14.64] ;  /* 0x0000003c0e24b981 */ /* 0x000ea2000c1e1d00 */
        /* <DEDUP_REMOVED lines=13> */
[----:B------:R-:W-:Y:S01]  /*5f00*/  PLOP3.LUT P5, PT, PT, PT, UP0, 0x80, 0x0 ;  /* 0x000000000000781c */ /* 0x000fe20003faf008 */
[----:B---3--:R-:W-:Y:S01]  /*5f10*/  IMAD.MOV.U32 R116, RZ, RZ, R30 ;  /* 0x000000ffff747224 */ /* 0x008fe200078e001e */
[----:B------:R-:W-:Y:S01]  /*5f20*/  ISETP.GE.AND P2, PT, R16, R102, PT ;  /* 0x000000661000720c */ /* 0x000fe20003f46270 */
[----:B------:R-:W-:Y:S02]  /*5f30*/  IMAD.MOV.U32 R118, RZ, RZ, R28 ;  /* 0x000000ffff767224 */ /* 0x000fe400078e001c */
[----:B--2---:R-:W-:Y:S02]  /*5f40*/  IMAD.MOV.U32 R112, RZ, RZ, R38 ;  /* 0x000000ffff707224 */ /* 0x004fe400078e0026 */
[----:B------:R-:W-:Y:S02]  /*5f50*/  IMAD.MOV.U32 R113, RZ, RZ, R36 ;  /* 0x000000ffff717224 */ /* 0x000fe400078e0024 */
[----:B----4-:R-:W-:Y:S02]  /*5f60*/  IMAD.MOV.U32 R102, RZ, RZ, R42 ;  /* 0x000000ffff667224 */ /* 0x010fe400078e002a */
[----:B------:R-:W-:Y:S01]  /*5f70*/  IMAD.MOV.U32 R104, RZ, RZ, R40 ;  /* 0x000000ffff687224 */ /* 0x000fe200078e0028 */
[----:B-----5:R-:W-:Y:S01]  /*5f80*/  MOV R106, R46 ;  /* 0x0000002e006a7202 */ /* 0x020fe20000000f00 */
[----:B------:R-:W-:-:S02]  /*5f90*/  IMAD.MOV.U32 R107, RZ, RZ, R44 ;  /* 0x000000ffff6b7224 */ /* 0x000fc400078e002c */
[----:B------:R-:W-:Y:S02]  /*5fa0*/  IMAD.MOV.U32 R115, RZ, RZ, R6 ;  /* 0x000000ffff737224 */ /* 0x000fe400078e0006 */
[----:B------:R-:W-:Y:S02]  /*5fb0*/  IMAD.MOV.U32 R117, RZ, RZ, R4 ;  /* 0x000000ffff757224 */ /* 0x000fe400078e0004 */
[----:B------:R-:W-:Y:S02]  /*5fc0*/  IMAD.MOV.U32 R109, RZ, RZ, R34 ;  /* 0x000000ffff6d7224 */ /* 0x000fe400078e0022 */
[----:B------:R-:W-:Y:S01]  /*5fd0*/  IMAD.MOV.U32 R111, RZ, RZ, R32 ;  /* 0x000000ffff6f7224 */ /* 0x000fe200078e0020 */
[----:B------:R-:W-:Y:S06]  /*5fe0*/  @!P5 BRA `(.L_x_3125) ;  /* 0x000000000004d947 */ /* 0x000fec0003800000 */
[----:B------:R-:W-:Y:S01]  /*5ff0*/  BPT.TRAP 0x1 ;  /* 0x000000040000795c */ /* 0x000fe20000300000 */
.L_x_3125:
[----:B------:R-:W-:Y:S01]  /*6000*/  IMAD R86, R188, 0x8, R18 ;  /* 0x00000008bc567824 */ /* 0x000fe200078e0212 */
[----:B------:R-:W-:Y:S01]  /*6010*/  SHF.L.U32 R98, R195, 0x1f, RZ ;  /* 0x0000001fc3627819 */ /* 0x000fe200000006ff */
[----:B------:R-:W0:Y:S01]  /*6020*/  LDC R108, c[0x0][0x2f4] ;  /* 0x0000bd00ff6c7b82 */ /* 0x000e220000000800 */
[----:B------:R-:W-:Y:S02]  /*6030*/  BSSY B1, `(.L_x_3126) ;  /* 0x0000003000017945 */ /* 0x000fe40003800000 */
[----:B------:R-:W1:Y:S02]  /*6040*/  SYNCS.PHASECHK.TRANS64.TRYWAIT P3, [R86+URZ+0x22890], R98 ;  /* 0x02289062560075a7 */ /* 0x000e64000806017f */
[----:B-1----:R-:W-:Y:S05]  /*6050*/  @!P3 BRA `(.L_x_3127) ;  /* 0x0000020c00c8b947 */ /* 0x002fea0003800000 */
.L_x_3419:
[----:B------:R-:W-:Y:S05]  /*6060*/  BSYNC B1 ;  /* 0x0000000000017941 */ /* 0x000fea0003800000 */
.L_x_3126:
[----:B------:R-:W-:Y:S01]  /*6070*/  UMOV UR4, 0xffffffff ;  /* 0xffffffff00047882 */ /* 0x000fe20000000000 */
[----:B0-----:R-:W-:Y:S02]  /*6080*/  IMAD.IADD R110, R108, 0x1, -R71 ;  /* 0x000000016c6e7824 */ /* 0x001fe400078e0a47 */
[----:B------:R-:W-:Y:S05]  /*6090*/  BRA.DIV UR4, `(.L_x_3128) ;  /* 0x0000020e04cc7947 */ /* 0x000fea000b800000 */
[----:B------:R0:W2:Y:S04]  /*60a0*/  SHFL.IDX PT, R103, R101, RZ, 0x1c1f ;  /* 0x001c1fff65677589 */ /* 0x0000a800000e0000 */
[----:B------:R0:W3:Y:S02]  /*60b0*/  SHFL.IDX PT, R105, R100, RZ, 0x1c1f ;  /* 0x001c1fff64697589 */ /* 0x0000e400000e0000 */
.L_x_3423:
        /* <DEDUP_REMOVED lines=22> */
[----:B---3--:R-:W-:Y:S01]  /*6220*/  IMAD.MOV.U32 R30, RZ, RZ, R12 ;  /* 0x000000ffff1e7224 */ /* 0x008fe200078e000c */
[----:B------:R-:W-:Y:S01]  /*6230*/  LOP3.LUT R4, R5, 0xff0000ff, RZ, 0xc0, !PT ;  /* 0xff0000ff05047812 */ /* 0x000fe200078ec0ff */
[----:B--2---:R-:W-:Y:S01]  /*6240*/  IMAD.MOV.U32 R28, RZ, RZ, R8 ;  /* 0x000000ffff1c7224 */ /* 0x004fe200078e0008 */
[----:B------:R-:W-:Y:S01]  /*6250*/  SHF.R.U32.HI R126, RZ, 0x10, R5 ;  /* 0x00000010ff7e7819 */ /* 0x000fe20000011605 */
[----:B------:R-:W-:Y:S01]  /*6260*/  IMAD.SHL.U32 R5, R127, 0x100, RZ ;  /* 0x000001007f057824 */ /* 0x000fe200078e00ff */
[----:B------:R-:W-:Y:S02]  /*6270*/  SHF.R.U32.HI R123, RZ, 0x8, R7 ;  /* 0x00000008ff7b7819 */ /* 0x000fe40000011607 */
[----:B------:R-:W-:Y:S02]  /*6280*/  SHF.R.U32.HI R120, RZ, 0x8, R31 ;  /* 0x00000008ff787819 */ /* 0x000fe4000001161f */
[----:B------:R-:W-:-:S02]  /*6290*/  LOP3.LUT R6, R7, 0xff0000ff, RZ, 0xc0, !PT ;  /* 0xff0000ff07067812 */ /* 0x000fc400078ec0ff */
[----:B------:R-:W-:Y:S01]  /*62a0*/  SHF.R.U32.HI R125, RZ, 0x10, R7 ;  /* 0x00000010ff7d7819 */ /* 0x000fe20000011607 */
[----:B------:R-:W-:Y:S01]  /*62b0*/  IMAD.SHL.U32 R7, R123, 0x100, RZ ;  /* 0x000001007b077824 */ /* 0x000fe200078e00ff */
[----:B------:R-:W-:Y:S01]  /*62c0*/  LOP3.LUT R4, R4, 0xff00, R5, 0xf8, !PT ;  /* 0x0000ff0004047812 */ /* 0x000fe200078ef805 */
[----:B------:R-:W-:Y:S01]  /*62d0*/  IMAD.SHL.U32 R12, R120, 0x100, RZ ;  /* 0x00000100780c7824 */ /* 0x000fe200078e00ff */
[--C-:B------:R-:W-:Y:S01]  /*62e0*/  SHF.R.U32.HI R122, RZ, 0x8, R29.reuse ;  /* 0x00000008ff7a7819 */ /* 0x100fe2000001161d */
[----:B------:R-:W-:Y:S01]  /*62f0*/  IMAD.U32 R5, R126, 0x10000, RZ ;  /* 0x000100007e057824 */ /* 0x000fe200078e00ff */
[----:B------:R-:W-:Y:S02]  /*6300*/  LOP3.LUT R119, R29, 0xff0000ff, RZ, 0xc0, !PT ;  /* 0xff0000ff1d777812 */ /* 0x000fe400078ec0ff */
[----:B------:R-:W-:Y:S02]  /*6310*/  SHF.R.U32.HI R121, RZ, 0x10, R29 ;  /* 0x00000010ff797819 */ /* 0x000fe4000001161d */
[----:B------:R-:W-:-:S02]  /*6320*/  LOP3.LUT R29, R31, 0xff0000ff, RZ, 0xc0, !PT ;  /* 0xff0000ff1f1d7812 */ /* 0x000fc400078ec0ff */
[----:B------:R-:W-:Y:S02]  /*6330*/  LOP3.LUT R7, R6, 0xff00, R7, 0xf8, !PT ;  /* 0x0000ff0006077812 */ /* 0x000fe400078ef807 */
[----:B------:R-:W-:Y:S02]  /*6340*/  SHF.R.U32.HI R124, RZ, 0x10, R31 ;  /* 0x00000010ff7c7819 */ /* 0x000fe4000001161f */
[----:B------:R-:W-:Y:S02]  /*6350*/  LOP3.LUT R123, R29, 0xff00, R12, 0xf8, !PT ;  /* 0x0000ff001d7b7812 */ /* 0x000fe400078ef80c */
[----:B------:R-:W-:Y:S01]  /*6360*/  LOP3.LUT R6, R4, 0xff0000, R5, 0xf8, !PT ;  /* 0x00ff000004067812 */ /* 0x000fe200078ef805 */
[----:B------:R-:W-:Y:S01]  /*6370*/  IMAD.U32 R4, R125, 0x10000, RZ ;  /* 0x000100007d047824 */ /* 0x000fe200078e00ff */
[----:B------:R-:W-:Y:S01]  /*6380*/  SHF.L.U32 R8, R122, 0x8, RZ ;  /* 0x000000087a087819 */ /* 0x000fe200000006ff */
[----:B------:R-:W-:Y:S01]  /*6390*/  IMAD.U32 R124, R124, 0x10000, RZ ;  /* 0x000100007c7c7824 */ /* 0x000fe200078e00ff */
[----:B------:R-:W-:-:S02]  /*63a0*/  F2FP.F16.E4M3.UNPACK_B R120, R118.H1 ;  /* 0x00000076ff78723e */ /* 0x000fc400030006ff */
[----:B------:R-:W-:Y:S02]  /*63b0*/  F2FP.F16.E4M3.UNPACK_B R31, R30.H1 ;  /* 0x0000001eff1f723e */ /* 0x000fe400030006ff */
[----:B------:R-:W-:Y:S01]  /*63c0*/  F2FP.F16.E4M3.UNPACK_B R29, R28.H1 ;  /* 0x0000001cff1d723e */ /* 0x000fe200030006ff */
[----:B------:R-:W-:Y:S01]  /*63d0*/  HADD2.F32 R5, -RZ, R120.H0_H0 ;  /* 0x20000078ff057230 */ /* 0x000fe20000004100 */
[----:B------:R-:W-:Y:S01]  /*63e0*/  LOP3.LUT R122, R119, 0xff00, R8, 0xf8, !PT ;  /* 0x0000ff00777a7812 */ /* 0x000fe200078ef808 */
[----:B------:R-:W-:Y:S01]  /*63f0*/  HADD2.F32 R12, -RZ, R31.H0_H0 ;  /* 0x2000001fff0c7230 */ /* 0x000fe20000004100 */
[----:B------:R-:W-:Y:S01]  /*6400*/  LOP3.LUT R4, R7, 0xff0000, R4, 0xf8, !PT ;  /* 0x00ff000007047812 */ /* 0x000fe200078ef804 */
[----:B------:R-:W-:Y:S01]  /*6410*/  HADD2.F32 R8, -RZ, R29.H0_H0 ;  /* 0x2000001dff087230 */ /* 0x000fe20000004100 */
[----:B------:R-:W-:Y:S01]  /*6420*/  F2FP.F16.E4M3.UNPACK_B R119, R117.H1 ;  /* 0x00000075ff77723e */ /* 0x000fe200030006ff */
[----:B------:R-:W-:Y:S02]  /*6430*/  IMAD.U32 R7, R121, 0x10000, RZ ;  /* 0x0001000079077824 */ /* 0x000fe400078e00ff */
[----:B------:R-:W-:Y:S01]  /*6440*/  FMUL.FTZ R125, R12, R5 ;  /* 0x000000050c7d7220 */ /* 0x000fe20000410000 */
[----:B------:R-:W-:-:S02]  /*6450*/  HADD2.F32 R31, -RZ, R31.H1_H1 ;  /* 0x3000001fff1f7230 */ /* 0x000fc40000004100 */
[----:B------:R-:W-:Y:S01]  /*6460*/  FMUL.FTZ R127, R8, R5 ;  /* 0x00000005087f7220 */ /* 0x000fe20000410000 */
[----:B------:R-:W-:Y:S01]  /*6470*/  LOP3.LUT R5, R123, 0xff0000, R124, 0xf8, !PT ;  /* 0x00ff00007b057812 */ /* 0x000fe200078ef87c */
[--C-:B------:R-:W-:Y:S01]  /*6480*/  HADD2.F32 R121, -RZ, R119.reuse.H0_H0 ;  /* 0x20000077ff797230 */ /* 0x100fe20000004100 */
[----:B------:R-:W-:Y:S01]  /*6490*/  LOP3.LUT R7, R122, 0xff0000, R7, 0xf8, !PT ;  /* 0x00ff00007a077812 */ /* 0x000fe200078ef807 */
[----:B------:R-:W-:Y:S01]  /*64a0*/  HADD2.F32 R122, -RZ, R119.H1_H1 ;  /* 0x30000077ff7a7230 */ /* 0x000fe20000004100 */
[----:B------:R-:W-:Y:S01]  /*64b0*/  F2FP.F16.E4M3.UNPACK_B R119, R118 ;  /* 0x00000076ff77723e */ /* 0x000fe200020006ff */
[----:B------:R-:W-:Y:S01]  /*64c0*/  HADD2.F32 R124, -RZ, R120.H1_H1 ;  /* 0x30000078ff7c7230 */ /* 0x000fe20000004100 */
[----:B------:R-:W-:Y:S01]  /*64d0*/  F2FP.F16.E4M3.UNPACK_B R120, R117 ;  /* 0x00000075ff78723e */ /* 0x000fe200020006ff */
[----:B------:R-:W-:Y:S01]  /*64e0*/  HADD2.F32 R29, -RZ, R29.H1_H1 ;  /* 0x3000001dff1d7230 */ /* 0x000fe20000004100 */
[----:B------:R-:W-:Y:S01]  /*64f0*/  F2FP.F16.E4M3.UNPACK_B R30, R30 ;  /* 0x0000001eff1e723e */ /* 0x000fe200020006ff */
[----:B------:R-:W-:Y:S01]  /*6500*/  HADD2.F32 R123, -RZ, R119.H0_H0 ;  /* 0x20000077ff7b7230 */ /* 0x000fe20000004100 */
[----:B------:R-:W-:Y:S01]  /*6510*/  F2FP.F16.E4M3.UNPACK_B R117, R28 ;  /* 0x0000001cff75723e */ /* 0x000fe200020006ff */
[-C--:B------:R-:W-:Y:S01]  /*6520*/  FMUL.FTZ R126, R31, R124.reuse ;  /* 0x0000007c1f7e7220 */ /* 0x080fe20000410000 */
[----:B------:R-:W-:Y:S01]  /*6530*/  FMUL.FTZ R124, R29, R124 ;  /* 0x0000007c1d7c7220 */ /* 0x000fe20000410000 */
[----:B------:R-:W-:-:S02]  /*6540*/  HADD2.F32 R118, -RZ, R30.H0_H0 ;  /* 0x2000001eff767230 */ /* 0x000fc40000004100 */
[-C--:B------:R-:W-:Y:S01]  /*6550*/  FFMA.FTZ R8, R8, R121.reuse, -R125 ;  /* 0x0000007908087223 */ /* 0x080fe2000001087d */
[----:B------:R-:W-:Y:S02]  /*6560*/  HADD2.F32 R28, -RZ, R117.H0_H0 ;  /* 0x20000075ff1c7230 */ /* 0x000fe40000004100 */
[----:B------:R-:W-:Y:S01]  /*6570*/  FFMA.FTZ R12, R12, R121, R127 ;  /* 0x000000790c0c7223 */ /* 0x000fe2000001007f */
[-C--:B------:R-:W-:Y:S01]  /*6580*/  FFMA.FTZ R29, R29, R122.reuse, -R126 ;  /* 0x0000007a1d1d7223 */ /* 0x080fe2000001087e */
[----:B------:R-:W-:Y:S01]  /*6590*/  FFMA.FTZ R31, R31, R122, R124 ;  /* 0x0000007a1f1f7223 */ /* 0x000fe2000001007c */
[----:B------:R-:W-:Y:S02]  /*65a0*/  HADD2.F32 R121, -RZ, R120.H0_H0 ;  /* 0x20000078ff797230 */ /* 0x000fe40000004100 */
[-C--:B------:R-:W-:Y:S01]  /*65b0*/  FMUL.FTZ R125, R118, R123.reuse ;  /* 0x0000007b767d7220 */ /* 0x080fe20000410000 */
[----:B------:R-:W-:Y:S02]  /*65c0*/  HADD2.F32 R122, -RZ, R119.H1_H1 ;  /* 0x30000077ff7a7230 */ /* 0x000fe40000004100 */
[----:B------:R-:W-:Y:S01]  /*65d0*/  FMUL.FTZ R123, R28, R123 ;  /* 0x0000007b1c7b7220 */ /* 0x000fe20000410000 */
[----:B------:R-:W-:-:S02]  /*65e0*/  HADD2.F32 R119, -RZ, R30.H1_H1 ;  /* 0x3000001eff777230 */ /* 0x000fc40000004100 */
[-C--:B------:R-:W-:Y:S01]  /*65f0*/  FFMA.FTZ R28, R28, R121.reuse, -R125 ;  /* 0x000000791c1c7223 */ /* 0x080fe2000001087d */
[----:B------:R-:W-:Y:S02]  /*6600*/  HADD2.F32 R117, -RZ, R117.H1_H1 ;  /* 0x30000075ff757230 */ /* 0x000fe40000004100 */
[----:B------:R-:W-:Y:S01]  /*6610*/  FFMA.FTZ R30, R118, R121, R123 ;  /* 0x00000079761e7223 */ /* 0x000fe2000001007b */
[----:B------:R-:W-:Y:S02]  /*6620*/  HADD2.F32 R120, -RZ, R120.H1_H1 ;  /* 0x30000078ff787230 */ /* 0x000fe40000004100 */
[----:B------:R-:W-:Y:S01]  /*6630*/  FMUL.FTZ R118, R119, R122 ;  /* 0x0000007a77767220 */ /* 0x000fe20000410000 */
        /* <DEDUP_REMOVED lines=9> */
[----:B------:R-:W-:Y:S01]  /*66d0*/  HADD2.F32 R125, -RZ, R123.H0_H0 ;  /* 0x2000007bff7d7230 */ /* 0x000fe20000004100 */
[----:B------:R-:W-:Y:S01]  /*66e0*/  F2FP.F16.E4M3.UNPACK_B R10, R10 ;  /* 0x0000000aff0a723e */ /* 0x000fe200020006ff */
[----:B------:R-:W-:Y:S02]  /*66f0*/  HADD2.F32 R120, -RZ, R118.H0_H0 ;  /* 0x20000076ff787230 */ /* 0x000fe40000004100 */
[-C--:B------:R-:W-:Y:S01]  /*6700*/  FMUL.FTZ R129, R122, R127.reuse ;  /* 0x0000007f7a817220 */ /* 0x080fe20000410000 */
[----:B------:R-:W-:Y:S01]  /*6710*/  HADD2.F32 R124, -RZ, R124.H1_H1 ;  /* 0x3000007cff7c7230 */ /* 0x000fe20000004100 */
[----:B------:R-:W-:Y:S01]  /*6720*/  F2FP.SATFINITE.E4M3.F32.PACK_AB_MERGE_C R8, R29, R8, RZ ;  /* 0x000000081d08723e */ /* 0x000fe200048070ff */
[----:B------:R-:W-:Y:S02]  /*6730*/  HADD2.F32 R121, -RZ, R121.H1_H1 ;  /* 0x30000079ff797230 */ /* 0x000fe40000004100 */
[----:B------:R-:W-:Y:S01]  /*6740*/  FMUL.FTZ R127, R120, R127 ;  /* 0x0000007f787f7220 */ /* 0x000fe20000410000 */
[----:B------:R-:W-:-:S02]  /*6750*/  HADD2.F32 R118, -RZ, R118.H1_H1 ;  /* 0x30000076ff767230 */ /* 0x000fc40000004100 */
[----:B------:R-:W-:Y:S01]  /*6760*/  FFMA.FTZ R129, R120, R125, -R129 ;  /* 0x0000007d78817223 */ /* 0x000fe20000010881 */
[----:B------:R-:W-:Y:S02]  /*6770*/  HADD2.F32 R123, -RZ, R123.H1_H1 ;  /* 0x3000007bff7b7230 */ /* 0x000fe40000004100 */
[----:B------:R-:W-:Y:S01]  /*6780*/  FMUL.FTZ R131, R121, R124 ;  /* 0x0000007c79837220 */ /* 0x000fe20000410000 */
[----:B------:R-:W-:Y:S01]  /*6790*/  F2FP.F16.E4M3.UNPACK_B R120, R116 ;  /* 0x00000074ff78723e */ /* 0x000fe200020006ff */
[C---:B------:R-:W-:Y:S01]  /*67a0*/  FMUL.FTZ R128, R118.reuse, R124 ;  /* 0x0000007c76807220 */ /* 0x040fe20000410000 */
[----:B------:R-:W-:Y:S01]  /*67b0*/  F2FP.F16.E4M3.UNPACK_B R116, R14 ;  /* 0x0000000eff74723e */ /* 0x000fe200020006ff */
[----:B------:R-:W-:Y:S01]  /*67c0*/  FFMA.FTZ R126, R118, R123, -R131 ;  /* 0x0000007b767e7223 */ /* 0x000fe20000010883 */
[----:B------:R-:W-:Y:S01]  /*67d0*/  FFMA.FTZ R124, R122, R125, R127 ;  /* 0x0000007d7a7c7223 */ /* 0x000fe2000001007f */
[----:B------:R-:W-:Y:S01]  /*67e0*/  F2FP.F16.E4M3.UNPACK_B R118, R115 ;  /* 0x00000073ff76723e */ /* 0x000fe200020006ff */
[----:B------:R-:W-:-:S02]  /*67f0*/  HADD2.F32 R122, -RZ, R120.H0_H0 ;  /* 0x20000078ff7a7230 */ /* 0x000fc40000004100 */
[----:B------:R-:W-:Y:S01]  /*6800*/  FFMA.FTZ R131, R121, R123, R128 ;  /* 0x0000007b79837223 */ /* 0x000fe20000010080 */
[----:B------:R-:W-:Y:S01]  /*6810*/  HADD2.F32 R115, -RZ, R116.H0_H0 ;  /* 0x20000074ff737230 */ /* 0x000fe20000004100 */
[----:B------:R-:W-:Y:S01]  /*6820*/  F2FP.SATFINITE.E4M3.F32.PACK_AB_MERGE_C R12, R31, R12, RZ ;  /* 0x0000000c1f0c723e */ /* 0x000fe200048070ff */
[----:B------:R-:W-:Y:S01]  /*6830*/  HADD2.F32 R14, -RZ, R10.H0_H0 ;  /* 0x2000000aff0e7230 */ /* 0x000fe20000004100 */
[----:B------:R-:W-:Y:S01]  /*6840*/  F2FP.F16.E4M3.UNPACK_B R31, R13 ;  /* 0x0000000dff1f723e */ /* 0x000fe200020006ff */
[----:B------:R-:W-:Y:S02]  /*6850*/  HADD2.F32 R123, -RZ, R120.H1_H1 ;  /* 0x30000078ff7b7230 */ /* 0x000fe40000004100 */
[-C--:B------:R-:W-:Y:S01]  /*6860*/  FMUL.FTZ R125, R115, R122.reuse ;  /* 0x0000007a737d7220 */ /* 0x080fe20000410000 */
[----:B------:R-:W-:Y:S02]  /*6870*/  HADD2.F32 R120, -RZ, R118.H0_H0 ;  /* 0x20000076ff787230 */ /* 0x000fe40000004100 */
[----:B------:R-:W-:Y:S01]  /*6880*/  FMUL.FTZ R122, R14, R122 ;  /* 0x0000007a0e7a7220 */ /* 0x000fe20000410000 */
[----:B------:R-:W-:Y:S01]  /*6890*/  HADD2.F32 R116, -RZ, R116.H1_H1 ;  /* 0x30000074ff747230 */ /* 0x000fe20000004100 */
[----:B------:R-:W-:Y:S01]  /*68a0*/  F2FP.F16.E4M3.UNPACK_B R29, R9 ;  /* 0x00000009ff1d723e */ /* 0x000fe200020006ff */
[----:B------:R-:W-:-:S02]  /*68b0*/  HADD2.F32 R10, -RZ, R10.H1_H1 ;  /* 0x3000000aff0a7230 */ /* 0x000fc40000004100 */
[-C--:B------:R-:W-:Y:S01]  /*68c0*/  FFMA.FTZ R125, R14, R120.reuse, -R125 ;  /* 0x000000780e7d7223 */ /* 0x080fe2000001087d */
[----:B------:R-:W-:Y:S01]  /*68d0*/  FFMA.FTZ R14, R115, R120, R122 ;  /* 0x00000078730e7223 */ /* 0x000fe2000001007a */
[----:B------:R-:W-:Y:S01]  /*68e0*/  F2FP.F16.E4M3.UNPACK_B R120, R7 ;  /* 0x00000007ff78723e */ /* 0x000fe200020006ff */
[----:B------:R-:W-:Y:S01]  /*68f0*/  HADD2.F32 R121, -RZ, R118.H1_H1 ;  /* 0x30000076ff797230 */ /* 0x000fe20000004100 */
[----:B------:R-:W-:Y:S01]  /*6900*/  F2FP.SATFINITE.E4M3.F32.PACK_AB_MERGE_C R8, R117, R28, R8 ;  /* 0x0000001c7508723e */ /* 0x000fe20004807008 */
[-C--:B------:R-:W-:Y:S01]  /*6910*/  FMUL.FTZ R127, R116, R123.reuse ;  /* 0x0000007b747f7220 */ /* 0x080fe20000410000 */
[----:B------:R-:W-:Y:S01]  /*6920*/  F2FP.SATFINITE.E4M3.F32.PACK_AB_MERGE_C R12, R119, R30, R12 ;  /* 0x0000001e770c723e */ /* 0x000fe2000480700c */
[C---:B------:R-:W-:Y:S01]  /*6930*/  FMUL.FTZ R123, R10.reuse, R123 ;  /* 0x0000007b0a7b7220 */ /* 0x040fe20000410000 */
[----:B------:R-:W-:Y:S01]  /*6940*/  F2FP.F16.E4M3.UNPACK_B R117, R6 ;  /* 0x00000006ff75723e */ /* 0x000fe200020006ff */
[----:B------:R-:W-:Y:S02]  /*6950*/  HADD2.F32 R115, -RZ, R31.H0_H0 ;  /* 0x2000001fff737230 */ /* 0x000fe40000004100 */
[----:B------:R-:W-:Y:S01]  /*6960*/  FFMA.FTZ R10, R10, R121, -R127 ;  /* 0x000000790a0a7223 */ /* 0x000fe2000001087f */
[----:B------:R-:W-:-:S02]  /*6970*/  HADD2.F32 R30, -RZ, R120.H0_H0 ;  /* 0x20000078ff1e7230 */ /* 0x000fc40000004100 */
[----:B------:R-:W-:Y:S01]  /*6980*/  FFMA.FTZ R123, R116, R121, R123 ;  /* 0x00000079747b7223 */ /* 0x000fe2000001007b */
[----:B------:R-:W-:Y:S01]  /*6990*/  HADD2.F32 R28, -RZ, R29.H0_H0 ;  /* 0x2000001dff1c7230 */ /* 0x000fe20000004100 */
[----:B------:R-:W-:Y:S01]  /*69a0*/  F2FP.F16.E4M3.UNPACK_B R13, R13.H1 ;  /* 0x0000000dff0d723e */ /* 0x000fe200030006ff */
[----:B------:R-:W-:Y:S02]  /*69b0*/  HADD2.F32 R118, -RZ, R117.H0_H0 ;  /* 0x20000075ff767230 */ /* 0x000fe40000004100 */
[-C--:B------:R-:W-:Y:S01]  /*69c0*/  FMUL.FTZ R121, R115, R30.reuse ;  /* 0x0000001e73797220 */ /* 0x080fe20000410000 */
[----:B------:R-:W-:Y:S02]  /*69d0*/  HADD2.F32 R116, -RZ, R31.H1_H1 ;  /* 0x3000001fff747230 */ /* 0x000fe40000004100 */
[C---:B------:R-:W-:Y:S01]  /*69e0*/  FMUL.FTZ R122, R28.reuse, R30 ;  /* 0x0000001e1c7a7220 */ /* 0x040fe20000410000 */
[----:B------:R-:W-:Y:S02]  /*69f0*/  HADD2.F32 R119, -RZ, R120.H1_H1 ;  /* 0x30000078ff777230 */ /* 0x000fe40000004100 */
[----:B------:R-:W-:Y:S01]  /*6a00*/  FFMA.FTZ R28, R28, R118, -R121 ;  /* 0x000000761c1c7223 */ /* 0x000fe20000010879 */
[----:B------:R-:W-:-:S02]  /*6a10*/  HADD2.F32 R30, -RZ, R29.H1_H1 ;  /* 0x3000001dff1e7230 */ /* 0x000fc40000004100 */
[----:B------:R-:W-:Y:S01]  /*6a20*/  FFMA.FTZ R29, R115, R118, R122 ;  /* 0x00000076731d7223 */ /* 0x000fe2000001007a */
[----:B------:R-:W-:Y:S02]  /*6a30*/  HADD2.F32 R117, -RZ, R117.H1_H1 ;  /* 0x30000075ff757230 */ /* 0x000fe40000004100 */
[----:B------:R-:W-:Y:S01]  /*6a40*/  FMUL.FTZ R115, R116, R119 ;  /* 0x0000007774737220 */ /* 0x000fe20000410000 */
[----:B------:R-:W-:Y:S01]  /*6a50*/  F2FP.F16.E4M3.UNPACK_B R118, R7.H1 ;  /* 0x00000007ff76723e */ /* 0x000fe200030006ff */
[C---:B------:R-:W-:Y:S01]  /*6a60*/  FMUL.FTZ R119, R30.reuse, R119 ;  /* 0x000000771e777220 */ /* 0x040fe20000410000 */
[----:B------:R-:W-:Y:S01]  /*6a70*/  F2FP.F16.E4M3.UNPACK_B R31, R9.H1 ;  /* 0x00000009ff1f723e */ /* 0x000fe200030006ff */
[-C--:B------:R-:W-:Y:S01]  /*6a80*/  FFMA.FTZ R9, R30, R117.reuse, -R115 ;  /* 0x000000751e097223 */ /* 0x080fe20000010873 */
[----:B------:R-:W-:Y:S01]  /*6a90*/  F2FP.F16.E4M3.UNPACK_B R6, R6.H1 ;  /* 0x00000006ff06723e */ /* 0x000fe200030006ff */
[----:B------:R-:W-:Y:S01]  /*6aa0*/  FFMA.FTZ R30, R116, R117, R119 ;  /* 0x00000075741e7223 */ /* 0x000fe20000010077 */
[----:B------:R-:W-:Y:S01]  /*6ab0*/  HADD2.F32 R115, -RZ, R13.H0_H0 ;  /* 0x2000000dff737230 */ /* 0x000fe20000004100 */
[----:B------:R-:W-:Y:S01]  /*6ac0*/  F2FP.SATFINITE.E4M3.F32.PACK_AB_MERGE_C R126, R126, R129, RZ ;  /* 0x000000817e7e723e */ /* 0x000fe200048070ff */
[----:B------:R-:W-:Y:S01]  /*6ad0*/  HADD2.F32 R120, -RZ, R118.H0_H0 ;  /* 0x20000076ff787230 */ /* 0x000fe20000004100 */
[----:B------:R-:W-:Y:S01]  /*6ae0*/  F2FP.SATFINITE.E4M3.F32.PACK_AB_MERGE_C R124, R131, R124, RZ ;  /* 0x0000007c837c723e */ /* 0x000fe200048070ff */
[----:B------:R-:W-:Y:S01]  /*6af0*/  HADD2.F32 R7, -RZ, R31.H0_H0 ;  /* 0x2000001fff077230 */ /* 0x000fe20000004100 */
[----:B------:R-:W-:Y:S01]  /*6b00*/  F2FP.SATFINITE.E4M3.F32.PACK_AB_MERGE_C R10, R10, R125, R126 ;  /* 0x0000007d0a0a723e */ /* 0x000fe2000480707e */
[----:B------:R-:W-:-:S02]  /*6b10*/  HADD2.F32 R116, -RZ, R13.H1_H1 ;  /* 0x3000000dff747230 */ /* 0x000fc40000004100 */
[-C--:B------:R-:W-:Y:S01]  /*6b20*/  FMUL.FTZ R122, R115, R120.reuse ;  /* 0x00000078737a7220 */ /* 0x080fe20000410000 */
[----:B------:R-:W-:Y:S02]  /*6b30*/  HADD2.F32 R31, -RZ, R31.H1_H1 ;  /* 0x3000001fff1f7230 */ /* 0x000fe40000004100 */
[----:B------:R-:W-:Y:S01]  /*6b40*/  FMUL.FTZ R120, R7, R120 ;  /* 0x0000007807787220 */ /* 0x000fe20000410000 */
[----:B------:R-:W-:Y:S01]  /*6b50*/  HADD2.F32 R13, -RZ, R118.H1_H1 ;  /* 0x30000076ff0d7230 */ /* 0x000fe20000004100 */
[----:B------:R-:W-:Y:S01]  /*6b60*/  F2FP.SATFINITE.E4M3.F32.PACK_AB_MERGE_C R14, R123, R14, R124 ;  /* 0x0000000e7b0e723e */ /* 0x000fe2000480707c */
[--C-:B------:R-:W-:Y:S01]  /*6b70*/  HADD2.F32 R118, -RZ, R6.reuse.H0_H0 ;  /* 0x20000006ff767230 */ /* 0x100fe20000004100 */
[----:B------:R-:W-:Y:S01]  /*6b80*/  F2FP.F16.E4M3.UNPACK_B R121, R5 ;  /* 0x00000005ff79723e */ /* 0x000fe200020006ff */
[----:B------:R-:W-:Y:S02]  /*6b90*/  HADD2.F32 R117, -RZ, R6.H1_H1 ;  /* 0x30000006ff757230 */ /* 0x000fe40000004100 */
[-C--:B------:R-:W-:Y:S01]  /*6ba0*/  FMUL.FTZ R119, R31, R13.reuse ;  /* 0x0000000d1f777220 */ /* 0x080fe20000410000 */
[C---:B------:R-:W-:Y:S01]  /*6bb0*/  FMUL.FTZ R124, R116.reuse, R13 ;  /* 0x0000000d747c7220 */ /* 0x040fe20000410000 */
[-C--:B------:R-:W-:Y:S01]  /*6bc0*/  FFMA.FTZ R6, R7, R118.reuse, -R122 ;  /* 0x0000007607067223 */ /* 0x080fe2000001087a */
[----:B------:R-:W-:Y:S01]  /*6bd0*/  FFMA.FTZ R7, R115, R118, R120 ;  /* 0x0000007673077223 */ /* 0x000fe20000010078 */
[----:B------:R-:W-:Y:S01]  /*6be0*/  F2FP.F16.E4M3.UNPACK_B R115, R15 ;  /* 0x0000000fff73723e */ /* 0x000fe200020006ff */
        /* <DEDUP_REMOVED lines=29> */
[----:B------:R-:W-:Y:S01]  /*6dc0*/  FFMA.FTZ R130, R31, R119, -R130 ;  /* 0x000000771f827223 */ /* 0x000fe20000010882 */
[----:B------:R-:W-:Y:S01]  /*6dd0*/  HADD2.F32 R118, -RZ, R118.H1_H1 ;  /* 0x30000076ff767230 */ /* 0x000fe20000004100 */
[----:B------:R-:W-:Y:S01]  /*6de0*/  F2FP.SATFINITE.E4M3.F32.PACK_AB_MERGE_C R6, R125, R6, RZ ;  /* 0x000000067d06723e */ /* 0x000fe200048070ff */
[----:B------:R-:W-:Y:S01]  /*6df0*/  HADD2.F32 R13, -RZ, R13.H1_H1 ;  /* 0x3000000dff0d7230 */ /* 0x000fe20000004100 */
[----:B------:R-:W-:Y:S01]  /*6e00*/  F2FP.SATFINITE.E4M3.F32.PACK_AB_MERGE_C R7, R126, R7, RZ ;  /* 0x000000077e07723e */ /* 0x000fe200048070ff */
[----:B------:R-:W-:Y:S02]  /*6e10*/  HADD2.F32 R4, -RZ, R5.H1_H1 ;  /* 0x30000005ff047230 */ /* 0x000fe40000004100 */
[----:B------:R-:W-:Y:S01]  /*6e20*/  FMUL.FTZ R5, R11, R122 ;  /* 0x0000007a0b057220 */ /* 0x000fe20000410000 */
[----:B------:R-:W-:Y:S01]  /*6e30*/  FMUL.FTZ R122, R115, R120 ;  /* 0x00000078737a7220 */ /* 0x000fe20000410000 */
[----:B------:R-:W-:Y:S01]  /*6e40*/  FFMA.FTZ R11, R11, R118, -R132 ;  /* 0x000000760b0b7223 */ /* 0x000fe20000010884 */
[C---:B------:R-:W-:Y:S01]  /*6e50*/  FMUL.FTZ R120, R13.reuse, R120 ;  /* 0x000000780d787220 */ /* 0x040fe20000410000 */
[----:B------:R-:W-:Y:S01]  /*6e60*/  FFMA.FTZ R116, R116, R118, R5 ;  /* 0x0000007674747223 */ /* 0x000fe20000010005 */
[----:B------:R-:W-:Y:S01]  /*6e70*/  FFMA.FTZ R13, R13, R4, -R122 ;  /* 0x000000040d0d7223 */ /* 0x000fe2000001087a */
[----:B------:R-:W-:Y:S01]  /*6e80*/  F2FP.SATFINITE.E4M3.F32.PACK_AB_MERGE_C R9, R9, R28, R6 ;  /* 0x0000001c0909723e */ /* 0x000fe20004807006 */
[----:B------:R-:W-:Y:S01]  /*6e90*/  FFMA.FTZ R115, R115, R4, R120 ;  /* 0x0000000473737223 */ /* 0x000fe20000010078 */
[----:B------:R-:W-:-:S02]  /*6ea0*/  F2FP.SATFINITE.E4M3.F32.PACK_AB_MERGE_C R11, R11, R130, RZ ;  /* 0x000000820b0b723e */ /* 0x000fc400048070ff */
[----:B------:R-:W-:Y:S02]  /*6eb0*/  F2FP.SATFINITE.E4M3.F32.PACK_AB_MERGE_C R116, R116, R123, RZ ;  /* 0x0000007b7474723e */ /* 0x000fe400048070ff */
[----:B------:R-:W-:Y:S02]  /*6ec0*/  F2FP.SATFINITE.E4M3.F32.PACK_AB_MERGE_C R11, R13, R128, R11 ;  /* 0x000000800d0b723e */ /* 0x000fe4000480700b */
[----:B------:R-:W-:Y:S02]  /*6ed0*/  F2FP.SATFINITE.E4M3.F32.PACK_AB_MERGE_C R13, R30, R29, R7 ;  /* 0x0000001d1e0d723e */ /* 0x000fe40004807007 */
[----:B------:R-:W-:-:S07]  /*6ee0*/  F2FP.SATFINITE.E4M3.F32.PACK_AB_MERGE_C R15, R115, R124, R116 ;  /* 0x0000007c730f723e */ /* 0x000fce0004807074 */
.L_x_3132:
[----:B------:R-:W-:Y:S05]  /*6ef0*/  BSYNC B2 ;  /* 0x0000000000027941 */ /* 0x000fea0003800000 */
.L_x_3131:
[----:B------:R-:W-:Y:S01]  /*6f00*/  ISETP.GE.AND P3, PT, R114, R108, PT ;  /* 0x0000006c7200720c */ /* 0x000fe20003f66270 */
[----:B--2---:R4:W-:-:S12]  /*6f10*/  ST.E.128 desc[UR60][R96.64], R8 ;  /* 0x0000000860007985 */ /* 0x0049d8000c101d3c */
[----:B------:R-:W-:-:S04]  /*6f20*/  @!P3 IADD3 R4, P4, R105, R114, RZ ;  /* 0x000000726904b210 */ /* 0x000fc80007f9e0ff */
[----:B------:R-:W-:-:S05]  /*6f30*/  @!P3 LEA.HI.X.SX32 R5, R114, R103, 0x1, P4 ;  /* 0x000000677205b211 */ /* 0x000fca00020f0eff */
[----:B---3--:R4:W-:Y:S04]  /*6f40*/  @!P3 ST.E.128 desc[UR60][R4.64], R12 ;  /* 0x0000000c0400b985 */ /* 0x0089e8000c101d3c */
.L_x_3130:
[----:B------:R-:W-:Y:S05]  /*6f50*/  BSYNC B1 ;  /* 0x0000000000017941 */ /* 0x000fea0003800000 */
.L_x_3129:
[----:B------:R-:W-:-:S03]  /*6f60*/  UMOV UR4, 0xffffffff ;  /* 0xffffffff00047882 */ /* 0x000fc60000000000 */
[----:B------:R-:W-:Y:S05]  /*6f70*/  BRA.DIV UR4, `(.L_x_3133) ;  /* 0x0000020204607947 */ /* 0x000fea000b800000 */
[----:B------:R0:W0:Y:S04]  /*6f80*/  SHFL.IDX PT, R29, R101, 0x1, 0x1c1f ;  /* 0x003c1f00651d7f89 */ /* 0x00002800000e0000 */
[----:B----4-:R4:W0:Y:S02]  /*6f90*/  SHFL.IDX PT, R14, R100, 0x1, 0x1c1f ;  /* 0x003c1f00640e7f89 */ /* 0x01082400000e0000 */
.L_x_3427:
        /* <DEDUP_REMOVED lines=16> */
[----:B------:R-:W-:-:S05]  /*70a0*/  LOP3.LUT R4, R4, R6, RZ, 0x3c, !PT ;  /* 0x0000000604047212 */ /* 0x000fca00078e3cff */
[----:B------:R-:W-:-:S04]  /*70b0*/  IMAD.IADD R7, R207, 0x1, R4 ;  /* 0x00000001cf077824 */ /* 0x000fc800078e0204 */
[----:B------:R-:W-:-:S04]  /*70c0*/  IMAD R7, R188, 0x5000, R7 ;  /* 0x00005000bc077824 */ /* 0x000fc800078e0207 */
[----:B------:R-:W-:Y:S02]  /*70d0*/  IMAD.IADD R8, R18, 0x1, R7 ;  /* 0x0000000112087824 */ /* 0x000fe400078e0207 */
[----:B------:R-:W0:Y:S04]  /*70e0*/  LDS.128 R4, [R5+0x18400] ;  /* 0x0184000005047984 */ /* 0x000e280000000c00 */
[----:B------:R-:W0:Y:S01]  /*70f0*/  LDS.128 R8, [R8+0x18400] ;  /* 0x0184000008087984 */ /* 0x000e220000000c00 */
[----:B------:R-:W-:Y:S05]  /*7100*/  @P2 BRA `(.L_x_3137) ;  /* 0x0000000c00502947 */ /* 0x000fea0003800000 */
[----:B------:R-:W-:Y:S01]  /*7110*/  SHF.R.U32.HI R30, RZ, 0x8, R33 ;  /* 0x00000008ff1e7819 */ /* 0x000fe20000011621 */
[----:B0-----:R-:W-:Y:S01]  /*7120*/  IMAD.MOV.U32 R28, RZ, RZ, R5 ;  /* 0x000000ffff1c7224 */ /* 0x001fe200078e0005 */
[----:B---3--:R-:W-:Y:S02]  /*7130*/  SHF.R.U32.HI R105, RZ, 0x10, R33 ;  /* 0x00000010ff697819 */ /* 0x008fe40000011621 */
[----:B------:R-:W-:Y:S02]  /*7140*/  LOP3.LUT R31, R33, 0xff0000ff, RZ, 0xc0, !PT ;  /* 0xff0000ff211f7812 */ /* 0x000fe400078ec0ff */
[----:B------:R-:W-:Y:S01]  /*7150*/  MOV R33, R4 ;  /* 0x0000000400217202 */ /* 0x000fe20000000f00 */
[----:B------:R-:W-:Y:S01]  /*7160*/  IMAD.SHL.U32 R4, R30, 0x100, RZ ;  /* 0x000001001e047824 */ /* 0x000fe200078e00ff */
[----:B--2---:R-:W-:Y:S01]  /*7170*/  SHF.R.U32.HI R103, RZ, 0x8, R35 ;  /* 0x00000008ff677819 */ /* 0x004fe20000011623 */
[----:B------:R-:W-:Y:S01]  /*7180*/  IMAD.MOV.U32 R30, RZ, RZ, R6 ;  /* 0x000000ffff1e7224 */ /* 0x000fe200078e0006 */
[----:B------:R-:W-:Y:S01]  /*7190*/  SHF.R.U32.HI R34, RZ, 0x8, R39 ;  /* 0x00000008ff227819 */ /* 0x000fe20000011627 */
[----:B------:R-:W-:Y:S01]  /*71a0*/  IMAD.U32 R6, R105, 0x10000, RZ ;  /* 0x0001000069067824 */ /* 0x000fe200078e00ff */
[----:B------:R-:W-:-:S02]  /*71b0*/  SHF.R.U32.HI R114, RZ, 0x10, R35 ;  /* 0x00000010ff727819 */ /* 0x000fc40000011623 */
[----:B------:R-:W-:Y:S01]  /*71c0*/  LOP3.LUT R97, R35, 0xff0000ff, RZ, 0xc0, !PT ;  /* 0xff0000ff23617812 */ /* 0x000fe200078ec0ff */
[----:B------:R-:W-:Y:S01]  /*71d0*/  IMAD.MOV.U32 R35, RZ, RZ, R8 ;  /* 0x000000ffff237224 */ /* 0x000fe200078e0008 */
[--C-:B------:R-:W-:Y:S01]  /*71e0*/  SHF.R.U32.HI R36, RZ, 0x8, R37.reuse ;  /* 0x00000008ff247819 */ /* 0x100fe20000011625 */
[----:B------:R-:W-:Y:S01]  /*71f0*/  IMAD.SHL.U32 R8, R34, 0x100, RZ ;  /* 0x0000010022087824 */ /* 0x000fe200078e00ff */
[----:B------:R-:W-:Y:S01]  /*7200*/  LOP3.LUT R31, R31, 0xff00, R4, 0xf8, !PT ;  /* 0x0000ff001f1f7812 */ /* 0x000fe200078ef804 */
[----:B------:R-:W-:Y:S01]  /*7210*/  IMAD.SHL.U32 R4, R103, 0x100, RZ ;  /* 0x0000010067047824 */ /* 0x000fe200078e00ff */
[----:B------:R-:W-:Y:S01]  /*7220*/  SHF.R.U32.HI R38, RZ, 0x10, R37 ;  /* 0x00000010ff267819 */ /* 0x000fe20000011625 */
[----:B------:R-:W-:Y:S01]  /*7230*/  IMAD.SHL.U32 R5, R36, 0x100, RZ ;  /* 0x0000010024057824 */ /* 0x000fe200078e00ff */
[----:B------:R-:W-:Y:S02]  /*7240*/  LOP3.LUT R32, R37, 0xff0000ff, RZ, 0xc0, !PT ;  /* 0xff0000ff25207812 */ /* 0x000fe400078ec0ff */
[----:B------:R-:W-:-:S02]  /*7250*/  SHF.R.U32.HI R96, RZ, 0x10, R39 ;  /* 0x00000010ff607819 */ /* 0x000fc40000011627 */
[----:B------:R-:W-:Y:S02]  /*7260*/  LOP3.LUT R37, R39, 0xff0000ff, RZ, 0xc0, !PT ;  /* 0xff0000ff27257812 */ /* 0x000fe400078ec0ff */
[----:B------:R-:W-:Y:S01]  /*7270*/  F2FP.F16.E4M3.UNPACK_B R39, R113.H1 ;  /* 0x00000071ff27723e */ /* 0x000fe200030006ff */
[----:B------:R-:W-:Y:S01]  /*7280*/  IMAD.U32 R96, R96, 0x10000, RZ ;  /* 0x0001000060607824 */ /* 0x000fe200078e00ff */
[----:B------:R-:W-:Y:S02]  /*7290*/  F2FP.F16.E4M3.UNPACK_B R36, R35.H1 ;  /* 0x00000023ff24723e */ /* 0x000fe400030006ff */
[----:B------:R-:W-:Y:S02]  /*72a0*/  F2FP.F16.E4M3.UNPACK_B R34, R33.H1 ;  /* 0x00000021ff22723e */ /* 0x000fe400030006ff */
[----:B------:R-:W-:Y:S01]  /*72b0*/  LOP3.LUT R97, R97, 0xff00, R4, 0xf8, !PT ;  /* 0x0000ff0061617812 */ /* 0x000fe200078ef804 */
[----:B------:R-:W-:Y:S01]  /*72c0*/  IMAD.U32 R4, R114, 0x10000, RZ ;  /* 0x0001000072047824 */ /* 0x000fe200078e00ff */
[----:B------:R-:W-:Y:S01]  /*72d0*/  LOP3.LUT R105, R37, 0xff00, R8, 0xf8, !PT ;  /* 0x0000ff0025697812 */ /* 0x000fe200078ef808 */
[----:B------:R-:W-:Y:S01]  /*72e0*/  IMAD.U32 R8, R38, 0x10000, RZ ;  /* 0x0001000026087824 */ /* 0x000fe200078e00ff */
[----:B------:R-:W-:Y:S01]  /*72f0*/  LOP3.LUT R103, R32, 0xff00, R5, 0xf8, !PT ;  /* 0x0000ff0020677812 */ /* 0x000fe200078ef805 */
[----:B------:R-:W-:Y:S01]  /*7300*/  HADD2.F32 R5, -RZ, R39.H0_H0 ;  /* 0x20000027ff057230 */ /* 0x000fe20000004100 */
[----:B------:R-:W-:Y:S01]  /*7310*/  LOP3.LUT R6, R31, 0xff0000, R6, 0xf8, !PT ;  /* 0x00ff00001f067812 */ /* 0x000fe200078ef806 */
[----:B------:R-:W-:Y:S01]  /*7320*/  HADD2.F32 R32, -RZ, R36.H0_H0 ;  /* 0x20000024ff207230 */ /* 0x000fe20000004100 */
[----:B------:R-:W-:Y:S01]  /*7330*/  F2FP.F16.E4M3.UNPACK_B R37, R111.H1 ;  /* 0x0000006fff25723e */ /* 0x000fe200030006ff */
[--C-:B------:R-:W-:Y:S01]  /*7340*/  HADD2.F32 R31, -RZ, R34.reuse.H0_H0 ;  /* 0x20000022ff1f7230 */ /* 0x100fe20000004100 */
[----:B------:R-:W-:Y:S01]  /*7350*/  LOP3.LUT R4, R97, 0xff0000, R4, 0xf8, !PT ;  /* 0x00ff000061047812 */ /* 0x000fe200078ef804 */
        /* <DEDUP_REMOVED lines=10> */
[----:B------:R-:W-:Y:S01]  /*7400*/  F2FP.F16.E4M3.UNPACK_B R37, R35 ;  /* 0x00000023ff25723e */ /* 0x000fe200020006ff */
[----:B------:R-:W-:Y:S01]  /*7410*/  HADD2.F32 R39, -RZ, R36.H1_H1 ;  /* 0x30000024ff277230 */ /* 0x000fe20000004100 */
[----:B------:R-:W-:Y:S01]  /*7420*/  F2FP.F16.E4M3.UNPACK_B R36, R33 ;  /* 0x00000021ff24723e */ /* 0x000fe200020006ff */
[----:B------:R-:W-:-:S02]  /*7430*/  HADD2.F32 R97, -RZ, R113.H0_H0 ;  /* 0x20000071ff617230 */ /* 0x000fc40000004100 */
[CC--:B------:R-:W-:Y:S01]  /*7440*/  FMUL.FTZ R114, R34.reuse, R38.reuse ;  /* 0x0000002622727220 */ /* 0x0c0fe20000410000 */
[----:B------:R-:W-:Y:S01]  /*7450*/  F2FP.F16.E4M3.UNPACK_B R111, R111 ;  /* 0x0000006fff6f723e */ /* 0x000fe200020006ff */
[----:B------:R-:W-:Y:S01]  /*7460*/  FMUL.FTZ R33, R39, R38 ;  /* 0x0000002627217220 */ /* 0x000fe20000410000 */
[----:B------:R-:W-:Y:S01]  /*7470*/  HADD2.F32 R38, -RZ, R37.H0_H0 ;  /* 0x20000025ff267230 */ /* 0x000fe20000004100 */
[----:B------:R-:W-:Y:S01]  /*7480*/  LOP3.LUT R8, R103, 0xff0000, R8, 0xf8, !PT ;  /* 0x00ff000067087812 */ /* 0x000fe200078ef808 */
[----:B------:R-:W-:Y:S02]  /*7490*/  HADD2.F32 R35, -RZ, R36.H0_H0 ;  /* 0x20000024ff237230 */ /* 0x000fe40000004100 */
[-C--:B------:R-:W-:Y:S01]  /*74a0*/  FFMA.FTZ R34, R34, R96.reuse, -R33 ;  /* 0x0000006022227223 */ /* 0x080fe20000010821 */
[----:B------:R-:W-:Y:S01]  /*74b0*/  FFMA.FTZ R33, R39, R96, R114 ;  /* 0x0000006027217223 */ /* 0x000fe20000010072 */
[----:B------:R-:W-:Y:S02]  /*74c0*/  HADD2.F32 R39, -RZ, R111.H0_H0 ;  /* 0x2000006fff277230 */ /* 0x000fe40000004100 */
[-C--:B------:R-:W-:Y:S01]  /*74d0*/  FMUL.FTZ R96, R38, R97.reuse ;  /* 0x0000006126607220 */ /* 0x080fe20000410000 */
[----:B------:R-:W-:Y:S01]  /*74e0*/  FMUL.FTZ R97, R35, R97 ;  /* 0x0000006123617220 */ /* 0x000fe20000410000 */
[----:B------:R-:W-:Y:S01]  /*74f0*/  HADD2.F32 R113, -RZ, R113.H1_H1 ;  /* 0x30000071ff717230 */ /* 0x000fe20000004100 */
[----:B------:R-:W-:Y:S01]  /*7500*/  F2FP.SATFINITE.E4M3.F32.PACK_AB_MERGE_C R31, R34, R31, RZ ;  /* 0x0000001f221f723e */ /* 0x000fe200048070ff */
[----:B------:R-:W-:-:S02]  /*7510*/  HADD2.F32 R37, -RZ, R37.H1_H1 ;  /* 0x30000025ff257230 */ /* 0x000fc40000004100 */
[-C--:B------:R-:W-:Y:S01]  /*7520*/  FFMA.FTZ R35, R35, R39.reuse, -R96 ;  /* 0x0000002723237223 */ /* 0x080fe20000010860 */
[----:B------:R-:W-:Y:S01]  /*7530*/  FFMA.FTZ R103, R38, R39, R97 ;  /* 0x0000002726677223 */ /* 0x000fe20000010061 */
        /* <DEDUP_REMOVED lines=9> */
[----:B------:R-:W-:-:S02]  /*75d0*/  HADD2.F32 R116, -RZ, R97.H0_H0 ;  /* 0x20000061ff747230 */ /* 0x000fc40000004100 */
[----:B------:R-:W-:Y:S01]  /*75e0*/  FFMA.FTZ R120, R37, R111, R114 ;  /* 0x0000006f25787223 */ /* 0x000fe20000010072 */
[----:B------:R-:W-:Y:S01]  /*75f0*/  HADD2.F32 R39, -RZ, R38.H0_H0 ;  /* 0x20000026ff277230 */ /* 0x000fe20000004100 */
[----:B------:R-:W-:Y:S01]  /*7600*/  F2FP.F16.E4M3.UNPACK_B R112, R112 ;  /* 0x00000070ff70723e */ /* 0x000fe200020006ff */
[----:B------:R-:W-:Y:S01]  /*7610*/  HADD2.F32 R37, -RZ, R36.H0_H0 ;  /* 0x20000024ff257230 */ /* 0x000fe20000004100 */
[----:B------:R-:W-:Y:S01]  /*7620*/  F2FP.F16.E4M3.UNPACK_B R30, R30 ;  /* 0x0000001eff1e723e */ /* 0x000fe200020006ff */
        /* <DEDUP_REMOVED lines=9> */
[-C--:B------:R-:W-:Y:S01]  /*76c0*/  FMUL.FTZ R105, R38, R97.reuse ;  /* 0x0000006126697220 */ /* 0x080fe20000410000 */
[----:B------:R-:W-:Y:S02]  /*76d0*/  HADD2.F32 R39, -RZ, R112.H0_H0 ;  /* 0x20000070ff277230 */ /* 0x000fe40000004100 */
[C---:B------:R-:W-:Y:S01]  /*76e0*/  FMUL.FTZ R97, R36.reuse, R97 ;  /* 0x0000006124617220 */ /* 0x040fe20000410000 */
[----:B------:R-:W-:Y:S01]  /*76f0*/  F2FP.F16.E4M3.UNPACK_B R109, R109 ;  /* 0x0000006dff6d723e */ /* 0x000fe200020006ff */
[-C--:B------:R-:W-:Y:S01]  /*7700*/  FFMA.FTZ R111, R36, R37.reuse, -R105 ;  /* 0x00000025246f7223 */ /* 0x080fe20000010869 */
[----:B------:R-:W-:Y:S01]  /*7710*/  F2FP.F16.E4M3.UNPACK_B R36, R10 ;  /* 0x0000000aff24723e */ /* 0x000fe200020006ff */
[----:B------:R-:W-:Y:S01]  /*7720*/  FFMA.FTZ R113, R38, R37, R97 ;  /* 0x0000002526717223 */ /* 0x000fe20000010061 */
[----:B------:R-:W-:Y:S01]  /*7730*/  HADD2.F32 R10, -RZ, R30.H0_H0 ;  /* 0x2000001eff0a7230 */ /* 0x000fe20000004100 */
[----:B------:R-:W-:Y:S01]  /*7740*/  F2FP.SATFINITE.E4M3.F32.PACK_AB_MERGE_C R33, R33, R32, RZ ;  /* 0x000000202121723e */ /* 0x000fe200048070ff */
[----:B------:R-:W-:Y:S01]  /*7750*/  HADD2.F32 R97, -RZ, R112.H1_H1 ;  /* 0x30000070ff617230 */ /* 0x000fe20000004100 */
[----:B------:R-:W-:Y:S01]  /*7760*/  F2FP.F16.E4M3.UNPACK_B R34, R28 ;  /* 0x0000001cff22723e */ /* 0x000fe200020006ff */
[----:B------:R-:W-:-:S02]  /*7770*/  HADD2.F32 R37, -RZ, R36.H0_H0 ;  /* 0x20000024ff257230 */ /* 0x000fc40000004100 */
[----:B------:R-:W-:Y:S01]  /*7780*/  FMUL.FTZ R96, R10, R39 ;  /* 0x000000270a607220 */ /* 0x000fe20000410000 */
[----:B------:R-:W-:Y:S01]  /*7790*/  HADD2.F32 R36, -RZ, R36.H1_H1 ;  /* 0x30000024ff247230 */ /* 0x000fe20000004100 */
[----:B------:R-:W-:Y:S01]  /*77a0*/  F2FP.SATFINITE.E4M3.F32.PACK_AB_MERGE_C R32, R118, R35, R31 ;  /* 0x000000237620723e */ /* 0x000fe2000480701f */
[----:B------:R-:W-:Y:S02]  /*77b0*/  HADD2.F32 R30, -RZ, R30.H1_H1 ;  /* 0x3000001eff1e7230 */ /* 0x000fe40000004100 */
[----:B------:R-:W-:Y:S01]  /*77c0*/  FMUL.FTZ R105, R37, R39 ;  /* 0x0000002725697220 */ /* 0x000fe20000410000 */
[--C-:B------:R-:W-:Y:S02]  /*77d0*/  HADD2.F32 R38, -RZ, R109.reuse.H0_H0 ;  /* 0x2000006dff267230 */ /* 0x100fe40000004100 */
        /* <DEDUP_REMOVED lines=8> */
[----:B------:R-:W-:-:S02]  /*7860*/  F2FP.F16.E4M3.UNPACK_B R36, R9 ;  /* 0x00000009ff24723e */ /* 0x000fc400020006ff */
[----:B------:R-:W-:Y:S02]  /*7870*/  F2FP.F16.E4M3.UNPACK_B R39, R8 ;  /* 0x00000008ff27723e */ /* 0x000fe400020006ff */
[----:B------:R-:W-:Y:S01]  /*7880*/  F2FP.SATFINITE.E4M3.F32.PACK_AB_MERGE_C R31, R120, R103, R33 ;  /* 0x00000067781f723e */ /* 0x000fe20004807021 */
[----:B------:R-:W-:Y:S01]  /*7890*/  HADD2.F32 R35, -RZ, R36.H0_H0 ;  /* 0x20000024ff237230 */ /* 0x000fe20000004100 */
[----:B------:R-:W-:Y:S01]  /*78a0*/  F2FP.F16.E4M3.UNPACK_B R37, R6 ;  /* 0x00000006ff25723e */ /* 0x000fe200020006ff */
[----:B------:R-:W-:Y:S01]  /*78b0*/  HADD2.F32 R112, -RZ, R39.H0_H0 ;  /* 0x20000027ff707230 */ /* 0x000fe20000004100 */
[----:B------:R-:W-:Y:S01]  /*78c0*/  F2FP.SATFINITE.E4M3.F32.PACK_AB_MERGE_C R10, R97, R10, R113 ;  /* 0x0000000a610a723e */ /* 0x000fe20004807071 */
[----:B------:R-:W-:Y:S01]  /*78d0*/  HADD2.F32 R33, -RZ, R34.H0_H0 ;  /* 0x20000022ff217230 */ /* 0x000fe20000004100 */
[----:B------:R-:W-:Y:S01]  /*78e0*/  F2FP.F16.E4M3.UNPACK_B R6, R6.H1 ;  /* 0x00000006ff06723e */ /* 0x000fe200030006ff */
        /* <DEDUP_REMOVED lines=9> */
[----:B------:R-:W-:Y:S01]  /*7980*/  FMUL.FTZ R103, R38, R97 ;  /* 0x0000006126677220 */ /* 0x000fe20000410000 */
[----:B------:R-:W-:Y:S01]  /*7990*/  F2FP.F16.E4M3.UNPACK_B R37, R9.H1 ;  /* 0x00000009ff25723e */ /* 0x000fe200030006ff */
[----:B------:R-:W-:Y:S01]  /*79a0*/  FMUL.FTZ R97, R36, R97 ;  /* 0x0000006124617220 */ /* 0x000fe20000410000 */
[----:B------:R-:W-:-:S02]  /*79b0*/  F2FP.F16.E4M3.UNPACK_B R96, R8.H1 ;  /* 0x00000008ff60723e */ /* 0x000fc400030006ff */
[----:B------:R-:W-:Y:S01]  /*79c0*/  F2FP.F16.E4M3.UNPACK_B R35, R28.H1 ;  /* 0x0000001cff23723e */ /* 0x000fe200030006ff */
[-C--:B------:R-:W-:Y:S01]  /*79d0*/  FFMA.FTZ R28, R36, R39.reuse, -R103 ;  /* 0x00000027241c7223 */ /* 0x080fe20000010867 */
[----:B------:R-:W-:Y:S01]  /*79e0*/  FFMA.FTZ R9, R38, R39, R97 ;  /* 0x0000002726097223 */ /* 0x000fe20000010061 */
[----:B------:R-:W-:Y:S01]  /*79f0*/  HADD2.F32 R36, -RZ, R37.H0_H0 ;  /* 0x20000025ff247230 */ /* 0x000fe20000004100 */
[----:B------:R-:W-:Y:S01]  /*7a00*/  F2FP.SATFINITE.E4M3.F32.PACK_AB_MERGE_C R111, R111, R122, RZ ;  /* 0x0000007a6f6f723e */ /* 0x000fe200048070ff */
[--C-:B------:R-:W-:Y:S02]  /*7a10*/  HADD2.F32 R97, -RZ, R96.reuse.H0_H0 ;  /* 0x20000060ff617230 */ /* 0x100fe40000004100 */
[----:B------:R-:W-:Y:S01]  /*7a20*/  HADD2.F32 R8, -RZ, R35.H0_H0 ;  /* 0x20000023ff087230 */ /* 0x000fe20000004100 */
[----:B------:R-:W-:Y:S01]  /*7a30*/  F2FP.SATFINITE.E4M3.F32.PACK_AB_MERGE_C R30, R30, R105, R111 ;  /* 0x000000691e1e723e */ /* 0x000fe2000480706f */
[----:B------:R-:W-:Y:S02]  /*7a40*/  HADD2.F32 R37, -RZ, R37.H1_H1 ;  /* 0x30000025ff257230 */ /* 0x000fe40000004100 */
[----:B------:R-:W-:Y:S01]  /*7a50*/  FMUL.FTZ R103, R36, R97 ;  /* 0x0000006124677220 */ /* 0x000fe20000410000 */
[----:B------:R-:W-:-:S02]  /*7a60*/  HADD2.F32 R96, -RZ, R96.H1_H1 ;  /* 0x30000060ff607230 */ /* 0x000fc40000004100 */
        /* <DEDUP_REMOVED lines=11> */
[----:B------:R-:W-:Y:S01]  /*7b20*/  F2FP.F16.E4M3.UNPACK_B R103, R5.H1 ;  /* 0x00000005ff67723e */ /* 0x000fe200030006ff */
[----:B------:R-:W-:Y:S01]  /*7b30*/  FFMA.FTZ R113, R37, R38, R96 ;  /* 0x0000002625717223 */ /* 0x000fe20000010060 */
        /* <DEDUP_REMOVED lines=13> */
[----:B------:R-:W-:Y:S02]  /*7c10*/  HADD2.F32 R11, -RZ, R7.H0_H0 ;  /* 0x20000007ff0b7230 */ /* 0x000fe40000004100 */
[----:B------:R-:W-:Y:S01]  /*7c20*/  FMUL.FTZ R118, R4, R109 ;  /* 0x0000006d04767220 */ /* 0x000fe20000410000 */
[----:B------:R-:W-:Y:S02]  /*7c30*/  HADD2.F32 R36, -RZ, R36.H1_H1 ;  /* 0x30000024ff247230 */ /* 0x000fe40000004100 */
[----:B------:R-:W-:Y:S01]  /*7c40*/  FFMA.FTZ R115, R8, R39, -R115 ;  /* 0x0000002708737223 */ /* 0x000fe20000010873 */
[----:B------:R-:W-:-:S02]  /*7c50*/  HADD2.F32 R103, -RZ, R103.H1_H1 ;  /* 0x30000067ff677230 */ /* 0x000fc40000004100 */
[----:B------:R-:W-:Y:S01]  /*7c60*/  FMUL.FTZ R109, R11, R109 ;  /* 0x0000006d0b6d7220 */ /* 0x000fe20000410000 */
[----:B------:R-:W-:Y:S01]  /*7c70*/  HADD2.F32 R7, -RZ, R7.H1_H1 ;  /* 0x30000007ff077230 */ /* 0x000fe20000004100 */
[----:B------:R-:W-:Y:S01]  /*7c80*/  F2FP.SATFINITE.E4M3.F32.PACK_AB_MERGE_C R111, R114, R111, RZ ;  /* 0x0000006f726f723e */ /* 0x000fe200048070ff */
        /* <DEDUP_REMOVED lines=9> */
[-C--:B------:R-:W-:Y:S01]  /*7d20*/  FMUL.FTZ R11, R35, R97.reuse ;  /* 0x00000061230b7220 */ /* 0x080fe20000410000 */
[----:B------:R-:W-:Y:S02]  /*7d30*/  HADD2.F32 R5, -RZ, R5.H1_H1 ;  /* 0x30000005ff057230 */ /* 0x000fe40000004100 */
[----:B------:R-:W-:Y:S01]  /*7d40*/  FMUL.FTZ R4, R6, R97 ;  /* 0x0000006106047220 */ /* 0x000fe20000410000 */
[----:B------:R-:W-:Y:S01]  /*7d50*/  FFMA.FTZ R116, R37, R39, R116 ;  /* 0x0000002725747223 */ /* 0x000fe20000010074 */
        /* <DEDUP_REMOVED lines=8> */
[----:B------:R-:W-:Y:S02]  /*7de0*/  F2FP.SATFINITE.E4M3.F32.PACK_AB_MERGE_C R112, R113, R112, RZ ;  /* 0x000000707170723e */ /* 0x000fe400048070ff */
[----:B------:R-:W-:Y:S01]  /*7df0*/  F2FP.SATFINITE.E4M3.F32.PACK_AB_MERGE_C R7, R6, R115, R7 ;  /* 0x000000730607723e */ /* 0x000fe20004807007 */
[----:B------:R-:W-:Y:S01]  /*7e00*/  IMAD.MOV.U32 R6, RZ, RZ, R30 ;  /* 0x000000ffff067224 */ /* 0x000fe200078e001e */
[----:B------:R-:W-:Y:S01]  /*7e10*/  F2FP.SATFINITE.E4M3.F32.PACK_AB_MERGE_C R11, R5, R116, R36 ;  /* 0x00000074050b723e */ /* 0x000fe20004807024 */
[----:B------:R-:W-:Y:S01]  /*7e20*/  IMAD.MOV.U32 R5, RZ, RZ, R33 ;  /* 0x000000ffff057224 */ /* 0x000fe200078e0021 */
[----:B------:R-:W-:Y:S02]  /*7e30*/  F2FP.SATFINITE.E4M3.F32.PACK_AB_MERGE_C R9, R9, R34, R112 ;  /* 0x000000220909723e */ /* 0x000fe40004807070 */
[----:B------:R-:W-:-:S07]  /*7e40*/  MOV R8, R31 ;  /* 0x0000001f00087202 */ /* 0x000fce0000000f00 */
.L_x_3137:
[----:B------:R-:W-:Y:S05]  /*7e50*/  BSYNC B2 ;  /* 0x0000000000027941 */ /* 0x000fea0003800000 */
.L_x_3136:
[----:B------:R-:W-:Y:S01]  /*7e60*/  ISETP.GE.AND P3, PT, R15, R108, PT ;  /* 0x0000006c0f00720c */ /* 0x000fe20003f66270 */
[----:B0-----:R0:W-:-:S12]  /*7e70*/  ST.E.128 desc[UR60][R12.64], R4 ;  /* 0x000000040c007985 */ /* 0x0011d8000c101d3c */
[----:B------:R-:W-:-:S04]  /*7e80*/  @!P3 IADD3 R14, P4, R15, R14, RZ ;  /* 0x0000000e0f0eb210 */ /* 0x000fc80007f9e0ff */
[----:B------:R-:W-:-:S05]  /*7e90*/  @!P3 LEA.HI.X.SX32 R15, R15, R29, 0x1, P4 ;  /* 0x0000001d0f0fb211 */ /* 0x000fca00020f0eff */
[----:B------:R0:W-:Y:S04]  /*7ea0*/  @!P3 ST.E.128 desc[UR60][R14.64], R8 ;  /* 0x000000080e00b985 */ /* 0x0001e8000c101d3c */
.L_x_3135:
[----:B------:R-:W-:Y:S05]  /*7eb0*/  BSYNC B1 ;  /* 0x0000000000017941 */ /* 0x000fea0003800000 */
.L_x_3134:
[----:B------:R-:W-:-:S03]  /*7ec0*/  UMOV UR4, 0xffffffff ;  /* 0xffffffff00047882 */ /* 0x000fc60000000000 */
[----:B------:R-:W-:Y:S05]  /*7ed0*/  BRA.DIV UR4, `(.L_x_3138) ;  /* 0x000001f204d07947 */ /* 0x000fea000b800000 */
[----:B0-----:R-:W0:Y:S04]  /*7ee0*/  SHFL.IDX PT, R101, R101, 0x2, 0x1c1f ;  /* 0x005c1f0065657f89 */ /* 0x001e2800000e0000 */
[----:B------:R0:W0:Y:S02]  /*7ef0*/  SHFL.IDX PT, R14, R100, 0x2, 0x1c1f ;  /* 0x005c1f00640e7f89 */ /* 0x00002400000e0000 */
.L_x_3431:
        /* <DEDUP_REMOVED lines=8> */
[----:B------:R-:W-:Y:S01]  /*7f80*/  LEA.HI R110, R5, R110, RZ, 0x5 ;  /* 0x0000006e056e7211 */ /* 0x000fe200078f28ff */
[----:B------:R-:W-:-:S03]  /*7f90*/  IMAD R5, R188, 0x5000, R0 ;  /* 0x00005000bc057824 */ /* 0x000fc600078e0200 */
        /* <DEDUP_REMOVED lines=25> */
[----:B------:R-:W-:-:S02]  /*8130*/  SHF.R.U32.HI R40, RZ, 0x10, R43 ;  /* 0x00000010ff287819 */ /* 0x000fc4000001162b */
[----:B------:R-:W-:Y:S01]  /*8140*/  LOP3.LUT R33, R43, 0xff0000ff, RZ, 0xc0, !PT ;  /* 0xff0000ff2b217812 */ /* 0x000fe200078ec0ff */
[----:B------:R-:W-:Y:S01]  /*8150*/  IMAD.SHL.U32 R37, R37, 0x100, RZ ;  /* 0x0000010025257824 */ /* 0x000fe200078e00ff */
[----:B------:R-:W-:Y:S02]  /*8160*/  LOP3.LUT R36, R47, 0xff0000ff, RZ, 0xc0, !PT ;  /* 0xff0000ff2f247812 */ /* 0x000fe400078ec0ff */
[----:B------:R-:W-:Y:S02]  /*8170*/  SHF.L.U32 R4, R38, 0x8, RZ ;  /* 0x0000000826047819 */ /* 0x000fe400000006ff */
[----:B------:R-:W-:Y:S01]  /*8180*/  LOP3.LUT R8, R8, 0xff0000, R31, 0xf8, !PT ;  /* 0x00ff000008087812 */ /* 0x000fe200078ef81f */
[----:B------:R-:W-:Y:S01]  /*8190*/  IMAD.U32 R31, R40, 0x10000, RZ ;  /* 0x00010000281f7824 */ /* 0x000fe200078e00ff */
[----:B------:R-:W-:Y:S02]  /*81a0*/  LOP3.LUT R34, R45, 0xff0000ff, RZ, 0xc0, !PT ;  /* 0xff0000ff2d227812 */ /* 0x000fe400078ec0ff */
[----:B------:R-:W-:-:S02]  /*81b0*/  LOP3.LUT R4, R33, 0xff00, R4, 0xf8, !PT ;  /* 0x0000ff0021047812 */ /* 0x000fc400078ef804 */
[----:B------:R-:W-:Y:S02]  /*81c0*/  LOP3.LUT R38, R36, 0xff00, R39, 0xf8, !PT ;  /* 0x0000ff0024267812 */ /* 0x000fe400078ef827 */
[----:B------:R-:W-:Y:S02]  /*81d0*/  F2FP.F16.E4M3.UNPACK_B R39, R107.H1 ;  /* 0x0000006bff27723e */ /* 0x000fe400030006ff */
[----:B------:R-:W-:Y:S02]  /*81e0*/  F2FP.F16.E4M3.UNPACK_B R36, R35.H1 ;  /* 0x00000023ff24723e */ /* 0x000fe400030006ff */
[----:B------:R-:W-:Y:S01]  /*81f0*/  F2FP.F16.E4M3.UNPACK_B R33, R32.H1 ;  /* 0x00000020ff21723e */ /* 0x000fe200030006ff */
[----:B------:R-:W-:Y:S01]  /*8200*/  HADD2.F32 R6, -RZ, R39.H0_H0 ;  /* 0x20000027ff067230 */ /* 0x000fe20000004100 */
[----:B------:R-:W-:Y:S02]  /*8210*/  LOP3.LUT R10, R34, 0xff00, R37, 0xf8, !PT ;  /* 0x0000ff00220a7812 */ /* 0x000fe400078ef825 */
[----:B------:R-:W-:Y:S01]  /*8220*/  SHF.R.U32.HI R43, RZ, 0x10, R47 ;  /* 0x00000010ff2b7819 */ /* 0x000fe2000001162f */
[----:B------:R-:W-:Y:S01]  /*8230*/  HADD2.F32 R30, -RZ, R33.H0_H0 ;  /* 0x20000021ff1e7230 */ /* 0x000fe20000004100 */
[----:B------:R-:W-:Y:S01]  /*8240*/  LOP3.LUT R4, R4, 0xff0000, R31, 0xf8, !PT ;  /* 0x00ff000004047812 */ /* 0x000fe200078ef81f */
[----:B------:R-:W-:Y:S01]  /*8250*/  HADD2.F32 R31, -RZ, R36.H0_H0 ;  /* 0x20000024ff1f7230 */ /* 0x000fe20000004100 */
[----:B------:R-:W-:Y:S01]  /*8260*/  F2FP.F16.E4M3.UNPACK_B R34, R104.H1 ;  /* 0x00000068ff22723e */ /* 0x000fe200030006ff */
[----:B------:R-:W-:Y:S01]  /*8270*/  IMAD.U32 R43, R43, 0x10000, RZ ;  /* 0x000100002b2b7824 */ /* 0x000fe200078e00ff */
[----:B------:R-:W-:Y:S01]  /*8280*/  SHF.R.U32.HI R41, RZ, 0x10, R45 ;  /* 0x00000010ff297819 */ /* 0x000fe2000001162d */
[-C--:B------:R-:W-:Y:S01]  /*8290*/  FMUL.FTZ R40, R30, R6.reuse ;  /* 0x000000061e287220 */ /* 0x080fe20000410000 */
[----:B------:R-:W-:Y:S01]  /*82a0*/  FMUL.FTZ R45, R31, R6 ;  /* 0x000000061f2d7220 */ /* 0x000fe20000410000 */
[--C-:B------:R-:W-:Y:S01]  /*82b0*/  HADD2.F32 R37, -RZ, R34.reuse.H0_H0 ;  /* 0x20000022ff257230 */ /* 0x100fe20000004100 */
[----:B------:R-:W-:Y:S01]  /*82c0*/  LOP3.LUT R6, R38, 0xff0000, R43, 0xf8, !PT ;  /* 0x00ff000026067812 */ /* 0x000fe200078ef82b */
[----:B------:R-:W-:Y:S01]  /*82d0*/  IMAD.U32 R41, R41, 0x10000, RZ ;  /* 0x0001000029297824 */ /* 0x000fe200078e00ff */
[----:B------:R-:W-:Y:S01]  /*82e0*/  F2FP.F16.E4M3.UNPACK_B R107, R107 ;  /* 0x0000006bff6b723e */ /* 0x000fe200020006ff */
[----:B------:R-:W-:-:S02]  /*82f0*/  HADD2.F32 R38, -RZ, R34.H1_H1 ;  /* 0x30000022ff267230 */ /* 0x000fc40000004100 */
[-C--:B------:R-:W-:Y:S01]  /*8300*/  FFMA.FTZ R30, R30, R37.reuse, -R45 ;  /* 0x000000251e1e7223 */ /* 0x080fe2000001082d */
[----:B------:R-:W-:Y:S01]  /*8310*/  FFMA.FTZ R31, R31, R37, R40 ;  /* 0x000000251f1f7223 */ /* 0x000fe20000010028 */
[----:B------:R-:W-:Y:S01]  /*8320*/  HADD2.F32 R40, -RZ, R39.H1_H1 ;  /* 0x30000027ff287230 */ /* 0x000fe20000004100 */
[----:B------:R-:W-:Y:S01]  /*8330*/  F2FP.F16.E4M3.UNPACK_B R35, R35 ;  /* 0x00000023ff23723e */ /* 0x000fe200020006ff */
[----:B------:R-:W-:Y:S01]  /*8340*/  HADD2.F32 R37, -RZ, R36.H1_H1 ;  /* 0x30000024ff257230 */ /* 0x000fe20000004100 */
[----:B------:R-:W-:Y:S01]  /*8350*/  F2FP.F16.E4M3.UNPACK_B R32, R32 ;  /* 0x00000020ff20723e */ /* 0x000fe200020006ff */
[----:B------:R-:W-:Y:S01]  /*8360*/  HADD2.F32 R34, -RZ, R33.H1_H1 ;  /* 0x30000021ff227230 */ /* 0x000fe20000004100 */
[----:B------:R-:W-:Y:S01]  /*8370*/  LOP3.LUT R10, R10, 0xff0000, R41, 0xf8, !PT ;  /* 0x00ff00000a0a7812 */ /* 0x000fe200078ef829 */
[----:B------:R-:W-:Y:S02]  /*8380*/  HADD2.F32 R39, -RZ, R107.H0_H0 ;  /* 0x2000006bff277230 */ /* 0x000fe40000004100 */
[----:B------:R-:W-:Y:S01]  /*8390*/  FMUL.FTZ R41, R37, R40 ;  /* 0x0000002825297220 */ /* 0x000fe20000410000 */
[----:B------:R-:W-:Y:S01]  /*83a0*/  F2FP.F16.E4M3.UNPACK_B R104, R104 ;  /* 0x00000068ff68723e */ /* 0x000fe200020006ff */
[----:B------:R-:W-:Y:S01]  /*83b0*/  FMUL.FTZ R40, R34, R40 ;  /* 0x0000002822287220 */ /* 0x000fe20000410000 */
[----:B------:R-:W-:-:S02]  /*83c0*/  HADD2.F32 R36, -RZ, R35.H0_H0 ;  /* 0x20000023ff247230 */ /* 0x000fc40000004100 */
[-C--:B------:R-:W-:Y:S01]  /*83d0*/  FFMA.FTZ R45, R34, R38.reuse, -R41 ;  /* 0x00000026222d7223 */ /* 0x080fe20000010829 */
[----:B------:R-:W-:Y:S02]  /*83e0*/  HADD2.F32 R33, -RZ, R32.H0_H0 ;  /* 0x20000020ff217230 */ /* 0x000fe40000004100 */
        /* <DEDUP_REMOVED lines=37> */
[----:B--2---:R-:W-:Y:S01]  /*8640*/  FFMA.FTZ R103, R34, R37, R39 ;  /* 0x0000002522677223 */ /* 0x004fe20000010027 */
[----:B------:R-:W-:Y:S01]  /*8650*/  F2FP.F16.E4M3.UNPACK_B R102, R102 ;  /* 0x00000066ff66723e */ /* 0x000fe200020006ff */
[----:B------:R-:W-:Y:S01]  /*8660*/  HADD2.F32 R37, -RZ, R106.H1_H1 ;  /* 0x3000006aff257230 */ /* 0x000fe20000004100 */
        /* <DEDUP_REMOVED lines=9> */
[--C-:B------:R-:W-:Y:S02]  /*8700*/  HADD2.F32 R34, -RZ, R102.reuse.H0_H0 ;  /* 0x20000066ff227230 */ /* 0x100fe40000004100 */
[-C--:B------:R-:W-:Y:S01]  /*8710*/  FMUL.FTZ R39, R32, R37.reuse ;  /* 0x0000002520277220 */ /* 0x080fe20000410000 */
[----:B------:R-:W-:Y:S02]  /*8720*/  HADD2.F32 R35, -RZ, R102.H1_H1 ;  /* 0x30000066ff237230 */ /* 0x000fe40000004100 */
[C---:B------:R-:W-:Y:S01]  /*8730*/  FMUL.FTZ R37, R28.reuse, R37 ;  /* 0x000000251c257220 */ /* 0x040fe20000410000 */
[----:B------:R-:W-:Y:S01]  /*8740*/  F2FP.SATFINITE.E4M3.F32.PACK_AB_MERGE_C R46, R97, R46, RZ ;  /* 0x0000002e612e723e */ /* 0x000fe200048070ff */
[-C--:B------:R-:W-:Y:S01]  /*8750*/  FFMA.FTZ R29, R29, R34.reuse, -R38 ;  /* 0x000000221d1d7223 */ /* 0x080fe20000010826 */
[----:B------:R-:W-:Y:S01]  /*8760*/  FFMA.FTZ R36, R33, R34, R36 ;  /* 0x0000002221247223 */ /* 0x000fe20000010024 */
[----:B------:R-:W-:Y:S01]  /*8770*/  FFMA.FTZ R28, R28, R35, -R39 ;  /* 0x000000231c1c7223 */ /* 0x000fe20000010827 */
[----:B------:R-:W-:Y:S01]  /*8780*/  F2FP.F16.E4M3.UNPACK_B R34, R9 ;  /* 0x00000009ff22723e */ /* 0x000fe200020006ff */
[----:B------:R-:W-:Y:S01]  /*8790*/  FFMA.FTZ R47, R32, R35, R37 ;  /* 0x00000023202f7223 */ /* 0x000fe20000010025 */
[----:B------:R-:W-:-:S02]  /*87a0*/  F2FP.F16.E4M3.UNPACK_B R39, R10 ;  /* 0x0000000aff27723e */ /* 0x000fc400020006ff */
[----:B------:R-:W-:Y:S01]  /*87b0*/  F2FP.F16.E4M3.UNPACK_B R33, R5 ;  /* 0x00000005ff21723e */ /* 0x000fe200020006ff */
        /* <DEDUP_REMOVED lines=9> */
[----:B------:R-:W-:Y:S01]  /*8850*/  F2FP.SATFINITE.E4M3.F32.PACK_AB_MERGE_C R28, R47, R36, R96 ;  /* 0x000000242f1c723e */ /* 0x000fe20004807060 */
        /* <DEDUP_REMOVED lines=17> */
[--C-:B------:R-:W-:Y:S01]  /*8970*/  HADD2.F32 R35, -RZ, R33.reuse.H0_H0 ;  /* 0x20000021ff237230 */ /* 0x100fe20000004100 */
[----:B------:R-:W-:Y:S01]  /*8980*/  F2FP.F16.E4M3.UNPACK_B R37, R6 ;  /* 0x00000006ff25723e */ /* 0x000fe200020006ff */
        /* <DEDUP_REMOVED lines=27> */
[C---:B------:R-:W-:Y:S01]  /*8b40*/  FMUL.FTZ R96, R8.reuse, R39 ;  /* 0x0000002708607220 */ /* 0x040fe20000410000 */
[----:B------:R-:W-:Y:S01]  /*8b50*/  HADD2.F32 R35, -RZ, R6.H0_H0 ;  /* 0x20000006ff237230 */ /* 0x000fe20000004100 */
[----:B------:R-:W-:Y:S01]  /*8b60*/  F2FP.SATFINITE.E4M3.F32.PACK_AB_MERGE_C R44, R47, R44, RZ ;  /* 0x0000002c2f2c723e */ /* 0x000fe200048070ff */
[----:B------:R-:W-:Y:S02]  /*8b70*/  HADD2.F32 R11, -RZ, R11.H1_H1 ;  /* 0x3000000bff0b7230 */ /* 0x000fe40000004100 */
[----:B------:R-:W-:Y:S01]  /*8b80*/  FMUL.FTZ R39, R9, R40 ;  /* 0x0000002809277220 */ /* 0x000fe20000410000 */
[----:B------:R-:W-:Y:S02]  /*8b90*/  HADD2.F32 R38, -RZ, R38.H1_H1 ;  /* 0x30000026ff267230 */ /* 0x000fe40000004100 */
[----:B------:R-:W-:Y:S01]  /*8ba0*/  FFMA.FTZ R97, R8, R35, -R97 ;  /* 0x0000002308617223 */ /* 0x000fe20000010861 */
[----:B------:R-:W-:-:S02]  /*8bb0*/  HADD2.F32 R7, -RZ, R7.H1_H1 ;  /* 0x30000007ff077230 */ /* 0x000fc40000004100 */
[C---:B----4-:R-:W-:Y:S01]  /*8bc0*/  FMUL.FTZ R100, R4.reuse, R40 ;  /* 0x0000002804647220 */ /* 0x050fe20000410000 */
        /* <DEDUP_REMOVED lines=28> */
.L_x_3140:
[----:B------:R-:W-:Y:S05]  /*8d90*/  BSYNC B1 ;  /* 0x0000000000017941 */ /* 0x000fea0003800000 */
.L_x_3139:
[----:B0-----:R0:W-:Y:S01]  /*8da0*/  ST.E.128 desc[UR60][R12.64], R4 ;  /* 0x000000040c007985 */ /* 0x0011e2000c101d3c */
[----:B------:R-:W-:-:S13]  /*8db0*/  ISETP.GE.AND P2, PT, R15, R108, PT ;  /* 0x0000006c0f00720c */ /* 0x000fda0003f46270 */
[----:B------:R-:W-:Y:S05]  /*8dc0*/  @P2 BRA `(.L_x_3118) ;  /* 0x0000000400702947 */ /* 0x000fea0003800000 */
[----:B0-----:R-:W-:-:S04]  /*8dd0*/  IADD3 R4, P2, R15, R14, RZ ;  /* 0x0000000e0f047210 */ /* 0x001fc80007f5e0ff */
[----:B------:R-:W-:-:S05]  /*8de0*/  LEA.HI.X.SX32 R5, R15, R101, 0x1, P2 ;  /* 0x000000650f057211 */ /* 0x000fca00010f0eff */
[----:B------:R0:W-:Y:S01]  /*8df0*/  ST.E.128 desc[UR60][R4.64], R8 ;  /* 0x0000000804007985 */ /* 0x0001e2000c101d3c */
[----:B------:R-:W-:Y:S05]  /*8e00*/  BRA `(.L_x_3118) ;  /* 0x0000000400607947 */ /* 0x000fea0003800000 */
.L_x_3088:
[----:B------:R-:W2:Y:S02]  /*8e10*/  LDL R4, [R1+0x8] ;  /* 0x0000080001047983 */ /* 0x000ea40000100800 */
[----:B--2---:R-:W-:-:S13]  /*8e20*/  R2UR UR4, R4 ;  /* 0x00000000040472ca */ /* 0x004fda00000e0000 */
[----:B------:R-:W-:-:S06]  /*8e30*/  UISETP.NE.AND UP0, UPT, UR4, 0x3, UPT ;  /* 0x000000030400788c */ /* 0x000fcc000bf05270 */
[----:B------:R-:W-:-:S13]  /*8e40*/  PLOP3.LUT P5, PT, PT, PT, UP0, 0x80, 0x0 ;  /* 0x000000000000781c */ /* 0x000fda0003faf008 */
[----:B------:R-:W-:Y:S05]  /*8e50*/  @!P5 BRA `(.L_x_3141) ;  /* 0x000000000004d947 */ /* 0x000fea0003800000 */
[----:B------:R-:W-:Y:S01]  /*8e60*/  BPT.TRAP 0x1 ;  /* 0x000000040000795c */ /* 0x000fe20000300000 */
.L_x_3141:
[----:B------:R-:W-:Y:S01]  /*8e70*/  IMAD R86, R188, 0x8, R18 ;  /* 0x00000008bc567824 */ /* 0x000fe200078e0212 */
[----:B------:R-:W-:Y:S01]  /*8e80*/  SHF.L.U32 R98, R195, 0x1f, RZ ;  /* 0x0000001fc3627819 */ /* 0x000fe200000006ff */
[----:B------:R-:W-:Y:S01]  /*8e90*/  BSSY B1, `(.L_x_3142) ;  /* 0x0000004000017945 */ /* 0x000fe20003800000 */
[----:B------:R-:W-:Y:S02]  /*8ea0*/  SHF.R.S32.HI R93, RZ, 0x1f, R92 ;  /* 0x0000001fff5d7819 */ /* 0x000fe4000001145c */
[----:B------:R-:W0:Y:S02]  /*8eb0*/  SYNCS.PHASECHK.TRANS64.TRYWAIT P2, [R86+URZ+0x22890], R98 ;  /* 0x02289062560075a7 */ /* 0x000e24000804017f */
[----:B0-----:R-:W-:Y:S05]  /*8ec0*/  @!P2 BRA `(.L_x_3143) ;  /* 0x000001e4001ca947 */ /* 0x001fea0003800000 */
.L_x_3432:
[----:B------:R-:W-:Y:S05]  /*8ed0*/  BSYNC B1 ;  /* 0x0000000000017941 */ /* 0x000fea0003800000 */
.L_x_3142:
        /* <DEDUP_REMOVED lines=25> */
.L_x_3436:
        /* <DEDUP_REMOVED lines=13> */
.L_x_3146:
[----:B------:R-:W-:Y:S05]  /*9140*/  BSYNC B1 ;  /* 0x0000000000017941 */ /* 0x000fea0003800000 */
.L_x_3145:
[----:B------:R-:W-:-:S03]  /*9150*/  UMOV UR4, 0xffffffff ;  /* 0xffffffff00047882 */ /* 0x000fc60000000000 */
[----:B------:R-:W-:Y:S05]  /*9160*/  BRA.DIV UR4, `(.L_x_3147) ;  /* 0x000001e204d07947 */ /* 0x000fea000b800000 */
[----:B--2-4-:R2:W4:Y:S04]  /*9170*/  SHFL.IDX PT, R5, R29, 0x1, 0x1c1f ;  /* 0x003c1f001d057f89 */ /* 0x01452800000e0000 */
[----:B---3--:R2:W3:Y:S02]  /*9180*/  SHFL.IDX PT, R14, R28, 0x1, 0x1c1f ;  /* 0x003c1f001c0e7f89 */ /* 0x0084e400000e0000 */
.L_x_3440:
        /* <DEDUP_REMOVED lines=14> */
.L_x_3149:
[----:B------:R-:W-:Y:S05]  /*9270*/  BSYNC B1 ;  /* 0x0000000000017941 */ /* 0x000fea0003800000 */
.L_x_3148:
[----:B------:R-:W-:-:S03]  /*9280*/  UMOV UR4, 0xffffffff ;  /* 0xffffffff00047882 */ /* 0x000fc60000000000 */
[----:B------:R-:W-:Y:S05]  /*9290*/  BRA.DIV UR4, `(.L_x_3150) ;  /* 0x000001e204cc7947 */ /* 0x000fea000b800000 */
[----:B---34-:R3:W4:Y:S04]  /*92a0*/  SHFL.IDX PT, R5, R29, 0x2, 0x1c1f ;  /* 0x005c1f001d057f89 */ /* 0x01872800000e0000 */
[----:B------:R3:W0:Y:S02]  /*92b0*/  SHFL.IDX PT, R14, R28, 0x2, 0x1c1f ;  /* 0x005c1f001c0e7f89 */ /* 0x00062400000e0000 */
.L_x_3444:
[----:B------:R-:W-:-:S13]  /*92c0*/  ISETP.GE.AND P2, PT, R30, 0x81, PT ;  /* 0x000000811e00780c */ /* 0x000fda0003f46270 */
[----:B------:R-:W-:Y:S05]  /*92d0*/  @!P2 BRA `(.L_x_3118) ;  /* 0x00000000002ca947 */ /* 0x000fea0003800000 */
[----:B------:R-:W-:Y:S02]  /*92e0*/  ULDC UR4, c[0x0][0x2f4] ;  /* 0x0000bd0000047ab9 */ /* 0x000fe40000000800 */
[----:B------:R-:W-:-:S13]  /*92f0*/  ISETP.GE.AND P2, PT, R16, UR4, PT ;  /* 0x0000000410007c0c */ /* 0x000fda000bf46270 */
[----:B0-----:R-:W-:-:S05]  /*9300*/  @!P2 IADD3 R10, P3, R16, R14, RZ ;  /* 0x0000000e100aa210 */ /* 0x001fca0007f7e0ff */
        /* <DEDUP_REMOVED lines=8> */
.L_x_3118:
[----:B------:R-:W-:Y:S05]  /*9390*/  BSYNC B0 ;  /* 0x0000000000007941 */ /* 0x000fea0003800000 */
.L_x_3087:
        /* <DEDUP_REMOVED lines=16> */
.L_x_3152:
[----:B------:R-:W-:Y:S05]  /*94a0*/  BSYNC B0 ;  /* 0x0000000000007941 */ /* 0x000fea0003800000 */
.L_x_3151:
[----:B------:R-:W0:Y:S01]  /*94b0*/  SYNCS.PHASECHK.TRANS64.TRYWAIT P3, [R86+URZ+0x228b0], R98 ;  /* 0x0228b062560075a7 */ /* 0x000e22000806017f */
[----:B------:R-:W-:Y:S04]  /*94c0*/  BSSY B0, `(.L_x_3153) ;  /* 0x0000002000007945 */ /* 0x000fe80003800000 */
[----:B0-----:R-:W-:Y:S05]  /*94d0*/  @!P3 BRA `(.L_x_3154) ;  /* 0x000001e00084b947 */ /* 0x001fea0003800000 */
.L_x_3445:
[----:B------:R-:W-:Y:S05]  /*94e0*/  BSYNC B0 ;  /* 0x0000000000007941 */ /* 0x000fea0003800000 */
.L_x_3153:
        /* <DEDUP_REMOVED lines=24> */
[----:B----4-:R-:W-:-:S05]  /*9670*/  @!P3 IADD3 R10, P4, R16, R8, RZ ;  /* 0x00000008100ab210 */ /* 0x010fca0007f9e0ff */
[----:B0-----:R-:W-:Y:S01]  /*9680*/  @!P3 IMAD.X R11, R5, 0x1, R17, P4 ;  /* 0x00000001050bb824 */ /* 0x001fe200020e0611 */
[----:B------:R-:W-:-:S13]  /*9690*/  ISETP.GE.AND P4, PT, R19, UR4, PT ;  /* 0x0000000413007c0c */ /* 0x000fda000bf86270 */
[----:B------:R-:W-:-:S04]  /*96a0*/  @!P4 IADD3 R8, P5, R19, R8, RZ ;  /* 0x000000081308c210 */ /* 0x000fc80007fbe0ff */
[----:B------:R-:W-:Y:S02]  /*96b0*/  @!P4 IADD3.X R9, R5, R190, RZ, P5, !PT ;  /* 0x000000be0509c210 */ /* 0x000fe40002ffe4ff */
[----:B------:R-:W0:Y:S04]  /*96c0*/  @!P3 LDS.128 R4, [R90+0xa400] ;  /* 0x00a400005a04b984 */ /* 0x000e280000000c00 */
[----:B0-----:R-:W-:Y:S04]  /*96d0*/  @!P3 ST.E.128 desc[UR60][R10.64], R4 ;  /* 0x000000040a00b985 */ /* 0x001fe8000c101d3c */
[----:B------:R-:W0:Y:S04]  /*96e0*/  @!P4 LDS.128 R4, [R89+0xa400] ;  /* 0x00a400005904c984 */ /* 0x000e280000000c00 */
[----:B0-----:R0:W-:Y:S02]  /*96f0*/  @!P4 ST.E.128 desc[UR60][R8.64], R4 ;  /* 0x000000040800c985 */ /* 0x0011e4000c101d3c */
.L_x_3156:
[----:B------:R-:W-:Y:S05]  /*9700*/  BSYNC B0 ;  /* 0x0000000000007941 */ /* 0x000fea0003800000 */
.L_x_3155:
[----:B------:R-:W-:Y:S01]  /*9710*/  ISETP.GE.AND P3, PT, R95, 0x41, PT ;  /* 0x000000415f00780c */ /* 0x000fe20003f66270 */
[----:B0-----:R0:W0:Y:S01]  /*9720*/  SHFL.IDX PT, R5, R13, 0x1, 0x1c1f ;  /* 0x003c1f000d057f89 */ /* 0x00102200000e0000 */
[----:B------:R-:W-:Y:S03]  /*9730*/  BSSY B0, `(.L_x_3157) ;  /* 0x000000e000007945 */ /* 0x000fe60003800000 */
[----:B----4-:R4:W0:Y:S08]  /*9740*/  SHFL.IDX PT, R8, R12, 0x1, 0x1c1f ;  /* 0x003c1f000c087f89 */ /* 0x01083000000e0000 */
[----:B----4-:R-:W-:Y:S05]  /*9750*/  @!P3 BRA `(.L_x_3158) ;  /* 0x00000000002cb947 */ /* 0x010fea0003800000 */
[----:B------:R-:W-:Y:S02]  /*9760*/  ULDC UR4, c[0x0][0x2f4] ;  /* 0x0000bd0000047ab9 */ /* 0x000fe40000000800 */
        /* <DEDUP_REMOVED lines=10> */
.L_x_3158:
[----:B------:R-:W-:Y:S05]  /*9810*/  BSYNC B0 ;  /* 0x0000000000007941 */ /* 0x000fea0003800000 */
.L_x_3157:
        /* <DEDUP_REMOVED lines=16> */
.L_x_3160:
[----:B------:R-:W-:Y:S05]  /*9920*/  BSYNC B0 ;  /* 0x0000000000007941 */ /* 0x000fea0003800000 */
.L_x_3159:
        /* <DEDUP_REMOVED lines=22> */
.L_x_3082:
[----:B------:R-:W-:Y:S05]  /*9a90*/  @P0 BRA `(.L_x_3162) ;  /* 0x00000000000c0947 */ /* 0x000fea0003800000 */
[----:B------:R-:W1:Y:S01]  /*9aa0*/  FENCE.VIEW.ASYNC.G ;  /* 0x00000000000073c6 */ /* 0x000e620000000100 */
[----:B------:R-:W-:Y:S05]  /*9ab0*/  WARPSYNC.ALL ;  /* 0x0000000000007948 */ /* 0x000fea0003800000 */
[----:B-1----:R-:W-:Y:S06]  /*9ac0*/  BAR.ARV 0xc, 0x180 ;  /* 0x0306000000007b1d */ /* 0x002fec0000002000 */
.L_x_3162:
[----:B------:R-:W-:Y:S01]  /*9ad0*/  ULDC.64 UR6, c[0x0][0x998] ;  /* 0x0002660000067ab9 */ /* 0x000fe20000000a00 */
[----:B------:R-:W-:Y:S01]  /*9ae0*/  ULDC.64 UR4, c[0x0][0x990] ;  /* 0x0002640000047ab9 */ /* 0x000fe20000000a00 */
[----:B------:R-:W-:Y:S02]  /*9af0*/  ISETP.NE.U32.AND P1, PT, RZ, UR6, PT ;  /* 0x00000006ff007c0c */ /* 0x000fe4000bf25070 */
[----:B------:R-:W-:Y:S02]  /*9b00*/  ISETP.NE.U32.AND P0, PT, RZ, UR4, PT ;  /* 0x00000004ff007c0c */ /* 0x000fe4000bf05070 */
[----:B------:R-:W-:Y:S02]  /*9b10*/  ISETP.NE.AND.EX P1, PT, RZ, UR7, PT, P1 ;  /* 0x00000007ff007c0c */ /* 0x000fe4000bf25310 */
[----:B------:R-:W-:-:S11]  /*9b20*/  ISETP.NE.AND.EX P0, PT, RZ, UR5, PT, P0 ;  /* 0x00000005ff007c0c */ /* 0x000fd6000bf05300 */
        /* <DEDUP_REMOVED lines=12> */
[----:B----4-:R-:W-:-:S04]  /*9bf0*/  @P1 IMAD.WIDE.U32 R6, R192, R12, R4 ;  /* 0x0000000cc0061225 */ /* 0x010fc800078e0004 */
[----:B--2---:R-:W-:Y:S01]  /*9c00*/  @P0 IMAD.WIDE.U32 R2, R192, R10, R2 ;  /* 0x0000000ac0020225 */ /* 0x004fe200078e0002 */
[----:B------:R-:W-:-:S03]  /*9c10*/  @P1 LEA R8, P3, R6, UR6, 0x2 ;  /* 0x0000000606081c11 */ /* 0x000fc6000f8610ff */
[----:B------:R-:W-:Y:S01]  /*9c20*/  @P1 IMAD R5, R192, R13, R7 ;  /* 0x0000000dc0051224 */ /* 0x000fe200078e0207 */
[----:B------:R-:W-:Y:S01]  /*9c30*/  @P0 LEA R4, P2, R2, UR4, 0x2 ;  /* 0x0000000402040c11 */ /* 0x000fe2000f8410ff */
[----:B------:R-:W-:Y:S01]  /*9c40*/  @P0 IMAD R3, R192, R11, R3 ;  /* 0x0000000bc0030224 */ /* 0x000fe200078e0203 */
[----:B------:R-:W-:Y:S01]  /*9c50*/  ULDC UR4, c[0x0][0x988] ;  /* 0x0002620000047ab9 */ /* 0x000fe20000000800 */
[----:B------:R-:W-:Y:S01]  /*9c60*/  IMAD.MOV.U32 R0, RZ, RZ, 0x3f800000 ;  /* 0x3f800000ff007424 */ /* 0x000fe200078e00ff */
[----:B------:R-:W-:Y:S02]  /*9c70*/  @P1 LEA.HI.X R9, R6, UR7, R5, 0x2, P3 ;  /* 0x0000000706091c11 */ /* 0x000fe400098f1405 */
[----:B------:R-:W-:Y:S01]  /*9c80*/  @P0 LEA.HI.X R5, R2, UR5, R3, 0x2, P2 ;  /* 0x0000000502050c11 */ /* 0x000fe200090f1403 */
[----:B------:R-:W-:Y:S01]  /*9c90*/  IMAD.MOV.U32 R3, RZ, RZ, 0x3f800000 ;  /* 0x3f800000ff037424 */ /* 0x000fe200078e00ff */
[----:B------:R-:W0:Y:S01]  /*9ca0*/  LDC R2, c[0x0][0x448] ;  /* 0x00011200ff027b82 */ /* 0x000e220000000800 */
[----:B------:R-:W2:Y:S04]  /*9cb0*/  @P1 LDG.E R0, desc[UR60][R8.64] ;  /* 0x0000003c08001981 */ /* 0x000ea8000c1e1900 */
[----:B------:R1:W2:Y:S01]  /*9cc0*/  @P0 LDG.E R3, desc[UR60][R4.64] ;  /* 0x0000003c04030981 */ /* 0x0002a2000c1e1900 */
[----:B------:R-:W-:Y:S01]  /*9cd0*/  BSSY B0, `(.L_x_3163) ;  /* 0x000002e000007945 */ /* 0x000fe20003800000 */
[----:B------:R-:W-:-:S02]  /*9ce0*/  MOV R217, RZ ;  /* 0x000000ff00d97202 */ /* 0x000fc40000000f00 */
[----:B0-----:R-:W-:Y:S01]  /*9cf0*/  ISETP.NE.AND P0, PT, R2, 0x1, PT ;  /* 0x000000010200780c */ /* 0x001fe20003f05270 */
[----:B------:R-:W-:-:S12]  /*9d00*/  VIADD R2, R197, 0x7f ;  /* 0x0000007fc5027836 */ /* 0x000fd80000000000 */
[----:B------:R-:W0:Y:S08]  /*9d10*/  @P0 LDC R7, c[0x0][0x44c] ;  /* 0x00011300ff070b82 */ /* 0x000e300000000800 */
[----:B------:R-:W4:Y:S01]  /*9d20*/  @P0 LDC R6, c[0x0][0x450] ;  /* 0x00011400ff060b82 */ /* 0x000f220000000800 */
[----:B0-----:R-:W-:-:S05]  /*9d30*/  @P0 IMAD.HI.U32 R7, R2, R7, RZ ;  /* 0x0000000702070227 */ /* 0x001fca00078e00ff */
[----:B----4-:R-:W-:-:S05]  /*9d40*/  @P0 SHF.R.U32.HI R2, RZ, R6, R7 ;  /* 0x00000006ff020219 */ /* 0x010fca0000011607 */
[----:B------:R-:W-:-:S04]  /*9d50*/  IMAD.IADD R2, R27, 0x1, R2 ;  /* 0x000000011b027824 */ /* 0x000fc800078e0202 */
[----:B------:R-:W-:-:S05]  /*9d60*/  IMAD.HI R2, R2, 0x66666667, RZ ;  /* 0x6666666702027827 */ /* 0x000fca00078e02ff */
[----:B-1----:R-:W-:-:S04]  /*9d70*/  SHF.R.U32.HI R5, RZ, 0x1f, R2 ;  /* 0x0000001fff057819 */ /* 0x002fc80000011602 */
[----:B------:R-:W-:-:S04]  /*9d80*/  LEA.HI.SX32 R5, R2, R5, 0x1a ;  /* 0x0000000502057211 */ /* 0x000fc800078fd2ff */
[----:B------:R-:W-:-:S04]  /*9d90*/  VIMNMX R26, R26, R5, PT ;  /* 0x000000051a1a7248 */ /* 0x000fc80003fe0100 */
[----:B------:R-:W-:Y:S01]  /*9da0*/  ISETP.GE.AND P0, PT, R26, 0x1, PT ;  /* 0x000000011a00780c */ /* 0x000fe20003f06270 */
[----:B--2---:R-:W-:-:S04]  /*9db0*/  FMUL.FTZ R0, R3, R0 ;  /* 0x0000000003007220 */ /* 0x004fc80000410000 */
[----:B------:R-:W-:-:S08]  /*9dc0*/  FMUL.FTZ R2, R0, UR4 ;  /* 0x0000000400027c20 */ /* 0x000fd00008410000 */
[----:B------:R-:W-:Y:S05]  /*9dd0*/  @!P0 BRA `(.L_x_3164) ;  /* 0x0000000000748947 */ /* 0x000fea0003800000 */
        /* <DEDUP_REMOVED lines=29> */
.L_x_3164:
[----:B------:R-:W-:Y:S05]  /*9fb0*/  BSYNC B0 ;  /* 0x0000000000007941 */ /* 0x000fea0003800000 */
.L_x_3163:
[-C--:B------:R-:W-:Y:S01]  /*9fc0*/  IMAD R204, R226, R217.reuse, RZ ;  /* 0x000000d9e2cc7224 */ /* 0x080fe200078e02ff */
[----:B------:R-:W-:Y:S01]  /*9fd0*/  PLOP3.LUT P0, PT, PT, PT, PT, 0x80, 0x0 ;  /* 0x000000000000781c */ /* 0x000fe20003f0f070 */
[----:B------:R-:W-:Y:S01]  /*9fe0*/  IMAD.MOV.U32 R14, RZ, RZ, RZ ;  /* 0x000000ffff0e7224 */ /* 0x000fe200078e00ff */
[----:B------:R-:W-:Y:S02]  /*9ff0*/  CS2R R88, SRZ ;  /* 0x0000000000587805 */ /* 0x000fe4000001ff00 */
[----:B------:R-:W-:Y:S02]  /*a000*/  CS2R R10, SRZ ;  /* 0x00000000000a7805 */ /* 0x000fe4000001ff00 */
[----:B------:R-:W-:Y:S01]  /*a010*/  VIADDMNMX R217, R204, R217, R26, PT ;  /* 0x000000d9ccd97246 */ /* 0x000fe2000380011a */
[----:B------:R-:W-:Y:S01]  /*a020*/  IMAD.MOV.U32 R58, RZ, RZ, RZ ;  /* 0x000000ffff3a7224 */ /* 0x000fe200078e00ff */
[----:B------:R-:W-:Y:S02]  /*a030*/  CS2R R60, SRZ ;  /* 0x00000000003c7805 */ /* 0x000fe4000001ff00 */
[----:B------:R-:W-:-:S02]  /*a040*/  CS2R R20, SRZ ;  /* 0x0000000000147805 */ /* 0x000fc4000001ff00 */
[----:B------:R-:W-:Y:S01]  /*a050*/  ISETP.GT.AND P1, PT, R217, R204, PT ;  /* 0x000000ccd900720c */ /* 0x000fe20003f24270 */
[----:B------:R-:W-:Y:S01]  /*a060*/  IMAD.MOV.U32 R85, RZ, RZ, RZ ;  /* 0x000000ffff557224 */ /* 0x000fe200078e00ff */
[----:B------:R-:W-:Y:S02]  /*a070*/  MOV R123, RZ ;  /* 0x000000ff007b7202 */ /* 0x000fe40000000f00 */
[----:B------:R-:W-:Y:S01]  /*a080*/  CS2R R76, SRZ ;  /* 0x00000000004c7805 */ /* 0x000fe2000001ff00 */
[----:B------:R-:W-:Y:S01]  /*a090*/  IMAD.MOV.U32 R55, RZ, RZ, RZ ;  /* 0x000000ffff377224 */ /* 0x000fe200078e00ff */
[----:B------:R-:W-:Y:S01]  /*a0a0*/  CS2R R98, SRZ ;  /* 0x0000000000627805 */ /* 0x000fe2000001ff00 */
[----:B------:R-:W-:Y:S01]  /*a0b0*/  IMAD.MOV.U32 R0, RZ, RZ, RZ ;  /* 0x000000ffff007224 */ /* 0x000fe200078e00ff */
[----:B------:R-:W-:Y:S02]  /*a0c0*/  CS2R R52, SRZ ;  /* 0x0000000000347805 */ /* 0x000fe4000001ff00 */
[----:B------:R-:W-:-:S02]  /*a0d0*/  CS2R R118, SRZ ;  /* 0x0000000000767805 */ /* 0x000fc4000001ff00 */
[----:B------:R-:W-:Y:S01]  /*a0e0*/  CS2R R112, SRZ ;  /* 0x0000000000707805 */ /* 0x000fe2000001ff00 */
[----:B------:R-:W-:Y:S01]  /*a0f0*/  IMAD.MOV.U32 R40, RZ, RZ, RZ ;  /* 0x000000ffff287224 */ /* 0x000fe200078e00ff */
[----:B------:R-:W-:Y:S02]  /*a100*/  CS2R R114, SRZ ;  /* 0x0000000000727805 */ /* 0x000fe4000001ff00 */
[----:B------:R-:W-:Y:S02]  /*a110*/  CS2R R64, SRZ ;  /* 0x0000000000407805 */ /* 0x000fe4000001ff00 */
[----:B------:R-:W-:Y:S02]  /*a120*/  CS2R R44, SRZ ;  /* 0x00000000002c7805 */ /* 0x000fe4000001ff00 */
[----:B------:R-:W-:Y:S01]  /*a130*/  CS2R R94, SRZ ;  /* 0x00000000005e7805 */ /* 0x000fe2000001ff00 */
[----:B------:R-:W-:Y:S01]  /*a140*/  IMAD.MOV.U32 R81, RZ, RZ, RZ ;  /* 0x000000ffff517224 */ /* 0x000fe200078e00ff */
[----:B------:R-:W-:-:S02]  /*a150*/  CS2R R96, SRZ ;  /* 0x0000000000607805 */ /* 0x000fc4000001ff00 */
[----:B------:R-:W-:Y:S02]  /*a160*/  CS2R R30, SRZ ;  /* 0x00000000001e7805 */ /* 0x000fe4000001ff00 */
[----:B------:R-:W-:Y:S02]  /*a170*/  CS2R R116, SRZ ;  /* 0x0000000000747805 */ /* 0x000fe4000001ff00 */
[----:B------:R-:W-:Y:S01]  /*a180*/  CS2R R56, SRZ ;  /* 0x0000000000387805 */ /* 0x000fe2000001ff00 */
[----:B------:R-:W-:Y:S01]  /*a190*/  IMAD.MOV.U32 R79, RZ, RZ, RZ ;  /* 0x000000ffff4f7224 */ /* 0x000fe200078e00ff */
[----:B------:R-:W-:Y:S01]  /*a1a0*/  CS2R R70, SRZ ;  /* 0x0000000000467805 */ /* 0x000fe2000001ff00 */
[----:B------:R-:W-:Y:S01]  /*a1b0*/  IMAD.MOV.U32 R48, RZ, RZ, RZ ;  /* 0x000000ffff307224 */ /* 0x000fe200078e00ff */
[----:B------:R-:W-:Y:S01]  /*a1c0*/  CS2R R72, SRZ ;  /* 0x0000000000487805 */ /* 0x000fe2000001ff00 */
[----:B------:R-:W-:Y:S01]  /*a1d0*/  IMAD.MOV.U32 R111, RZ, RZ, RZ ;  /* 0x000000ffff6f7224 */ /* 0x000fe200078e00ff */
[----:B---3--:R-:W-:Y:S01]  /*a1e0*/  CS2R R28, SRZ ;  /* 0x00000000001c7805 */ /* 0x008fe2000001ff00 */
        /* <DEDUP_REMOVED lines=9> */
[----:B------:R-:W-:Y:S01]  /*a280*/  MOV R12, RZ ;  /* 0x000000ff000c7202 */ /* 0x000fe20000000f00 */
        /* <DEDUP_REMOVED lines=10> */
.L_x_3448:
        /* <DEDUP_REMOVED lines=25> */
[----:B-1---5:R-:W-:Y:S05]  /*a4c0*/  CALL.ABS.NOINC R14 ;  /* 0x000000000e007343 */ /* 0x022fea0003c00000 */
.L_x_3168:
[----:B------:R-:W-:Y:S05]  /*a4d0*/  BSYNC B6 ;  /* 0x0000000000067941 */ /* 0x000fea0003800000 */
.L_x_3167:
        /* <DEDUP_REMOVED lines=15> */
.L_x_3172:
[----:B-1----:R1:W2:Y:S02]  /*a5d0*/  SYNCS.PHASECHK.TRANS64.TRYWAIT P0, [R18+URZ+0x22800], R3 ;  /* 0x02280003120075a7 */ /* 0x0022a4000800017f */
[----:B--2---:R-:W-:Y:S05]  /*a5e0*/  @!P0 NANOSLEEP.SYNCS 0x989680 ;  /* 0x009896800000895d */ /* 0x004fea0003900000 */
[----:B------:R-:W2:Y:S02]  /*a5f0*/  @!P0 SYNCS.PHASECHK.TRANS64 P0, [R18+URZ+0x22800], R3 ;  /* 0x02280003120085a7 */ /* 0x000ea4000800007f */
[----:B--2---:R-:W-:Y:S05]  /*a600*/  @!P0 BRA `(.L_x_3172) ;  /* 0xfffffffc00f08947 */ /* 0x004fea000383ffff */
.L_x_3171:
[----:B------:R-:W-:Y:S05]  /*a610*/  BSYNC B0 ;  /* 0x0000000000007941 */ /* 0x000fea0003800000 */
.L_x_3170:
[----:B------:R-:W-:Y:S05]  /*a620*/  BRA `(.L_x_3173) ;  /* 0x0000004c00e47947 */ /* 0x000fea0003800000 */
.L_x_3169:
        /* <DEDUP_REMOVED lines=22> */
[----:B------:R-:W-:Y:S01]  /*a790*/  MOV R13, RZ ;  /* 0x000000ff000d7202 */ /* 0x000fe20000000f00 */
[----:B------:R-:W-:Y:S02]  /*a7a0*/  IMAD.U32 R7, RZ, RZ, UR7 ;  /* 0x00000007ff077e24 */ /* 0x000fe4000f8e00ff */
[----:B------:R-:W-:-:S02]  /*a7b0*/  IMAD.U32 R10, RZ, RZ, UR4 ;  /* 0x00000004ff0a7e24 */ /* 0x000fc4000f8e00ff */
[----:B------:R-:W-:Y:S02]  /*a7c0*/  IMAD.U32 R11, RZ, RZ, UR5 ;  /* 0x00000005ff0b7e24 */ /* 0x000fe4000f8e00ff */
[----:B------:R-:W-:Y:S02]  /*a7d0*/  IMAD.MOV.U32 R8, RZ, RZ, 0x70 ;  /* 0x00000070ff087424 */ /* 0x000fe400078e00ff */
[----:B0-----:R-:W-:-:S07]  /*a7e0*/  IMAD.MOV.U32 R12, RZ, RZ, 0x1 ;  /* 0x00000001ff0c7424 */ /* 0x001fce00078e00ff */
[----:B------:R-:W-:-:S07]  /*a7f0*/  LEPC R20, `(.L_x_3175) ;  /* 0x000000001014794e */ /* 0x000fce0000000000 */
[----:B-1----:R-:W-:Y:S05]  /*a800*/  CALL.ABS.NOINC R14 ;  /* 0x000000000e007343 */ /* 0x002fea0003c00000 */
.L_x_3175:
[----:B------:R-:W-:Y:S05]  /*a810*/  BSYNC B6 ;  /* 0x0000000000067941 */ /* 0x000fea0003800000 */
.L_x_3174:
[----:B------:R-:W-:Y:S01]  /*a820*/  ULDC.U8 UR4, c[0x0][0x410] ;  /* 0x0001040000047ab9 */ /* 0x000fe20000000000 */
[----:B------:R-:W-:Y:S01]  /*a830*/  BSSY B0, `(.L_x_3176) ;  /* 0x00004d0000007945 */ /* 0x000fe20003800000 */
[----:B------:R-:W-:Y:S01]  /*a840*/  ISETP.NE.AND P0, PT, RZ, UR4, PT ;  /* 0x00000004ff007c0c */ /* 0x000fe2000bf05270 */
[----:B------:R-:W-:-:S12]  /*a850*/  IMAD.IADD R41, R191, 0x1, R197 ;  /* 0x00000001bf297824 */ /* 0x000fd800078e02c5 */
[----:B------:R-:W-:Y:S05]  /*a860*/  @!P0 BRA `(.L_x_3177) ;  /* 0x0000002400cc8947 */ /* 0x000fea0003800000 */
[----:B------:R-:W0:Y:S01]  /*a870*/  LDC R21, c[0x0][0x448] ;  /* 0x00011200ff157b82 */ /* 0x000e220000000800 */
[----:B------:R-:W1:Y:S01]  /*a880*/  S2R R20, SR_TID.X ;  /* 0x0000000000147919 */ /* 0x000e620000002100 */
[----:B------:R-:W-:Y:S01]  /*a890*/  IMAD.MOV.U32 R8, RZ, RZ, R26 ;  /* 0x000000ffff087224 */ /* 0x000fe200078e001a */
[----:B------:R-:W-:Y:S01]  /*a8a0*/  ULDC.64 UR4, c[0x0][0x3f8] ;  /* 0x0000fe0000047ab9 */ /* 0x000fe20000000a00 */
[----:B------:R-:W-:Y:S01]  /*a8b0*/  IMAD.MOV.U32 R9, RZ, RZ, R29 ;  /* 0x000000ffff097224 */ /* 0x000fe200078e001d */
[----:B------:R-:W-:Y:S01]  /*a8c0*/  ULDC.64 UR6, c[0x0][0x408] ;  /* 0x0001020000067ab9 */ /* 0x000fe20000000a00 */
[----:B------:R-:W-:Y:S01]  /*a8d0*/  IMAD.MOV.U32 R10, RZ, RZ, R24 ;  /* 0x000000ffff0a7224 */ /* 0x000fe200078e0018 */
[----:B------:R-:W-:Y:S01]  /*a8e0*/  ULDC.64 UR8, c[0x0][0x400] ;  /* 0x0001000000087ab9 */ /* 0x000fe20000000a00 */
[----:B------:R-:W-:Y:S01]  /*a8f0*/  IMAD.MOV.U32 R11, RZ, RZ, R31 ;  /* 0x000000ffff0b7224 */ /* 0x000fe200078e001f */
[----:B------:R-:W-:Y:S02]  /*a900*/  SHF.R.S32.HI R35, RZ, 0x1f, R193 ;  /* 0x0000001fff237819 */ /* 0x000fe400000114c1 */
[----:B0-----:R-:W-:Y:S01]  /*a910*/  ISETP.NE.AND P0, PT, R21, 0x1, PT ;  /* 0x000000011500780c */ /* 0x001fe20003f05270 */
[----:B-1----:R-:W-:-:S12]  /*a920*/  VIADD R28, R20, 0xffffff80 ;  /* 0xffffff80141c7836 */ /* 0x002fd80000000000 */
[----:B------:R-:W0:Y:S01]  /*a930*/  @P0 LDC R0, c[0x0][0x44c] ;  /* 0x00011300ff000b82 */ /* 0x000e220000000800 */
[----:B------:R-:W-:-:S04]  /*a940*/  SHF.R.S32.HI R20, RZ, 0x1f, R28 ;  /* 0x0000001fff147819 */ /* 0x000fc8000001141c */
[----:B------:R-:W-:-:S03]  /*a950*/  LEA.HI R20, R20, R28, RZ, 0x2 ;  /* 0x0000001c14147211 */ /* 0x000fc600078f10ff */
[----:B------:R-:W1:Y:S01]  /*a960*/  @P0 LDC R5, c[0x0][0x450] ;  /* 0x00011400ff050b82 */ /* 0x000e620000000800 */
[----:B------:R-:W-:-:S05]  /*a970*/  LOP3.LUT R20, R20, 0xfffffffc, RZ, 0xc0, !PT ;  /* 0xfffffffc14147812 */ /* 0x000fca00078ec0ff */
[----:B------:R-:W-:-:S04]  /*a980*/  IMAD.IADD R20, R28, 0x1, -R20 ;  /* 0x000000011c147824 */ /* 0x000fc800078e0a14 */
[----:B------:R-:W-:-:S04]  /*a990*/  IMAD R3, R20, 0x40, R41 ;  /* 0x0000004014037824 */ /* 0x000fc800078e0229 */
        /* <DEDUP_REMOVED lines=20> */
.L_x_3454:
        /* <DEDUP_REMOVED lines=16> */
[C---:B------:R-:W-:Y:S02]  /*abe0*/  @!P5 IADD3 R12, P2, R193.reuse, R3, RZ ;  /* 0x00000003c10cd210 */ /* 0x040fe40007f5e0ff */
[-C--:B----4-:R-:W-:Y:S02]  /*abf0*/  @!P4 IADD3 R26, P1, R22, R14.reuse, RZ ;  /* 0x0000000e161ac210 */ /* 0x090fe40007f3e0ff */
[----:B------:R-:W-:Y:S01]  /*ac00*/  @!P4 SHF.R.S32.HI R3, RZ, 0x1f, R22 ;  /* 0x0000001fff03c819 */ /* 0x000fe20000011416 */
[----:B-1----:R-:W-:Y:S01]  /*ac10*/  @!P5 IMAD.X R13, R0, 0x1, R35, P2 ;  /* 0x00000001000dd824 */ /* 0x002fe200010e0623 */
        /* <DEDUP_REMOVED lines=8> */
.L_x_3180:
[----:B------:R-:W-:Y:S05]  /*aca0*/  BSYNC B1 ;  /* 0x0000000000017941 */ /* 0x000fea0003800000 */
.L_x_3179:
[----:B------:R-:W-:Y:S01]  /*acb0*/  UMOV UR4, 0xffffffff ;  /* 0xffffffff00047882 */ /* 0x000fe20000000000 */
[----:B-1----:R-:W-:Y:S02]  /*acc0*/  CS2R R26, SRZ ;  /* 0x00000000001a7805 */ /* 0x002fe4000001ff00 */
[----:B------:R-:W-:Y:S05]  /*acd0*/  BRA.DIV UR4, `(.L_x_3181) ;  /* 0x000001ce04487947 */ /* 0x000fea000b800000 */
[----:B------:R1:W0:Y:S04]  /*ace0*/  SHFL.IDX PT, R0, R6, 0x1, 0x1c1f ;  /* 0x003c1f0006007f89 */ /* 0x00022800000e0000 */
[----:B--2---:R1:W2:Y:S04]  /*acf0*/  SHFL.IDX PT, R3, R5, 0x1, 0x1c1f ;  /* 0x003c1f0005037f89 */ /* 0x0042a800000e0000 */
[----:B---3--:R1:W3:Y:S04]  /*ad00*/  SHFL.IDX PT, R4, R8, 0x1, 0x1c1f ;  /* 0x003c1f0008047f89 */ /* 0x0082e800000e0000 */
[----:B----4-:R1:W4:Y:S02]  /*ad10*/  SHFL.IDX PT, R14, R7, 0x1, 0x1c1f ;  /* 0x003c1f00070e7f89 */ /* 0x01032400000e0000 */
.L_x_3460:
[----:B01----:R-:W-:Y:S01]  /*ad20*/  IADD3 R5, R41, 0x40, RZ ;  /* 0x0000004029057810 */ /* 0x003fe20007ffe0ff */
[----:B------:R-:W-:Y:S01]  /*ad30*/  BSSY B1, `(.L_x_3182) ;  /* 0x000001a000017945 */ /* 0x000fe20003800000 */
        /* <DEDUP_REMOVED lines=25> */
.L_x_3183:
[----:B------:R-:W-:Y:S05]  /*aed0*/  BSYNC B1 ;  /* 0x0000000000017941 */ /* 0x000fea0003800000 */
.L_x_3182:
[----:B------:R-:W2:Y:S01]  /*aee0*/  LDL R0, [R1+0x2c] ;  /* 0x00002c0001007983 */ /* 0x000ea20000100800 */
[----:B0---4-:R-:W-:Y:S01]  /*aef0*/  VIADDMNMX R14, R34, -R197, 0x80, PT ;  /* 0x00000080220e7446 */ /* 0x011fe200038009c5 */
[----:B------:R-:W-:Y:S01]  /*af00*/  BSSY B1, `(.L_x_3184) ;  /* 0x0000013000017945 */ /* 0x000fe20003800000 */
[----:B------:R-:W-:Y:S02]  /*af10*/  LOP3.LUT P2, RZ, R206, 0x4, RZ, 0xc0, !PT ;  /* 0x00000004ceff7812 */ /* 0x000fe4000784c0ff */
        /* <DEDUP_REMOVED lines=17> */
.L_x_3461:
[----:B------:R-:W-:Y:S05]  /*b030*/  BSYNC B1 ;  /* 0x0000000000017941 */ /* 0x000fea0003800000 */
.L_x_3184:
        /* <DEDUP_REMOVED lines=20> */
[----:B------:R-:W-:-:S02]  /*b180*/  LOP3.LUT R37, R31, 0xff, RZ, 0xc0, !PT ;  /* 0x000000ff1f257812 */ /* 0x000fc400078ec0ff */
        /* <DEDUP_REMOVED lines=10> */
[----:B------:R-:W-:Y:S02]  /*b230*/  LOP3.LUT R35, R35, 0xff000000, R29, 0xf8, !PT ;  /* 0xff00000023237812 */ /* 0x000fe400078ef81d */
[----:B------:R-:W-:Y:S02]  /*b240*/  LOP3.LUT R39, R39, 0xff000000, R31, 0xf8, !PT ;  /* 0xff00000027277812 */ /* 0x000fe400078ef81f */
[----:B------:R-:W-:Y:S02]  /*b250*/  LOP3.LUT R33, R15, 0xff0000, R28, 0xf8, !PT ;  /* 0x00ff00000f217812 */ /* 0x000fe400078ef81c */
[----:B0-----:R-:W-:-:S02]  /*b260*/  F2FP.F16.E4M3.UNPACK_B R15, R6.H1 ;  /* 0x00000006ff0f723e */ /* 0x001fc400030006ff */
[--C-:B------:R-:W-:Y:S02]  /*b270*/  LOP3.LUT R37, R37, 0xff0000, R30.reuse, 0xf8, !PT ;  /* 0x00ff000025257812 */ /* 0x100fe400078ef81e */
        /* <DEDUP_REMOVED lines=14> */
[-C--:B------:R-:W-:Y:S01]  /*b360*/  FMUL.FTZ R43, R15, R34.reuse ;  /* 0x000000220f2b7220 */ /* 0x080fe20000410000 */
        /* <DEDUP_REMOVED lines=56> */
[----:B------:R-:W-:Y:S02]  /*b6f0*/  HADD2.F32 R4, -RZ, R15.H1_H1 ;  /* 0x3000000fff047230 */ /* 0x000fe40000004100 */
[-C--:B------:R-:W-:Y:S01]  /*b700*/  FMUL.FTZ R38, R5, R6.reuse ;  /* 0x0000000605267220 */ /* 0x080fe20000410000 */
[----:B------:R-:W-:Y:S02]  /*b710*/  HADD2.F32 R33, -RZ, R33.H0_H0 ;  /* 0x20000021ff217230 */ /* 0x000fe40000004100 */
[----:B------:R-:W-:Y:S01]  /*b720*/  FFMA.FTZ R31, R28, R6, -R31 ;  /* 0x000000061c1f7223 */ /* 0x000fe2000001081f */
[----:B------:R-:W-:Y:S02]  /*b730*/  HADD2.F32 R15, -RZ, R15.H0_H0 ;  /* 0x2000000fff0f7230 */ /* 0x000fe40000004100 */
[----:B------:R-:W-:Y:S01]  /*b740*/  FMUL.FTZ R32, R4, R37 ;  /* 0x0000002504207220 */ /* 0x000fe20000410000 */
[----:B------:R-:W-:Y:S01]  /*b750*/  FFMA.FTZ R38, R28, R7, R38 ;  /* 0x000000071c267223 */ /* 0x000fe20000010026 */
[-C--:B------:R-:W-:Y:S01]  /*b760*/  FMUL.FTZ R4, R4, R33.reuse ;  /* 0x0000002104047220 */ /* 0x080fe20000410000 */
[----:B------:R-:W-:Y:S01]  /*b770*/  F2FP.SATFINITE.E4M3.F32.PACK_AB_MERGE_C R6, R43, R42, RZ ;  /* 0x0000002a2b06723e */ /* 0x000fe200048070ff */
[C---:B------:R-:W-:Y:S01]  /*b780*/  FFMA.FTZ R5, R15.reuse, R33, -R32 ;  /* 0x000000210f057223 */ /* 0x040fe20000010820 */
[----:B------:R-:W-:Y:S01]  /*b790*/  F2FP.SATFINITE.E4M3.F32.PACK_AB_MERGE_C R7, R46, R45, RZ ;  /* 0x0000002d2e07723e */ /* 0x000fe200048070ff */
[----:B------:R-:W-:Y:S01]  /*b7a0*/  FFMA.FTZ R28, R15, R37, R4 ;  /* 0x000000250f1c7223 */ /* 0x000fe20000010004 */
[----:B------:R-:W-:-:S02]  /*b7b0*/  F2FP.SATFINITE.E4M3.F32.PACK_AB_MERGE_C R4, R35, R34, RZ ;  /* 0x000000222304723e */ /* 0x000fc400048070ff */
[----:B------:R-:W-:Y:S02]  /*b7c0*/  F2FP.SATFINITE.E4M3.F32.PACK_AB_MERGE_C R31, R38, R31, RZ ;  /* 0x0000001f261f723e */ /* 0x000fe400048070ff */
[----:B------:R-:W-:Y:S02]  /*b7d0*/  F2FP.SATFINITE.E4M3.F32.PACK_AB_MERGE_C R6, R41, R40, R6 ;  /* 0x000000282906723e */ /* 0x000fe40004807006 */
[----:B------:R-:W-:Y:S02]  /*b7e0*/  F2FP.SATFINITE.E4M3.F32.PACK_AB_MERGE_C R7, R44, R39, R7 ;  /* 0x000000272c07723e */ /* 0x000fe40004807007 */
[----:B------:R-:W-:Y:S02]  /*b7f0*/  F2FP.SATFINITE.E4M3.F32.PACK_AB_MERGE_C R4, R30, R29, R4 ;  /* 0x0000001d1e04723e */ /* 0x000fe40004807004 */
[----:B------:R-:W-:-:S05]  /*b800*/  F2FP.SATFINITE.E4M3.F32.PACK_AB_MERGE_C R5, R28, R5, R31 ;  /* 0x000000051c05723e */ /* 0x000fca000480701f */
[----:B------:R1:W-:Y:S02]  /*b810*/  STS.128 [R3+0x14400], R4 ;  /* 0x0144000403007388 */ /* 0x0003e40000000c00 */
.L_x_3189:
[----:B------:R-:W-:Y:S05]  /*b820*/  BSYNC B2 ;  /* 0x0000000000027941 */ /* 0x000fea0003800000 */
.L_x_3188:
[----:B------:R-:W-:Y:S05]  /*b830*/  @P1 BRA `(.L_x_3187) ;  /* 0x0000000400e81947 */ /* 0x000fea0003800000 */
[----:B01----:R-:W0:Y:S01]  /*b840*/  LDS.128 R4, [R0] ;  /* 0x0000000000047984 */ /* 0x003e220000000c00 */
[----:B-----5:R-:W-:Y:S02]  /*b850*/  SHF.R.U32.HI R29, RZ, 0x8, R25 ;  /* 0x00000008ff1d7819 */ /* 0x020fe40000011619 */
[----:B------:R-:W-:Y:S02]  /*b860*/  SHF.R.U32.HI R34, RZ, 0x8, R21 ;  /* 0x00000008ff227819 */ /* 0x000fe40000011615 */
[----:B------:R-:W-:Y:S02]  /*b870*/  SHF.R.U32.HI R31, RZ, 0x8, R20 ;  /* 0x00000008ff1f7819 */ /* 0x000fe40000011614 */
[----:B------:R-:W-:Y:S02]  /*b880*/  LOP3.LUT R30, R25, 0xff, RZ, 0xc0, !PT ;  /* 0x000000ff191e7812 */ /* 0x000fe400078ec0ff */
[----:B------:R-:W-:Y:S02]  /*b890*/  LOP3.LUT R35, R21, 0xff, RZ, 0xc0, !PT ;  /* 0x000000ff15237812 */ /* 0x000fe400078ec0ff */
[----:B------:R-:W-:-:S02]  /*b8a0*/  LOP3.LUT R29, R29, 0xff, RZ, 0xc0, !PT ;  /* 0x000000ff1d1d7812 */ /* 0x000fc400078ec0ff */
[----:B------:R-:W-:Y:S02]  /*b8b0*/  LOP3.LUT R34, R34, 0xff, RZ, 0xc0, !PT ;  /* 0x000000ff22227812 */ /* 0x000fe400078ec0ff */
[----:B------:R-:W-:Y:S02]  /*b8c0*/  SHF.R.U32.HI R15, RZ, 0x8, R24 ;  /* 0x00000008ff0f7819 */ /* 0x000fe40000011618 */
[----:B------:R-:W-:Y:S02]  /*b8d0*/  LOP3.LUT R32, R31, 0xff, RZ, 0xc0, !PT ;  /* 0x000000ff1f207812 */ /* 0x000fe400078ec0ff */
[----:B------:R-:W-:Y:S02]  /*b8e0*/  PRMT R31, R29, 0x7604, R30 ;  /* 0x000076041d1f7816 */ /* 0x000fe4000000001e */
[----:B------:R-:W-:Y:S02]  /*b8f0*/  PRMT R35, R34, 0x7604, R35 ;  /* 0x0000760422237816 */ /* 0x000fe40000000023 */
[----:B------:R-:W-:-:S02]  /*b900*/  SHF.R.U32.HI R30, RZ, 0x10, R25 ;  /* 0x00000010ff1e7819 */ /* 0x000fc40000011619 */
[----:B------:R-:W-:Y:S02]  /*b910*/  SHF.R.U32.HI R34, RZ, 0x10, R21 ;  /* 0x00000010ff227819 */ /* 0x000fe40000011615 */
[----:B------:R-:W-:Y:S02]  /*b920*/  LOP3.LUT R28, R24, 0xff, RZ, 0xc0, !PT ;  /* 0x000000ff181c7812 */ /* 0x000fe400078ec0ff */
[----:B------:R-:W-:Y:S02]  /*b930*/  LOP3.LUT R15, R15, 0xff, RZ, 0xc0, !PT ;  /* 0x000000ff0f0f7812 */ /* 0x000fe400078ec0ff */
[----:B------:R-:W-:Y:S02]  /*b940*/  LOP3.LUT R30, R30, 0xff, RZ, 0xc0, !PT ;  /* 0x000000ff1e1e7812 */ /* 0x000fe400078ec0ff */
[----:B------:R-:W-:Y:S02]  /*b950*/  LOP3.LUT R34, R34, 0xff, RZ, 0xc0, !PT ;  /* 0x000000ff22227812 */ /* 0x000fe400078ec0ff */
[----:B------:R-:W-:-:S02]  /*b960*/  PRMT R28, R15, 0x7604, R28 ;  /* 0x000076040f1c7816 */ /* 0x000fc4000000001c */
[----:B------:R-:W-:Y:S02]  /*b970*/  LOP3.LUT R33, R20, 0xff, RZ, 0xc0, !PT ;  /* 0x000000ff14217812 */ /* 0x000fe400078ec0ff */
[----:B------:R-:W-:Y:S02]  /*b980*/  SHF.R.U32.HI R15, RZ, 0x10, R24 ;  /* 0x00000010ff0f7819 */ /* 0x000fe40000011618 */
[----:B------:R-:W-:Y:S02]  /*b990*/  SHF.R.U32.HI R29, RZ, 0x10, R20 ;  /* 0x00000010ff1d7819 */ /* 0x000fe40000011614 */
[----:B------:R-:W-:Y:S02]  /*b9a0*/  PRMT R31, R30, 0x7054, R31 ;  /* 0x000070541e1f7816 */ /* 0x000fe4000000001f */
        /* <DEDUP_REMOVED lines=98> */
[----:B------:R2:W-:Y:S02]  /*bfd0*/  STS.128 [R0], R4 ;  /* 0x0000000400007388 */ /* 0x0005e40000000c00 */
.L_x_3187:
[----:B------:R-:W-:Y:S05]  /*bfe0*/  BSYNC B1 ;  /* 0x0000000000017941 */ /* 0x000fea0003800000 */
.L_x_3186:
        /* <DEDUP_REMOVED lines=15> */
[----:B------:R-:W-:Y:S02]  /*c0e0*/  SHF.R.U32.HI R14, RZ, 0x8, R12 ;  /* 0x00000008ff0e7819 */ /* 0x000fe4000001160c */
        /* <DEDUP_REMOVED lines=27> */
[----:B------:R-:W-:Y:S01]  /*c2a0*/  HADD2.F32 R12, -RZ, R14.H1_H1 ;  /* 0x3000000eff0c7230 */ /* 0x000fe20000004100 */
[----:B------:R-:W-:Y:S01]  /*c2b0*/  LOP3.LUT R29, R29, 0xff000000, R26, 0xf8, !PT ;  /* 0xff0000001d1d7812 */ /* 0x000fe200078ef81a */
[--C-:B------:R-:W-:Y:S01]  /*c2c0*/  HADD2.F32 R28, -RZ, R27.reuse.H1_H1 ;  /* 0x3000001bff1c7230 */ /* 0x100fe20000004100 */
[----:B------:R-:W-:Y:S01]  /*c2d0*/  F2FP.F16.E4M3.UNPACK_B R13, R5.H1 ;  /* 0x00000005ff0d723e */ /* 0x000fe200030006ff */
[----:B------:R-:W-:Y:S01]  /*c2e0*/  HADD2.F32 R26, -RZ, R24.H1_H1 ;  /* 0x30000018ff1a7230 */ /* 0x000fe20000004100 */
[----:B------:R-:W-:Y:S01]  /*c2f0*/  F2FP.F16.E4M3.UNPACK_B R20, R7 ;  /* 0x00000007ff14723e */ /* 0x000fe200020006ff */
[----:B------:R-:W-:Y:S01]  /*c300*/  HADD2.F32 R15, -RZ, R14.H0_H0 ;  /* 0x2000000eff0f7230 */ /* 0x000fe20000004100 */
[----:B------:R-:W-:Y:S01]  /*c310*/  F2FP.F16.E4M3.UNPACK_B R14, R6 ;  /* 0x00000006ff0e723e */ /* 0x000fe200020006ff */
[C---:B------:R-:W-:Y:S01]  /*c320*/  FMUL.FTZ R30, R12.reuse, R28 ;  /* 0x0000001c0c1e7220 */ /* 0x040fe20000410000 */
[----:B------:R-:W-:Y:S01]  /*c330*/  FMUL.FTZ R33, R12, R26 ;  /* 0x0000001a0c217220 */ /* 0x000fe20000410000 */
[----:B------:R-:W-:Y:S01]  /*c340*/  F2FP.F16.E4M3.UNPACK_B R12, R5 ;  /* 0x00000005ff0c723e */ /* 0x000fe200020006ff */
[----:B------:R-:W-:-:S02]  /*c350*/  HADD2.F32 R27, -RZ, R27.H0_H0 ;  /* 0x2000001bff1b7230 */ /* 0x000fc40000004100 */
[C---:B------:R-:W-:Y:S01]  /*c360*/  FFMA.FTZ R32, R15.reuse, R26, -R30 ;  /* 0x0000001a0f207223 */ /* 0x040fe2000001081e */
[----:B------:R-:W-:Y:S02]  /*c370*/  HADD2.F32 R5, -RZ, R14.H1_H1 ;  /* 0x3000000eff057230 */ /* 0x000fe40000004100 */
[----:B------:R-:W-:Y:S01]  /*c380*/  FFMA.FTZ R35, R15, R28, R33 ;  /* 0x0000001c0f237223 */ /* 0x000fe20000010021 */
[----:B------:R-:W-:Y:S01]  /*c390*/  HADD2.F32 R24, -RZ, R24.H0_H0 ;  /* 0x20000018ff187230 */ /* 0x000fe20000004100 */
[----:B------:R-:W-:Y:S01]  /*c3a0*/  F2FP.F16.E4M3.UNPACK_B R31, R31.H1 ;  /* 0x0000001fff1f723e */ /* 0x000fe200030006ff */
[----:B------:R-:W-:Y:S01]  /*c3b0*/  HADD2.F32 R14, -RZ, R14.H0_H0 ;  /* 0x2000000eff0e7230 */ /* 0x000fe20000004100 */
[----:B------:R-:W-:Y:S01]  /*c3c0*/  F2FP.F16.E4M3.UNPACK_B R25, R25.H1 ;  /* 0x00000019ff19723e */ /* 0x000fe200030006ff */
[C---:B------:R-:W-:Y:S01]  /*c3d0*/  FMUL.FTZ R15, R5.reuse, R27 ;  /* 0x0000001b050f7220 */ /* 0x040fe20000410000 */
[----:B------:R-:W-:Y:S01]  /*c3e0*/  FMUL.FTZ R30, R5, R24 ;  /* 0x00000018051e7220 */ /* 0x000fe20000410000 */
[----:B------:R-:W-:Y:S01]  /*c3f0*/  F2FP.F16.E4M3.UNPACK_B R7, R7.H1 ;  /* 0x00000007ff07723e */ /* 0x000fe200030006ff */
        /* <DEDUP_REMOVED lines=16> */
[----:B------:R-:W-:Y:S01]  /*c500*/  F2FP.F16.E4M3.UNPACK_B R4, R4.H1 ;  /* 0x00000004ff04723e */ /* 0x000fe200030006ff */
[----:B------:R-:W-:Y:S01]  /*c510*/  FMUL.FTZ R20, R14, R25 ;  /* 0x000000190e147220 */ /* 0x000fe20000410000 */
[----:B------:R-:W-:Y:S01]  /*c520*/  F2FP.F16.E4M3.UNPACK_B R15, R29 ;  /* 0x0000001dff0f723e */ /* 0x000fe200020006ff */
[C---:B------:R-:W-:Y:S01]  /*c530*/  FFMA.FTZ R34, R5.reuse, R25, -R24 ;  /* 0x0000001905227223 */ /* 0x040fe20000010818 */
[----:B------:R-:W-:Y:S01]  /*c540*/  F2FP.F16.E4M3.UNPACK_B R14, R21 ;  /* 0x00000015ff0e723e */ /* 0x000fe200020006ff */
[----:B------:R-:W-:Y:S01]  /*c550*/  FFMA.FTZ R31, R5, R31, R20 ;  /* 0x0000001f051f7223 */ /* 0x000fe20000010014 */
[----:B------:R-:W-:Y:S01]  /*c560*/  HADD2.F32 R7, -RZ, R4.H1_H1 ;  /* 0x30000004ff077230 */ /* 0x000fe20000004100 */
[----:B------:R-:W-:Y:S01]  /*c570*/  F2FP.F16.E4M3.UNPACK_B R21, R21.H1 ;  /* 0x00000015ff15723e */ /* 0x000fe200030006ff */
[----:B------:R-:W-:Y:S01]  /*c580*/  HADD2.F32 R24, -RZ, R15.H1_H1 ;  /* 0x3000000fff187230 */ /* 0x000fe20000004100 */
[----:B------:R-:W-:Y:S01]  /*c590*/  F2FP.F16.E4M3.UNPACK_B R29, R29.H1 ;  /* 0x0000001dff1d723e */ /* 0x000fe200030006ff */
[----:B------:R-:W-:Y:S01]  /*c5a0*/  HADD2.F32 R20, -RZ, R14.H1_H1 ;  /* 0x3000000eff147230 */ /* 0x000fe20000004100 */
[----:B------:R-:W-:Y:S01]  /*c5b0*/  F2FP.SATFINITE.E4M3.F32.PACK_AB_MERGE_C R31, R31, R34, RZ ;  /* 0x000000221f1f723e */ /* 0x000fe200048070ff */
[----:B------:R-:W-:-:S02]  /*c5c0*/  HADD2.F32 R5, -RZ, R4.H0_H0 ;  /* 0x20000004ff057230 */ /* 0x000fc40000004100 */
[----:B------:R-:W-:Y:S01]  /*c5d0*/  FMUL.FTZ R26, R7, R24 ;  /* 0x00000018071a7220 */ /* 0x000fe20000410000 */
[----:B------:R-:W-:Y:S02]  /*c5e0*/  HADD2.F32 R25, -RZ, R15.H0_H0 ;  /* 0x2000000fff197230 */ /* 0x000fe40000004100 */
[----:B------:R-:W-:Y:S02]  /*c5f0*/  HADD2.F32 R4, -RZ, R6.H1_H1 ;  /* 0x30000006ff047230 */ /* 0x000fe40000004100 */
[-C--:B------:R-:W-:Y:S01]  /*c600*/  FFMA.FTZ R26, R5, R20.reuse, -R26 ;  /* 0x00000014051a7223 */ /* 0x080fe2000001081a */
[----:B------:R-:W-:Y:S02]  /*c610*/  HADD2.F32 R15, -RZ, R14.H0_H0 ;  /* 0x2000000eff0f7230 */ /* 0x000fe40000004100 */
[----:B------:R-:W-:Y:S01]  /*c620*/  FMUL.FTZ R14, R7, R20 ;  /* 0x00000014070e7220 */ /* 0x000fe20000410000 */
[----:B------:R-:W-:Y:S02]  /*c630*/  HADD2.F32 R6, -RZ, R6.H0_H0 ;  /* 0x20000006ff067230 */ /* 0x000fe40000004100 */
[C---:B------:R-:W-:Y:S01]  /*c640*/  FMUL.FTZ R7, R4.reuse, R25 ;  /* 0x0000001904077220 */ /* 0x040fe20000410000 */
[----:B------:R-:W-:Y:S01]  /*c650*/  FMUL.FTZ R4, R4, R15 ;  /* 0x0000000f04047220 */ /* 0x000fe20000410000 */
[----:B------:R-:W-:-:S02]  /*c660*/  FFMA.FTZ R27, R5, R24, R14 ;  /* 0x00000018051b7223 */ /* 0x000fc4000001000e */
[C---:B------:R-:W-:Y:S01]  /*c670*/  FFMA.FTZ R15, R6.reuse, R15, -R7 ;  /* 0x0000000f060f7223 */ /* 0x040fe20000010807 */
[----:B------:R-:W-:Y:S02]  /*c680*/  HADD2.F32 R5, -RZ, R13.H1_H1 ;  /* 0x3000000dff057230 */ /* 0x000fe40000004100 */
[----:B------:R-:W-:Y:S01]  /*c690*/  FFMA.FTZ R20, R6, R25, R4 ;  /* 0x0000001906147223 */ /* 0x000fe20000010004 */
[----:B------:R-:W-:Y:S02]  /*c6a0*/  HADD2.F32 R6, -RZ, R21.H1_H1 ;  /* 0x30000015ff067230 */ /* 0x000fe40000004100 */
[--C-:B------:R-:W-:Y:S02]  /*c6b0*/  HADD2.F32 R14, -RZ, R29.reuse.H1_H1 ;  /* 0x3000001dff0e7230 */ /* 0x100fe40000004100 */
[----:B------:R-:W-:Y:S02]  /*c6c0*/  HADD2.F32 R29, -RZ, R29.H0_H0 ;  /* 0x2000001dff1d7230 */ /* 0x000fe40000004100 */
[----:B------:R-:W-:Y:S01]  /*c6d0*/  FMUL.FTZ R7, R5, R6 ;  /* 0x0000000605077220 */ /* 0x000fe20000410000 */
[----:B------:R-:W-:-:S02]  /*c6e0*/  HADD2.F32 R4, -RZ, R12.H1_H1 ;  /* 0x3000000cff047230 */ /* 0x000fc40000004100 */
[----:B------:R-:W-:Y:S01]  /*c6f0*/  FMUL.FTZ R24, R5, R14 ;  /* 0x0000000e05187220 */ /* 0x000fe20000410000 */
[----:B------:R-:W-:Y:S02]  /*c700*/  HADD2.F32 R21, -RZ, R21.H0_H0 ;  /* 0x20000015ff157230 */ /* 0x000fe40000004100 */
        /* <DEDUP_REMOVED lines=15> */
[----:B------:R1:W-:Y:S02]  /*c800*/  STS.128 [R3+0x16400], R4 ;  /* 0x0164000403007388 */ /* 0x0003e40000000c00 */
.L_x_3192:
[----:B------:R-:W-:Y:S05]  /*c810*/  BSYNC B1 ;  /* 0x0000000000017941 */ /* 0x000fea0003800000 */
.L_x_3191:
[----:B------:R-:W-:Y:S05]  /*c820*/  @P1 BRA `(.L_x_3190) ;  /* 0x0000002c00401947 */ /* 0x000fea0003800000 */
[----:B01----:R-:W0:Y:S01]  /*c830*/  LDS.128 R4, [R0+0x2000] ;  /* 0x0020000000047984 */ /* 0x003e220000000c00 */
[----:B-----5:R-:W-:Y:S02]  /*c840*/  SHF.R.U32.HI R12, RZ, 0x8, R10 ;  /* 0x00000008ff0c7819 */ /* 0x020fe4000001160a */
[----:B------:R-:W-:Y:S02]  /*c850*/  SHF.R.U32.HI R14, RZ, 0x8, R11 ;  /* 0x00000008ff0e7819 */ /* 0x000fe4000001160b */
[----:B------:R-:W-:Y:S02]  /*c860*/  LOP3.LUT R3, R10, 0xff, RZ, 0xc0, !PT ;  /* 0x000000ff0a037812 */ /* 0x000fe400078ec0ff */
[----:B------:R-:W-:Y:S02]  /*c870*/  LOP3.LUT R12, R12, 0xff, RZ, 0xc0, !PT ;  /* 0x000000ff0c0c7812 */ /* 0x000fe400078ec0ff */
[----:B------:R-:W-:Y:S02]  /*c880*/  SHF.R.U32.HI R21, RZ, 0x8, R9 ;  /* 0x00000008ff157819 */ /* 0x000fe40000011609 */
[----:B------:R-:W-:-:S02]  /*c890*/  LOP3.LUT R13, R11, 0xff, RZ, 0xc0, !PT ;  /* 0x000000ff0b0d7812 */ /* 0x000fc400078ec0ff */
[----:B------:R-:W-:Y:S02]  /*c8a0*/  LOP3.LUT R14, R14, 0xff, RZ, 0xc0, !PT ;  /* 0x000000ff0e0e7812 */ /* 0x000fe400078ec0ff */
[----:B------:R-:W-:Y:S02]  /*c8b0*/  PRMT R3, R12, 0x7604, R3 ;  /* 0x000076040c037816 */ /* 0x000fe40000000003 */
[----:B------:R-:W-:Y:S02]  /*c8c0*/  SHF.R.U32.HI R25, RZ, 0x10, R9 ;  /* 0x00000010ff197819 */ /* 0x000fe40000011609 */
[----:B------:R-:W-:Y:S02]  /*c8d0*/  SHF.R.U32.HI R12, RZ, 0x8, R8 ;  /* 0x00000008ff0c7819 */ /* 0x000fe40000011608 */
[----:B------:R-:W-:Y:S01]  /*c8e0*/  SHF.R.U32.HI R24, RZ, 0x10, R11 ;  /* 0x00000010ff187819 */ /* 0x000fe2000001160b */
[----:B------:R-:W-:Y:S01]  /*c8f0*/  IMAD.U32 R25, R25, 0x10000, RZ ;  /* 0x0001000019197824 */ /* 0x000fe200078e00ff */
[----:B------:R-:W-:-:S02]  /*c900*/  LOP3.LUT R20, R9, 0xff, RZ, 0xc0, !PT ;  /* 0x000000ff09147812 */ /* 0x000fc400078ec0ff */
[----:B------:R-:W-:Y:S02]  /*c910*/  LOP3.LUT R21, R21, 0xff, RZ, 0xc0, !PT ;  /* 0x000000ff15157812 */ /* 0x000fe400078ec0ff */
[----:B------:R-:W-:Y:S02]  /*c920*/  PRMT R13, R14, 0x7604, R13 ;  /* 0x000076040e0d7816 */ /* 0x000fe4000000000d */
[----:B------:R-:W-:Y:S02]  /*c930*/  LOP3.LUT R14, R8, 0xff, RZ, 0xc0, !PT ;  /* 0x000000ff080e7812 */ /* 0x000fe400078ec0ff */
[----:B------:R-:W-:Y:S02]  /*c940*/  LOP3.LUT R15, R12, 0xff, RZ, 0xc0, !PT ;  /* 0x000000ff0c0f7812 */ /* 0x000fe400078ec0ff */
[----:B------:R-:W-:Y:S02]  /*c950*/  SHF.L.U32 R12, R24, 0x10, RZ ;  /* 0x00000010180c7819 */ /* 0x000fe400000006ff */
[----:B------:R-:W-:-:S02]  /*c960*/  PRMT R20, R21, 0x7604, R20 ;  /* 0x0000760415147816 */ /* 0x000fc40000000014 */
[----:B------:R-:W-:Y:S02]  /*c970*/  PRMT R21, R15, 0x7604, R14 ;  /* 0x000076040f157816 */ /* 0x000fe4000000000e */
[----:B------:R-:W-:Y:S02]  /*c980*/  LOP3.LUT R15, R13, 0xff0000, R12, 0xf8, !PT ;  /* 0x00ff00000d0f7812 */ /* 0x000fe400078ef80c */
[----:B------:R-:W-:Y:S02]  /*c990*/  LOP3.LUT R25, R20, 0xff0000, R25, 0xf8, !PT ;  /* 0x00ff000014197812 */ /* 0x000fe400078ef819 */
        /* <DEDUP_REMOVED lines=12> */
[----:B------:R-:W-:Y:S01]  /*ca60*/  LOP3.LUT R13, R13, 0xff000000, R10, 0xf8, !PT ;  /* 0xff0000000d0d7812 */ /* 0x000fe200078ef80a */
[----:B------:R-:W-:Y:S01]  /*ca70*/  HADD2.F32 R14, -RZ, R12.H1_H1 ;  /* 0x3000000cff0e7230 */ /* 0x000fe20000004100 */
[-C--:B------:R-:W-:Y:S01]  /*ca80*/  F2FP.F16.E4M3.UNPACK_B R10, R7.reuse ;  /* 0x00000007ff0a723e */ /* 0x080fe200020006ff */
[----:B------:R-:W-:Y:S01]  /*ca90*/  HADD2.F32 R20, -RZ, R20.H0_H0 ;  /* 0x20000014ff147230 */ /* 0x000fe20000004100 */
[----:B------:R-:W-:Y:S01]  /*caa0*/  F2FP.F16.E4M3.UNPACK_B R11, R7.H1 ;  /* 0x00000007ff0b723e */ /* 0x000fe200030006ff */
[C---:B------:R-:W-:Y:S01]  /*cab0*/  FMUL.FTZ R26, R8.reuse, R24 ;  /* 0x00000018081a7220 */ /* 0x040fe20000410000 */
[----:B------:R-:W-:Y:S01]  /*cac0*/  FMUL.FTZ R27, R8, R14 ;  /* 0x0000000e081b7220 */ /* 0x000fe20000410000 */
[-C--:B------:R-:W-:Y:S01]  /*cad0*/  F2FP.F16.E4M3.UNPACK_B R7, R5.reuse ;  /* 0x00000005ff07723e */ /* 0x080fe200020006ff */
[----:B------:R-:W-:Y:S01]  /*cae0*/  HADD2.F32 R12, -RZ, R12.H0_H0 ;  /* 0x2000000cff0c7230 */ /* 0x000fe20000004100 */
[----:B------:R-:W-:Y:S01]  /*caf0*/  F2FP.F16.E4M3.UNPACK_B R8, R5.H1 ;  /* 0x00000005ff08723e */ /* 0x000fe200030006ff */
[----:B------:R-:W-:-:S02]  /*cb00*/  HADD2.F32 R5, -RZ, R6.H1_H1 ;  /* 0x30000006ff057230 */ /* 0x000fc40000004100 */
[C---:B------:R-:W-:Y:S01]  /*cb10*/  FFMA.FTZ R26, R9.reuse, R14, -R26 ;  /* 0x0000000e091a7223 */ /* 0x040fe2000001081a */
[----:B------:R-:W-:Y:S01]  /*cb20*/  FFMA.FTZ R29, R9, R24, R27 ;  /* 0x00000018091d7223 */ /* 0x000fe2000001001b */
[----:B------:R-:W-:Y:S01]  /*cb30*/  HADD2.F32 R6, -RZ, R6.H0_H0 ;  /* 0x20000006ff067230 */ /* 0x000fe20000004100 */
[----:B------:R-:W-:Y:S01]  /*cb40*/  F2FP.F16.E4M3.UNPACK_B R25, R25.H1 ;  /* 0x00000019ff19723e */ /* 0x000fe200030006ff */
[C---:B------:R-:W-:Y:S01]  /*cb50*/  FMUL.FTZ R9, R5.reuse, R20 ;  /* 0x0000001405097220 */ /* 0x040fe20000410000 */
[----:B------:R-:W-:Y:S01]  /*cb60*/  F2FP.F16.E4M3.UNPACK_B R15, R15.H1 ;  /* 0x0000000fff0f723e */ /* 0x000fe200030006ff */
[-C--:B------:R-:W-:Y:S01]  /*cb70*/  FMUL.FTZ R27, R5, R12.reuse ;  /* 0x0000000c051b7220 */ /* 0x080fe20000410000 */
[----:B------:R-:W-:Y:S02]  /*cb80*/  HADD2.F32 R5, -RZ, R10.H1_H1 ;  /* 0x3000000aff057230 */ /* 0x000fe40000004100 */
        /* <DEDUP_REMOVED lines=13> */
[----:B------:R-:W-:Y:S02]  /*cc60*/  HADD2.F32 R11, -RZ, R11.H0_H0 ;  /* 0x2000000bff0b7230 */ /* 0x000fe40000004100 */
[C---:B------:R-:W-:Y:S01]  /*cc70*/  FMUL.FTZ R12, R6.reuse, R25 ;  /* 0x00000019060c7220 */ /* 0x040fe20000410000 */
[----:B------:R-:W-:Y:S01]  /*cc80*/  F2FP.F16.E4M3.UNPACK_B R5, R21 ;  /* 0x00000015ff05723e */ /* 0x000fe200020006ff */
[-C--:B------:R-:W-:Y:S01]  /*cc90*/  FMUL.FTZ R10, R6, R15.reuse ;  /* 0x0000000f060a7220 */ /* 0x080fe20000410000 */
[----:B------:R-:W-:Y:S01]  /*cca0*/  F2FP.F16.E4M3.UNPACK_B R4, R4.H1 ;  /* 0x00000004ff04723e */ /* 0x000fe200030006ff */
[C---:B------:R-:W-:Y:S01]  /*ccb0*/  FFMA.FTZ R30, R11.reuse, R15, -R12 ;  /* 0x0000000f0b1e7223 */ /* 0x040fe2000001080c */
[----:B------:R-:W-:Y:S01]  /*ccc0*/  F2FP.F16.E4M3.UNPACK_B R9, R13 ;  /* 0x0000000dff09723e */ /* 0x000fe200020006ff */
[----:B------:R-:W-:Y:S01]  /*ccd0*/  FFMA.FTZ R25, R11, R25, R10 ;  /* 0x000000190b197223 */ /* 0x000fe2000001000a */
[--C-:B------:R-:W-:Y:S01]  /*cce0*/  HADD2.F32 R12, -RZ, R5.reuse.H1_H1 ;  /* 0x30000005ff0c7230 */ /* 0x100fe20000004100 */
[----:B------:R-:W-:Y:S01]  /*ccf0*/  F2FP.F16.E4M3.UNPACK_B R13, R13.H1 ;  /* 0x0000000dff0d723e */ /* 0x000fe200030006ff */
[----:B------:R-:W-:Y:S01]  /*cd00*/  HADD2.F32 R11, -RZ, R5.H0_H0 ;  /* 0x20000005ff0b7230 */ /* 0x000fe20000004100 */
[----:B------:R-:W-:Y:S01]  /*cd10*/  F2FP.F16.E4M3.UNPACK_B R21, R21.H1 ;  /* 0x00000015ff15723e */ /* 0x000fe200030006ff */
[----:B------:R-:W-:-:S02]  /*cd20*/  HADD2.F32 R6, -RZ, R4.H1_H1 ;  /* 0x30000004ff067230 */ /* 0x000fc40000004100 */
[----:B------:R-:W-:Y:S02]  /*cd30*/  HADD2.F32 R10, -RZ, R9.H1_H1 ;  /* 0x30000009ff0a7230 */ /* 0x000fe40000004100 */
[----:B------:R-:W-:Y:S02]  /*cd40*/  HADD2.F32 R5, -RZ, R4.H0_H0 ;  /* 0x20000004ff057230 */ /* 0x000fe40000004100 */
[C---:B------:R-:W-:Y:S01]  /*cd50*/  FMUL.FTZ R14, R6.reuse, R12 ;  /* 0x0000000c060e7220 */ /* 0x040fe20000410000 */
[----:B------:R-:W-:Y:S02]  /*cd60*/  HADD2.F32 R4, -RZ, R3.H1_H1 ;  /* 0x30000003ff047230 */ /* 0x000fe40000004100 */
[-C--:B------:R-:W-:Y:S01]  /*cd70*/  FMUL.FTZ R20, R6, R10.reuse ;  /* 0x0000000a06147220 */ /* 0x080fe20000410000 */
[----:B------:R-:W-:Y:S02]  /*cd80*/  HADD2.F32 R9, -RZ, R9.H0_H0 ;  /* 0x20000009ff097230 */ /* 0x000fe40000004100 */
[----:B------:R-:W-:Y:S01]  /*cd90*/  FFMA.FTZ R14, R5, R10, -R14 ;  /* 0x0000000a050e7223 */ /* 0x000fe2000001080e */
[----:B------:R-:W-:-:S02]  /*cda0*/  HADD2.F32 R3, -RZ, R3.H0_H0 ;  /* 0x20000003ff037230 */ /* 0x000fc40000004100 */
[C---:B------:R-:W-:Y:S01]  /*cdb0*/  FMUL.FTZ R6, R4.reuse, R11 ;  /* 0x0000000b04067220 */ /* 0x040fe20000410000 */
[----:B------:R-:W-:Y:S01]  /*cdc0*/  FFMA.FTZ R15, R5, R12, R20 ;  /* 0x0000000c050f7223 */ /* 0x000fe20000010014 */
[-C--:B------:R-:W-:Y:S01]  /*cdd0*/  FMUL.FTZ R4, R4, R9.reuse ;  /* 0x0000000904047220 */ /* 0x080fe20000410000 */
[----:B------:R-:W-:Y:S02]  /*cde0*/  HADD2.F32 R5, -RZ, R13.H1_H1 ;  /* 0x3000000dff057230 */ /* 0x000fe40000004100 */
[C---:B------:R-:W-:Y:S01]  /*cdf0*/  FFMA.FTZ R12, R3.reuse, R9, -R6 ;  /* 0x00000009030c7223 */ /* 0x040fe20000010806 */
[--C-:B------:R-:W-:Y:S02]  /*ce00*/  HADD2.F32 R9, -RZ, R21.reuse.H1_H1 ;  /* 0x30000015ff097230 */ /* 0x100fe40000004100 */
[----:B------:R-:W-:Y:S01]  /*ce10*/  FFMA.FTZ R11, R3, R11, R4 ;  /* 0x0000000b030b7223 */ /* 0x000fe20000010004 */
[----:B------:R-:W-:Y:S02]  /*ce20*/  HADD2.F32 R4, -RZ, R8.H1_H1 ;  /* 0x30000008ff047230 */ /* 0x000fe40000004100 */
[----:B------:R-:W-:-:S02]  /*ce30*/  HADD2.F32 R10, -RZ, R21.H0_H0 ;  /* 0x20000015ff0a7230 */ /* 0x000fc40000004100 */
[----:B------:R-:W-:Y:S02]  /*ce40*/  HADD2.F32 R3, -RZ, R7.H1_H1 ;  /* 0x30000007ff037230 */ /* 0x000fe40000004100 */
[C---:B------:R-:W-:Y:S01]  /*ce50*/  FMUL.FTZ R20, R4.reuse, R5 ;  /* 0x0000000504147220 */ /* 0x040fe20000410000 */
[----:B------:R-:W-:Y:S02]  /*ce60*/  HADD2.F32 R6, -RZ, R13.H0_H0 ;  /* 0x2000000dff067230 */ /* 0x000fe40000004100 */
[----:B------:R-:W-:Y:S01]  /*ce70*/  FMUL.FTZ R13, R4, R9 ;  /* 0x00000009040d7220 */ /* 0x000fe20000410000 */
        /* <DEDUP_REMOVED lines=12> */
[----:B------:R-:W-:Y:S02]  /*cf40*/  F2FP.SATFINITE.E4M3.F32.PACK_AB_MERGE_C R6, R27, R24, R6 ;  /* 0x000000181b06723e */ /* 0x000fe40004807006 */
[----:B------:R-:W-:Y:S02]  /*cf50*/  F2FP.SATFINITE.E4M3.F32.PACK_AB_MERGE_C R7, R28, R31, R7 ;  /* 0x0000001f1c07723e */ /* 0x000fe40004807007 */
[----:B------:R-:W-:-:S02]  /*cf60*/  F2FP.SATFINITE.E4M3.F32.PACK_AB_MERGE_C R4, R11, R12, R4 ;  /* 0x0000000c0b04723e */ /* 0x000fc40004807004 */
[----:B------:R-:W-:-:S05]  /*cf70*/  F2FP.SATFINITE.E4M3.F32.PACK_AB_MERGE_C R5, R10, R5, R13 ;  /* 0x000000050a05723e */ /* 0x000fca000480700d */
[----:B------:R2:W-:Y:S01]  /*cf80*/  STS.128 [R0+0x2000], R4 ;  /* 0x0020000400007388 */ /* 0x0005e20000000c00 */
[----:B------:R-:W-:Y:S05]  /*cf90*/  BRA `(.L_x_3190) ;  /* 0x0000002400647947 */ /* 0x000fea0003800000 */
.L_x_3177:
[----:B------:R-:W0:Y:S01]  /*cfa0*/  S2R R0, SR_TID.X ;  /* 0x0000000000007919 */ /* 0x000e220000002100 */
[----:B------:R-:W1:Y:S01]  /*cfb0*/  LDC R21, c[0x0][0x448] ;  /* 0x00011200ff157b82 */ /* 0x000e620000000800 */
[----:B------:R-:W-:Y:S01]  /*cfc0*/  IMAD.MOV.U32 R4, RZ, RZ, R26 ;  /* 0x000000ffff047224 */ /* 0x000fe200078e001a */
[----:B------:R-:W-:Y:S01]  /*cfd0*/  ULDC.64 UR4, c[0x0][0x3f8] ;  /* 0x0000fe0000047ab9 */ /* 0x000fe20000000a00 */
[----:B------:R-:W-:Y:S01]  /*cfe0*/  IMAD.MOV.U32 R6, RZ, RZ, R24 ;  /* 0x000000ffff067224 */ /* 0x000fe200078e0018 */
[----:B------:R-:W-:Y:S01]  /*cff0*/  ULDC.64 UR6, c[0x0][0x408] ;  /* 0x0001020000067ab9 */ /* 0x000fe20000000a00 */
[----:B------:R-:W-:Y:S01]  /*d000*/  IMAD.MOV.U32 R7, RZ, RZ, R31 ;  /* 0x000000ffff077224 */ /* 0x000fe200078e001f */
[----:B------:R-:W-:Y:S01]  /*d010*/  ULDC.64 UR8, c[0x0][0x400] ;  /* 0x0001000000087ab9 */ /* 0x000fe20000000a00 */
[----:B-1----:R-:W-:Y:S01]  /*d020*/  ISETP.NE.AND P0, PT, R21, 0x1, PT ;  /* 0x000000011500780c */ /* 0x002fe20003f05270 */
[----:B0-----:R-:W-:-:S05]  /*d030*/  VIADD R0, R0, 0xffffff80 ;  /* 0xffffff8000007836 */ /* 0x001fca0000000000 */
[----:B------:R-:W-:-:S07]  /*d040*/  SHF.R.S32.HI R3, RZ, 0x1f, R0 ;  /* 0x0000001fff037819 */ /* 0x000fce0000011400 */
[----:B------:R-:W0:Y:S01]  /*d050*/  @P0 LDC R5, c[0x0][0x450] ;  /* 0x00011400ff050b82 */ /* 0x000e220000000800 */
[----:B------:R-:W-:-:S04]  /*d060*/  LEA.HI R3, R3, R0, RZ, 0x2 ;  /* 0x0000000003037211 */ /* 0x000fc800078f10ff */
[----:B------:R-:W-:-:S05]  /*d070*/  LOP3.LUT R3, R3, 0xfffffffc, RZ, 0xc0, !PT ;  /* 0xfffffffc03037812 */ /* 0x000fca00078ec0ff */
[----:B------:R-:W-:Y:S02]  /*d080*/  IMAD.IADD R3, R0, 0x1, -R3 ;  /* 0x0000000100037824 */ /* 0x000fe400078e0a03 */
[----:B------:R-:W1:Y:S02]  /*d090*/  @P0 LDC R0, c[0x0][0x44c] ;  /* 0x00011300ff000b82 */ /* 0x000e640000000800 */
[----:B------:R-:W-:-:S04]  /*d0a0*/  IMAD R3, R3, 0x40, R41 ;  /* 0x0000004003037824 */ /* 0x000fc800078e0229 */
[----:B-1----:R-:W-:-:S05]  /*d0b0*/  @P0 IMAD.HI.U32 R0, R3, R0, RZ ;  /* 0x0000000003000227 */ /* 0x002fca00078e00ff */
[----:B0-----:R-:W-:Y:S01]  /*d0c0*/  @P0 SHF.R.U32.HI R3, RZ, R5, R0 ;  /* 0x00000005ff030219 */ /* 0x001fe20000011600 */
        /* <DEDUP_REMOVED lines=28> */
[----:B------:R-:W-:Y:S01]  /*d290*/  @!P1 IMAD.MOV.U32 R24, RZ, RZ, R14 ;  /* 0x000000ffff189224 */ /* 0x000fe200078e000e */
[----:B------:R-:W-:-:S03]  /*d2a0*/  @!P1 MOV R25, R3 ;  /* 0x0000000300199202 */ /* 0x000fc60000000f00 */
[----:B------:R-:W2:Y:S04]  /*d2b0*/  @!P1 LD.E.128 R4, desc[UR60][R4.64] ;  /* 0x0000003c04049980 */ /* 0x000ea8000c101d00 */
[----:B------:R-:W3:Y:S01]  /*d2c0*/  @!P1 LD.E.128 R24, desc[UR60][R24.64] ;  /* 0x0000003c18189980 */ /* 0x000ee2000c101d00 */
[----:B------:R-:W-:Y:S02]  /*d2d0*/  CS2R R32, SRZ ;  /* 0x0000000000207805 */ /* 0x000fe4000001ff00 */
        /* <DEDUP_REMOVED lines=16> */
.L_x_3471:
        /* <DEDUP_REMOVED lines=17> */
.L_x_3195:
[----:B------:R-:W-:Y:S05]  /*d4f0*/  BSYNC B1 ;  /* 0x0000000000017941 */ /* 0x000fea0003800000 */
.L_x_3194:
[----:B------:R-:W2:Y:S01]  /*d500*/  LDL R0, [R1+0x2c] ;  /* 0x00002c0001007983 */ /* 0x000ea20000100800 */
[----:B------:R-:W-:Y:S01]  /*d510*/  VIADDMNMX R34, R34, -R197, 0x80, PT ;  /* 0x0000008022227446 */ /* 0x000fe200038009c5 */
[----:B------:R-:W-:Y:S03]  /*d520*/  BSSY B1, `(.L_x_3196) ;  /* 0x000000c000017945 */ /* 0x000fe60003800000 */
[C---:B------:R-:W-:Y:S02]  /*d530*/  ISETP.GE.OR P2, PT, R191.reuse, R34, P0 ;  /* 0x00000022bf00720c */ /* 0x040fe40000746670 */
[----:B--2---:R-:W-:Y:S02]  /*d540*/  R2UR UR5, R0 ;  /* 0x00000000000572ca */ /* 0x004fe400000e0000 */
[----:B------:R-:W-:-:S04]  /*d550*/  IADD3 R0, R191, 0x40, RZ ;  /* 0x00000040bf007810 */ /* 0x000fc80007ffe0ff */
[----:B------:R-:W-:-:S07]  /*d560*/  ISETP.GE.OR P0, PT, R0, R34, P0 ;  /* 0x000000220000720c */ /* 0x000fce0000706670 */
[----:B------:R-:W-:-:S04]  /*d570*/  ULEA.HI UR4, UR5, UR5, URZ, 0x1 ;  /* 0x0000000505047291 */ /* 0x000fc8000f8f083f */
[----:B------:R-:W-:-:S04]  /*d580*/  ULOP3.LUT UR4, UR4, 0xfffffffe, URZ, 0xc0, !UPT ;  /* 0xfffffffe04047892 */ /* 0x000fc8000f8ec03f */
[----:B------:R-:W-:-:S06]  /*d590*/  UIADD3 UR4, UR5, -UR4, URZ ;  /* 0x8000000405047290 */ /* 0x000fcc000fffe03f */
[----:B------:R-:W-:-:S05]  /*d5a0*/  IMAD.U32 R3, RZ, RZ, UR4 ;  /* 0x00000004ff037e24 */ /* 0x000fca000f8e00ff */
[----:B------:R-:W-:-:S04]  /*d5b0*/  SHF.L.U32 R3, R3, 0x1f, RZ ;  /* 0x0000001f03037819 */ /* 0x000fc800000006ff */
[----:B------:R-:W0:Y:S02]  /*d5c0*/  SYNCS.PHASECHK.TRANS64.TRYWAIT P1, [R18+URZ+0x22800], R3 ;  /* 0x02280003120075a7 */ /* 0x000e24000802017f */
[----:B0-----:R-:W-:Y:S05]  /*d5d0*/  @!P1 BRA `(.L_x_3197) ;  /* 0x000001a800b49947 */ /* 0x001fea0003800000 */
.L_x_3472:
[----:B------:R-:W-:Y:S05]  /*d5e0*/  BSYNC B1 ;  /* 0x0000000000017941 */ /* 0x000fea0003800000 */
.L_x_3196:
[----:B------:R-:W-:Y:S04]  /*d5f0*/  BSSY B1, `(.L_x_3198) ;  /* 0x0000100000017945 */ /* 0x000fe80003800000 */
[----:B------:R-:W-:Y:S05]  /*d600*/  @P2 BRA `(.L_x_3199) ;  /* 0x0000000c00f82947 */ /* 0x000fea0003800000 */
[----:B------:R-:W-:Y:S02]  /*d610*/  SHF.R.U32.HI R0, RZ, 0x8, R32 ;  /* 0x00000008ff007819 */ /* 0x000fe40000011620 */
[----:B0-----:R-:W-:Y:S02]  /*d620*/  LOP3.LUT R3, R32, 0xff, RZ, 0xc0, !PT ;  /* 0x000000ff20037812 */ /* 0x001fe400078ec0ff */
        /* <DEDUP_REMOVED lines=30> */
[--C-:B------:R-:W-:Y:S02]  /*d810*/  IADD3 R3, R18, R3, R205.reuse ;  /* 0x0000000312037210 */ /* 0x100fe40007ffe0cd */
        /* <DEDUP_REMOVED lines=20> */
[----:B------:R-:W-:Y:S02]  /*d960*/  PRMT R45, R42, 0x7054, R43 ;  /* 0x000070542a2d7816 */ /* 0x000fe4000000002b */
[----:B------:R-:W-:Y:S02]  /*d970*/  SHF.R.U32.HI R40, RZ, 0x10, R30 ;  /* 0x00000010ff287819 */ /* 0x000fe4000001161e */
[----:B------:R-:W-:Y:S02]  /*d980*/  SHF.R.U32.HI R42, RZ, 0x10, R21 ;  /* 0x00000010ff2a7819 */ /* 0x000fe40000011615 */
[----:B------:R-:W-:Y:S02]  /*d990*/  PRMT R35, R34, 0x7054, R35 ;  /* 0x0000705422237816 */ /* 0x000fe40000000023 */
[----:B------:R-:W-:-:S02]  /*d9a0*/  PRMT R51, R38, 0x7054, R51 ;  /* 0x0000705426337816 */ /* 0x000fc40000000033 */
[----:B------:R-:W-:Y:S02]  /*d9b0*/  SHF.R.U32.HI R34, RZ, 0x10, R28 ;  /* 0x00000010ff227819 */ /* 0x000fe4000001161c */
[----:B------:R-:W-:Y:S02]  /*d9c0*/  LOP3.LUT R40, R40, 0xff, RZ, 0xc0, !PT ;  /* 0x000000ff28287812 */ /* 0x000fe400078ec0ff */
[----:B------:R-:W-:Y:S02]  /*d9d0*/  LOP3.LUT R42, R42, 0xff, RZ, 0xc0, !PT ;  /* 0x000000ff2a2a7812 */ /* 0x000fe400078ec0ff */
[----:B------:R-:W-:Y:S02]  /*d9e0*/  LOP3.LUT R51, R51, 0xff000000, R29, 0xf8, !PT ;  /* 0xff00000033337812 */ /* 0x000fe400078ef81d */
[----:B------:R-:W-:Y:S02]  /*d9f0*/  LOP3.LUT R34, R34, 0xff, RZ, 0xc0, !PT ;  /* 0x000000ff22227812 */ /* 0x000fe400078ec0ff */
[----:B------:R-:W-:-:S02]  /*da00*/  PRMT R41, R40, 0x7054, R41 ;  /* 0x0000705428297816 */ /* 0x000fc40000000029 */
[----:B------:R-:W-:Y:S02]  /*da10*/  PRMT R55, R42, 0x7054, R55 ;  /* 0x000070542a377816 */ /* 0x000fe40000000037 */
[----:B------:R-:W-:Y:S02]  /*da20*/  LOP3.LUT R43, R37, 0xff000000, R33, 0xf8, !PT ;  /* 0xff000000252b7812 */ /* 0x000fe400078ef821 */
[----:B------:R-:W-:Y:S02]  /*da30*/  SHF.R.U32.HI R40, RZ, 0x10, R20 ;  /* 0x00000010ff287819 */ /* 0x000fe40000011614 */
[----:B------:R-:W-:Y:S02]  /*da40*/  F2FP.F16.E4M3.UNPACK_B R48, R51.H1 ;  /* 0x00000033ff30723e */ /* 0x000fe400030006ff */
[----:B0-----:R-:W-:Y:S02]  /*da50*/  F2FP.F16.E4M3.UNPACK_B R37, R25.H1 ;  /* 0x00000019ff25723e */ /* 0x001fe400030006ff */
[----:B------:R-:W-:Y:S01]  /*da60*/  PRMT R49, R34, 0x7054, R47 ;  /* 0x0000705422317816 */ /* 0x000fe2000000002f */
[--C-:B------:R-:W-:Y:S01]  /*da70*/  HADD2.F32 R50, -RZ, R48.reuse.H0_H0 ;  /* 0x20000030ff327230 */ /* 0x100fe20000004100 */
[----:B------:R-:W-:Y:S01]  /*da80*/  LOP3.LUT R47, R45, 0xff000000, R31, 0xf8, !PT ;  /* 0xff0000002d2f7812 */ /* 0x000fe200078ef81f */
[----:B------:R-:W-:Y:S01]  /*da90*/  HADD2.F32 R48, -RZ, R48.H1_H1 ;  /* 0x30000030ff307230 */ /* 0x000fe20000004100 */
[----:B------:R-:W-:-:S02]  /*daa0*/  LOP3.LUT R55, R55, 0xff000000, R21, 0xf8, !PT ;  /* 0xff00000037377812 */ /* 0x000fc400078ef815 */
[----:B------:R-:W-:Y:S02]  /*dab0*/  F2FP.F16.E4M3.UNPACK_B R45, R43.H1 ;  /* 0x0000002bff2d723e */ /* 0x000fe400030006ff */
[----:B------:R-:W-:Y:S02]  /*dac0*/  LOP3.LUT R40, R40, 0xff, RZ, 0xc0, !PT ;  /* 0x000000ff28287812 */ /* 0x000fe400078ec0ff */
[-C--:B-1----:R-:W-:Y:S01]  /*dad0*/  F2FP.F16.E4M3.UNPACK_B R29, R13.reuse ;  /* 0x0000000dff1d723e */ /* 0x082fe200020006ff */
[----:B------:R-:W-:Y:S01]  /*dae0*/  HADD2.F32 R46, -RZ, R45.H0_H0 ;  /* 0x2000002dff2e7230 */ /* 0x000fe20000004100 */
[----:B------:R-:W-:Y:S01]  /*daf0*/  F2FP.F16.E4M3.UNPACK_B R21, R13.H1 ;  /* 0x0000000dff15723e */ /* 0x000fe200030006ff */
[--C-:B------:R-:W-:Y:S01]  /*db00*/  HADD2.F32 R13, -RZ, R37.reuse.H0_H0 ;  /* 0x20000025ff0d7230 */ /* 0x100fe20000004100 */
[----:B------:R-:W-:Y:S01]  /*db10*/  LOP3.LUT R49, R49, 0xff000000, R28, 0xf8, !PT ;  /* 0xff00000031317812 */ /* 0x000fe200078ef81c */
[----:B------:R-:W-:Y:S01]  /*db20*/  HADD2.F32 R37, -RZ, R37.H1_H1 ;  /* 0x30000025ff257230 */ /* 0x000fe20000004100 */
[----:B------:R-:W-:-:S02]  /*db30*/  F2FP.F16.E4M3.UNPACK_B R31, R12 ;  /* 0x0000000cff1f723e */ /* 0x000fc400020006ff */
[----:B------:R-:W-:Y:S02]  /*db40*/  F2FP.F16.E4M3.UNPACK_B R33, R12.H1 ;  /* 0x0000000cff21723e */ /* 0x000fe400030006ff */
[----:B------:R-:W-:Y:S01]  /*db50*/  PRMT R53, R40, 0x7054, R53 ;  /* 0x0000705428357816 */ /* 0x000fe20000000035 */
[----:B------:R-:W-:Y:S01]  /*db60*/  FMUL.FTZ R52, R37, R48 ;  /* 0x0000003025347220 */ /* 0x000fe20000410000 */
[----:B------:R-:W-:Y:S02]  /*db70*/  LOP3.LUT R44, R35, 0xff000000, R32, 0xf8, !PT ;  /* 0xff000000232c7812 */ /* 0x000fe400078ef820 */
[-C--:B------:R-:W-:Y:S02]  /*db80*/  F2FP.F16.E4M3.UNPACK_B R12, R14.reuse ;  /* 0x0000000eff0c723e */ /* 0x080fe400020006ff */
[----:B------:R-:W-:Y:S01]  /*db90*/  F2FP.F16.E4M3.UNPACK_B R28, R14.H1 ;  /* 0x0000000eff1c723e */ /* 0x000fe200030006ff */
[--C-:B------:R-:W-:Y:S01]  /*dba0*/  HADD2.F32 R14, -RZ, R21.reuse.H0_H0 ;  /* 0x20000015ff0e7230 */ /* 0x100fe20000004100 */
[----:B------:R-:W-:Y:S01]  /*dbb0*/  F2FP.F16.E4M3.UNPACK_B R32, R25 ;  /* 0x00000019ff20723e */ /* 0x000fe200020006ff */
[----:B------:R-:W-:Y:S01]  /*dbc0*/  FMUL.FTZ R25, R13, R50 ;  /* 0x000000320d197220 */ /* 0x000fe20000410000 */
[----:B------:R-:W-:Y:S01]  /*dbd0*/  F2FP.F16.E4M3.UNPACK_B R51, R51 ;  /* 0x00000033ff33723e */ /* 0x000fe200020006ff */
[----:B------:R-:W-:Y:S01]  /*dbe0*/  HADD2.F32 R21, -RZ, R21.H1_H1 ;  /* 0x30000015ff157230 */ /* 0x000fe20000004100 */
[----:B------:R-:W-:Y:S01]  /*dbf0*/  LOP3.LUT R20, R53, 0xff000000, R20, 0xf8, !PT ;  /* 0xff00000035147812 */ /* 0x000fe200078ef814 */
[-C--:B------:R-:W-:Y:S01]  /*dc00*/  FMUL.FTZ R53, R13, R46.reuse ;  /* 0x0000002e0d357220 */ /* 0x080fe20000410000 */
[----:B------:R-:W-:Y:S01]  /*dc10*/  F2FP.F16.E4M3.UNPACK_B R43, R43 ;  /* 0x0000002bff2b723e */ /* 0x000fe200020006ff */
[C---:B------:R-:W-:Y:S01]  /*dc20*/  FFMA.FTZ R13, R14.reuse, R46, -R25 ;  /* 0x0000002e0e0d7223 */ /* 0x040fe20000010819 */
[-C--:B------:R-:W-:Y:S01]  /*dc30*/  F2FP.F16.E4M3.UNPACK_B R38, R24.reuse ;  /* 0x00000018ff26723e */ /* 0x080fe200020006ff */
[----:B------:R-:W-:Y:S01]  /*dc40*/  HADD2.F32 R46, -RZ, R45.H1_H1 ;  /* 0x3000002dff2e7230 */ /* 0x000fe20000004100 */
[----:B------:R-:W-:Y:S01]  /*dc50*/  F2FP.F16.E4M3.UNPACK_B R40, R24.H1 ;  /* 0x00000018ff28723e */ /* 0x000fe200030006ff */
[----:B------:R-:W-:Y:S01]  /*dc60*/  HADD2.F32 R45, -RZ, R51.H0_H0 ;  /* 0x20000033ff2d7230 */ /* 0x000fe20000004100 */
[----:B------:R-:W-:Y:S01]  /*dc70*/  LOP3.LUT R30, R41, 0xff000000, R30, 0xf8, !PT ;  /* 0xff000000291e7812 */ /* 0x000fe200078ef81e */
[----:B------:R-:W-:Y:S01]  /*dc80*/  HADD2.F32 R24, -RZ, R32.H0_H0 ;  /* 0x20000020ff187230 */ /* 0x000fe20000004100 */
[-C--:B------:R-:W-:Y:S01]  /*dc90*/  F2FP.F16.E4M3.UNPACK_B R34, R15.reuse ;  /* 0x0000000fff22723e */ /* 0x080fe200020006ff */
[----:B------:R-:W-:Y:S01]  /*dca0*/  HADD2.F32 R25, -RZ, R43.H0_H0 ;  /* 0x2000002bff197230 */ /* 0x000fe20000004100 */
[----:B------:R-:W-:Y:S01]  /*dcb0*/  F2FP.F16.E4M3.UNPACK_B R35, R15.H1 ;  /* 0x0000000fff23723e */ /* 0x000fe200030006ff */
[----:B------:R-:W-:Y:S01]  /*dcc0*/  FFMA.FTZ R14, R14, R50, R53 ;  /* 0x000000320e0e7223 */ /* 0x000fe20000010035 */
[-C--:B------:R-:W-:Y:S01]  /*dcd0*/  F2FP.F16.E4M3.UNPACK_B R41, R27.reuse ;  /* 0x0000001bff29723e */ /* 0x080fe200020006ff */
[----:B------:R-:W-:Y:S01]  /*dce0*/  FMUL.FTZ R53, R37, R46 ;  /* 0x0000002e25357220 */ /* 0x000fe20000410000 */
[----:B------:R-:W-:Y:S01]  /*dcf0*/  F2FP.F16.E4M3.UNPACK_B R42, R27.H1 ;  /* 0x0000001bff2a723e */ /* 0x000fe200030006ff */
[C---:B------:R-:W-:Y:S01]  /*dd00*/  FMUL.FTZ R37, R24.reuse, R45 ;  /* 0x0000002d18257220 */ /* 0x040fe20000410000 */
[-C--:B------:R-:W-:Y:S01]  /*dd10*/  F2FP.F16.E4M3.UNPACK_B R15, R26.reuse ;  /* 0x0000001aff0f723e */ /* 0x080fe200020006ff */
[----:B------:R-:W-:Y:S01]  /*dd20*/  FMUL.FTZ R50, R24, R25 ;  /* 0x0000001918327220 */ /* 0x000fe20000410000 */
[----:B------:R-:W-:Y:S01]  /*dd30*/  F2FP.F16.E4M3.UNPACK_B R27, R26.H1 ;  /* 0x0000001aff1b723e */ /* 0x000fe200030006ff */
[----:B------:R-:W-:-:S02]  /*dd40*/  HADD2.F32 R26, -RZ, R29.H0_H0 ;  /* 0x2000001dff1a7230 */ /* 0x000fc40000004100 */
[C---:B------:R-:W-:Y:S01]  /*dd50*/  FFMA.FTZ R24, R21.reuse, R46, -R52 ;  /* 0x0000002e15187223 */ /* 0x040fe20000010834 */
[----:B------:R-:W-:Y:S01]  /*dd60*/  F2FP.F16.E4M3.UNPACK_B R46, R47.H1 ;  /* 0x0000002fff2e723e */ /* 0x000fe200030006ff */
[----:B------:R-:W-:Y:S01]  /*dd70*/  FFMA.FTZ R21, R21, R48, R53 ;  /* 0x0000003015157223 */ /* 0x000fe20000010035 */
[----:B------:R-:W-:Y:S02]  /*dd80*/  HADD2.F32 R51, -RZ, R51.H1_H1 ;  /* 0x30000033ff337230 */ /* 0x000fe40000004100 */
[C---:B------:R-:W-:Y:S01]  /*dd90*/  FFMA.FTZ R25, R26.reuse, R25, -R37 ;  /* 0x000000191a197223 */ /* 0x040fe20000010825 */
[----:B------:R-:W-:Y:S01]  /*dda0*/  FFMA.FTZ R26, R26, R45, R50 ;  /* 0x0000002d1a1a7223 */ /* 0x000fe20000010032 */
[-C--:B------:R-:W-:Y:S01]  /*ddb0*/  F2FP.F16.E4M3.UNPACK_B R50, R55.reuse.H1 ;  /* 0x00000037ff32723e */ /* 0x080fe200030006ff */
[----:B------:R-:W-:Y:S01]  /*ddc0*/  HADD2.F32 R45, -RZ, R43.H1_H1 ;  /* 0x3000002bff2d7230 */ /* 0x000fe20000004100 */
[----:B------:R-:W-:Y:S01]  /*ddd0*/  F2FP.F16.E4M3.UNPACK_B R55, R55 ;  /* 0x00000037ff37723e */ /* 0x000fe200020006ff */
[----:B------:R-:W-:Y:S01]  /*dde0*/  HADD2.F32 R43, -RZ, R42.H0_H0 ;  /* 0x2000002aff2b7230 */ /* 0x000fe20000004100 */
[----:B------:R-:W-:Y:S01]  /*ddf0*/  F2FP.F16.E4M3.UNPACK_B R47, R47 ;  /* 0x0000002fff2f723e */ /* 0x000fe200020006ff */
[----:B------:R-:W-:Y:S01]  /*de00*/  HADD2.F32 R52, -RZ, R50.H0_H0 ;  /* 0x20000032ff347230 */ /* 0x000fe20000004100 */
[----:B------:R-:W-:Y:S01]  /*de10*/  F2FP.SATFINITE.E4M3.F32.PACK_AB_MERGE_C R13, R24, R13, RZ ;  /* 0x0000000d180d723e */ /* 0x000fe200048070ff */
[----:B------:R-:W-:Y:S01]  /*de20*/  HADD2.F32 R48, -RZ, R46.H0_H0 ;  /* 0x2000002eff307230 */ /* 0x000fe20000004100 */
[----:B------:R-:W-:Y:S01]  /*de30*/  F2FP.SATFINITE.E4M3.F32.PACK_AB_MERGE_C R21, R21, R14, RZ ;  /* 0x0000000e1515723e */ /* 0x000fe200048070ff */
[----:B------:R-:W-:-:S02]  /*de40*/  HADD2.F32 R32, -RZ, R32.H1_H1 ;  /* 0x30000020ff207230 */ /* 0x000fc40000004100 */
[C---:B------:R-:W-:Y:S01]  /*de50*/  FMUL.FTZ R58, R43.reuse, R52 ;  /* 0x000000342b3a7220 */ /* 0x040fe20000410000 */
[----:B------:R-:W-:Y:S02]  /*de60*/  HADD2.F32 R37, -RZ, R35.H0_H0 ;  /* 0x20000023ff257230 */ /* 0x000fe40000004100 */
[----:B------:R-:W-:Y:S01]  /*de70*/  FMUL.FTZ R43, R43, R48 ;  /* 0x000000302b2b7220 */ /* 0x000fe20000410000 */
[----:B------:R-:W-:Y:S02]  /*de80*/  HADD2.F32 R29, -RZ, R29.H1_H1 ;  /* 0x3000001dff1d7230 */ /* 0x000fe40000004100 */
[C---:B------:R-:W-:Y:S01]  /*de90*/  FMUL.FTZ R54, R32.reuse, R51 ;  /* 0x0000003320367220 */ /* 0x040fe20000410000 */
[----:B------:R-:W-:Y:S01]  /*dea0*/  FMUL.FTZ R56, R32, R45 ;  /* 0x0000002d20387220 */ /* 0x000fe20000410000 */
[C---:B------:R-:W-:Y:S01]  /*deb0*/  FFMA.FTZ R57, R37.reuse, R52, R43 ;  /* 0x0000003425397223 */ /* 0x040fe2000001002b */
[----:B------:R-:W-:Y:S01]  /*dec0*/  FFMA.FTZ R58, R37, R48, -R58 ;  /* 0x00000030253a7223 */ /* 0x000fe2000001083a */
[----:B------:R-:W-:-:S02]  /*ded0*/  HADD2.F32 R46, -RZ, R46.H1_H1 ;  /* 0x3000002eff2e7230 */ /* 0x000fc40000004100 */
[C---:B------:R-:W-:Y:S01]  /*dee0*/  FFMA.FTZ R32, R29.reuse, R45, -R54 ;  /* 0x0000002d1d207223 */ /* 0x040fe20000010836 */
[----:B------:R-:W-:Y:S02]  /*def0*/  HADD2.F32 R43, -RZ, R42.H1_H1 ;  /* 0x3000002aff2b7230 */ /* 0x000fe40000004100 */
[----:B------:R-:W-:Y:S01]  /*df00*/  FFMA.FTZ R29, R29, R51, R56 ;  /* 0x000000331d1d7223 */ /* 0x000fe20000010038 */
[----:B------:R-:W-:Y:S02]  /*df10*/  HADD2.F32 R48, -RZ, R55.H0_H0 ;  /* 0x20000037ff307230 */ /* 0x000fe40000004100 */
[----:B------:R-:W-:Y:S02]  /*df20*/  HADD2.F32 R42, -RZ, R41.H0_H0 ;  /* 0x20000029ff2a7230 */ /* 0x000fe40000004100 */
[----:B------:R-:W-:Y:S01]  /*df30*/  FMUL.FTZ R51, R43, R46 ;  /* 0x0000002e2b337220 */ /* 0x000fe20000410000 */
[----:B------:R-:W-:Y:S01]  /*df40*/  HADD2.F32 R50, -RZ, R50.H1_H1 ;  /* 0x30000032ff327230 */ /* 0x000fe20000004100 */
[----:B------:R-:W-:Y:S01]  /*df50*/  F2FP.SATFINITE.E4M3.F32.PACK_AB_MERGE_C R13, R32, R25, R13 ;  /* 0x00000019200d723e */ /* 0x000fe2000480700d */
[----:B------:R-:W-:-:S02]  /*df60*/  HADD2.F32 R37, -RZ, R35.H1_H1 ;  /* 0x30000023ff257230 */ /* 0x000fc40000004100 */
[C---:B------:R-:W-:Y:S01]  /*df70*/  FMUL.FTZ R52, R42.reuse, R48 ;  /* 0x000000302a347220 */ /* 0x040fe20000410000 */
[----:B------:R-:W-:Y:S02]  /*df80*/  HADD2.F32 R45, -RZ, R47.H0_H0 ;  /* 0x2000002fff2d7230 */ /* 0x000fe40000004100 */
[-C--:B------:R-:W-:Y:S01]  /*df90*/  FMUL.FTZ R54, R43, R50.reuse ;  /* 0x000000322b367220 */ /* 0x080fe20000410000 */
[----:B------:R-:W-:Y:S02]  /*dfa0*/  HADD2.F32 R35, -RZ, R34.H0_H0 ;  /* 0x20000022ff237230 */ /* 0x000fe40000004100 */
[----:B------:R-:W-:Y:S01]  /*dfb0*/  FFMA.FTZ R60, R37, R50, R51 ;  /* 0x00000032253c7223 */ /* 0x000fe20000010033 */
[----:B------:R-:W-:Y:S02]  /*dfc0*/  HADD2.F32 R41, -RZ, R41.H1_H1 ;  /* 0x30000029ff297230 */ /* 0x000fe40000004100 */
[-C--:B------:R-:W-:Y:S01]  /*dfd0*/  FMUL.FTZ R43, R42, R45.reuse ;  /* 0x0000002d2a2b7220 */ /* 0x080fe20000410000 */
[----:B------:R-:W-:Y:S01]  /*dfe0*/  F2FP.F16.E4M3.UNPACK_B R42, R44.H1 ;  /* 0x0000002cff2a723e */ /* 0x000fe200030006ff */
[C---:B------:R-:W-:Y:S01]  /*dff0*/  FFMA.FTZ R51, R35.reuse, R45, -R52 ;  /* 0x0000002d23337223 */ /* 0x040fe20000010834 */
[-C--:B------:R-:W-:Y:S01]  /*e000*/  F2FP.F16.E4M3.UNPACK_B R45, R49.reuse.H1 ;  /* 0x00000031ff2d723e */ /* 0x080fe200030006ff */
[----:B------:R-:W-:Y:S01]  /*e010*/  FFMA.FTZ R53, R35, R48, R43 ;  /* 0x0000003023357223 */ /* 0x000fe2000001002b */
[----:B------:R-:W-:Y:S01]  /*e020*/  FFMA.FTZ R59, R37, R46, -R54 ;  /* 0x0000002e253b7223 */ /* 0x000fe20000010836 */
[----:B------:R-:W-:Y:S01]  /*e030*/  HADD2.F32 R48, -RZ, R55.H1_H1 ;  /* 0x30000037ff307230 */ /* 0x000fe20000004100 */
[----:B------:R-:W-:Y:S01]  /*e040*/  F2FP.F16.E4M3.UNPACK_B R49, R49 ;  /* 0x00000031ff31723e */ /* 0x000fe200020006ff */
[----:B------:R-:W-:Y:S01]  /*e050*/  HADD2.F32 R46, -RZ, R47.H1_H1 ;  /* 0x3000002fff2e7230 */ /* 0x000fe20000004100 */
[----:B------:R-:W-:Y:S01]  /*e060*/  F2FP.F16.E4M3.UNPACK_B R44, R44 ;  /* 0x0000002cff2c723e */ /* 0x000fe200020006ff */
[----:B------:R-:W-:-:S02]  /*e070*/  HADD2.F32 R47, -RZ, R45.H0_H0 ;  /* 0x2000002dff2f7230 */ /* 0x000fc40000004100 */
[C---:B------:R-:W-:Y:S01]  /*e080*/  FMUL.FTZ R52, R41.reuse, R48 ;  /* 0x0000003029347220 */ /* 0x040fe20000410000 */
[----:B------:R-:W-:Y:S02]  /*e090*/  HADD2.F32 R37, -RZ, R40.H0_H0 ;  /* 0x20000028ff257230 */ /* 0x000fe40000004100 */
[----:B------:R-:W-:Y:S01]  /*e0a0*/  FMUL.FTZ R55, R41, R46 ;  /* 0x0000002e29377220 */ /* 0x000fe20000410000 */
[----:B------:R-:W-:Y:S01]  /*e0b0*/  HADD2.F32 R43, -RZ, R42.H0_H0 ;  /* 0x2000002aff2b7230 */ /* 0x000fe20000004100 */
[----:B------:R-:W-:Y:S01]  /*e0c0*/  F2FP.SATFINITE.E4M3.F32.PACK_AB_MERGE_C R25, R29, R26, R21 ;  /* 0x0000001a1d19723e */ /* 0x000fe20004807015 */
[----:B------:R-:W-:Y:S02]  /*e0d0*/  HADD2.F32 R35, -RZ, R34.H1_H1 ;  /* 0x30000022ff237230 */ /* 0x000fe40000004100 */
[C---:B------:R-:W-:Y:S01]  /*e0e0*/  FMUL.FTZ R41, R37.reuse, R47 ;  /* 0x0000002f25297220 */ /* 0x040fe20000410000 */
[----:B------:R-:W-:Y:S02]  /*e0f0*/  HADD2.F32 R45, -RZ, R45.H1_H1 ;  /* 0x3000002dff2d7230 */ /* 0x000fe40000004100 */
[----:B------:R-:W-:Y:S01]  /*e100*/  FMUL.FTZ R50, R37, R43 ;  /* 0x0000002b25327220 */ /* 0x000fe20000410000 */
[----:B------:R-:W-:-:S02]  /*e110*/  HADD2.F32 R40, -RZ, R40.H1_H1 ;  /* 0x30000028ff287230 */ /* 0x000fc40000004100 */
[C---:B------:R-:W-:Y:S01]  /*e120*/  FFMA.FTZ R54, R35.reuse, R46, -R52 ;  /* 0x0000002e23367223 */ /* 0x040fe20000010834 */
[--C-:B------:R-:W-:Y:S02]  /*e130*/  HADD2.F32 R34, -RZ, R33.reuse.H0_H0 ;  /* 0x20000021ff227230 */ /* 0x100fe40000004100 */
[----:B------:R-:W-:Y:S01]  /*e140*/  FFMA.FTZ R56, R35, R48, R55 ;  /* 0x0000003023387223 */ /* 0x000fe20000010037 */
[----:B------:R-:W-:Y:S02]  /*e150*/  HADD2.F32 R42, -RZ, R42.H1_H1 ;  /* 0x3000002aff2a7230 */ /* 0x000fe40000004100 */
[----:B------:R-:W-:Y:S01]  /*e160*/  FMUL.FTZ R46, R40, R45 ;  /* 0x0000002d282e7220 */ /* 0x000fe20000410000 */
[----:B------:R-:W-:Y:S02]  /*e170*/  HADD2.F32 R33, -RZ, R33.H1_H1 ;  /* 0x30000021ff217230 */ /* 0x000fe40000004100 */
[C---:B------:R-:W-:Y:S01]  /*e180*/  FFMA.FTZ R43, R34.reuse, R43, -R41 ;  /* 0x0000002b222b7223 */ /* 0x040fe20000010829 */
[----:B------:R-:W-:Y:S01]  /*e190*/  FFMA.FTZ R50, R34, R47, R50 ;  /* 0x0000002f22327223 */ /* 0x000fe20000010032 */
[----:B------:R-:W-:Y:S01]  /*e1a0*/  FMUL.FTZ R40, R40, R42 ;  /* 0x0000002a28287220 */ /* 0x000fe20000410000 */
[----:B------:R-:W-:-:S02]  /*e1b0*/  HADD2.F32 R37, -RZ, R49.H0_H0 ;  /* 0x20000031ff257230 */ /* 0x000fc40000004100 */
[C---:B------:R-:W-:Y:S01]  /*e1c0*/  FFMA.FTZ R46, R33.reuse, R42, -R46 ;  /* 0x0000002a212e7223 */ /* 0x040fe2000001082e */
[----:B------:R-:W-:Y:S02]  /*e1d0*/  HADD2.F32 R34, -RZ, R38.H0_H0 ;  /* 0x20000026ff227230 */ /* 0x000fe40000004100 */
[----:B------:R-:W-:Y:S01]  /*e1e0*/  FFMA.FTZ R45, R33, R45, R40 ;  /* 0x0000002d212d7223 */ /* 0x000fe20000010028 */
[----:B------:R-:W-:Y:S02]  /*e1f0*/  HADD2.F32 R35, -RZ, R44.H0_H0 ;  /* 0x2000002cff237230 */ /* 0x000fe40000004100 */
[----:B------:R-:W-:Y:S02]  /*e200*/  HADD2.F32 R33, -RZ, R31.H0_H0 ;  /* 0x2000001fff217230 */ /* 0x000fe40000004100 */
[C---:B------:R-:W-:Y:S01]  /*e210*/  FMUL.FTZ R40, R34.reuse, R37 ;  /* 0x0000002522287220 */ /* 0x040fe20000410000 */
[----:B------:R-:W-:Y:S02]  /*e220*/  HADD2.F32 R49, -RZ, R49.H1_H1 ;  /* 0x30000031ff317230 */ /* 0x000fe40000004100 */
[----:B------:R-:W-:Y:S01]  /*e230*/  FMUL.FTZ R34, R34, R35 ;  /* 0x0000002322227220 */ /* 0x000fe20000410000 */
[----:B------:R-:W-:-:S02]  /*e240*/  HADD2.F32 R38, -RZ, R38.H1_H1 ;  /* 0x30000026ff267230 */ /* 0x000fc40000004100 */
[C---:B------:R-:W-:Y:S01]  /*e250*/  FFMA.FTZ R41, R33.reuse, R35, -R40 ;  /* 0x0000002321297223 */ /* 0x040fe20000010828 */
[----:B------:R-:W-:Y:S01]  /*e260*/  HADD2.F32 R44, -RZ, R44.H1_H1 ;  /* 0x3000002cff2c7230 */ /* 0x000fe20000004100 */
[----:B------:R-:W-:Y:S01]  /*e270*/  F2FP.F16.E4M3.UNPACK_B R35, R20.H1 ;  /* 0x00000014ff23723e */ /* 0x000fe200030006ff */
[----:B------:R-:W-:Y:S02]  /*e280*/  HADD2.F32 R31, -RZ, R31.H1_H1 ;  /* 0x3000001fff1f7230 */ /* 0x000fe40000004100 */
[C---:B------:R-:W-:Y:S01]  /*e290*/  FMUL.FTZ R40, R38.reuse, R49 ;  /* 0x0000003126287220 */ /* 0x040fe20000410000 */
[----:B------:R-:W-:Y:S01]  /*e2a0*/  FFMA.FTZ R37, R33, R37, R34 ;  /* 0x0000002521257223 */ /* 0x000fe20000010022 */
[----:B------:R-:W-:Y:S01]  /*e2b0*/  FMUL.FTZ R38, R38, R44 ;  /* 0x0000002c26267220 */ /* 0x000fe20000410000 */
[----:B------:R-:W-:Y:S01]  /*e2c0*/  F2FP.F16.E4M3.UNPACK_B R34, R30.H1 ;  /* 0x0000001eff22723e */ /* 0x000fe200030006ff */
[----:B------:R-:W-:Y:S01]  /*e2d0*/  FFMA.FTZ R44, R31, R44, -R40 ;  /* 0x0000002c1f2c7223 */ /* 0x000fe20000010828 */
[----:B------:R-:W-:-:S02]  /*e2e0*/  HADD2.F32 R40, -RZ, R35.H0_H0 ;  /* 0x20000023ff287230 */ /* 0x000fc40000004100 */
[----:B------:R-:W-:Y:S01]  /*e2f0*/  FFMA.FTZ R42, R31, R49, R38 ;  /* 0x000000311f2a7223 */ /* 0x000fe20000010026 */
[----:B------:R-:W-:Y:S01]  /*e300*/  HADD2.F32 R33, -RZ, R27.H0_H0 ;  /* 0x2000001bff217230 */ /* 0x000fe20000004100 */
[----:B------:R-:W-:Y:S01]  /*e310*/  F2FP.F16.E4M3.UNPACK_B R30, R30 ;  /* 0x0000001eff1e723e */ /* 0x000fe200020006ff */
[----:B------:R-:W-:Y:S01]  /*e320*/  HADD2.F32 R38, -RZ, R34.H0_H0 ;  /* 0x20000022ff267230 */ /* 0x000fe20000004100 */
[----:B------:R-:W-:Y:S01]  /*e330*/  F2FP.SATFINITE.E4M3.F32.PACK_AB_MERGE_C R24, R45, R50, RZ ;  /* 0x000000322d18723e */ /* 0x000fe200048070ff */
        /* <DEDUP_REMOVED lines=8> */
[----:B------:R-:W-:Y:S01]  /*e3c0*/  HADD2.F32 R28, -RZ, R28.H1_H1 ;  /* 0x3000001cff1c7230 */ /* 0x000fe20000004100 */
[----:B------:R-:W-:Y:S01]  /*e3d0*/  F2FP.SATFINITE.E4M3.F32.PACK_AB_MERGE_C R24, R42, R37, R24 ;  /* 0x000000252a18723e */ /* 0x000fe20004807018 */
[CC--:B------:R-:W-:Y:S01]  /*e3e0*/  FMUL.FTZ R33, R27.reuse, R35.reuse ;  /* 0x000000231b217220 */ /* 0x0c0fe20000410000 */
[----:B------:R-:W-:Y:S01]  /*e3f0*/  FMUL.FTZ R38, R27, R34 ;  /* 0x000000221b267220 */ /* 0x000fe20000410000 */
[----:B------:R-:W-:Y:S01]  /*e400*/  F2FP.F16.E4M3.UNPACK_B R27, R20 ;  /* 0x00000014ff1b723e */ /* 0x000fe200020006ff */
[----:B------:R-:W-:Y:S02]  /*e410*/  HADD2.F32 R20, -RZ, R15.H0_H0 ;  /* 0x2000000fff147230 */ /* 0x000fe40000004100 */
[C---:B------:R-:W-:Y:S01]  /*e420*/  FFMA.FTZ R47, R28.reuse, R34, -R33 ;  /* 0x000000221c2f7223 */ /* 0x040fe20000010821 */
[----:B------:R-:W-:Y:S01]  /*e430*/  FFMA.FTZ R49, R28, R35, R38 ;  /* 0x000000231c317223 */ /* 0x000fe20000010026 */
[----:B------:R-:W-:-:S02]  /*e440*/  HADD2.F32 R28, -RZ, R30.H0_H0 ;  /* 0x2000001eff1c7230 */ /* 0x000fc40000004100 */
[--C-:B------:R-:W-:Y:S01]  /*e450*/  HADD2.F32 R31, -RZ, R27.reuse.H0_H0 ;  /* 0x2000001bff1f7230 */ /* 0x100fe20000004100 */
[----:B------:R-:W-:Y:S01]  /*e460*/  F2FP.SATFINITE.E4M3.F32.PACK_AB_MERGE_C R14, R47, R48, RZ ;  /* 0x000000302f0e723e */ /* 0x000fe200048070ff */
[----:B------:R-:W-:Y:S01]  /*e470*/  HADD2.F32 R33, -RZ, R27.H1_H1 ;  /* 0x3000001bff217230 */ /* 0x000fe20000004100 */
[----:B------:R-:W-:Y:S01]  /*e480*/  F2FP.SATFINITE.E4M3.F32.PACK_AB_MERGE_C R49, R49, R52, RZ ;  /* 0x000000343131723e */ /* 0x000fe200048070ff */
[----:B------:R-:W-:Y:S02]  /*e490*/  HADD2.F32 R30, -RZ, R30.H1_H1 ;  /* 0x3000001eff1e7230 */ /* 0x000fe40000004100 */
[C---:B------:R-:W-:Y:S01]  /*e4a0*/  FMUL.FTZ R34, R20.reuse, R31 ;  /* 0x0000001f14227220 */ /* 0x040fe20000410000 */
[----:B------:R-:W-:Y:S02]  /*e4b0*/  HADD2.F32 R27, -RZ, R15.H1_H1 ;  /* 0x3000000fff1b7230 */ /* 0x000fe40000004100 */
[----:B------:R-:W-:Y:S01]  /*e4c0*/  FMUL.FTZ R20, R20, R28 ;  /* 0x0000001c14147220 */ /* 0x000fe20000410000 */
[----:B------:R-:W-:-:S02]  /*e4d0*/  HADD2.F32 R15, -RZ, R12.H0_H0 ;  /* 0x2000000cff0f7230 */ /* 0x000fc40000004100 */
[----:B------:R-:W-:Y:S02]  /*e4e0*/  HADD2.F32 R12, -RZ, R12.H1_H1 ;  /* 0x3000000cff0c7230 */ /* 0x000fe40000004100 */
[C---:B------:R-:W-:Y:S01]  /*e4f0*/  FMUL.FTZ R35, R27.reuse, R33 ;  /* 0x000000211b237220 */ /* 0x040fe20000410000 */
[----:B------:R-:W-:Y:S01]  /*e500*/  FMUL.FTZ R38, R27, R30 ;  /* 0x0000001e1b267220 */ /* 0x000fe20000410000 */
[C---:B------:R-:W-:Y:S01]  /*e510*/  FFMA.FTZ R34, R15.reuse, R28, -R34 ;  /* 0x0000001c0f227223 */ /* 0x040fe20000010822 */
[----:B------:R-:W-:Y:S01]  /*e520*/  FFMA.FTZ R20, R15, R31, R20 ;  /* 0x0000001f0f147223 */ /* 0x000fe20000010014 */
[C---:B------:R-:W-:Y:S01]  /*e530*/  FFMA.FTZ R35, R12.reuse, R30, -R35 ;  /* 0x0000001e0c237223 */ /* 0x040fe20000010823 */
[----:B------:R-:W-:Y:S01]  /*e540*/  FFMA.FTZ R33, R12, R33, R38 ;  /* 0x000000210c217223 */ /* 0x000fe20000010026 */
[----:B------:R-:W-:Y:S02]  /*e550*/  F2FP.SATFINITE.E4M3.F32.PACK_AB_MERGE_C R15, R59, R58, RZ ;  /* 0x0000003a3b0f723e */ /* 0x000fe400048070ff */
[----:B------:R-:W-:-:S02]  /*e560*/  F2FP.SATFINITE.E4M3.F32.PACK_AB_MERGE_C R12, R46, R43, RZ ;  /* 0x0000002b2e0c723e */ /* 0x000fc400048070ff */
[----:B------:R-:W-:Y:S02]  /*e570*/  F2FP.SATFINITE.E4M3.F32.PACK_AB_MERGE_C R27, R60, R57, RZ ;  /* 0x000000393c1b723e */ /* 0x000fe400048070ff */
[----:B------:R-:W-:Y:S02]  /*e580*/  F2FP.SATFINITE.E4M3.F32.PACK_AB_MERGE_C R15, R54, R51, R15 ;  /* 0x00000033360f723e */ /* 0x000fe4000480700f */
[----:B------:R-:W-:Y:S02]  /*e590*/  F2FP.SATFINITE.E4M3.F32.PACK_AB_MERGE_C R12, R44, R41, R12 ;  /* 0x000000292c0c723e */ /* 0x000fe4000480700c */
[----:B------:R-:W-:Y:S02]  /*e5a0*/  F2FP.SATFINITE.E4M3.F32.PACK_AB_MERGE_C R14, R35, R34, R14 ;  /* 0x00000022230e723e */ /* 0x000fe4000480700e */
[----:B------:R-:W-:Y:S02]  /*e5b0*/  F2FP.SATFINITE.E4M3.F32.PACK_AB_MERGE_C R27, R56, R53, R27 ;  /* 0x00000035381b723e */ /* 0x000fe4000480701b */
[----:B------:R-:W-:Y:S01]  /*e5c0*/  F2FP.SATFINITE.E4M3.F32.PACK_AB_MERGE_C R26, R33, R20, R49 ;  /* 0x00000014211a723e */ /* 0x000fe20004807031 */
[----:B------:R1:W-:Y:S04]  /*e5d0*/  STS.128 [R0+0x14400], R12 ;  /* 0x0144000c00007388 */ /* 0x0003e80000000c00 */
[----:B------:R1:W-:Y:S02]  /*e5e0*/  STS.128 [R3+0x14400], R24 ;  /* 0x0144001803007388 */ /* 0x0003e40000000c00 */
.L_x_3199:
[----:B------:R-:W-:Y:S05]  /*e5f0*/  BSYNC B1 ;  /* 0x0000000000017941 */ /* 0x000fea0003800000 */
.L_x_3198:
[----:B------:R-:W-:Y:S05]  /*e600*/  @P0 BRA `(.L_x_3190) ;  /* 0x0000000c00c80947 */ /* 0x000fea0003800000 */
[----:B------:R-:W2:Y:S01]  /*e610*/  LDL R51, [R1+0x38] ;  /* 0x0000380001337983 */ /* 0x000ea20000100800 */
[----:B-1---5:R-:W-:Y:S01]  /*e620*/  SHF.R.U32.HI R13, RZ, 0x8, R9 ;  /* 0x00000008ff0d7819 */ /* 0x022fe20000011609 */
[----:B------:R-:W-:Y:S01]  /*e630*/  IMAD.IADD R24, R16, 0x1, R39 ;  /* 0x0000000110187824 */ /* 0x000fe200078e0227 */
[----:B0-----:R-:W-:Y:S02]  /*e640*/  SHF.R.U32.HI R3, RZ, 0x8, R8 ;  /* 0x00000008ff037819 */ /* 0x001fe40000011608 */
[----:B------:R-:W-:Y:S02]  /*e650*/  LOP3.LUT R12, R9, 0xff, RZ, 0xc0, !PT ;  /* 0x000000ff090c7812 */ /* 0x000fe400078ec0ff */
[----:B------:R-:W-:Y:S02]  /*e660*/  LOP3.LUT R13, R13, 0xff, RZ, 0xc0, !PT ;  /* 0x000000ff0d0d7812 */ /* 0x000fe400078ec0ff */
[----:B------:R-:W-:Y:S02]  /*e670*/  LOP3.LUT R0, R8, 0xff, RZ, 0xc0, !PT ;  /* 0x000000ff08007812 */ /* 0x000fe400078ec0ff */
        /* <DEDUP_REMOVED lines=10> */
[----:B------:R-:W-:Y:S02]  /*e720*/  SHF.R.U32.HI R21, RZ, 0x8, R4 ;  /* 0x00000008ff157819 */ /* 0x000fe40000011604 */
[----:B------:R-:W-:Y:S02]  /*e730*/  LOP3.LUT R0, R0, R25, RZ, 0x3c, !PT ;  /* 0x0000001900007212 */ /* 0x000fe400078e3cff */
[----:B------:R-:W-:-:S02]  /*e740*/  LOP3.LUT R14, R11, 0xff, RZ, 0xc0, !PT ;  /* 0x000000ff0b0e7812 */ /* 0x000fc400078ec0ff */
[----:B------:R-:W-:Y:S02]  /*e750*/  LOP3.LUT R12, R4, 0xff, RZ, 0xc0, !PT ;  /* 0x000000ff040c7812 */ /* 0x000fe400078ec0ff */
[----:B------:R-:W-:Y:S02]  /*e760*/  LOP3.LUT R15, R15, 0xff, RZ, 0xc0, !PT ;  /* 0x000000ff0f0f7812 */ /* 0x000fe400078ec0ff */
[----:B------:R-:W-:Y:S02]  /*e770*/  LOP3.LUT R21, R21, 0xff, RZ, 0xc0, !PT ;  /* 0x000000ff15157812 */ /* 0x000fe400078ec0ff */
[----:B------:R-:W-:Y:S02]  /*e780*/  IADD3 R0, R18, R0, R207 ;  /* 0x0000000012007210 */ /* 0x000fe40007ffe0cf */
[----:B------:R-:W-:Y:S02]  /*e790*/  PRMT R28, R15, 0x7604, R14 ;  /* 0x000076040f1c7816 */ /* 0x000fe4000000000e */
[----:B------:R-:W-:Y:S01]  /*e7a0*/  PRMT R35, R21, 0x7604, R12 ;  /* 0x0000760415237816 */ /* 0x000fe2000000000c */
[----:B------:R-:W0:Y:S01]  /*e7b0*/  LDS.128 R24, [R0+0x14400] ;  /* 0x0144000000187984 */ /* 0x000e220000000c00 */
[----:B------:R-:W-:-:S02]  /*e7c0*/  SHF.R.U32.HI R30, RZ, 0x8, R5 ;  /* 0x00000008ff1e7819 */ /* 0x000fc40000011605 */
[----:B------:R-:W-:Y:S02]  /*e7d0*/  SHF.R.U32.HI R32, RZ, 0x8, R6 ;  /* 0x00000008ff207819 */ /* 0x000fe40000011606 */
[----:B------:R-:W-:Y:S02]  /*e7e0*/  LOP3.LUT R21, R5, 0xff, RZ, 0xc0, !PT ;  /* 0x000000ff05157812 */ /* 0x000fe400078ec0ff */
[----:B------:R-:W-:Y:S02]  /*e7f0*/  LOP3.LUT R30, R30, 0xff, RZ, 0xc0, !PT ;  /* 0x000000ff1e1e7812 */ /* 0x000fe400078ec0ff */
[----:B------:R-:W-:Y:S02]  /*e800*/  LOP3.LUT R31, R6, 0xff, RZ, 0xc0, !PT ;  /* 0x000000ff061f7812 */ /* 0x000fe400078ec0ff */
[----:B------:R-:W-:Y:S02]  /*e810*/  LOP3.LUT R32, R32, 0xff, RZ, 0xc0, !PT ;  /* 0x000000ff20207812 */ /* 0x000fe400078ec0ff */
[----:B------:R-:W-:-:S02]  /*e820*/  PRMT R30, R30, 0x7604, R21 ;  /* 0x000076041e1e7816 */ /* 0x000fc40000000015 */
[----:B------:R-:W-:Y:S02]  /*e830*/  SHF.R.U32.HI R37, RZ, 0x10, R5 ;  /* 0x00000010ff257819 */ /* 0x000fe40000011605 */
[----:B------:R-:W-:Y:S02]  /*e840*/  SHF.R.U32.HI R34, RZ, 0x8, R7 ;  /* 0x00000008ff227819 */ /* 0x000fe40000011607 */
[----:B------:R-:W-:Y:S01]  /*e850*/  SHF.R.U32.HI R21, RZ, 0x10, R9 ;  /* 0x00000010ff157819 */ /* 0x000fe20000011609 */
[----:B------:R-:W-:Y:S01]  /*e860*/  IMAD.U32 R37, R37, 0x10000, RZ ;  /* 0x0001000025257824 */ /* 0x000fe200078e00ff */
[----:B------:R-:W-:Y:S02]  /*e870*/  PRMT R41, R32, 0x7604, R31 ;  /* 0x0000760420297816 */ /* 0x000fe4000000001f */
[----:B------:R-:W-:Y:S01]  /*e880*/  SHF.R.U32.HI R31, RZ, 0x10, R11 ;  /* 0x00000010ff1f7819 */ /* 0x000fe2000001160b */
[----:B------:R-:W-:Y:S01]  /*e890*/  IMAD.U32 R21, R21, 0x10000, RZ ;  /* 0x0001000015157824 */ /* 0x000fe200078e00ff */
[----:B------:R-:W-:-:S02]  /*e8a0*/  SHF.R.U32.HI R43, RZ, 0x10, R7 ;  /* 0x00000010ff2b7819 */ /* 0x000fc40000011607 */
[----:B------:R-:W-:Y:S01]  /*e8b0*/  LOP3.LUT R33, R7, 0xff, RZ, 0xc0, !PT ;  /* 0x000000ff07217812 */ /* 0x000fe200078ec0ff */
[----:B------:R-:W-:Y:S01]  /*e8c0*/  IMAD.U32 R31, R31, 0x10000, RZ ;  /* 0x000100001f1f7824 */ /* 0x000fe200078e00ff */
[----:B------:R-:W-:Y:S01]  /*e8d0*/  LOP3.LUT R34, R34, 0xff, RZ, 0xc0, !PT ;  /* 0x000000ff22227812 */ /* 0x000fe200078ec0ff */
[----:B------:R-:W-:Y:S01]  /*e8e0*/  IMAD.U32 R43, R43, 0x10000, RZ ;  /* 0x000100002b2b7824 */ /* 0x000fe200078e00ff */
[----:B------:R-:W-:Y:S02]  /*e8f0*/  LOP3.LUT R39, R30, 0xff0000, R37, 0xf8, !PT ;  /* 0x00ff00001e277812 */ /* 0x000fe400078ef825 */
[----:B------:R-:W-:Y:S02]  /*e900*/  PRMT R34, R34, 0x7604, R33 ;  /* 0x0000760422227816 */ /* 0x000fe40000000021 */
[----:B------:R-:W-:Y:S02]  /*e910*/  LOP3.LUT R21, R20, 0xff0000, R21, 0xf8, !PT ;  /* 0x00ff000014157812 */ /* 0x000fe400078ef815 */
[----:B------:R-:W-:-:S02]  /*e920*/  LOP3.LUT R3, R3, 0xff0000, R8, 0xf8, !PT ;  /* 0x00ff000003037812 */ /* 0x000fc400078ef808 */
        /* <DEDUP_REMOVED lines=8> */
[----:B------:R-:W-:Y:S02]  /*e9b0*/  LOP3.LUT R38, R35, 0xff000000, R4, 0xf8, !PT ;  /* 0xff00000023267812 */ /* 0x000fe400078ef804 */
[----:B------:R-:W-:Y:S02]  /*e9c0*/  LOP3.LUT R42, R43, 0xff000000, R7, 0xf8, !PT ;  /* 0xff0000002b2a7812 */ /* 0x000fe400078ef807 */
[----:B------:R-:W-:Y:S02]  /*e9d0*/  F2FP.F16.E4M3.UNPACK_B R35, R39 ;  /* 0x00000027ff23723e */ /* 0x000fe400020006ff */
[----:B------:R-:W-:-:S02]  /*e9e0*/  LOP3.LUT R8, R29, 0xff000000, R10, 0xf8, !PT ;  /* 0xff0000001d087812 */ /* 0x000fc400078ef80a */
[--C-:B------:R-:W-:Y:S01]  /*e9f0*/  LOP3.LUT R41, R41, 0xff0000, R6.reuse, 0xf8, !PT ;  /* 0x00ff000029297812 */ /* 0x100fe200078ef806 */
[--C-:B------:R-:W-:Y:S01]  /*ea00*/  HADD2.F32 R40, -RZ, R35.reuse.H0_H0 ;  /* 0x20000023ff287230 */ /* 0x100fe20000004100 */
[----:B0-----:R-:W-:Y:S02]  /*ea10*/  F2FP.F16.E4M3.UNPACK_B R28, R25.H1 ;  /* 0x00000019ff1c723e */ /* 0x001fe400030006ff */
[----:B------:R-:W-:Y:S01]  /*ea20*/  LOP3.LUT R4, R41, 0xff000000, R6, 0xf8, !PT ;  /* 0xff00000029047812 */ /* 0x000fe200078ef806 */
[----:B------:R-:W-:Y:S01]  /*ea30*/  HADD2.F32 R41, -RZ, R35.H1_H1 ;  /* 0x30000023ff297230 */ /* 0x000fe20000004100 */
[----:B------:R-:W-:Y:S02]  /*ea40*/  F2FP.F16.E4M3.UNPACK_B R39, R39.H1 ;  /* 0x00000027ff27723e */ /* 0x000fe400030006ff */
[-C--:B------:R-:W-:Y:S02]  /*ea50*/  F2FP.F16.E4M3.UNPACK_B R29, R27.reuse ;  /* 0x0000001bff1d723e */ /* 0x080fe400020006ff */
[----:B------:R-:W-:Y:S01]  /*ea60*/  F2FP.F16.E4M3.UNPACK_B R30, R27.H1 ;  /* 0x0000001bff1e723e */ /* 0x000fe200030006ff */
[--C-:B------:R-:W-:Y:S01]  /*ea70*/  HADD2.F32 R43, -RZ, R39.reuse.H0_H0 ;  /* 0x20000027ff2b7230 */ /* 0x100fe20000004100 */
[-C--:B------:R-:W-:Y:S01]  /*ea80*/  F2FP.F16.E4M3.UNPACK_B R6, R26.reuse ;  /* 0x0000001aff06723e */ /* 0x080fe200020006ff */
[----:B------:R-:W-:Y:S01]  /*ea90*/  HADD2.F32 R39, -RZ, R39.H1_H1 ;  /* 0x30000027ff277230 */ /* 0x000fe20000004100 */
[----:B------:R-:W-:Y:S01]  /*eaa0*/  F2FP.F16.E4M3.UNPACK_B R27, R26.H1 ;  /* 0x0000001aff1b723e */ /* 0x000fe200030006ff */
[----:B------:R-:W-:-:S02]  /*eab0*/  HADD2.F32 R26, -RZ, R28.H0_H0 ;  /* 0x2000001cff1a7230 */ /* 0x000fc40000004100 */
[----:B------:R-:W-:-:S03]  /*eac0*/  HADD2.F32 R28, -RZ, R28.H1_H1 ;  /* 0x3000001cff1c7230 */ /* 0x000fc60000004100 */
[----:B------:R-:W-:Y:S01]  /*ead0*/  FMUL.FTZ R47, R26, R43 ;  /* 0x0000002b1a2f7220 */ /* 0x000fe20000410000 */
[----:B--2---:R-:W0:Y:S02]  /*eae0*/  LDS.128 R12, [R51+0x14400] ;  /* 0x01440000330c7984 */ /* 0x004e240000000c00 */
[-C--:B0-----:R-:W-:Y:S02]  /*eaf0*/  F2FP.F16.E4M3.UNPACK_B R20, R15.reuse ;  /* 0x0000000fff14723e */ /* 0x081fe400020006ff */
[----:B------:R-:W-:Y:S02]  /*eb00*/  F2FP.F16.E4M3.UNPACK_B R21, R15.H1 ;  /* 0x0000000fff15723e */ /* 0x000fe400030006ff */
[-C--:B------:R-:W-:Y:S02]  /*eb10*/  F2FP.F16.E4M3.UNPACK_B R3, R14.reuse ;  /* 0x0000000eff03723e */ /* 0x080fe400020006ff */
[----:B------:R-:W-:Y:S02]  /*eb20*/  F2FP.F16.E4M3.UNPACK_B R15, R14.H1 ;  /* 0x0000000eff0f723e */ /* 0x000fe400030006ff */
[----:B------:R-:W-:-:S02]  /*eb30*/  F2FP.F16.E4M3.UNPACK_B R7, R12 ;  /* 0x0000000cff07723e */ /* 0x000fc400020006ff */
[----:B------:R-:W-:Y:S02]  /*eb40*/  F2FP.F16.E4M3.UNPACK_B R11, R12.H1 ;  /* 0x0000000cff0b723e */ /* 0x000fe400030006ff */
[----:B------:R-:W-:Y:S02]  /*eb50*/  F2FP.F16.E4M3.UNPACK_B R14, R25 ;  /* 0x00000019ff0e723e */ /* 0x000fe400020006ff */
[-C--:B------:R-:W-:Y:S02]  /*eb60*/  F2FP.F16.E4M3.UNPACK_B R12, R32.reuse ;  /* 0x00000020ff0c723e */ /* 0x080fe400020006ff */
[-C--:B------:R-:W-:Y:S01]  /*eb70*/  F2FP.F16.E4M3.UNPACK_B R10, R13.reuse ;  /* 0x0000000dff0a723e */ /* 0x080fe200020006ff */
[----:B------:R-:W-:Y:S01]  /*eb80*/  HADD2.F32 R5, -RZ, R14.H0_H0 ;  /* 0x2000000eff057230 */ /* 0x000fe20000004100 */
[----:B------:R-:W-:Y:S01]  /*eb90*/  F2FP.F16.E4M3.UNPACK_B R32, R32.H1 ;  /* 0x00000020ff20723e */ /* 0x000fe200030006ff */
[----:B------:R-:W-:Y:S01]  /*eba0*/  HADD2.F32 R34, -RZ, R12.H0_H0 ;  /* 0x2000000cff227230 */ /* 0x000fe20000004100 */
[----:B------:R-:W-:Y:S01]  /*ebb0*/  F2FP.F16.E4M3.UNPACK_B R13, R13.H1 ;  /* 0x0000000dff0d723e */ /* 0x000fe200030006ff */
[----:B------:R-:W-:-:S02]  /*ebc0*/  HADD2.F32 R9, -RZ, R10.H0_H0 ;  /* 0x2000000aff097230 */ /* 0x000fc40000004100 */
[C---:B------:R-:W-:Y:S01]  /*ebd0*/  FMUL.FTZ R44, R5.reuse, R40 ;  /* 0x00000028052c7220 */ /* 0x040fe20000410000 */
[--C-:B------:R-:W-:Y:S02]  /*ebe0*/  HADD2.F32 R35, -RZ, R32.reuse.H0_H0 ;  /* 0x20000020ff237230 */ /* 0x100fe40000004100 */
[-C--:B------:R-:W-:Y:S01]  /*ebf0*/  FMUL.FTZ R33, R5, R34.reuse ;  /* 0x0000002205217220 */ /* 0x080fe20000410000 */
[----:B------:R-:W-:Y:S02]  /*ec00*/  HADD2.F32 R32, -RZ, R32.H1_H1 ;  /* 0x30000020ff207230 */ /* 0x000fe40000004100 */
[C---:B------:R-:W-:Y:S01]  /*ec10*/  FFMA.FTZ R5, R9.reuse, R34, -R44 ;  /* 0x0000002209057223 */ /* 0x040fe2000001082c */
[----:B------:R-:W-:Y:S01]  /*ec20*/  F2FP.F16.E4M3.UNPACK_B R25, R24 ;  /* 0x00000018ff19723e */ /* 0x000fe200020006ff */
[----:B------:R-:W-:Y:S01]  /*ec30*/  FFMA.FTZ R9, R9, R40, R33 ;  /* 0x0000002809097223 */ /* 0x000fe20000010021 */
[----:B------:R-:W-:Y:S02]  /*ec40*/  HADD2.F32 R33, -RZ, R12.H1_H1 ;  /* 0x3000000cff217230 */ /* 0x000fe40000004100 */
[----:B------:R-:W-:Y:S01]  /*ec50*/  FMUL.FTZ R26, R26, R35 ;  /* 0x000000231a1a7220 */ /* 0x000fe20000410000 */
[----:B------:R-:W-:-:S02]  /*ec60*/  HADD2.F32 R12, -RZ, R10.H1_H1 ;  /* 0x3000000aff0c7230 */ /* 0x000fc40000004100 */
[C---:B------:R-:W-:Y:S01]  /*ec70*/  FMUL.FTZ R40, R28.reuse, R39 ;  /* 0x000000271c287220 */ /* 0x040fe20000410000 */
[----:B------:R-:W-:Y:S02]  /*ec80*/  HADD2.F32 R10, -RZ, R14.H1_H1 ;  /* 0x3000000eff0a7230 */ /* 0x000fe40000004100 */
[----:B------:R-:W-:Y:S01]  /*ec90*/  FMUL.FTZ R28, R28, R32 ;  /* 0x000000201c1c7220 */ /* 0x000fe20000410000 */
[--C-:B------:R-:W-:Y:S01]  /*eca0*/  HADD2.F32 R14, -RZ, R13.reuse.H0_H0 ;  /* 0x2000000dff0e7230 */ /* 0x100fe20000004100 */
[----:B------:R-:W-:Y:S01]  /*ecb0*/  F2FP.F16.E4M3.UNPACK_B R24, R24.H1 ;  /* 0x00000018ff18723e */ /* 0x000fe200030006ff */
[----:B------:R-:W-:Y:S02]  /*ecc0*/  HADD2.F32 R13, -RZ, R13.H1_H1 ;  /* 0x3000000dff0d7230 */ /* 0x000fe40000004100 */
[C---:B------:R-:W-:Y:S01]  /*ecd0*/  FMUL.FTZ R45, R10.reuse, R41 ;  /* 0x000000290a2d7220 */ /* 0x040fe20000410000 */
[----:B------:R-:W-:Y:S01]  /*ece0*/  FMUL.FTZ R34, R10, R33 ;  /* 0x000000210a227220 */ /* 0x000fe20000410000 */
[C---:B------:R-:W-:Y:S01]  /*ecf0*/  FFMA.FTZ R43, R14.reuse, R43, R26 ;  /* 0x0000002b0e2b7223 */ /* 0x040fe2000001001a */
[----:B------:R-:W-:Y:S01]  /*ed00*/  FFMA.FTZ R47, R14, R35, -R47 ;  /* 0x000000230e2f7223 */ /* 0x000fe2000001082f */
[C---:B------:R-:W-:Y:S01]  /*ed10*/  FFMA.FTZ R10, R12.reuse, R33, -R45 ;  /* 0x000000210c0a7223 */ /* 0x040fe2000001082d */
[----:B------:R-:W-:Y:S01]  /*ed20*/  FFMA.FTZ R12, R12, R41, R34 ;  /* 0x000000290c0c7223 */ /* 0x000fe20000010022 */
[-C--:B------:R-:W-:Y:S01]  /*ed30*/  F2FP.F16.E4M3.UNPACK_B R34, R42.reuse ;  /* 0x0000002aff22723e */ /* 0x080fe200020006ff */
[----:B------:R-:W-:Y:S01]  /*ed40*/  HADD2.F32 R26, -RZ, R29.H0_H0 ;  /* 0x2000001dff1a7230 */ /* 0x000fe20000004100 */
[-C--:B------:R-:W-:Y:S01]  /*ed50*/  F2FP.F16.E4M3.UNPACK_B R33, R37.reuse ;  /* 0x00000025ff21723e */ /* 0x080fe200020006ff */
[----:B------:R-:W-:Y:S01]  /*ed60*/  HADD2.F32 R14, -RZ, R20.H0_H0 ;  /* 0x20000014ff0e7230 */ /* 0x000fe20000004100 */
[----:B------:R-:W-:Y:S01]  /*ed70*/  F2FP.F16.E4M3.UNPACK_B R37, R37.H1 ;  /* 0x00000025ff25723e */ /* 0x000fe200030006ff */
[----:B------:R-:W-:Y:S01]  /*ed80*/  HADD2.F32 R41, -RZ, R34.H0_H0 ;  /* 0x20000022ff297230 */ /* 0x000fe20000004100 */
[----:B------:R-:W-:Y:S01]  /*ed90*/  F2FP.F16.E4M3.UNPACK_B R42, R42.H1 ;  /* 0x0000002aff2a723e */ /* 0x000fe200030006ff */
[----:B------:R-:W-:-:S02]  /*eda0*/  HADD2.F32 R35, -RZ, R33.H0_H0 ;  /* 0x20000021ff237230 */ /* 0x000fc40000004100 */
[C---:B------:R-:W-:Y:S01]  /*edb0*/  FFMA.FTZ R40, R13.reuse, R32, -R40 ;  /* 0x000000200d287223 */ /* 0x040fe20000010828 */
[----:B------:R-:W-:Y:S02]  /*edc0*/  HADD2.F32 R34, -RZ, R34.H1_H1 ;  /* 0x30000022ff227230 */ /* 0x000fe40000004100 */
[C---:B------:R-:W-:Y:S01]  /*edd0*/  FMUL.FTZ R45, R26.reuse, R41 ;  /* 0x000000291a2d7220 */ /* 0x040fe20000410000 */
[----:B------:R-:W-:Y:S02]  /*ede0*/  HADD2.F32 R29, -RZ, R29.H1_H1 ;  /* 0x3000001dff1d7230 */ /* 0x000fe40000004100 */
[-C--:B------:R-:W-:Y:S01]  /*edf0*/  FMUL.FTZ R26, R26, R35.reuse ;  /* 0x000000231a1a7220 */ /* 0x080fe20000410000 */
[----:B------:R-:W-:Y:S02]  /*ee00*/  HADD2.F32 R33, -RZ, R33.H1_H1 ;  /* 0x30000021ff217230 */ /* 0x000fe40000004100 */
[C---:B------:R-:W-:Y:S01]  /*ee10*/  FFMA.FTZ R45, R14.reuse, R35, -R45 ;  /* 0x000000230e2d7223 */ /* 0x040fe2000001082d */
[----:B------:R-:W-:Y:S01]  /*ee20*/  FFMA.FTZ R44, R13, R39, R28 ;  /* 0x000000270d2c7223 */ /* 0x000fe2000001001c */
[----:B------:R-:W-:Y:S01]  /*ee30*/  FFMA.FTZ R41, R14, R41, R26 ;  /* 0x000000290e297223 */ /* 0x000fe2000001001a */
[----:B------:R-:W-:-:S02]  /*ee40*/  HADD2.F32 R14, -RZ, R30.H0_H0 ;  /* 0x2000001eff0e7230 */ /* 0x000fc40000004100 */
[C---:B------:R-:W-:Y:S01]  /*ee50*/  FMUL.FTZ R35, R29.reuse, R34 ;  /* 0x000000221d237220 */ /* 0x040fe20000410000 */
[----:B------:R-:W-:Y:S02]  /*ee60*/  HADD2.F32 R26, -RZ, R37.H0_H0 ;  /* 0x20000025ff1a7230 */ /* 0x000fe40000004100 */
[----:B------:R-:W-:Y:S01]  /*ee70*/  FMUL.FTZ R29, R29, R33 ;  /* 0x000000211d1d7220 */ /* 0x000fe20000410000 */
[----:B------:R-:W-:Y:S01]  /*ee80*/  HADD2.F32 R28, -RZ, R42.H0_H0 ;  /* 0x2000002aff1c7230 */ /* 0x000fe20000004100 */
[----:B------:R-:W-:Y:S01]  /*ee90*/  F2FP.SATFINITE.E4M3.F32.PACK_AB_MERGE_C R40, R40, R47, RZ ;  /* 0x0000002f2828723e */ /* 0x000fe200048070ff */
[----:B------:R-:W-:Y:S02]  /*eea0*/  HADD2.F32 R13, -RZ, R21.H0_H0 ;  /* 0x20000015ff0d7230 */ /* 0x000fe40000004100 */
[C---:B------:R-:W-:Y:S01]  /*eeb0*/  FMUL.FTZ R49, R14.reuse, R26 ;  /* 0x0000001a0e317220 */ /* 0x040fe20000410000 */
[----:B------:R-:W-:Y:S02]  /*eec0*/  HADD2.F32 R20, -RZ, R20.H1_H1 ;  /* 0x30000014ff147230 */ /* 0x000fe40000004100 */
[----:B------:R-:W-:Y:S01]  /*eed0*/  FMUL.FTZ R32, R14, R28 ;  /* 0x0000001c0e207220 */ /* 0x000fe20000410000 */
[----:B------:R-:W-:-:S02]  /*eee0*/  HADD2.F32 R37, -RZ, R37.H1_H1 ;  /* 0x30000025ff257230 */ /* 0x000fc40000004100 */
[C---:B------:R-:W-:Y:S01]  /*eef0*/  FFMA.FTZ R49, R13.reuse, R28, R49 ;  /* 0x0000001c0d317223 */ /* 0x040fe20000010031 */
[----:B------:R-:W-:Y:S01]  /*ef00*/  F2FP.F16.E4M3.UNPACK_B R28, R38.H1 ;  /* 0x00000026ff1c723e */ /* 0x000fe200030006ff */
[C---:B------:R-:W-:Y:S01]  /*ef10*/  FFMA.FTZ R46, R20.reuse, R33, -R35 ;  /* 0x00000021142e7223 */ /* 0x040fe20000010823 */
[----:B------:R-:W-:Y:S01]  /*ef20*/  FFMA.FTZ R48, R20, R34, R29 ;  /* 0x0000002214307223 */ /* 0x000fe2000001001d */
[-C--:B------:R-:W-:Y:S01]  /*ef30*/  F2FP.F16.E4M3.UNPACK_B R20, R31.reuse.H1 ;  /* 0x0000001fff14723e */ /* 0x080fe200030006ff */
[----:B------:R-:W-:Y:S02]  /*ef40*/  HADD2.F32 R42, -RZ, R42.H1_H1 ;  /* 0x3000002aff2a7230 */ /* 0x000fe40000004100 */
[----:B------:R-:W-:Y:S01]  /*ef50*/  FFMA.FTZ R39, R13, R26, -R32 ;  /* 0x0000001a0d277223 */ /* 0x000fe20000010820 */
[----:B------:R-:W-:Y:S01]  /*ef60*/  HADD2.F32 R30, -RZ, R30.H1_H1 ;  /* 0x3000001eff1e7230 */ /* 0x000fe20000004100 */
[----:B------:R-:W-:Y:S01]  /*ef70*/  F2FP.F16.E4M3.UNPACK_B R38, R38 ;  /* 0x00000026ff26723e */ /* 0x000fe200020006ff */
[----:B------:R-:W-:Y:S01]  /*ef80*/  HADD2.F32 R29, -RZ, R28.H0_H0 ;  /* 0x2000001cff1d7230 */ /* 0x000fe20000004100 */
[----:B------:R-:W-:Y:S01]  /*ef90*/  F2FP.F16.E4M3.UNPACK_B R31, R31 ;  /* 0x0000001fff1f723e */ /* 0x000fe200020006ff */
[----:B------:R-:W-:-:S02]  /*efa0*/  HADD2.F32 R14, -RZ, R24.H0_H0 ;  /* 0x20000018ff0e7230 */ /* 0x000fc40000004100 */
[C---:B------:R-:W-:Y:S01]  /*efb0*/  FMUL.FTZ R32, R30.reuse, R42 ;  /* 0x0000002a1e207220 */ /* 0x040fe20000410000 */
[----:B------:R-:W-:Y:S02]  /*efc0*/  HADD2.F32 R26, -RZ, R20.H0_H0 ;  /* 0x20000014ff1a7230 */ /* 0x000fe40000004100 */
[----:B------:R-:W-:Y:S01]  /*efd0*/  FMUL.FTZ R33, R30, R37 ;  /* 0x000000251e217220 */ /* 0x000fe20000410000 */
[----:B------:R-:W-:Y:S02]  /*efe0*/  HADD2.F32 R21, -RZ, R21.H1_H1 ;  /* 0x30000015ff157230 */ /* 0x000fe40000004100 */
[C---:B------:R-:W-:Y:S01]  /*eff0*/  FMUL.FTZ R30, R14.reuse, R29 ;  /* 0x0000001d0e1e7220 */ /* 0x040fe20000410000 */
        /* <DEDUP_REMOVED lines=13> */
[----:B------:R-:W-:Y:S01]  /*f0d0*/  F2FP.SATFINITE.E4M3.F32.PACK_AB_MERGE_C R43, R44, R43, RZ ;  /* 0x0000002b2c2b723e */ /* 0x000fe200048070ff */
[----:B------:R-:W-:-:S02]  /*f0e0*/  HADD2.F32 R13, -RZ, R25.H0_H0 ;  /* 0x20000019ff0d7230 */ /* 0x000fc40000004100 */
[C---:B------:R-:W-:Y:S01]  /*f0f0*/  FFMA.FTZ R33, R11.reuse, R20, -R14 ;  /* 0x000000140b217223 */ /* 0x040fe2000001080e */
[----:B------:R-:W-:Y:S01]  /*f100*/  FFMA.FTZ R35, R11, R28, R21 ;  /* 0x0000001c0b237223 */ /* 0x000fe20000010015 */
[----:B------:R-:W-:Y:S01]  /*f110*/  HADD2.F32 R14, -RZ, R31.H0_H0 ;  /* 0x2000001fff0e7230 */ /* 0x000fe20000004100 */
[----:B------:R-:W-:Y:S01]  /*f120*/  F2FP.F16.E4M3.UNPACK_B R21, R4.H1 ;  /* 0x00000004ff15723e */ /* 0x000fe200030006ff */
        /* <DEDUP_REMOVED lines=24> */
[----:B------:R-:W-:Y:S01]  /*f2b0*/  HADD2.F32 R20, -RZ, R13.H1_H1 ;  /* 0x3000000dff147230 */ /* 0x000fe20000004100 */
[----:B------:R-:W-:Y:S01]  /*f2c0*/  F2FP.F16.E4M3.UNPACK_B R4, R4 ;  /* 0x00000004ff04723e */ /* 0x000fe200020006ff */
[----:B------:R-:W-:-:S02]  /*f2d0*/  HADD2.F32 R15, -RZ, R15.H1_H1 ;  /* 0x3000000fff0f7230 */ /* 0x000fc40000004100 */
[----:B------:R-:W-:Y:S01]  /*f2e0*/  FMUL.FTZ R14, R27, R26 ;  /* 0x0000001a1b0e7220 */ /* 0x000fe20000410000 */
[----:B------:R-:W-:Y:S01]  /*f2f0*/  FFMA.FTZ R42, R7, R24, R42 ;  /* 0x00000018072a7223 */ /* 0x000fe2000001002a */
[----:B------:R-:W-:Y:S02]  /*f300*/  HADD2.F32 R11, -RZ, R8.H0_H0 ;  /* 0x20000008ff0b7230 */ /* 0x000fe40000004100 */
[-C--:B------:R-:W-:Y:S01]  /*f310*/  FMUL.FTZ R27, R27, R20.reuse ;  /* 0x000000141b1b7220 */ /* 0x080fe20000410000 */
[C---:B------:R-:W-:Y:S01]  /*f320*/  FFMA.FTZ R21, R15.reuse, R20, -R14 ;  /* 0x000000140f157223 */ /* 0x040fe2000001080e */
[----:B------:R-:W-:Y:S01]  /*f330*/  HADD2.F32 R7, -RZ, R6.H0_H0 ;  /* 0x20000006ff077230 */ /* 0x000fe20000004100 */
[----:B------:R-:W-:Y:S01]  /*f340*/  F2FP.SATFINITE.E4M3.F32.PACK_AB_MERGE_C R5, R10, R5, R40 ;  /* 0x000000050a05723e */ /* 0x000fe20004807028 */
[--C-:B------:R-:W-:Y:S02]  /*f350*/  HADD2.F32 R13, -RZ, R4.reuse.H0_H0 ;  /* 0x20000004ff0d7230 */ /* 0x100fe40000004100 */
[----:B------:R-:W-:Y:S01]  /*f360*/  FFMA.FTZ R27, R15, R26, R27 ;  /* 0x0000001a0f1b7223 */ /* 0x000fe2000001001b */
[----:B------:R-:W-:-:S02]  /*f370*/  HADD2.F32 R14, -RZ, R4.H1_H1 ;  /* 0x30000004ff0e7230 */ /* 0x000fc40000004100 */
[C---:B------:R-:W-:Y:S01]  /*f380*/  FMUL.FTZ R20, R7.reuse, R11 ;  /* 0x0000000b07147220 */ /* 0x040fe20000410000 */
[----:B------:R-:W-:Y:S02]  /*f390*/  HADD2.F32 R6, -RZ, R6.H1_H1 ;  /* 0x30000006ff067230 */ /* 0x000fe40000004100 */
[-C--:B------:R-:W-:Y:S01]  /*f3a0*/  FMUL.FTZ R15, R7, R13.reuse ;  /* 0x0000000d070f7220 */ /* 0x080fe20000410000 */
[----:B------:R-:W-:Y:S01]  /*f3b0*/  HADD2.F32 R8, -RZ, R8.H1_H1 ;  /* 0x30000008ff087230 */ /* 0x000fe20000004100 */
[----:B------:R-:W-:Y:S01]  /*f3c0*/  F2FP.SATFINITE.E4M3.F32.PACK_AB_MERGE_C R21, R21, R34, RZ ;  /* 0x000000221515723e */ /* 0x000fe200048070ff */
[--C-:B------:R-:W-:Y:S02]  /*f3d0*/  HADD2.F32 R4, -RZ, R3.reuse.H0_H0 ;  /* 0x20000003ff047230 */ /* 0x100fe40000004100 */
[C---:B------:R-:W-:Y:S01]  /*f3e0*/  FMUL.FTZ R24, R6.reuse, R14 ;  /* 0x0000000e06187220 */ /* 0x040fe20000410000 */
[----:B------:R-:W-:Y:S02]  /*f3f0*/  HADD2.F32 R3, -RZ, R3.H1_H1 ;  /* 0x30000003ff037230 */ /* 0x000fe40000004100 */
[----:B------:R-:W-:Y:S01]  /*f400*/  FMUL.FTZ R7, R6, R8 ;  /* 0x0000000806077220 */ /* 0x000fe20000410000 */
[----:B------:R-:W-:Y:S01]  /*f410*/  F2FP.SATFINITE.E4M3.F32.PACK_AB_MERGE_C R27, R27, R42, RZ ;  /* 0x0000002a1b1b723e */ /* 0x000fe200048070ff */
[C---:B------:R-:W-:Y:S01]  /*f420*/  FFMA.FTZ R20, R4.reuse, R13, R20 ;  /* 0x0000000d04147223 */ /* 0x040fe20000010014 */
[----:B------:R-:W-:Y:S01]  /*f430*/  FFMA.FTZ R6, R4, R11, -R15 ;  /* 0x0000000b04067223 */ /* 0x000fe2000001080f */
        /* <DEDUP_REMOVED lines=10> */
[----:B------:R-:W-:Y:S01]  /*f4e0*/  F2FP.SATFINITE.E4M3.F32.PACK_AB_MERGE_C R11, R48, R41, R11 ;  /* 0x00000029300b723e */ /* 0x000fe2000480700b */
[----:B------:R3:W-:Y:S01]  /*f4f0*/  STS.128 [R51+0x14400], R4 ;  /* 0x0144000433007388 */ /* 0x0007e20000000c00 */
[----:B------:R-:W-:Y:S02]  /*f500*/  F2FP.SATFINITE.E4M3.F32.PACK_AB_MERGE_C R8, R38, R29, R8 ;  /* 0x0000001d2608723e */ /* 0x000fe40004807008 */
[----:B------:R-:W-:-:S05]  /*f510*/  F2FP.SATFINITE.E4M3.F32.PACK_AB_MERGE_C R10, R3, R20, R27 ;  /* 0x00000014030a723e */ /* 0x000fca000480701b */
[----:B------:R3:W-:Y:S02]  /*f520*/  STS.128 [R0+0x14400], R8 ;  /* 0x0144000800007388 */ /* 0x0007e40000000c00 */
.L_x_3190:
[----:B------:R-:W-:Y:S05]  /*f530*/  BSYNC B0 ;  /* 0x0000000000007941 */ /* 0x000fea0003800000 */
.L_x_3176:
        /* <DEDUP_REMOVED lines=8> */
.L_x_3173:
[----:B-123--:R-:W2:Y:S02]  /*f5c0*/  LDL R0, [R1+0x8] ;  /* 0x0000080001007983 */ /* 0x00eea40000100800 */
[----:B--2---:R-:W-:-:S13]  /*f5d0*/  R2UR UR4, R0 ;  /* 0x00000000000472ca */ /* 0x004fda00000e0000 */
[----:B------:R-:W-:-:S05]  /*f5e0*/  IMAD.U32 R0, RZ, RZ, UR4 ;  /* 0x00000004ff007e24 */ /* 0x000fca000f8e00ff */
[----:B------:R-:W-:-:S13]  /*f5f0*/  ISETP.NE.AND P0, PT, R0, 0x3, PT ;  /* 0x000000030000780c */ /* 0x000fda0003f05270 */
[----:B------:R-:W-:Y:S05]  /*f600*/  @!P0 BRA `(.L_x_3200) ;  /* 0x0000000000048947 */ /* 0x000fea0003800000 */
[----:B------:R-:W-:Y:S01]  /*f610*/  BPT.TRAP 0x1 ;  /* 0x000000040000795c */ /* 0x000fe20000300000 */
.L_x_3200:
[----:B------:R-:W-:Y:S01]  /*f620*/  IMAD R0, R189, 0x8, R18 ;  /* 0x00000008bd007824 */ /* 0x000fe200078e0212 */
[----:B0----5:R-:W-:-:S04]  /*f630*/  SHF.L.U32 R5, R194, 0x1f, RZ ;  /* 0x0000001fc2057819 */ /* 0x021fc800000006ff */
[----:B------:R0:W1:Y:S01]  /*f640*/  SYNCS.PHASECHK.TRANS64.TRYWAIT P1, [R0+URZ+0x22830], R5 ;  /* 0x02283005000075a7 */ /* 0x000062000802017f */
[----:B------:R-:W-:Y:S05]  /*f650*/  @!P0 BRA `(.L_x_3201) ;  /* 0x0000000000048947 */ /* 0x000fea0003800000 */
[----:B------:R-:W-:Y:S01]  /*f660*/  BPT.TRAP 0x1 ;  /* 0x000000040000795c */ /* 0x000fe20000300000 */
.L_x_3201:
        /* <DEDUP_REMOVED lines=8> */
.L_x_3202:
[----:B------:R-:W-:Y:S01]  /*f6f0*/  VIADD R8, R20, 0x200 ;  /* 0x0000020014087836 */ /* 0x000fe20000000000 */
[----:B------:R-:W-:Y:S05]  /*f700*/  WARPSYNC.ALL ;  /* 0x0000000000007948 */ /* 0x000fea0003800000 */
[----:B01----:R-:W-:Y:S01]  /*f710*/  IMAD.MOV.U32 R5, RZ, RZ, 0x40000040 ;  /* 0x40000040ff057424 */ /* 0x003fe200078e00ff */
[----:B------:R-:W-:Y:S01]  /*f720*/  R2UR UR14, R8 ;  /* 0x00000000080e72ca */ /* 0x000fe200000e0000 */
[----:B------:R-:W-:Y:S01]  /*f730*/  IMAD.MOV.U32 R9, RZ, RZ, 0x40000040 ;  /* 0x40000040ff097424 */ /* 0x000fe200078e00ff */
[----:B------:R-:W-:Y:S01]  /*f740*/  MOV R4, R20 ;  /* 0x0000001400047202 */ /* 0x000fe20000000f00 */
[----:B------:R-:W-:Y:S01]  /*f750*/  WARPGROUP.ARRIVE ;  /* 0x00000000000079c5 */ /* 0x000fe20000000000 */
[----:B------:R-:W-:Y:S01]  /*f760*/  LOP3.LUT R8, R36, 0x10000, RZ, 0xfc, !PT ;  /* 0x0001000024087812 */ /* 0x000fe200078efcff */
[----:B------:R-:W-:Y:S01]  /*f770*/  VIADD R6, R20, 0x100 ;  /* 0x0000010014067836 */ /* 0x000fe20000000000 */
[----:B------:R-:W-:Y:S01]  /*f780*/  R2UR UR6, R4 ;  /* 0x00000000040672ca */ /* 0x000fe200000e0000 */
[----:B------:R-:W-:Y:S01]  /*f790*/  IMAD.MOV.U32 R7, RZ, RZ, 0x40000040 ;  /* 0x40000040ff077424 */ /* 0x000fe200078e00ff */
[----:B------:R-:W-:Y:S01]  /*f7a0*/  R2UR UR7, R5 ;  /* 0x00000000050772ca */ /* 0x000fe200000e0000 */
[----:B------:R-:W-:Y:S01]  /*f7b0*/  VIADD R4, R20, 0x300 ;  /* 0x0000030014047836 */ /* 0x000fe20000000000 */
[----:B------:R-:W-:Y:S01]  /*f7c0*/  R2UR UR4, R8 ;  /* 0x00000000080472ca */ /* 0x000fe200000e0000 */
[C---:B------:R-:W-:Y:S01]  /*f7d0*/  VIADD R10, R20.reuse, 0x202 ;  /* 0x00000202140a7836 */ /* 0x040fe20000000000 */
        /* <DEDUP_REMOVED lines=8> */
[----:B------:R-:W-:-:S02]  /*f860*/  R2UR UR9, R9 ;  /* 0x00000000090972ca */ /* 0x000fc400000e0000 */
[C---:B------:R-:W-:Y:S02]  /*f870*/  R2UR UR15, R9.reuse ;  /* 0x00000000090f72ca */ /* 0x040fe400000e0000 */
[----:B------:R-:W-:Y:S01]  /*f880*/  R2UR UR12, R8 ;  /* 0x00000000080c72ca */ /* 0x000fe200000e0000 */
[----:B------:R-:W-:Y:S01]  /*f890*/  QGMMA.64x32x32.F32.E4M3.E4M3 R88, gdesc[UR4], RZ, !UPT, gsb0 ;  /* 0x00600000045879f3 */ /* 0x000fe2000c0008ff */
[----:B------:R-:W-:Y:S02]  /*f8a0*/  R2UR UR13, R9 ;  /* 0x00000000090d72ca */ /* 0x000fe400000e0000 */
        /* <DEDUP_REMOVED lines=8> */
[----:B------:R-:W-:Y:S01]  /*f930*/  R2UR UR23, R7 ;  /* 0x00000000071772ca */ /* 0x000fe200000e0000 */
[----:B------:R-:W-:Y:S01]  /*f940*/  IMAD.MOV.U32 R7, RZ, RZ, 0x40000040 ;  /* 0x40000040ff077424 */ /* 0x000fe200078e00ff */
[----:B------:R-:W-:Y:S02]  /*f950*/  R2UR UR20, R8 ;  /* 0x00000000081472ca */ /* 0x000fe400000e0000 */
[----:B------:R-:W-:Y:S02]  /*f960*/  R2UR UR21, R9 ;  /* 0x00000000091572ca */ /* 0x000fe400000e0000 */
[----:B------:R-:W-:-:S02]  /*f970*/  MOV R11, 0x40000040 ;  /* 0x40000040000b7802 */ /* 0x000fc40000000f00 */
[----:B------:R-:W-:Y:S01]  /*f980*/  R2UR UR6, R6 ;  /* 0x00000000060672ca */ /* 0x000fe200000e0000 */
[----:B------:R-:W-:Y:S01]  /*f990*/  VIADD R6, R20, 0x402 ;  /* 0x0000040214067836 */ /* 0x000fe20000000000 */
[----:B------:R-:W-:Y:S01]  /*f9a0*/  R2UR UR7, R7 ;  /* 0x00000000070772ca */ /* 0x000fe200000e0000 */
[----:B------:R-:W-:Y:S01]  /*f9b0*/  IMAD.MOV.U32 R7, RZ, RZ, 0x40000040 ;  /* 0x40000040ff077424 */ /* 0x000fe200078e00ff */
[----:B------:R-:W-:Y:S02]  /*f9c0*/  WARPGROUP.DEPBAR.LE gsb0, 0x0 ;  /* 0x00008000000079c5 */ /* 0x000fe40000010000 */
[----:B------:R-:W-:-:S06]  /*f9d0*/  WARPGROUP.ARRIVE ;  /* 0x00000000000079c5 */ /* 0x000fcc0000000000 */
[----:B------:R-:W-:Y:S01]  /*f9e0*/  QGMMA.64x32x32.F32.E4M3.E4M3 R72, gdesc[UR8], RZ, !UPT, gsb0 ;  /* 0x00600000084879f3 */ /* 0x000fe2000c0008ff */
        /* <DEDUP_REMOVED lines=40> */
[----:B------:R-:W-:Y:S01]  /*fc70*/  R2UR UR6, R6 ;  /* 0x00000000060672ca */ /* 0x000fe200000e0000 */
[----:B------:R-:W-:Y:S01]  /*fc80*/  VIADD R6, R20, 0x204 ;  /* 0x0000020414067836 */ /* 0x000fe20000000000 */
        /* <DEDUP_REMOVED lines=11> */
[----:B------:R-:W-:Y:S01]  /*fd40*/  IMAD.MOV.U32 R7, RZ, RZ, 0x40000040 ;  /* 0x40000040ff077424 */ /* 0x000fe200078e00ff */
[----:B------:R-:W-:Y:S02]  /*fd50*/  R2UR UR14, R6 ;  /* 0x00000000060e72ca */ /* 0x000fe400000e0000 */
[----:B------:R-:W-:Y:S02]  /*fd60*/  IADD3 R6, R8, 0x4, RZ ;  /* 0x0000000408067810 */ /* 0x000fe40007ffe0ff */
[----:B------:R-:W-:Y:S02]  /*fd70*/  R2UR UR5, R7 ;  /* 0x00000000070572ca */ /* 0x000fe400000e0000 */
[C---:B------:R-:W-:Y:S02]  /*fd80*/  R2UR UR4, R6.reuse ;  /* 0x00000000060472ca */ /* 0x040fe400000e0000 */
[----:B------:R-:W-:-:S02]  /*fd90*/  R2UR UR8, R6 ;  /* 0x00000000060872ca */ /* 0x000fc400000e0000 */
[C---:B------:R-:W-:Y:S02]  /*fda0*/  R2UR UR9, R7.reuse ;  /* 0x00000000070972ca */ /* 0x040fe400000e0000 */
        /* <DEDUP_REMOVED lines=80> */
.L_x_3204:
[----:B------:R-:W2:Y:S04]  /*102b0*/  LDL R12, [R1+0x4] ;  /* 0x00000400010c7983 */ /* 0x000ea80000100800 */
[----:B------:R-:W3:Y:S01]  /*102c0*/  LDL.LU R3, [R1] ;  /* 0x0000000001037983 */ /* 0x000ee20000300800 */
[----:B------:R-:W-:Y:S02]  /*102d0*/  IMAD.IADD R106, R208, 0x1, R197 ;  /* 0x00000001d06a7824 */ /* 0x000fe400078e02c5 */
[----:B------:R-:W-:Y:S02]  /*102e0*/  IMAD R15, R217, -0xa0, R199 ;  /* 0xffffff60d90f7824 */ /* 0x000fe400078e02c7 */
[----:B------:R-:W-:Y:S01]  /*102f0*/  VIADD R0, R0, 0x22840 ;  /* 0x0002284000007836 */ /* 0x000fe20000000000 */
[----:B--2---:R-:W-:-:S02]  /*10300*/  R2UR UR4, R12 ;  /* 0x000000000c0472ca */ /* 0x004fc400000e0000 */
[----:B------:R-:W0:Y:S01]  /*10310*/  LDC R12, c[0x0][0x448] ;  /* 0x00011200ff0c7b82 */ /* 0x000e220000000800 */
[----:B---3--:R-:W-:Y:S02]  /*10320*/  LOP3.LUT R3, R3, 0xfffffff7, RZ, 0xc0, !PT ;  /* 0xfffffff703037812 */ /* 0x008fe400078ec0ff */
[----:B0-----:R-:W-:-:S13]  /*10330*/  ISETP.NE.AND P4, PT, R12, 0x1, PT ;  /* 0x000000010c00780c */ /* 0x001fda0003f85270 */
[----:B------:R-:W-:Y:S01]  /*10340*/  @P4 LOP3.LUT R3, R3, 0x8, RZ, 0xfc, !PT ;  /* 0x0000000803034812 */ /* 0x000fe200078efcff */
[----:B------:R-:W0:Y:S04]  /*10350*/  @P4 LDC R12, c[0x0][0x450] ;  /* 0x00011400ff0c4b82 */ /* 0x000e280000000800 */
[----:B------:R1:W-:Y:S04]  /*10360*/  STL [R1], R3 ;  /* 0x0000000301007387 */ /* 0x0003e80000100800 */
[----:B-1----:R-:W1:Y:S02]  /*10370*/  @P4 LDC R3, c[0x0][0x44c] ;  /* 0x00011300ff034b82 */ /* 0x002e640000000800 */
[----:B-1----:R-:W-:-:S05]  /*10380*/  @P4 IMAD.HI.U32 R3, R106, R3, RZ ;  /* 0x000000036a034227 */ /* 0x002fca00078e00ff */
[----:B0-----:R-:W-:Y:S01]  /*10390*/  @P4 SHF.R.U32.HI R106, RZ, R12, R3 ;  /* 0x0000000cff6a4219 */ /* 0x001fe20000011603 */
[C---:B------:R-:W-:Y:S01]  /*103a0*/  IMAD R3, R217.reuse, -0xa0, RZ ;  /* 0xffffff60d9037824 */ /* 0x040fe200078e02ff */
[C---:B------:R-:W-:Y:S01]  /*103b0*/  IADD3 R12, -R200.reuse, 0xa0, R15 ;  /* 0x000000a0c80c7810 */ /* 0x040fe20007ffe10f */
[----:B------:R-:W-:Y:S02]  /*103c0*/  VIADD R217, R217, 0xfffffffe ;  /* 0xfffffffed9d97836 */ /* 0x000fe40000000000 */
[----:B------:R-:W0:Y:S01]  /*103d0*/  SHFL.IDX PT, R14, R106, 0x1, 0x1c1f ;  /* 0x003c1f006a0e7f89 */ /* 0x000e2200000e0000 */
[----:B------:R-:W-:-:S04]  /*103e0*/  IADD3 R3, -R200, 0xa1, R3 ;  /* 0x000000a1c8037810 */ /* 0x000fc80007ffe103 */
[----:B------:R-:W-:-:S04]  /*103f0*/  IADD3 R107, -R198, R3, R199 ;  /* 0x00000003c66b7210 */ /* 0x000fc80007ffe1c7 */
[----:B0-----:R-:W-:-:S04]  /*10400*/  VIADDMNMX R3, R14, R107, R12, PT ;  /* 0x0000006b0e037246 */ /* 0x001fc8000380010c */
        /* <DEDUP_REMOVED lines=19> */
[----:B------:R-:W-:Y:S01]  /*10540*/  FMNMX.FTZ R14, R108, R15, !PT ;  /* 0x0000000f6c0e7209 */ /* 0x000fe20007810000 */
[----:B------:R-:W0:Y:S01]  /*10550*/  SHFL.IDX PT, R102, R106, RZ, 0x1c1f ;  /* 0x001c1fff6a667589 */ /* 0x000e2200000e0000 */
        /* <DEDUP_REMOVED lines=107> */
[----:B------:R-:W-:Y:S02]  /*10c10*/  ISETP.GT.AND P2, PT, R102, 0x18, PT ;  /* 0x000000186600780c */ /* 0x000fe40003f44270 */
[----:B0-----:R-:W-:-:S05]  /*10c20*/  FMNMX.FTZ R47, R31, R34, !PT ;  /* 0x000000221f2f7209 */ /* 0x001fca0007810000 */
[----:B------:R-:W0:Y:S02]  /*10c30*/  SHFL.BFLY PT, R34, R47, 0x1, 0x1f ;  /* 0x0c201f002f227f89 */ /* 0x000e2400000e0000 */
[----:B0-----:R-:W-:-:S04]  /*10c40*/  FMNMX.FTZ R3, R47, R34, !PT ;  /* 0x000000222f037209 */ /* 0x001fc80007810000 */
[----:B------:R-:W-:Y:S01]  /*10c50*/  FSETP.NEU.FTZ.AND P1, PT, R3, -INF , PT ;  /* 0xff8000000300780b */ /* 0x000fe20003f3d000 */
[----:B------:R-:W-:-:S05]  /*10c60*/  FFMA.FTZ R27, R2, R3, -8 ;  /* 0xc1000000021b7423 */ /* 0x000fca0000010003 */
[----:B------:R-:W-:Y:S02]  /*10c70*/  FSEL R27, R27, RZ, P1 ;  /* 0x000000ff1b1b7208 */ /* 0x000fe40000800000 */
[----:B------:R-:W-:-:S03]  /*10c80*/  ISETP.GT.AND P1, PT, R102, RZ, PT ;  /* 0x000000ff6600720c */ /* 0x000fc60003f24270 */
[--C-:B------:R-:W-:Y:S01]  /*10c90*/  FFMA.FTZ R59, R2, R99, -R27.reuse ;  /* 0x00000063023b7223 */ /* 0x100fe2000001081b */
[----:B------:R-:W-:Y:S01]  /*10ca0*/  FSEL R47, R88, -INF , P1 ;  /* 0xff800000582f7808 */ /* 0x000fe20000800000 */
[--C-:B------:R-:W-:Y:S01]  /*10cb0*/  FFMA.FTZ R99, R2, R95, -R27.reuse ;  /* 0x0000005f02637223 */ /* 0x100fe2000001081b */
[----:B------:R-:W-:Y:S01]  /*10cc0*/  ISETP.GT.AND P1, PT, R102, 0x9, PT ;  /* 0x000000096600780c */ /* 0x000fe20003f24270 */
[C-C-:B------:R-:W-:Y:S01]  /*10cd0*/  FFMA.FTZ R39, R2.reuse, R109, -R27.reuse ;  /* 0x0000006d02277223 */ /* 0x140fe2000001081b */
[----:B------:R-:W-:Y:S01]  /*10ce0*/  FMNMX.FTZ R82, R47, R89, !PT ;  /* 0x000000592f527209 */ /* 0x000fe20007810000 */
[C-C-:B------:R-:W-:Y:S01]  /*10cf0*/  FFMA.FTZ R34, R2.reuse, R114, -R27.reuse ;  /* 0x0000007202227223 */ /* 0x140fe2000001081b */
[----:B------:R-:W-:Y:S01]  /*10d00*/  FSEL R93, R93, -INF , P1 ;  /* 0xff8000005d5d7808 */ /* 0x000fe20000800000 */
[--C-:B------:R-:W-:Y:S01]  /*10d10*/  FFMA.FTZ R31, R2, R112, -R27.reuse ;  /* 0x00000070021f7223 */ /* 0x100fe2000001081b */
[----:B------:R-:W-:Y:S01]  /*10d20*/  FMNMX.FTZ R88, R55, R82, !PT ;  /* 0x0000005237587209 */ /* 0x000fe20007810000 */
[----:B------:R-:W-:Y:S01]  /*10d30*/  MUFU.EX2 R39, R39 ;  /* 0x0000002700277308 */ /* 0x000fe20000000800 */
[----:B------:R-:W-:Y:S01]  /*10d40*/  ISETP.GT.AND P1, PT, R102, 0x11, PT ;  /* 0x000000116600780c */ /* 0x000fe20003f24270 */
[C-C-:B------:R-:W-:Y:S01]  /*10d50*/  FFMA.FTZ R20, R2.reuse, R20, -R27.reuse ;  /* 0x0000001402147223 */ /* 0x140fe2000001081b */
[----:B------:R-:W-:Y:S01]  /*10d60*/  FMNMX.FTZ R88, R93, R88, !PT ;  /* 0x000000585d587209 */ /* 0x000fe20007810000 */
[C-C-:B------:R-:W-:Y:S01]  /*10d70*/  FFMA.FTZ R12, R2.reuse, R110, -R27.reuse ;  /* 0x0000006e020c7223 */ /* 0x140fe2000001081b */
[----:B------:R-:W-:Y:S01]  /*10d80*/  FSEL R97, R97, -INF , P1 ;  /* 0xff80000061617808 */ /* 0x000fe20000800000 */
[--C-:B------:R-:W-:Y:S01]  /*10d90*/  FFMA.FTZ R51, R2, R108, -R27.reuse ;  /* 0x0000006c02337223 */ /* 0x100fe2000001081b */
[----:B------:R-:W-:Y:S01]  /*10da0*/  FMNMX.FTZ R88, R79, R88, !PT ;  /* 0x000000584f587209 */ /* 0x000fe20007810000 */
[----:B------:R0:W-:Y:S01]  /*10db0*/  MUFU.EX2 R82, R59 ;  /* 0x0000003b00527308 */ /* 0x0001e20000000800 */
[----:B------:R-:W-:Y:S01]  /*10dc0*/  ISETP.GT.AND P1, PT, R102, 0x19, PT ;  /* 0x000000196600780c */ /* 0x000fe20003f24270 */
[--C-:B------:R-:W-:Y:S01]  /*10dd0*/  FFMA.FTZ R111, R2, R98, -R27.reuse ;  /* 0x00000062026f7223 */ /* 0x100fe2000001081b */
[----:B------:R-:W-:Y:S01]  /*10de0*/  FSEL R95, R100, -INF , P2 ;  /* 0xff800000645f7808 */ /* 0x000fe20001000000 */
[C-C-:B------:R-:W-:Y:S01]  /*10df0*/  FFMA.FTZ R94, R2.reuse, R94, -R27.reuse ;  /* 0x0000005e025e7223 */ /* 0x140fe2000001081b */
[----:B------:R-:W-:Y:S01]  /*10e00*/  FMNMX.FTZ R88, R97, R88, !PT ;  /* 0x0000005861587209 */ /* 0x000fe20007810000 */
[--C-:B------:R-:W-:Y:S01]  /*10e10*/  FFMA.FTZ R87, R2, R87, -R27.reuse ;  /* 0x0000005702577223 */ /* 0x100fe2000001081b */
[----:B------:R-:W-:Y:S01]  /*10e20*/  FSEL R101, R101, -INF , P1 ;  /* 0xff80000065657808 */ /* 0x000fe20000800000 */
[----:B------:R-:W1:Y:S01]  /*10e30*/  MUFU.EX2 R34, R34 ;  /* 0x0000002200227308 */ /* 0x000e620000000800 */
[----:B------:R-:W-:Y:S01]  /*10e40*/  ISETP.GT.AND P1, PT, R102, 0x20, PT ;  /* 0x000000206600780c */ /* 0x000fe20003f24270 */
[C-C-:B0-----:R-:W-:Y:S01]  /*10e50*/  FFMA.FTZ R59, R2.reuse, R103, -R27.reuse ;  /* 0x00000067023b7223 */ /* 0x141fe2000001081b */
[----:B------:R-:W-:Y:S01]  /*10e60*/  FMNMX.FTZ R88, R95, R88, !PT ;  /* 0x000000585f587209 */ /* 0x000fe20007810000 */
[--C-:B------:R-:W-:Y:S01]  /*10e70*/  FFMA.FTZ R86, R2, R86, -R27.reuse ;  /* 0x0000005602567223 */ /* 0x100fe2000001081b */
[----:B------:R-:W-:Y:S01]  /*10e80*/  ISETP.GT.AND P2, PT, R102, 0x21, PT ;  /* 0x000000216600780c */ /* 0x000fe20003f44270 */
[--C-:B------:R-:W-:Y:S01]  /*10e90*/  FFMA.FTZ R66, R2, R66, -R27.reuse ;  /* 0x0000004202427223 */ /* 0x100fe2000001081b */
[----:B------:R-:W-:Y:S01]  /*10ea0*/  FSEL R103, R72, -INF , P1 ;  /* 0xff80000048677808 */ /* 0x000fe20000800000 */
[--C-:B------:R-:W-:Y:S01]  /*10eb0*/  FFMA.FTZ R72, R2, R105, -R27.reuse ;  /* 0x0000006902487223 */ /* 0x100fe2000001081b */
[----:B------:R-:W-:Y:S01]  /*10ec0*/  FMNMX.FTZ R88, R101, R88, !PT ;  /* 0x0000005865587209 */ /* 0x000fe20007810000 */
[----:B------:R-:W-:Y:S01]  /*10ed0*/  MUFU.EX2 R31, R31 ;  /* 0x0000001f001f7308 */ /* 0x000fe20000000800 */
[----:B------:R-:W-:Y:S01]  /*10ee0*/  ISETP.GT.AND P1, PT, R102, 0x28, PT ;  /* 0x000000286600780c */ /* 0x000fe20003f24270 */
[C-C-:B------:R-:W-:Y:S01]  /*10ef0*/  FFMA.FTZ R15, R2.reuse, R15, -R27.reuse ;  /* 0x0000000f020f7223 */ /* 0x140fe2000001081b */
[----:B------:R-:W-:Y:S01]  /*10f00*/  FSEL R73, R73, -INF , P2 ;  /* 0xff80000049497808 */ /* 0x000fe20001000000 */
[----:B------:R-:W-:Y:S01]  /*10f10*/  FFMA.FTZ R21, R2, R21, -R27 ;  /* 0x0000001502157223 */ /* 0x000fe2000001081b */
[----:B------:R-:W-:-:S02]  /*10f20*/  FMNMX.FTZ R88, R103, R88, !PT ;  /* 0x0000005867587209 */ /* 0x000fc40007810000 */
[----:B------:R-:W-:Y:S01]  /*10f30*/  ISETP.GT.AND P2, PT, R102, 0x29, PT ;  /* 0x000000296600780c */ /* 0x000fe20003f44270 */
[----:B------:R-:W0:Y:S01]  /*10f40*/  MUFU.EX2 R20, R20 ;  /* 0x0000001400147308 */ /* 0x000e220000000800 */
[----:B------:R-:W-:Y:S01]  /*10f50*/  FSEL R105, R76, -INF , P1 ;  /* 0xff8000004c697808 */ /* 0x000fe20000800000 */
[----:B------:R-:W-:Y:S01]  /*10f60*/  FFMA.FTZ R76, R2, R104, -R27 ;  /* 0x00000068024c7223 */ /* 0x000fe2000001081b */
[----:B------:R-:W-:Y:S02]  /*10f70*/  FMNMX.FTZ R88, R73, R88, !PT ;  /* 0x0000005849587209 */ /* 0x000fe40007810000 */
[----:B------:R-:W-:Y:S02]  /*10f80*/  ISETP.GT.AND P1, PT, R102, 0x30, PT ;  /* 0x000000306600780c */ /* 0x000fe40003f24270 */
        /* <DEDUP_REMOVED lines=23> */
[----:B------:R-:W-:Y:S01]  /*11100*/  FSEL R115, R57, -INF , P2 ;  /* 0xff80000039737808 */ /* 0x000fe20001000000 */
[----:B------:R-:W-:-:S01]  /*11110*/  FFMA.FTZ R57, R2, R91, -R27 ;  /* 0x0000005b02397223 */ /* 0x000fc2000001081b */
[----:B------:R-:W-:-:S02]  /*11120*/  FMNMX.FTZ R88, R113, R88, !PT ;  /* 0x0000005871587209 */ /* 0x000fc40007810000 */
[----:B------:R-:W-:Y:S01]  /*11130*/  ISETP.GT.AND P2, PT, R102, 0x49, PT ;  /* 0x000000496600780c */ /* 0x000fe20003f44270 */
[----:B------:R-:W-:Y:S01]  /*11140*/  MUFU.EX2 R76, R76 ;  /* 0x0000004c004c7308 */ /* 0x000fe20000000800 */
        /* <DEDUP_REMOVED lines=25> */
[----:B------:R-:W2:Y:S01]  /*112e0*/  MUFU.EX2 R87, R87 ;  /* 0x0000005700577308 */ /* 0x000ea20000000800 */
        /* <DEDUP_REMOVED lines=14> */
[----:B------:R-:W-:Y:S01]  /*113d0*/  FSEL R75, R48, -INF , P1 ;  /* 0xff800000304b7808 */ /* 0x000fe20000800000 */
[--C-:B------:R-:W-:Y:S01]  /*113e0*/  FFMA.FTZ R48, R2, R62, -R27.reuse ;  /* 0x0000003e02307223 */ /* 0x100fe2000001081b */
[----:B------:R-:W-:Y:S01]  /*113f0*/  FMNMX.FTZ R88, R45, R88, !PT ;  /* 0x000000582d587209 */ /* 0x000fe20007810000 */
[----:B------:R-:W-:Y:S01]  /*11400*/  MUFU.EX2 R44, R44 ;  /* 0x0000002c002c7308 */ /* 0x000fe20000000800 */
[----:B------:R-:W-:Y:S02]  /*11410*/  ISETP.GT.AND P1, PT, R102, 0x78, PT ;  /* 0x000000786600780c */ /* 0x000fe40003f24270 */
[----:B------:R-:W-:Y:S01]  /*11420*/  FSEL R125, R49, -INF , P2 ;  /* 0xff800000317d7808 */ /* 0x000fe20001000000 */
[----:B------:R-:W-:-:S01]  /*11430*/  FFMA.FTZ R49, R2, R63, -R27 ;  /* 0x0000003f02317223 */ /* 0x000fc2000001081b */
[----:B------:R-:W-:Y:S01]  /*11440*/  FMNMX.FTZ R88, R75, R88, !PT ;  /* 0x000000584b587209 */ /* 0x000fe20007810000 */
[----:B------:R-:W-:-:S01]  /*11450*/  FFMA.FTZ R63, R2, R26, -R27 ;  /* 0x0000001a023f7223 */ /* 0x000fc2000001081b */
[----:B------:R-:W-:Y:S01]  /*11460*/  ISETP.GT.AND P2, PT, R102, 0x79, PT ;  /* 0x000000796600780c */ /* 0x000fe20003f44270 */
[----:B------:R-:W-:-:S01]  /*11470*/  FFMA.FTZ R26, R2, R30, -R27 ;  /* 0x0000001e021a7223 */ /* 0x000fc2000001081b */
[----:B------:R-:W-:Y:S01]  /*11480*/  FSEL R129, R52, -INF , P1 ;  /* 0xff80000034817808 */ /* 0x000fe20000800000 */
[----:B------:R-:W-:-:S01]  /*11490*/  FFMA.FTZ R30, R2, R35, -R27 ;  /* 0x00000023021e7223 */ /* 0x000fc2000001081b */
[----:B------:R-:W-:Y:S01]  /*114a0*/  FMNMX.FTZ R88, R125, R88, !PT ;  /* 0x000000587d587209 */ /* 0x000fe20007810000 */
[----:B------:R-:W3:Y:S01]  /*114b0*/  MUFU.EX2 R49, R49 ;  /* 0x0000003100317308 */ /* 0x000ee20000000800 */
[----:B------:R-:W-:-:S02]  /*114c0*/  FSEL R127, R53, -INF , P2 ;  /* 0xff800000357f7808 */ /* 0x000fc40001000000 */
[C---:B------:R-:W-:Y:S02]  /*114d0*/  ISETP.GT.AND P1, PT, R102.reuse, 0x80, PT ;  /* 0x000000806600780c */ /* 0x040fe40003f24270 */
[----:B------:R-:W-:Y:S02]  /*114e0*/  FMNMX.FTZ R88, R129, R88, !PT ;  /* 0x0000005881587209 */ /* 0x000fe40007810000 */
[----:B------:R-:W-:Y:S01]  /*114f0*/  ISETP.GT.AND P2, PT, R102, 0x81, PT ;  /* 0x000000816600780c */ /* 0x000fe20003f44270 */
[----:B------:R-:W-:Y:S01]  /*11500*/  MUFU.EX2 R48, R48 ;  /* 0x0000003000307308 */ /* 0x000fe20000000800 */
[----:B------:R-:W-:Y:S02]  /*11510*/  FSEL R131, R24, -INF , P1 ;  /* 0xff80000018837808 */ /* 0x000fe40000800000 */
[----:B------:R-:W-:Y:S02]  /*11520*/  FMNMX.FTZ R88, R127, R88, !PT ;  /* 0x000000587f587209 */ /* 0x000fe40007810000 */
[----:B------:R-:W-:-:S02]  /*11530*/  ISETP.GT.AND P1, PT, R102, 0x88, PT ;  /* 0x000000886600780c */ /* 0x000fc40003f24270 */
[----:B------:R-:W-:Y:S01]  /*11540*/  FSEL R133, R25, -INF , P2 ;  /* 0xff80000019857808 */ /* 0x000fe20001000000 */
[----:B------:R-:W-:-:S01]  /*11550*/  FFMA.FTZ R25, R2, R67, -R27 ;  /* 0x0000004302197223 */ /* 0x000fc2000001081b */
[----:B------:R-:W-:Y:S01]  /*11560*/  FMNMX.FTZ R88, R131, R88, !PT ;  /* 0x0000005883587209 */ /* 0x000fe20007810000 */
[----:B------:R-:W-:-:S01]  /*11570*/  FFMA.FTZ R67, R2, R54, -R27 ;  /* 0x0000003602437223 */ /* 0x000fc2000001081b */
[----:B------:R-:W-:Y:S01]  /*11580*/  ISETP.GT.AND P2, PT, R102, 0x89, PT ;  /* 0x000000896600780c */ /* 0x000fe20003f44270 */
[----:B------:R-:W-:Y:S01]  /*11590*/  MUFU.EX2 R24, R66 ;  /* 0x0000004200187308 */ /* 0x000fe20000000800 */
[----:B------:R-:W-:Y:S01]  /*115a0*/  FSEL R135, R28, -INF , P1 ;  /* 0xff8000001c877808 */ /* 0x000fe20000800000 */
[----:B------:R-:W-:Y:S01]  /*115b0*/  FFMA.FTZ R28, R2, R70, -R27 ;  /* 0x00000046021c7223 */ /* 0x000fe2000001081b */
[----:B------:R-:W-:Y:S02]  /*115c0*/  FMNMX.FTZ R88, R133, R88, !PT ;  /* 0x0000005885587209 */ /* 0x000fe40007810000 */
[----:B------:R-:W-:-:S02]  /*115d0*/  ISETP.GT.AND P1, PT, R102, 0x90, PT ;  /* 0x000000906600780c */ /* 0x000fc40003f24270 */
        /* <DEDUP_REMOVED lines=10> */
[----:B------:R-:W-:Y:S01]  /*11680*/  MUFU.EX2 R28, R28 ;  /* 0x0000001c001c7308 */ /* 0x000fe20000000800 */
[----:B------:R-:W-:Y:S01]  /*11690*/  FSEL R141, R33, -INF , P2 ;  /* 0xff800000218d7808 */ /* 0x000fe20001000000 */
[C-C-:B------:R-:W-:Y:S01]  /*116a0*/  FFMA.FTZ R33, R2.reuse, R43, -R27.reuse ;  /* 0x0000002b02217223 */ /* 0x140fe2000001081b */
[----:B------:R-:W-:Y:S01]  /*116b0*/  FMNMX.FTZ R88, R139, R88, !PT ;  /* 0x000000588b587209 */ /* 0x000fe20007810000 */
[----:B------:R-:W-:Y:S01]  /*116c0*/  FFMA.FTZ R43, R2, R78, -R27 ;  /* 0x0000004e022b7223 */ /* 0x000fe2000001081b */
[----:B------:R-:W-:-:S02]  /*116d0*/  ISETP.GT.AND P2, PT, R102, 0x99, PT ;  /* 0x000000996600780c */ /* 0x000fc40003f44270 */
[----:B------:R-:W-:Y:S01]  /*116e0*/  FSEL R71, R36, -INF , P1 ;  /* 0xff80000024477808 */ /* 0x000fe20000800000 */
[----:B------:R-:W-:-:S01]  /*116f0*/  FFMA.FTZ R36, R2, R58, -R27 ;  /* 0x0000003a02247223 */ /* 0x000fc2000001081b */
[----:B------:R-:W-:Y:S01]  /*11700*/  FMNMX.FTZ R88, R141, R88, !PT ;  /* 0x000000588d587209 */ /* 0x000fe20007810000 */
[----:B------:R-:W4:Y:S01]  /*11710*/  MUFU.EX2 R29, R29 ;  /* 0x0000001d001d7308 */ /* 0x000f220000000800 */
[----:B------:R-:W-:Y:S01]  /*11720*/  FSEL R143, R37, -INF , P2 ;  /* 0xff800000258f7808 */ /* 0x000fe20001000000 */
[C-C-:B------:R-:W-:Y:S01]  /*11730*/  FFMA.FTZ R37, R2.reuse, R46, -R27.reuse ;  /* 0x0000002e02257223 */ /* 0x140fe2000001081b */
[----:B------:R-:W-:Y:S01]  /*11740*/  FMNMX.FTZ R88, R71, R88, !PT ;  /* 0x0000005847587209 */ /* 0x000fe20007810000 */
[----:B------:R-:W-:Y:S01]  /*11750*/  FFMA.FTZ R46, R2, R74, -R27 ;  /* 0x0000004a022e7223 */ /* 0x000fe2000001081b */
[----:B-1----:R-:W-:-:S01]  /*11760*/  FADD.FTZ R74, R39, R34 ;  /* 0x00000022274a7221 */ /* 0x002fc20000010000 */
[----:B0-----:R-:W-:Y:S02]  /*11770*/  F2FP.SATFINITE.E4M3.F32.PACK_AB_MERGE_C R185, R20, R31, RZ ;  /* 0x0000001f14b9723e */ /* 0x001fe400048070ff */
[----:B------:R-:W-:Y:S01]  /*11780*/  FMNMX.FTZ R88, R143, R88, !PT ;  /* 0x000000588f587209 */ /* 0x000fe20007810000 */
[----:B------:R-:W-:Y:S01]  /*11790*/  MUFU.EX2 R32, R32 ;  /* 0x0000002000207308 */ /* 0x000fe20000000800 */
[----:B------:R-:W-:-:S02]  /*117a0*/  F2FP.SATFINITE.E4M3.F32.PACK_AB_MERGE_C R185, R34, R39, R185 ;  /* 0x0000002722b9723e */ /* 0x000fc400048070b9 */
[----:B--2---:R-:W-:Y:S01]  /*117b0*/  F2FP.SATFINITE.E4M3.F32.PACK_AB_MERGE_C R183, R87, R60, RZ ;  /* 0x0000003c57b7723e */ /* 0x004fe200048070ff */
[----:B------:R-:W0:Y:S01]  /*117c0*/  SHFL.BFLY PT, R53, R88, 0x2, 0x1f ;  /* 0x0c401f0058357f89 */ /* 0x000e2200000e0000 */
[----:B------:R-:W-:Y:S02]  /*117d0*/  F2FP.SATFINITE.E4M3.F32.PACK_AB_MERGE_C R187, R99, R82, RZ ;  /* 0x0000005263bb723e */ /* 0x000fe400048070ff */
[----:B---3--:R-:W-:Y:S01]  /*117e0*/  F2FP.SATFINITE.E4M3.F32.PACK_AB_MERGE_C R177, R49, R44, RZ ;  /* 0x0000002c31b1723e */ /* 0x008fe200048070ff */
[----:B------:R-:W-:Y:S01]  /*117f0*/  MUFU.EX2 R33, R33 ;  /* 0x0000002100217308 */ /* 0x000fe20000000800 */
[----:B------:R-:W-:Y:S02]  /*11800*/  F2FP.SATFINITE.E4M3.F32.PACK_AB_MERGE_C R187, R51, R12, R187 ;  /* 0x0000000c33bb723e */ /* 0x000fe400048070bb */
[----:B----4-:R-:W-:Y:S02]  /*11810*/  F2FP.SATFINITE.E4M3.F32.PACK_AB_MERGE_C R179, R29, R28, RZ ;  /* 0x0000001c1db3723e */ /* 0x010fe400048070ff */
[----:B------:R-:W-:-:S02]  /*11820*/  F2FP.SATFINITE.E4M3.F32.PACK_AB_MERGE_C R177, R41, R40, R177 ;  /* 0x0000002829b1723e */ /* 0x000fc400048070b1 */
[----:B------:R-:W-:Y:S01]  /*11830*/  F2FP.SATFINITE.E4M3.F32.PACK_AB_MERGE_C R179, R25, R24, R179 ;  /* 0x0000001819b3723e */ /* 0x000fe200048070b3 */
[----:B------:R-:W-:Y:S01]  /*11840*/  MUFU.EX2 R36, R36 ;  /* 0x0000002400247308 */ /* 0x000fe20000000800 */
[----:B------:R-:W-:Y:S02]  /*11850*/  F2FP.SATFINITE.E4M3.F32.PACK_AB_MERGE_C R181, R111, R76, RZ ;  /* 0x0000004c6fb5723e */ /* 0x000fe400048070ff */
[----:B------:R-:W-:Y:S02]  /*11860*/  F2FP.SATFINITE.E4M3.F32.PACK_AB_MERGE_C R183, R57, R56, R183 ;  /* 0x0000003839b7723e */ /* 0x000fe400048070b7 */
[----:B------:R-:W-:-:S03]  /*11870*/  F2FP.SATFINITE.E4M3.F32.PACK_AB_MERGE_C R181, R72, R59, R181 ;  /* 0x0000003b48b5723e */ /* 0x000fc600048070b5 */
[----:B------:R-:W1:Y:S01]  /*11880*/  MUFU.EX2 R37, R37 ;  /* 0x0000002500257308 */ /* 0x000e620000000800 */
[----:B0-----:R-:W-:Y:S01]  /*11890*/  FMNMX.FTZ R50, R88, R53, !PT ;  /* 0x0000003558327209 */ /* 0x001fe20007810000 */
[C-C-:B------:R-:W-:Y:S01]  /*118a0*/  FFMA.FTZ R53, R2.reuse, R14, -R27.reuse ;  /* 0x0000000e02357223 */ /* 0x140fe2000001081b */
[----:B------:R-:W-:-:S05]  /*118b0*/  FFMA.FTZ R27, R2, R38, -R27 ;  /* 0x00000026021b7223 */ /* 0x000fca000001081b */
[----:B------:R-:W-:Y:S01]  /*118c0*/  MUFU.EX2 R42, R42 ;  /* 0x0000002a002a7308 */ /* 0x000fe20000000800 */
[----:B------:R-:W0:Y:S07]  /*118d0*/  SHFL.BFLY PT, R145, R50, 0x1, 0x1f ;  /* 0x0c201f0032917f89 */ /* 0x000e2e00000e0000 */
[----:B------:R-:W-:Y:S01]  /*118e0*/  MUFU.EX2 R43, R43 ;  /* 0x0000002b002b7308 */ /* 0x000fe20000000800 */
[----:B-1----:R-:W-:-:S04]  /*118f0*/  F2FP.SATFINITE.E4M3.F32.PACK_AB_MERGE_C R173, R37, R36, RZ ;  /* 0x0000002425ad723e */ /* 0x002fc800048070ff */
[----:B------:R-:W-:-:S03]  /*11900*/  F2FP.SATFINITE.E4M3.F32.PACK_AB_MERGE_C R173, R33, R32, R173 ;  /* 0x0000002021ad723e */ /* 0x000fc600048070ad */
[----:B------:R-:W-:Y:S08]  /*11910*/  MUFU.EX2 R46, R46 ;  /* 0x0000002e002e7308 */ /* 0x000ff00000000800 */
[----:B------:R-:W-:Y:S01]  /*11920*/  MUFU.EX2 R53, R53 ;  /* 0x0000003500357308 */ /* 0x000fe20000000800 */
[----:B0-----:R-:W-:-:S04]  /*11930*/  FMNMX.FTZ R14, R50, R145, !PT ;  /* 0x00000091320e7209 */ /* 0x001fc80007810000 */
[----:B------:R-:W-:Y:S01]  /*11940*/  FSETP.NEU.FTZ.AND P1, PT, R14, -INF , PT ;  /* 0xff8000000e00780b */ /* 0x000fe20003f3d000 */
[----:B------:R-:W-:-:S02]  /*11950*/  FFMA.FTZ R50, R2, R14, -8 ;  /* 0xc100000002327423 */ /* 0x000fc4000001000e */
[----:B------:R-:W-:Y:S03]  /*11960*/  MUFU.EX2 R63, R63 ;  /* 0x0000003f003f7308 */ /* 0x000fe60000000800 */
[----:B------:R-:W-:-:S05]  /*11970*/  FSEL R50, R50, RZ, P1 ;  /* 0x000000ff32327208 */ /* 0x000fca0000800000 */
        /* <DEDUP_REMOVED lines=10> */
[----:B------:R-:W-:Y:S01]  /*11a20*/  FADD.FTZ R93, R31, R74 ;  /* 0x0000004a1f5d7221 */ /* 0x000fe20000010000 */
[----:B------:R-:W-:-:S01]  /*11a30*/  FFMA.FTZ R180, R2, R103, -R50 ;  /* 0x0000006702b47223 */ /* 0x000fc20000010832 */
        /* <DEDUP_REMOVED lines=10> */
[----:B------:R-:W1:Y:S01]  /*11ae0*/  MUFU.EX2 R47, R47 ;  /* 0x0000002f002f7308 */ /* 0x000e620000000800 */
        /* <DEDUP_REMOVED lines=13> */
[----:B------:R-:W-:Y:S01]  /*11bc0*/  FADD.FTZ R93, R59, R80 ;  /* 0x000000503b5d7221 */ /* 0x000fe20000010000 */
[----:B------:R-:W-:Y:S01]  /*11bd0*/  IMAD.U32 R69, RZ, RZ, UR4 ;  /* 0x00000004ff457e24 */ /* 0x000fe2000f8e00ff */
[----:B------:R-:W0:Y:S01]  /*11be0*/  MUFU.EX2 R186, R186 ;  /* 0x000000ba00ba7308 */ /* 0x000e220000000800 */
[----:B-1----:R-:W-:-:S01]  /*11bf0*/  FADD.FTZ R83, R47, R78 ;  /* 0x0000004e2f537221 */ /* 0x002fc20000010000 */
[----:B------:R-:W-:Y:S01]  /*11c00*/  FADD.FTZ R93, R72, R93 ;  /* 0x0000005d485d7221 */ /* 0x000fe20000010000 */
[----:B------:R-:W-:-:S01]  /*11c10*/  FFMA.FTZ R121, R2, R121, -R50 ;  /* 0x0000007902797223 */ /* 0x000fc20000010832 */
[----:B------:R-:W-:Y:S01]  /*11c20*/  PRMT R69, R69, 0x654, R0 ;  /* 0x0000065445457816 */ /* 0x000fe20000000000 */
[----:B------:R-:W-:-:S01]  /*11c30*/  FFMA.FTZ R123, R2, R123, -R50 ;  /* 0x0000007b027b7223 */ /* 0x000fc20000010832 */
[C-C-:B------:R-:W-:Y:S01]  /*11c40*/  FFMA.FTZ R74, R2.reuse, R75, -R50.reuse ;  /* 0x0000004b024a7223 */ /* 0x140fe20000010832 */
[----:B------:R-:W-:-:S01]  /*11c50*/  FFMA.FTZ R75, R2, R125, -R50 ;  /* 0x0000007d024b7223 */ /* 0x000fc20000010832 */
[----:B------:R-:W1:Y:S01]  /*11c60*/  MUFU.EX2 R55, R55 ;  /* 0x0000003700377308 */ /* 0x000e620000000800 */
[----:B--2---:R-:W-:-:S01]  /*11c70*/  FADD.FTZ R83, R52, R83 ;  /* 0x0000005334537221 */ /* 0x004fc20000010000 */
[----:B------:R-:W-:Y:S01]  /*11c80*/  F2FP.SATFINITE.E4M3.F32.PACK_AB_MERGE_C R80, R52, R47, RZ ;  /* 0x0000002f3450723e */ /* 0x000fe200048070ff */
[----:B------:R2:W-:Y:S01]  /*11c90*/  SYNCS.ARRIVE.TRANS64.RED.A1T0 RZ, [R69+URZ], RZ ;  /* 0x000000ff45ff79a7 */ /* 0x0005e2000810043f */
[----:B------:R-:W-:-:S01]  /*11ca0*/  FFMA.FTZ R129, R2, R129, -R50 ;  /* 0x0000008102817223 */ /* 0x000fc20000010832 */
[C---:B------:R-:W-:Y:S01]  /*11cb0*/  FFMA.FTZ R127, R2.reuse, R127, -R50 ;  /* 0x0000007f027f7223 */ /* 0x040fe20000010832 */
[----:B------:R-:W-:Y:S01]  /*11cc0*/  F2FP.SATFINITE.E4M3.F32.PACK_AB_MERGE_C R184, R35, R184, R80 ;  /* 0x000000b823b8723e */ /* 0x000fe20004807050 */
[----:B------:R-:W-:Y:S01]  /*11cd0*/  FFMA.FTZ R131, R2, R131, -R50 ;  /* 0x0000008302837223 */ /* 0x000fe20000010832 */
[----:B------:R-:W3:Y:S01]  /*11ce0*/  MUFU.EX2 R54, R54 ;  /* 0x0000003600367308 */ /* 0x000ee20000000800 */
[----:B0-----:R-:W-:-:S01]  /*11cf0*/  FADD.FTZ R78, R186, R83 ;  /* 0x00000053ba4e7221 */ /* 0x001fc20000010000 */
[C-C-:B------:R-:W-:Y:S01]  /*11d00*/  FFMA.FTZ R133, R2.reuse, R133, -R50.reuse ;  /* 0x0000008502857223 */ /* 0x140fe20000010832 */
[----:B--2---:R-:W-:-:S01]  /*11d10*/  FFMA.FTZ R69, R2, R45, -R50 ;  /* 0x0000002d02457223 */ /* 0x004fc20000010832 */
[C-C-:B------:R-:W-:Y:S01]  /*11d20*/  FFMA.FTZ R135, R2.reuse, R135, -R50.reuse ;  /* 0x0000008702877223 */ /* 0x140fe20000010832 */
[----:B------:R-:W-:-:S01]  /*11d30*/  FFMA.FTZ R137, R2, R137, -R50 ;  /* 0x0000008902897223 */ /* 0x000fc20000010832 */
[----:B------:R-:W-:Y:S01]  /*11d40*/  F2FP.SATFINITE.E4M3.F32.PACK_AB_MERGE_C R175, R53, R46, RZ ;  /* 0x0000002e35af723e */ /* 0x000fe200048070ff */
[----:B------:R-:W-:-:S01]  /*11d50*/  FFMA.FTZ R139, R2, R139, -R50 ;  /* 0x0000008b028b7223 */ /* 0x000fc20000010832 */
[----:B------:R-:W0:Y:S01]  /*11d60*/  MUFU.EX2 R79, R79 ;  /* 0x0000004f004f7308 */ /* 0x000e220000000800 */
[----:B-1----:R-:W-:-:S01]  /*11d70*/  FADD.FTZ R83, R55, R78 ;  /* 0x0000004e37537221 */ /* 0x002fc20000010000 */
[C-C-:B------:R-:W-:Y:S01]  /*11d80*/  FFMA.FTZ R141, R2.reuse, R141, -R50.reuse ;  /* 0x0000008d028d7223 */ /* 0x140fe20000010832 */
[----:B------:R-:W-:-:S01]  /*11d90*/  FFMA.FTZ R71, R2, R71, -R50 ;  /* 0x0000004702477223 */ /* 0x000fc20000010832 */
[----:B------:R-:W-:Y:S01]  /*11da0*/  FFMA.FTZ R50, R2, R143, -R50 ;  /* 0x0000008f02327223 */ /* 0x000fe20000010832 */
[----:B------:R-:W-:-:S03]  /*11db0*/  F2FP.SATFINITE.E4M3.F32.PACK_AB_MERGE_C R175, R43, R42, R175 ;  /* 0x0000002a2baf723e */ /* 0x000fc600048070af */
[----:B------:R-:W1:Y:S01]  /*11dc0*/  MUFU.EX2 R180, R180 ;  /* 0x000000b400b47308 */ /* 0x000e620000000800 */
[----:B---3--:R-:W-:-:S07]  /*11dd0*/  FADD.FTZ R78, R54, R83 ;  /* 0x00000053364e7221 */ /* 0x008fce0000010000 */
[----:B------:R-:W2:Y:S01]  /*11de0*/  MUFU.EX2 R73, R73 ;  /* 0x0000004900497308 */ /* 0x000ea20000000800 */
[----:B0-----:R-:W-:-:S01]  /*11df0*/  FADD.FTZ R83, R79, R78 ;  /* 0x0000004e4f537221 */ /* 0x001fc20000010000 */
[----:B------:R-:W-:-:S04]  /*11e00*/  F2FP.SATFINITE.E4M3.F32.PACK_AB_MERGE_C R54, R79, R54, RZ ;  /* 0x000000364f36723e */ /* 0x000fc800048070ff */
[----:B------:R-:W-:Y:S02]  /*11e10*/  F2FP.SATFINITE.E4M3.F32.PACK_AB_MERGE_C R186, R55, R186, R54 ;  /* 0x000000ba37ba723e */ /* 0x000fe40004807036 */
[----:B------:R-:W-:Y:S01]  /*11e20*/  CS2R R54, SRZ ;  /* 0x0000000000367805 */ /* 0x000fe2000001ff00 */
[----:B------:R-:W0:Y:S01]  /*11e30*/  MUFU.EX2 R62, R62 ;  /* 0x0000003e003e7308 */ /* 0x000e220000000800 */
[----:B-1----:R-:W-:-:S07]  /*11e40*/  FADD.FTZ R78, R180, R83 ;  /* 0x00000053b44e7221 */ /* 0x002fce0000010000 */
[----:B------:R-:W1:Y:S01]  /*11e50*/  MUFU.EX2 R89, R89 ;  /* 0x0000005900597308 */ /* 0x000e620000000800 */
[----:B--2---:R-:W-:-:S01]  /*11e60*/  FADD.FTZ R83, R73, R78 ;  /* 0x0000004e49537221 */ /* 0x004fc20000010000 */
[----:B------:R-:W-:-:S06]  /*11e70*/  FADD.FTZ R78, R76, R93 ;  /* 0x0000005d4c4e7221 */ /* 0x000fcc0000010000 */
[----:B------:R-:W2:Y:S01]  /*11e80*/  MUFU.EX2 R58, R58 ;  /* 0x0000003a003a7308 */ /* 0x000ea20000000800 */
[----:B0-----:R-:W-:-:S01]  /*11e90*/  FADD.FTZ R20, R62, R83 ;  /* 0x000000533e147221 */ /* 0x001fc20000010000 */
[----:B------:R-:W-:-:S04]  /*11ea0*/  FADD.FTZ R83, R111, R78 ;  /* 0x0000004e6f537221 */ /* 0x000fc80000010000 */
[----:B------:R-:W-:Y:S01]  /*11eb0*/  FADD.FTZ R78, R56, R83 ;  /* 0x00000053384e7221 */ /* 0x000fe20000010000 */
[----:B------:R-:W-:Y:S01]  /*11ec0*/  CS2R R82, SRZ ;  /* 0x0000000000527805 */ /* 0x000fe2000001ff00 */
[----:B------:R-:W0:Y:S01]  /*11ed0*/  MUFU.EX2 R77, R77 ;  /* 0x0000004d004d7308 */ /* 0x000e220000000800 */
[----:B-1----:R-:W-:-:S01]  /*11ee0*/  FADD.FTZ R31, R89, R20 ;  /* 0x00000014591f7221 */ /* 0x002fc20000010000 */
[----:B------:R-:W-:Y:S01]  /*11ef0*/  FADD.FTZ R79, R57, R78 ;  /* 0x0000004e394f7221 */ /* 0x000fe20000010000 */
[----:B------:R-:W-:Y:S02]  /*11f00*/  F2FP.SATFINITE.E4M3.F32.PACK_AB_MERGE_C R62, R89, R62, RZ ;  /* 0x0000003e593e723e */ /* 0x000fe400048070ff */
[----:B------:R-:W-:Y:S02]  /*11f10*/  CS2R R56, SRZ ;  /* 0x0000000000387805 */ /* 0x000fe4000001ff00 */
[----:B------:R-:W-:Y:S01]  /*11f20*/  F2FP.SATFINITE.E4M3.F32.PACK_AB_MERGE_C R180, R73, R180, R62 ;  /* 0x000000b449b4723e */ /* 0x000fe2000480703e */
[----:B------:R-:W1:Y:S01]  /*11f30*/  MUFU.EX2 R64, R64 ;  /* 0x0000004000407308 */ /* 0x000e620000000800 */
[----:B--2---:R-:W-:-:S01]  /*11f40*/  FADD.FTZ R52, R58, R31 ;  /* 0x0000001f3a347221 */ /* 0x004fc20000010000 */
[----:B------:R-:W-:-:S06]  /*11f50*/  CS2R R72, SRZ ;  /* 0x0000000000487805 */ /* 0x000fcc000001ff00 */
[----:B------:R-:W2:Y:S01]  /*11f60*/  MUFU.EX2 R85, R85 ;  /* 0x0000005500557308 */ /* 0x000ea20000000800 */
[----:B0-----:R-:W-:-:S01]  /*11f70*/  FADD.FTZ R47, R77, R52 ;  /* 0x000000344d2f7221 */ /* 0x001fc20000010000 */
[----:B------:R-:W-:Y:S01]  /*11f80*/  FADD.FTZ R52, R60, R79 ;  /* 0x0000004f3c347221 */ /* 0x000fe20000010000 */
[----:B------:R-:W-:-:S03]  /*11f90*/  CS2R R78, SRZ ;  /* 0x00000000004e7805 */ /* 0x000fc6000001ff00 */
[----:B------:R-:W-:Y:S02]  /*11fa0*/  FADD.FTZ R87, R87, R52 ;  /* 0x0000003457577221 */ /* 0x000fe40000010000 */
[----:B------:R-:W0:Y:S01]  /*11fb0*/  MUFU.EX2 R176, R176 ;  /* 0x000000b000b07308 */ /* 0x000e220000000800 */
[----:B-1----:R-:W-:-:S01]  /*11fc0*/  FADD.FTZ R34, R64, R47 ;  /* 0x0000002f40227221 */ /* 0x002fc20000010000 */
[----:B------:R-:W-:Y:S01]  /*11fd0*/  FADD.FTZ R52, R40, R87 ;  /* 0x0000005728347221 */ /* 0x000fe20000010000 */
[----:B------:R-:W-:-:S03]  /*11fe0*/  CS2R R86, SRZ ;  /* 0x0000000000567805 */ /* 0x000fc6000001ff00 */
[----:B------:R-:W-:Y:S02]  /*11ff0*/  FADD.FTZ R39, R41, R52 ;  /* 0x0000003429277221 */ /* 0x000fe40000010000 */
[----:B------:R-:W1:Y:S01]  /*12000*/  MUFU.EX2 R81, R81 ;  /* 0x0000005100517308 */ /* 0x000e620000000800 */
[C---:B--2---:R-:W-:Y:S01]  /*12010*/  F2FP.SATFINITE.E4M3.F32.PACK_AB_MERGE_C R182, R85.reuse, R64, RZ ;  /* 0x0000004055b6723e */ /* 0x044fe200048070ff */
[----:B------:R-:W-:Y:S01]  /*12020*/  FADD.FTZ R85, R85, R34 ;  /* 0x0000002255557221 */ /* 0x000fe20000010000 */
[----:B------:R-:W-:-:S02]  /*12030*/  FADD.FTZ R52, R44, R39 ;  /* 0x000000272c347221 */ /* 0x000fc40000010000 */
[----:B------:R-:W-:Y:S02]  /*12040*/  F2FP.SATFINITE.E4M3.F32.PACK_AB_MERGE_C R182, R77, R58, R182 ;  /* 0x0000003a4db6723e */ /* 0x000fe400048070b6 */
[----:B------:R-:W-:Y:S01]  /*12050*/  CS2R R58, SRZ ;  /* 0x00000000003a7805 */ /* 0x000fe2000001ff00 */
[----:B------:R-:W-:Y:S01]  /*12060*/  FADD.FTZ R49, R49, R52 ;  /* 0x0000003431317221 */ /* 0x000fe20000010000 */
[----:B------:R-:W2:Y:S01]  /*12070*/  MUFU.EX2 R68, R68 ;  /* 0x0000004400447308 */ /* 0x000ea20000000800 */
[----:B0-----:R-:W-:-:S01]  /*12080*/  FADD.FTZ R12, R176, R85 ;  /* 0x00000055b00c7221 */ /* 0x001fc20000010000 */
[----:B------:R-:W-:Y:S01]  /*12090*/  CS2R R76, SRZ ;  /* 0x00000000004c7805 */ /* 0x000fe2000001ff00 */
[----:B------:R-:W-:-:S01]  /*120a0*/  FADD.FTZ R44, R24, R49 ;  /* 0x00000031182c7221 */ /* 0x000fc20000010000 */
[----:B------:R-:W-:-:S03]  /*120b0*/  CS2R R84, SRZ ;  /* 0x0000000000547805 */ /* 0x000fc6000001ff00 */
[----:B------:R-:W-:Y:S01]  /*120c0*/  FADD.FTZ R39, R25, R44 ;  /* 0x0000002c19277221 */ /* 0x000fe20000010000 */
[----:B------:R-:W0:Y:S01]  /*120d0*/  MUFU.EX2 R91, R91 ;  /* 0x0000005b005b7308 */ /* 0x000e220000000800 */
[----:B-1----:R-:W-:-:S02]  /*120e0*/  FADD.FTZ R35, R81, R12 ;  /* 0x0000000c51237221 */ /* 0x002fc40000010000 */
[----:B------:R-:W-:-:S04]  /*120f0*/  FADD.FTZ R52, R28, R39 ;  /* 0x000000271c347221 */ /* 0x000fc80000010000 */
[----:B------:R-:W-:Y:S01]  /*12100*/  FADD.FTZ R29, R29, R52 ;  /* 0x000000341d1d7221 */ /* 0x000fe20000010000 */
[----:B------:R-:W1:Y:S01]  /*12110*/  MUFU.EX2 R61, R61 ;  /* 0x0000003d003d7308 */ /* 0x000e620000000800 */
[----:B--2---:R-:W-:-:S02]  /*12120*/  FADD.FTZ R12, R68, R35 ;  /* 0x00000023440c7221 */ /* 0x004fc40000010000 */
[----:B------:R-:W-:Y:S02]  /*12130*/  FADD.FTZ R40, R32, R29 ;  /* 0x0000001d20287221 */ /* 0x000fe40000010000 */
[----:B------:R-:W2:Y:S02]  /*12140*/  @P4 LDC R32, c[0x0][0x450] ;  /* 0x00011400ff204b82 */ /* 0x000ea40000000800 */
[----:B------:R-:W-:-:S01]  /*12150*/  FADD.FTZ R29, R33, R40 ;  /* 0x00000028211d7221 */ /* 0x000fc20000010000 */
[----:B------:R-:W3:Y:S01]  /*12160*/  MUFU.EX2 R66, R66 ;  /* 0x0000004200427308 */ /* 0x000ee20000000800 */
[----:B0-----:R-:W-:-:S01]  /*12170*/  FADD.FTZ R12, R91, R12 ;  /* 0x0000000c5b0c7221 */ /* 0x001fc20000010000 */
[----:B------:R-:W-:Y:S01]  /*12180*/  F2FP.SATFINITE.E4M3.F32.PACK_AB_MERGE_C R68, R91, R68, RZ ;  /* 0x000000445b44723e */ /* 0x000fe200048070ff */
[----:B------:R-:W-:-:S03]  /*12190*/  FADD.FTZ R40, R36, R29 ;  /* 0x0000001d24287221 */ /* 0x000fc60000010000 */
[----:B------:R-:W-:Y:S01]  /*121a0*/  F2FP.SATFINITE.E4M3.F32.PACK_AB_MERGE_C R176, R81, R176, R68 ;  /* 0x000000b051b0723e */ /* 0x000fe20004807044 */
[----:B------:R-:W-:-:S01]  /*121b0*/  FADD.FTZ R37, R37, R40 ;  /* 0x0000002825257221 */ /* 0x000fc20000010000 */
[----:B------:R-:W0:Y:S01]  /*121c0*/  MUFU.EX2 R65, R65 ;  /* 0x0000004100417308 */ /* 0x000e220000000800 */
[----:B-1----:R-:W-:-:S01]  /*121d0*/  FADD.FTZ R35, R61, R12 ;  /* 0x0000000c3d237221 */ /* 0x002fc20000010000 */
[----:B------:R-:W-:Y:S02]  /*121e0*/  CS2R R40, SRZ ;  /* 0x0000000000287805 */ /* 0x000fe4000001ff00 */
[----:B------:R-:W-:-:S04]  /*121f0*/  CS2R R80, SRZ ;  /* 0x0000000000507805 */ /* 0x000fc8000001ff00 */
[----:B------:R-:W1:Y:S01]  /*12200*/  MUFU.EX2 R70, R70 ;  /* 0x0000004600467308 */ /* 0x000e620000000800 */
[----:B---3--:R-:W-:-:S07]  /*12210*/  FADD.FTZ R44, R66, R35 ;  /* 0x00000023422c7221 */ /* 0x008fce0000010000 */
[----:B------:R-:W3:Y:S01]  /*12220*/  MUFU.EX2 R0, R121 ;  /* 0x0000007900007308 */ /* 0x000ee20000000800 */
[----:B0-----:R-:W-:-:S02]  /*12230*/  FADD.FTZ R35, R65, R44 ;  /* 0x0000002c41237221 */ /* 0x001fc40000010000 */
[----:B------:R-:W0:Y:S05]  /*12240*/  @P4 LDC R44, c[0x0][0x44c] ;  /* 0x00011300ff2c4b82 */ /* 0x000e2a0000000800 */
[----:B------:R-:W4:Y:S01]  /*12250*/  MUFU.EX2 R45, R123 ;  /* 0x0000007b002d7308 */ /* 0x000f220000000800 */
[----:B-1----:R-:W-:-:S01]  /*12260*/  FADD.FTZ R35, R70, R35 ;  /* 0x0000002346237221 */ /* 0x002fc20000010000 */
[----:B------:R-:W-:-:S02]  /*12270*/  F2FP.SATFINITE.E4M3.F32.PACK_AB_MERGE_C R178, R70, R65, RZ ;  /* 0x0000004146b2723e */ /* 0x000fc400048070ff */
[----:B------:R-:W-:Y:S02]  /*12280*/  CS2R R64, SRZ ;  /* 0x0000000000407805 */ /* 0x000fe4000001ff00 */
[----:B------:R-:W-:Y:S02]  /*12290*/  F2FP.SATFINITE.E4M3.F32.PACK_AB_MERGE_C R178, R66, R61, R178 ;  /* 0x0000003d42b2723e */ /* 0x000fe400048070b2 */
[----:B------:R-:W-:Y:S01]  /*122a0*/  CS2R R60, SRZ ;  /* 0x00000000003c7805 */ /* 0x000fe2000001ff00 */
[----:B------:R-:W1:Y:S01]  /*122b0*/  MUFU.EX2 R38, R38 ;  /* 0x0000002600267308 */ /* 0x000e620000000800 */
[----:B---3--:R-:W-:-:S07]  /*122c0*/  FADD.FTZ R28, R0, R35 ;  /* 0x00000023001c7221 */ /* 0x008fce0000010000 */
[----:B------:R-:W3:Y:S01]  /*122d0*/  MUFU.EX2 R69, R69 ;  /* 0x0000004500457308 */ /* 0x000ee20000000800 */
[----:B----4-:R-:W-:-:S07]  /*122e0*/  FADD.FTZ R25, R45, R28 ;  /* 0x0000001c2d197221 */ /* 0x010fce0000010000 */
[----:B------:R-:W4:Y:S01]  /*122f0*/  MUFU.EX2 R74, R74 ;  /* 0x0000004a004a7308 */ /* 0x000f220000000800 */
[----:B-1----:R-:W-:-:S07]  /*12300*/  FADD.FTZ R28, R38, R25 ;  /* 0x00000019261c7221 */ /* 0x002fce0000010000 */
[----:B------:R-:W1:Y:S01]  /*12310*/  MUFU.EX2 R75, R75 ;  /* 0x0000004b004b7308 */ /* 0x000e620000000800 */
[C---:B---3--:R-:W-:Y:S01]  /*12320*/  F2FP.SATFINITE.E4M3.F32.PACK_AB_MERGE_C R172, R69.reuse, R38, RZ ;  /* 0x0000002645ac723e */ /* 0x048fe200048070ff */
[----:B------:R-:W-:Y:S01]  /*12330*/  FADD.FTZ R69, R69, R28 ;  /* 0x0000001c45457221 */ /* 0x000fe20000010000 */
[----:B------:R-:W-:-:S01]  /*12340*/  FADD.FTZ R28, R42, R37 ;  /* 0x000000252a1c7221 */ /* 0x000fc20000010000 */
[----:B------:R-:W-:Y:S02]  /*12350*/  CS2R R36, SRZ ;  /* 0x0000000000247805 */ /* 0x000fe4000001ff00 */
[----:B------:R-:W-:Y:S02]  /*12360*/  F2FP.SATFINITE.E4M3.F32.PACK_AB_MERGE_C R172, R45, R0, R172 ;  /* 0x000000002dac723e */ /* 0x000fe400048070ac */
[----:B------:R-:W-:Y:S01]  /*12370*/  CS2R R38, SRZ ;  /* 0x0000000000267805 */ /* 0x000fe2000001ff00 */
[----:B------:R-:W-:-:S01]  /*12380*/  FADD.FTZ R29, R43, R28 ;  /* 0x0000001c2b1d7221 */ /* 0x000fc20000010000 */
[----:B------:R-:W-:Y:S01]  /*12390*/  MUFU.EX2 R20, R129 ;  /* 0x0000008100147308 */ /* 0x000fe20000000800 */
[----:B----4-:R-:W-:-:S01]  /*123a0*/  FADD.FTZ R0, R74, R69 ;  /* 0x000000454a007221 */ /* 0x010fc20000010000 */
[----:B------:R-:W-:Y:S01]  /*123b0*/  CS2R R42, SRZ ;  /* 0x00000000002a7805 */ /* 0x000fe2000001ff00 */
[----:B------:R-:W-:-:S01]  /*123c0*/  FADD.FTZ R46, R46, R29 ;  /* 0x0000001d2e2e7221 */ /* 0x000fc20000010000 */
[----:B------:R-:W-:Y:S01]  /*123d0*/  IMAD.MOV.U32 R29, RZ, RZ, R197 ;  /* 0x000000ffff1d7224 */ /* 0x000fe200078e00c5 */
[----:B------:R-:W-:-:S02]  /*123e0*/  CS2R R68, SRZ ;  /* 0x0000000000447805 */ /* 0x000fc4000001ff00 */
[----:B------:R-:W-:Y:S01]  /*123f0*/  FADD.FTZ R53, R53, R46 ;  /* 0x0000002e35357221 */ /* 0x000fe20000010000 */
[----:B------:R-:W3:Y:S01]  /*12400*/  MUFU.EX2 R31, R127 ;  /* 0x0000007f001f7308 */ /* 0x000ee20000000800 */
[----:B-1----:R-:W-:-:S01]  /*12410*/  FADD.FTZ R25, R75, R0 ;  /* 0x000000004b197221 */ /* 0x002fc20000010000 */
[----:B------:R-:W-:-:S06]  /*12420*/  CS2R R46, SRZ ;  /* 0x00000000002e7805 */ /* 0x000fcc000001ff00 */
[----:B------:R-:W1:Y:S08]  /*12430*/  MUFU.EX2 R34, R131 ;  /* 0x0000008300227308 */ /* 0x000e700000000800 */
[----:B------:R-:W4:Y:S01]  /*12440*/  MUFU.EX2 R133, R133 ;  /* 0x0000008500857308 */ /* 0x000f220000000800 */
[----:B---3--:R-:W-:Y:S01]  /*12450*/  F2FP.SATFINITE.E4M3.F32.PACK_AB_MERGE_C R174, R31, R20, RZ ;  /* 0x000000141fae723e */ /* 0x008fe200048070ff */
[----:B------:R-:W-:-:S03]  /*12460*/  FADD.FTZ R20, R20, R25 ;  /* 0x0000001914147221 */ /* 0x000fc60000010000 */
[----:B------:R-:W-:Y:S01]  /*12470*/  F2FP.SATFINITE.E4M3.F32.PACK_AB_MERGE_C R174, R75, R74, R174 ;  /* 0x0000004a4bae723e */ /* 0x000fe200048070ae */
[----:B------:R-:W-:-:S01]  /*12480*/  FADD.FTZ R31, R31, R20 ;  /* 0x000000141f1f7221 */ /* 0x000fc20000010000 */
[----:B------:R-:W-:Y:S01]  /*12490*/  FADD.FTZ R20, R48, R53 ;  /* 0x0000003530147221 */ /* 0x000fe20000010000 */
[----:B------:R-:W3:Y:S01]  /*124a0*/  MUFU.EX2 R26, R26 ;  /* 0x0000001a001a7308 */ /* 0x000ee20000000800 */
[----:B------:R-:W-:Y:S01]  /*124b0*/  CS2R R52, SRZ ;  /* 0x0000000000347805 */ /* 0x000fe2000001ff00 */
[----:B-1----:R-:W-:Y:S01]  /*124c0*/  FADD.FTZ R0, R34, R31 ;  /* 0x0000001f22007221 */ /* 0x002fe20000010000 */
[----:B------:R-:W-:-:S01]  /*124d0*/  FADD.FTZ R25, R63, R20 ;  /* 0x000000143f197221 */ /* 0x000fc20000010000 */
[----:B0-----:R-:W-:Y:S01]  /*124e0*/  @P4 IMAD.HI.U32 R31, R197, R44, RZ ;  /* 0x0000002cc51f4227 */ /* 0x001fe200078e00ff */
[----:B------:R-:W-:Y:S02]  /*124f0*/  CS2R R44, SRZ ;  /* 0x00000000002c7805 */ /* 0x000fe4000001ff00 */
[----:B------:R-:W-:Y:S01]  /*12500*/  CS2R R74, SRZ ;  /* 0x00000000004a7805 */ /* 0x000fe2000001ff00 */
[----:B------:R-:W-:Y:S01]  /*12510*/  MUFU.EX2 R135, R135 ;  /* 0x0000008700877308 */ /* 0x000fe20000000800 */
[----:B----4-:R-:W-:-:S01]  /*12520*/  FADD.FTZ R20, R133, R0 ;  /* 0x0000000085147221 */ /* 0x010fc20000010000 */
[----:B--2---:R-:W-:-:S02]  /*12530*/  @P4 SHF.R.U32.HI R29, RZ, R32, R31 ;  /* 0x00000020ff1d4219 */ /* 0x004fc4000001161f */
[----:B------:R-:W-:-:S04]  /*12540*/  CS2R R32, SRZ ;  /* 0x0000000000207805 */ /* 0x000fc8000001ff00 */
[----:B------:R-:W0:Y:S01]  /*12550*/  MUFU.EX2 R12, R137 ;  /* 0x00000089000c7308 */ /* 0x000e220000000800 */
[----:B---3--:R-:W-:-:S07]  /*12560*/  FADD.FTZ R28, R26, R25 ;  /* 0x000000191a1c7221 */ /* 0x008fce0000010000 */
[----:B------:R-:W1:Y:S08]  /*12570*/  MUFU.EX2 R67, R67 ;  /* 0x0000004300437308 */ /* 0x000e700000000800 */
[----:B------:R-:W2:Y:S01]  /*12580*/  MUFU.EX2 R15, R15 ;  /* 0x0000000f000f7308 */ /* 0x000ea20000000800 */
[----:B0-----:R-:W-:Y:S01]  /*12590*/  F2FP.SATFINITE.E4M3.F32.PACK_AB_MERGE_C R168, R12, R135, RZ ;  /* 0x000000870ca8723e */ /* 0x001fe200048070ff */
[----:B------:R-:W-:Y:S01]  /*125a0*/  FADD.FTZ R135, R135, R20 ;  /* 0x0000001487877221 */ /* 0x000fe20000010000 */
[----:B------:R-:W-:-:S02]  /*125b0*/  IADD3 R20, R29, R199, -R198 ;  /* 0x000000c71d147210 */ /* 0x000fc40007ffe8c6 */
[----:B------:R-:W-:Y:S01]  /*125c0*/  F2FP.SATFINITE.E4M3.F32.PACK_AB_MERGE_C R168, R133, R34, R168 ;  /* 0x0000002285a8723e */ /* 0x000fe200048070a8 */
[----:B------:R-:W-:-:S01]  /*125d0*/  FADD.FTZ R12, R12, R135 ;  /* 0x000000870c0c7221 */ /* 0x000fc20000010000 */
[----:B------:R-:W-:Y:S01]  /*125e0*/  CS2R R34, SRZ ;  /* 0x0000000000227805 */ /* 0x000fe2000001ff00 */
[----:B------:R-:W0:Y:S01]  /*125f0*/  MUFU.EX2 R139, R139 ;  /* 0x0000008b008b7308 */ /* 0x000e220000000800 */
[----:B-1----:R-:W-:-:S01]  /*12600*/  FADD.FTZ R28, R67, R28 ;  /* 0x0000001c431c7221 */ /* 0x002fc20000010000 */
[----:B------:R-:W-:Y:S02]  /*12610*/  F2FP.SATFINITE.E4M3.F32.PACK_AB_MERGE_C R26, R67, R26, RZ ;  /* 0x0000001a431a723e */ /* 0x000fe400048070ff */
[----:B------:R-:W-:Y:S02]  /*12620*/  CS2R R66, SRZ ;  /* 0x0000000000427805 */ /* 0x000fe4000001ff00 */
[----:B------:R-:W-:Y:S02]  /*12630*/  F2FP.SATFINITE.E4M3.F32.PACK_AB_MERGE_C R169, R63, R48, R26 ;  /* 0x000000303fa9723e */ /* 0x000fe4000480701a */
[----:B------:R-:W-:Y:S01]  /*12640*/  CS2R R48, SRZ ;  /* 0x0000000000307805 */ /* 0x000fe2000001ff00 */
[----:B------:R-:W-:Y:S01]  /*12650*/  MUFU.EX2 R71, R71 ;  /* 0x0000004700477308 */ /* 0x000fe20000000800 */
[----:B--2---:R-:W-:-:S01]  /*12660*/  FADD.FTZ R29, R15, R28 ;  /* 0x0000001c0f1d7221 */ /* 0x004fc20000010000 */
[----:B------:R-:W-:-:S06]  /*12670*/  CS2R R62, SRZ ;  /* 0x00000000003e7805 */ /* 0x000fcc000001ff00 */
[----:B------:R-:W1:Y:S01]  /*12680*/  MUFU.EX2 R50, R50 ;  /* 0x0000003200327308 */ /* 0x000e620000000800 */
[----:B0-----:R-:W-:-:S07]  /*12690*/  FADD.FTZ R25, R139, R12 ;  /* 0x0000000c8b197221 */ /* 0x001fce0000010000 */
[----:B------:R-:W-:Y:S08]  /*126a0*/  MUFU.EX2 R30, R30 ;  /* 0x0000001e001e7308 */ /* 0x000ff00000000800 */
[----:B------:R-:W0:Y:S01]  /*126b0*/  MUFU.EX2 R24, R141 ;  /* 0x0000008d00187308 */ /* 0x000e220000000800 */
[----:B-1----:R-:W-:-:S07]  /*126c0*/  F2FP.SATFINITE.E4M3.F32.PACK_AB_MERGE_C R26, R50, R71, RZ ;  /* 0x00000047321a723e */ /* 0x002fce00048070ff */
[----:B------:R-:W-:Y:S08]  /*126d0*/  MUFU.EX2 R21, R21 ;  /* 0x0000001500157308 */ /* 0x000ff00000000800 */
[----:B------:R1:W2:Y:S01]  /*126e0*/  MUFU.EX2 R0, R27 ;  /* 0x0000001b00007308 */ /* 0x0002a20000000800 */
[----:B0-----:R-:W-:-:S01]  /*126f0*/  FADD.FTZ R12, R24, R25 ;  /* 0x00000019180c7221 */ /* 0x001fc20000010000 */
[----:B------:R-:W-:-:S03]  /*12700*/  F2FP.SATFINITE.E4M3.F32.PACK_AB_MERGE_C R170, R24, R139, R26 ;  /* 0x0000008b18aa723e */ /* 0x000fc6000480701a */
[----:B------:R-:W-:Y:S01]  /*12710*/  FADD.FTZ R71, R71, R12 ;  /* 0x0000000c47477221 */ /* 0x000fe20000010000 */
[----:B-1----:R-:W-:-:S04]  /*12720*/  IMAD.HI R27, R20, 0x66666667, RZ ;  /* 0x66666667141b7827 */ /* 0x002fc800078e02ff */
[----:B------:R-:W-:Y:S01]  /*12730*/  FADD.FTZ R20, R30, R29 ;  /* 0x0000001d1e147221 */ /* 0x000fe20000010000 */
[----:B------:R-:W-:-:S01]  /*12740*/  FADD.FTZ R12, R50, R71 ;  /* 0x00000047320c7221 */ /* 0x000fc20000010000 */
[----:B------:R-:W-:Y:S02]  /*12750*/  CS2R R28, SRZ ;  /* 0x00000000001c7805 */ /* 0x000fe4000001ff00 */
[----:B------:R-:W-:Y:S02]  /*12760*/  CS2R R50, SRZ ;  /* 0x0000000000327805 */ /* 0x000fe4000001ff00 */
[----:B------:R-:W-:Y:S02]  /*12770*/  CS2R R70, SRZ ;  /* 0x0000000000467805 */ /* 0x000fe4000001ff00 */
[----:B--2---:R-:W-:Y:S01]  /*12780*/  F2FP.SATFINITE.E4M3.F32.PACK_AB_MERGE_C R24, R0, R21, RZ ;  /* 0x000000150018723e */ /* 0x004fe200048070ff */
[----:B------:R-:W-:Y:S01]  /*12790*/  FADD.FTZ R21, R21, R20 ;  /* 0x0000001415157221 */ /* 0x000fe20000010000 */
[----:B------:R-:W-:-:S02]  /*127a0*/  SHF.R.U32.HI R20, RZ, 0x1f, R27 ;  /* 0x0000001fff147819 */ /* 0x000fc4000001161b */
[----:B------:R-:W-:Y:S01]  /*127b0*/  F2FP.SATFINITE.E4M3.F32.PACK_AB_MERGE_C R171, R30, R15, R24 ;  /* 0x0000000f1eab723e */ /* 0x000fe20004807018 */
[----:B------:R-:W-:-:S01]  /*127c0*/  FADD.FTZ R0, R0, R21 ;  /* 0x0000001500007221 */ /* 0x000fc20000010000 */
[----:B------:R-:W-:Y:S02]  /*127d0*/  LEA.HI.SX32 R15, R27, R20, 0x1a ;  /* 0x000000141b0f7211 */ /* 0x000fe400078fd2ff */
[----:B------:R-:W-:Y:S02]  /*127e0*/  CS2R R24, SRZ ;  /* 0x0000000000187805 */ /* 0x000fe4000001ff00 */
[----:B------:R-:W-:Y:S02]  /*127f0*/  CS2R R26, SRZ ;  /* 0x00000000001a7805 */ /* 0x000fe4000001ff00 */
[----:B------:R-:W-:Y:S02]  /*12800*/  CS2R R30, SRZ ;  /* 0x00000000001e7805 */ /* 0x000fe4000001ff00 */
[----:B------:R-:W-:-:S04]  /*12810*/  VIMNMX R214, R204, R15, !PT ;  /* 0x0000000fccd67248 */ /* 0x000fc80007fe0100 */
[----:B------:R-:W-:-:S13]  /*12820*/  ISETP.GE.AND P1, PT, R217, R214, PT ;  /* 0x000000d6d900720c */ /* 0x000fda0003f26270 */
[----:B------:R-:W-:Y:S05]  /*12830*/  @!P1 BRA `(.L_x_3205) ;  /* 0x0000003800f89947 */ /* 0x000fea0003800000 */
[----:B------:R-:W-:Y:S01]  /*12840*/  IMAD.MOV.U32 R215, RZ, RZ, R3 ;  /* 0x000000ffffd77224 */ /* 0x000fe200078e0003 */
[----:B------:R-:W-:Y:S01]  /*12850*/  CS2R R86, SRZ ;  /* 0x0000000000567805 */ /* 0x000fe2000001ff00 */
[----:B------:R-:W-:Y:S01]  /*12860*/  IMAD.MOV.U32 R216, RZ, RZ, R14 ;  /* 0x000000ffffd87224 */ /* 0x000fe200078e000e */
[----:B------:R-:W-:Y:S01]  /*12870*/  CS2R R84, SRZ ;  /* 0x0000000000547805 */ /* 0x000fe2000001ff00 */
[----:B------:R-:W-:Y:S01]  /*12880*/  IMAD.MOV.U32 R221, RZ, RZ, R194 ;  /* 0x000000ffffdd7224 */ /* 0x000fe200078e00c2 */
[----:B------:R-:W-:Y:S01]  /*12890*/  CS2R R82, SRZ ;  /* 0x0000000000527805 */ /* 0x000fe2000001ff00 */
[----:B------:R-:W-:Y:S01]  /*128a0*/  IMAD.MOV.U32 R218, RZ, RZ, R189 ;  /* 0x000000ffffda7224 */ /* 0x000fe200078e00bd */
        /* <DEDUP_REMOVED lines=29> */
.L_x_3217:
        /* <DEDUP_REMOVED lines=8> */
.L_x_3207:
[----:B------:R-:W-:Y:S01]  /*12b00*/  VIADD R3, R218, 0x1 ;  /* 0x00000001da037836 */ /* 0x000fe20000000000 */
[----:B------:R-:W-:-:S04]  /*12b10*/  SHF.L.U32 R14, R194, 0x1f, RZ ;  /* 0x0000001fc20e7819 */ /* 0x000fc800000006ff */
[----:B------:R-:W-:-:S04]  /*12b20*/  ISETP.NE.AND P2, PT, R3, 0x2, PT ;  /* 0x000000020300780c */ /* 0x000fc80003f45270 */
[----:B------:R-:W-:-:S04]  /*12b30*/  SEL R3, R3, RZ, P2 ;  /* 0x000000ff03037207 */ /* 0x000fc80001000000 */
[----:B------:R-:W-:-:S04]  /*12b40*/  LEA R3, R3, R18, 0x3 ;  /* 0x0000001203037211 */ /* 0x000fc800078e18ff */
[----:B------:R0:W1:Y:S01]  /*12b50*/  SYNCS.PHASECHK.TRANS64.TRYWAIT P2, [R3+URZ+0x22830], R14 ;  /* 0x0228300e030075a7 */ /* 0x000062000804017f */
[----:B------:R-:W-:Y:S05]  /*12b60*/  @!P0 BRA `(.L_x_3208) ;  /* 0x0000000000048947 */ /* 0x000fea0003800000 */
[----:B------:R-:W-:Y:S01]  /*12b70*/  BPT.TRAP 0x1 ;  /* 0x000000040000795c */ /* 0x000fe20000300000 */
.L_x_3208:
[----:B------:R-:W-:Y:S04]  /*12b80*/  BSSY B0, `(.L_x_3206) ;  /* 0x0000004000007945 */ /* 0x000fe80003800000 */
[----:B-1----:R-:W-:Y:S05]  /*12b90*/  @P2 BRA `(.L_x_3209) ;  /* 0x0000000000082947 */ /* 0x002fea0003800000 */
[----:B------:R-:W1:Y:S02]  /*12ba0*/  SYNCS.PHASECHK.TRANS64.TRYWAIT P2, [R3+URZ+0x22830], R14 ;  /* 0x0228300e030075a7 */ /* 0x000e64000804017f */
[----:B-1----:R-:W-:Y:S05]  /*12bb0*/  @!P2 BRA `(.L_x_3210) ;  /* 0x000001540064a947 */ /* 0x002fea0003800000 */
.L_x_3209:
[----:B------:R-:W-:Y:S05]  /*12bc0*/  BSYNC B0 ;  /* 0x0000000000007941 */ /* 0x000fea0003800000 */
.L_x_3206:
[----:B01----:R-:W0:Y:S01]  /*12bd0*/  S2R R3, SR_TID.X ;  /* 0x0000000000037919 */ /* 0x003e220000002100 */
[----:B------:R-:W-:Y:S01]  /*12be0*/  VIADD R189, R218, 0x1 ;  /* 0x00000001dabd7836 */ /* 0x000fe20000000000 */
[----:B------:R-:W-:Y:S05]  /*12bf0*/  WARPSYNC.ALL ;  /* 0x0000000000007948 */ /* 0x000fea0003800000 */
[C---:B------:R-:W-:Y:S01]  /*12c00*/  ISETP.NE.AND P2, PT, R189.reuse, 0x2, PT ;  /* 0x00000002bd00780c */ /* 0x040fe20003f45270 */
[----:B------:R-:W-:Y:S01]  /*12c10*/  IMAD.MOV.U32 R21, RZ, RZ, 0x40000040 ;  /* 0x40000040ff157424 */ /* 0x000fe200078e00ff */
[C---:B------:R-:W-:Y:S01]  /*12c20*/  R2UR UR28, R8.reuse ;  /* 0x00000000081c72ca */ /* 0x040fe200000e0000 */
        /* <DEDUP_REMOVED lines=27> */
[----:B------:R-:W-:Y:S02]  /*12de0*/  IADD3 R88, R20, 0x202, RZ ;  /* 0x0000020214587810 */ /* 0x000fe40007ffe0ff */
[----:B------:R-:W-:Y:S02]  /*12df0*/  R2UR UR51, R89 ;  /* 0x00000000593372ca */ /* 0x000fe400000e0000 */
[----:B------:R0:W-:Y:S01]  /*12e00*/  BAR.SYNC.DEFER_BLOCKING R3, 0x100 ;  /* 0x000400030000751d */ /* 0x0001e20000010000 */
[----:B------:R-:W-:Y:S01]  /*12e10*/  R2UR UR50, R88 ;  /* 0x00000000583272ca */ /* 0x000fe200000e0000 */
[----:B------:R-:W-:Y:S01]  /*12e20*/  VIADD R88, R20, 0x402 ;  /* 0x0000040214587836 */ /* 0x000fe20000000000 */
[----:B------:R-:W-:Y:S01]  /*12e30*/  R2UR UR6, R90 ;  /* 0x000000005a0672ca */ /* 0x000fe200000e0000 */
[----:B------:R-:W-:Y:S01]  /*12e40*/  VIADD R90, R20, 0x102 ;  /* 0x00000102145a7836 */ /* 0x000fe20000000000 */
[----:B------:R-:W-:-:S02]  /*12e50*/  R2UR UR7, R91 ;  /* 0x000000005b0772ca */ /* 0x000fc400000e0000 */
[----:B------:R-:W-:Y:S02]  /*12e60*/  R2UR UR48, R8 ;  /* 0x00000000083072ca */ /* 0x000fe400000e0000 */
[----:B------:R-:W-:Y:S02]  /*12e70*/  R2UR UR49, R9 ;  /* 0x00000000093172ca */ /* 0x000fe400000e0000 */
[----:B------:R-:W-:Y:S02]  /*12e80*/  R2UR UR46, R90 ;  /* 0x000000005a2e72ca */ /* 0x000fe400000e0000 */
[----:B------:R-:W-:Y:S02]  /*12e90*/  R2UR UR47, R91 ;  /* 0x000000005b2f72ca */ /* 0x000fe400000e0000 */
[----:B------:R-:W-:Y:S02]  /*12ea0*/  MOV R90, UR51 ;  /* 0x00000033005a7c02 */ /* 0x000fe40008000f00 */
[----:B------:R-:W-:Y:S01]  /*12eb0*/  MOV R91, UR50 ;  /* 0x00000032005b7c02 */ /* 0x000fe20008000f00 */
[----:B------:R-:W-:Y:S01]  /*12ec0*/  UMOV UR50, UR6 ;  /* 0x0000000600327c82 */ /* 0x000fe20008000000 */
[----:B------:R-:W-:Y:S01]  /*12ed0*/  UMOV UR51, UR7 ;  /* 0x0000000700337c82 */ /* 0x000fe20008000000 */
[----:B------:R-:W-:Y:S01]  /*12ee0*/  R2UR UR58, R88 ;  /* 0x00000000583a72ca */ /* 0x000fe200000e0000 */
[----:B------:R-:W-:Y:S01]  /*12ef0*/  VIADD R88, R20, 0x204 ;  /* 0x0000020414587836 */ /* 0x000fe20000000000 */
[C---:B------:R-:W-:Y:S01]  /*12f00*/  R2UR UR9, R89.reuse ;  /* 0x00000000590972ca */ /* 0x040fe200000e0000 */
[----:B------:R-:W-:Y:S01]  /*12f10*/  WARPGROUP.ARRIVE ;  /* 0x00000000000079c5 */ /* 0x000fe20000000000 */
[----:B------:R-:W-:-:S02]  /*12f20*/  R2UR UR59, R89 ;  /* 0x00000000593b72ca */ /* 0x000fc400000e0000 */
[----:B------:R-:W-:Y:S01]  /*12f30*/  R2UR UR14, R88 ;  /* 0x00000000580e72ca */ /* 0x000fe200000e0000 */
[----:B------:R-:W-:Y:S01]  /*12f40*/  VIADD R88, R20, 0x404 ;  /* 0x0000040414587836 */ /* 0x000fe20000000000 */
[----:B------:R-:W-:Y:S01]  /*12f50*/  R2UR UR6, R92 ;  /* 0x000000005c0672ca */ /* 0x000fe200000e0000 */
[----:B------:R-:W-:Y:S01]  /*12f60*/  QGMMA.64x32x32.F32.E4M3.E4M3 R152, gdesc[UR28], RZ, !UPT, gsb0 ;  /* 0x006000001c9879f3 */ /* 0x000fe2000c0008ff */
[C---:B------:R-:W-:Y:S01]  /*12f70*/  R2UR UR15, R89.reuse ;  /* 0x00000000590f72ca */ /* 0x040fe200000e0000 */
[----:B------:R-:W-:Y:S01]  /*12f80*/  VIADD R92, R20, 0x6 ;  /* 0x00000006145c7836 */ /* 0x000fe20000000000 */
[----:B------:R-:W-:Y:S01]  /*12f90*/  R2UR UR22, R88 ;  /* 0x00000000581672ca */ /* 0x000fe200000e0000 */
        /* <DEDUP_REMOVED lines=8> */
[----:B0-----:R-:W-:Y:S01]  /*13020*/  MOV R3, UR47 ;  /* 0x0000002f00037c02 */ /* 0x001fe20008000f00 */
[----:B------:R-:W-:Y:S01]  /*13030*/  UMOV UR47, UR9 ;  /* 0x00000009002f7c82 */ /* 0x000fe20008000000 */
[----:B------:R-:W-:Y:S01]  /*13040*/  MOV R222, UR46 ;  /* 0x0000002e00de7c02 */ /* 0x000fe20008000f00 */
[----:B------:R-:W-:Y:S01]  /*13050*/  UMOV UR46, UR8 ;  /* 0x00000008002e7c82 */ /* 0x000fe20008000000 */
[----:B------:R-:W-:Y:S01]  /*13060*/  R2UR UR4, R14 ;  /* 0x000000000e0472ca */ /* 0x000fe200000e0000 */
[----:B------:R-:W-:Y:S01]  /*13070*/  VIADD R14, R20, 0x302 ;  /* 0x00000302140e7836 */ /* 0x000fe20000000000 */
[----:B------:R-:W-:-:S02]  /*13080*/  R2UR UR5, R15 ;  /* 0x000000000f0572ca */ /* 0x000fc400000e0000 */
[----:B------:R-:W-:Y:S02]  /*13090*/  MOV R223, UR7 ;  /* 0x0000000700df7c02 */ /* 0x000fe40008000f00 */
[----:B------:R-:W-:Y:S02]  /*130a0*/  MOV R224, UR6 ;  /* 0x0000000600e07c02 */ /* 0x000fe40008000f00 */
[----:B------:R-:W-:Y:S01]  /*130b0*/  R2UR UR54, R14 ;  /* 0x000000000e3672ca */ /* 0x000fe200000e0000 */
[----:B------:R-:W-:Y:S01]  /*130c0*/  VIADD R14, R20, 0x104 ;  /* 0x00000104140e7836 */ /* 0x000fe20000000000 */
[----:B------:R-:W-:Y:S02]  /*130d0*/  R2UR UR55, R15 ;  /* 0x000000000f3772ca */ /* 0x000fe400000e0000 */
[C---:B------:R-:W-:Y:S01]  /*130e0*/  R2UR UR52, R10.reuse ;  /* 0x000000000a3472ca */ /* 0x040fe200000e0000 */
[----:B------:R-:W-:Y:S01]  /*130f0*/  UMOV UR6, UR4 ;  /* 0x0000000400067c82 */ /* 0x000fe20008000000 */
[----:B------:R-:W-:Y:S01]  /*13100*/  R2UR UR4, R10 ;  /* 0x000000000a0472ca */ /* 0x000fe200000e0000 */
[----:B------:R-:W-:Y:S01]  /*13110*/  UMOV UR7, UR5 ;  /* 0x0000000500077c82 */ /* 0x000fe20008000000 */
[----:B------:R-:W-:-:S02]  /*13120*/  R2UR UR5, R11 ;  /* 0x000000000b0572ca */ /* 0x000fc400000e0000 */
[C---:B------:R-:W-:Y:S02]  /*13130*/  R2UR UR53, R11.reuse ;  /* 0x000000000b3572ca */ /* 0x040fe400000e0000 */
[----:B------:R-:W-:Y:S02]  /*13140*/  R2UR UR56, R10 ;  /* 0x000000000a3872ca */ /* 0x000fe400000e0000 */
[----:B------:R-:W-:Y:S02]  /*13150*/  R2UR UR57, R11 ;  /* 0x000000000b3972ca */ /* 0x000fe400000e0000 */
[----:B------:R-:W-:Y:S01]  /*13160*/  R2UR UR10, R14 ;  /* 0x000000000e0a72ca */ /* 0x000fe200000e0000 */
[----:B------:R-:W-:Y:S01]  /*13170*/  VIADD R14, R20, 0x304 ;  /* 0x00000304140e7836 */ /* 0x000fe20000000000 */
[----:B------:R-:W-:Y:S02]  /*13180*/  R2UR UR11, R15 ;  /* 0x000000000f0b72ca */ /* 0x000fe400000e0000 */
[----:B------:R-:W-:-:S02]  /*13190*/  R2UR UR8, R6 ;  /* 0x00000000060872ca */ /* 0x000fc400000e0000 */
[C---:B------:R-:W-:Y:S02]  /*131a0*/  R2UR UR9, R7.reuse ;  /* 0x00000000070972ca */ /* 0x040fe400000e0000 */
[----:B------:R-:W-:Y:S02]  /*131b0*/  R2UR UR12, R6 ;  /* 0x00000000060c72ca */ /* 0x000fe400000e0000 */
[----:B------:R-:W-:Y:S02]  /*131c0*/  R2UR UR13, R7 ;  /* 0x00000000070d72ca */ /* 0x000fe400000e0000 */
[----:B------:R-:W-:Y:S01]  /*131d0*/  R2UR UR18, R14 ;  /* 0x000000000e1272ca */ /* 0x000fe200000e0000 */
[----:B------:R-:W-:Y:S01]  /*131e0*/  VIADD R14, R20, 0x106 ;  /* 0x00000106140e7836 */ /* 0x000fe20000000000 */
        /* <DEDUP_REMOVED lines=13> */
[----:B------:R-:W-:Y:S01]  /*132c0*/  VIADD R14, R20, 0x306 ;  /* 0x00000306140e7836 */ /* 0x000fe20000000000 */
[----:B------:R-:W-:Y:S01]  /*132d0*/  R2UR UR31, R15 ;  /* 0x000000000f1f72ca */ /* 0x000fe200000e0000 */
[----:B------:R-:W-:Y:S01]  /*132e0*/  IMAD.MOV.U32 R15, RZ, RZ, 0x40000040 ;  /* 0x40000040ff0f7424 */ /* 0x000fe200078e00ff */
[C---:B------:R-:W-:Y:S02]  /*132f0*/  R2UR UR28, R4.reuse ;  /* 0x00000000041c72ca */ /* 0x040fe400000e0000 */
[----:B------:R-:W-:Y:S02]  /*13300*/  R2UR UR29, R5 ;  /* 0x00000000051d72ca */ /* 0x000fe400000e0000 */
[----:B------:R-:W-:-:S02]  /*13310*/  R2UR UR32, R4 ;  /* 0x00000000042072ca */ /* 0x000fc400000e0000 */
[----:B------:R-:W-:Y:S02]  /*13320*/  R2UR UR33, R5 ;  /* 0x00000000052172ca */ /* 0x000fe400000e0000 */
[----:B------:R-:W-:Y:S02]  /*13330*/  IADD3 R20, R20, 0x406, RZ ;  /* 0x0000040614147810 */ /* 0x000fe40007ffe0ff */
[----:B------:R-:W-:Y:S02]  /*13340*/  R2UR UR43, R21 ;  /* 0x00000000152b72ca */ /* 0x000fe400000e0000 */
[----:B------:R-:W-:Y:S02]  /*13350*/  R2UR UR42, R20 ;  /* 0x00000000142a72ca */ /* 0x000fe400000e0000 */
[----:B------:R-:W-:Y:S02]  /*13360*/  R2UR UR40, R4 ;  /* 0x00000000042872ca */ /* 0x000fe400000e0000 */
[----:B------:R-:W-:Y:S01]  /*13370*/  R2UR UR41, R5 ;  /* 0x00000000052972ca */ /* 0x000fe200000e0000 */
[----:B------:R-:W-:-:S02]  /*13380*/  WARPGROUP.DEPBAR.LE gsb0, 0x0 ;  /* 0x00008000000079c5 */ /* 0x000fc40000010000 */
        /* <DEDUP_REMOVED lines=73> */
.L_x_3212:
[----:B------:R-:W-:Y:S01]  /*13820*/  SHF.L.U32 R3, R221, 0x1f, RZ ;  /* 0x0000001fdd037819 */ /* 0x000fe200000006ff */
[----:B------:R-:W-:-:S04]  /*13830*/  IMAD R14, R218, 0x8, R18 ;  /* 0x00000008da0e7824 */ /* 0x000fc800078e0212 */
[----:B------:R0:W1:Y:S01]  /*13840*/  SYNCS.PHASECHK.TRANS64.TRYWAIT P1, [R14+URZ+0x22850], R3 ;  /* 0x022850030e0075a7 */ /* 0x000062000802017f */
[----:B------:R-:W-:Y:S05]  /*13850*/  @!P0 BRA `(.L_x_3213) ;  /* 0x0000000000048947 */ /* 0x000fea0003800000 */
[----:B------:R-:W-:Y:S01]  /*13860*/  BPT.TRAP 0x1 ;  /* 0x000000040000795c */ /* 0x000fe20000300000 */
.L_x_3213:
[----:B-1----:R-:W-:Y:S05]  /*13870*/  @P1 BRA `(.L_x_3211) ;  /* 0x0000000000081947 */ /* 0x002fea0003800000 */
[----:B------:R-:W1:Y:S02]  /*13880*/  SYNCS.PHASECHK.TRANS64.TRYWAIT P1, [R14+URZ+0x22850], R3 ;  /* 0x022850030e0075a7 */ /* 0x000e64000802017f */
[----:B-1----:R-:W-:Y:S05]  /*13890*/  @!P1 BRA `(.L_x_3214) ;  /* 0x0000014800409947 */ /* 0x002fea0003800000 */
.L_x_3211:
        /* <DEDUP_REMOVED lines=11> */
[----:B------:R-:W-:-:S04]  /*13950*/  IMAD R14, R218, 0x500, R3 ;  /* 0x00000500da0e7824 */ /* 0x000fc800078e0203 */
[C---:B------:R-:W-:Y:S01]  /*13960*/  VIADD R20, R14.reuse, 0x100 ;  /* 0x000001000e147836 */ /* 0x040fe20000000000 */
[----:B------:R-:W-:-:S13]  /*13970*/  R2UR UR6, R14 ;  /* 0x000000000e0672ca */ /* 0x000fda00000e0000 */
[----:B------:R-:W-:Y:S01]  /*13980*/  QGMMA.64x128x32.F32.E4M3.E4M3 R24, R184, gdesc[UR4], R24, gsb0 ;  /* 0x01e00004b8187df3 */ /* 0x000fe20008000818 */
[----:B------:R-:W-:Y:S01]  /*13990*/  R2UR UR6, R20 ;  /* 0x00000000140672ca */ /* 0x000fe200000e0000 */
[----:B------:R-:W-:Y:S01]  /*139a0*/  VIADD R20, R14, 0x200 ;  /* 0x000002000e147836 */ /* 0x000fe20000000000 */
[----:B------:R-:W-:Y:S01]  /*139b0*/  R2UR UR7, R21 ;  /* 0x00000000150772ca */ /* 0x000fe200000e0000 */
[----:B------:R-:W-:Y:S01]  /*139c0*/  IMAD.MOV.U32 R21, RZ, RZ, -0x3ffffff0 ;  /* 0xc0000010ff157424 */ /* 0x000fe200078e00ff */
[----:B0-----:R-:W-:-:S04]  /*139d0*/  SHF.R.U32.HI R221, RZ, 0x7, R221 ;  /* 0x00000007ffdd7819 */ /* 0x001fc800000116dd */
[----:B------:R-:W-:Y:S01]  /*139e0*/  IADD3 R3, -R221, 0xb, RZ ;  /* 0x0000000bdd037810 */ /* 0x000fe20007ffe1ff */
[----:B------:R-:W-:Y:S02]  /*139f0*/  WARPGROUP.DEPBAR.LE gsb0, 0x0 ;  /* 0x00008000000079c5 */ /* 0x000fe40000010000 */
[----:B------:R-:W-:-:S06]  /*13a00*/  WARPGROUP.ARRIVE ;  /* 0x00000000000079c5 */ /* 0x000fcc0000000000 */
        /* <DEDUP_REMOVED lines=23> */
.L_x_3215:
[----:B0-----:R-:W0:Y:S01]  /*13b80*/  LDC R3, c[0x0][0x448] ;  /* 0x00011200ff037b82 */ /* 0x001e220000000800 */
[----:B------:R-:W2:Y:S04]  /*13b90*/  LDL.LU R20, [R1] ;  /* 0x0000000001147983 */ /* 0x000ea80000300800 */
[----:B------:R-:W3:Y:S01]  /*13ba0*/  LDL R169, [R1+0x4] ;  /* 0x0000040001a97983 */ /* 0x000ee20000100800 */
[----:B0-----:R-:W-:Y:S01]  /*13bb0*/  ISETP.NE.AND P1, PT, R3, 0x1, PT ;  /* 0x000000010300780c */ /* 0x001fe20003f25270 */
[----:B------:R-:W-:-:S12]  /*13bc0*/  IMAD.IADD R3, R208, 0x1, R197 ;  /* 0x00000001d0037824 */ /* 0x000fd800078e02c5 */
[----:B------:R-:W0:Y:S08]  /*13bd0*/  @P1 LDC R15, c[0x0][0x44c] ;  /* 0x00011300ff0f1b82 */ /* 0x000e300000000800 */
[----:B------:R-:W1:Y:S01]  /*13be0*/  @P1 LDC R14, c[0x0][0x450] ;  /* 0x00011400ff0e1b82 */ /* 0x000e620000000800 */
[----:B0-----:R-:W-:-:S05]  /*13bf0*/  @P1 IMAD.HI.U32 R15, R3, R15, RZ ;  /* 0x0000000f030f1227 */ /* 0x001fca00078e00ff */
[----:B-1----:R-:W-:Y:S01]  /*13c00*/  @P1 SHF.R.U32.HI R3, RZ, R14, R15 ;  /* 0x0000000eff031219 */ /* 0x002fe2000001160f */
[----:B------:R-:W-:-:S04]  /*13c10*/  IMAD R15, R217, -0xa0, RZ ;  /* 0xffffff60d90f7824 */ /* 0x000fc800078e02ff */
[----:B------:R-:W0:Y:S01]  /*13c20*/  SHFL.IDX PT, R14, R3, RZ, 0x1c1f ;  /* 0x001c1fff030e7589 */ /* 0x000e2200000e0000 */
[----:B------:R-:W-:-:S03]  /*13c30*/  IADD3 R15, -R200, 0x1, R15 ;  /* 0x00000001c80f7810 */ /* 0x000fc60007ffe10f */
[----:B------:R-:W1:Y:S01]  /*13c40*/  SHFL.IDX PT, R3, R3, 0x1, 0x1c1f ;  /* 0x003c1f0003037f89 */ /* 0x000e6200000e0000 */
[----:B------:R-:W-:-:S05]  /*13c50*/  IADD3 R15, -R198, R15, R199 ;  /* 0x0000000fc60f7210 */ /* 0x000fca0007ffe1c7 */
[C---:B0-----:R-:W-:Y:S02]  /*13c60*/  IMAD.IADD R14, R15.reuse, 0x1, R14 ;  /* 0x000000010f0e7824 */ /* 0x041fe400078e020e */
[----:B-1----:R-:W-:-:S03]  /*13c70*/  IMAD.IADD R3, R15, 0x1, R3 ;  /* 0x000000010f037824 */ /* 0x002fc600078e0203 */
[C---:B------:R-:W-:Y:S02]  /*13c80*/  ISETP.GT.AND P3, PT, R14.reuse, RZ, PT ;  /* 0x000000ff0e00720c */ /* 0x040fe40003f64270 */
[C---:B------:R-:W-:Y:S02]  /*13c90*/  ISETP.GT.AND P4, PT, R14.reuse, 0x1, PT ;  /* 0x000000010e00780c */ /* 0x040fe40003f84270 */
[C---:B------:R-:W-:Y:S02]  /*13ca0*/  ISETP.GT.AND P2, PT, R14.reuse, 0x8, PT ;  /* 0x000000080e00780c */ /* 0x040fe40003f44270 */
[----:B------:R-:W-:Y:S02]  /*13cb0*/  ISETP.GT.AND P1, PT, R14, 0x9, PT ;  /* 0x000000090e00780c */ /* 0x000fe40003f24270 */
[----:B------:R-:W-:Y:S02]  /*13cc0*/  FSEL R152, R152, -INF , P3 ;  /* 0xff80000098987808 */ /* 0x000fe40001800000 */
[----:B------:R-:W-:-:S02]  /*13cd0*/  FSEL R153, R153, -INF , P4 ;  /* 0xff80000099997808 */ /* 0x000fc40002000000 */
[----:B------:R-:W-:Y:S02]  /*13ce0*/  FSEL R156, R156, -INF , P2 ;  /* 0xff8000009c9c7808 */ /* 0x000fe40001000000 */
[----:B------:R-:W-:Y:S02]  /*13cf0*/  FSEL R157, R157, -INF , P1 ;  /* 0xff8000009d9d7808 */ /* 0x000fe40000800000 */
[C---:B------:R-:W-:Y:S02]  /*13d00*/  ISETP.GT.AND P3, PT, R14.reuse, 0x10, PT ;  /* 0x000000100e00780c */ /* 0x040fe40003f64270 */
[C---:B------:R-:W-:Y:S02]  /*13d10*/  ISETP.GT.AND P4, PT, R14.reuse, 0x11, PT ;  /* 0x000000110e00780c */ /* 0x040fe40003f84270 */
[C---:B------:R-:W-:Y:S02]  /*13d20*/  ISETP.GT.AND P2, PT, R14.reuse, 0x18, PT ;  /* 0x000000180e00780c */ /* 0x040fe40003f44270 */
[----:B------:R-:W-:-:S02]  /*13d30*/  ISETP.GT.AND P1, PT, R14, 0x19, PT ;  /* 0x000000190e00780c */ /* 0x000fc40003f24270 */
[----:B------:R-:W-:Y:S02]  /*13d40*/  FSEL R160, R160, -INF , P3 ;  /* 0xff800000a0a07808 */ /* 0x000fe40001800000 */
[----:B------:R-:W-:Y:S02]  /*13d50*/  FSEL R161, R161, -INF , P4 ;  /* 0xff800000a1a17808 */ /* 0x000fe40002000000 */
[----:B------:R-:W-:Y:S02]  /*13d60*/  FSEL R164, R164, -INF , P2 ;  /* 0xff800000a4a47808 */ /* 0x000fe40001000000 */
[----:B------:R-:W-:Y:S02]  /*13d70*/  FSEL R165, R165, -INF , P1 ;  /* 0xff800000a5a57808 */ /* 0x000fe40000800000 */
[C---:B------:R-:W-:Y:S02]  /*13d80*/  ISETP.GT.AND P3, PT, R14.reuse, 0x20, PT ;  /* 0x000000200e00780c */ /* 0x040fe40003f64270 */
[----:B------:R-:W-:-:S02]  /*13d90*/  ISETP.GT.AND P4, PT, R14, 0x21, PT ;  /* 0x000000210e00780c */ /* 0x000fc40003f84270 */
[C---:B------:R-:W-:Y:S02]  /*13da0*/  ISETP.GT.AND P2, PT, R14.reuse, 0x28, PT ;  /* 0x000000280e00780c */ /* 0x040fe40003f44270 */
[----:B------:R-:W-:Y:S02]  /*13db0*/  ISETP.GT.AND P1, PT, R14, 0x29, PT ;  /* 0x000000290e00780c */ /* 0x000fe40003f24270 */
[----:B------:R-:W-:Y:S02]  /*13dc0*/  FSEL R136, R136, -INF , P3 ;  /* 0xff80000088887808 */ /* 0x000fe40001800000 */
[----:B------:R-:W-:Y:S02]  /*13dd0*/  FSEL R137, R137, -INF , P4 ;  /* 0xff80000089897808 */ /* 0x000fe40002000000 */
[----:B------:R-:W-:Y:S02]  /*13de0*/  FSEL R140, R140, -INF , P2 ;  /* 0xff8000008c8c7808 */ /* 0x000fe40001000000 */
[----:B------:R-:W-:-:S02]  /*13df0*/  FSEL R141, R141, -INF , P1 ;  /* 0xff8000008d8d7808 */ /* 0x000fc40000800000 */
[C---:B------:R-:W-:Y:S02]  /*13e00*/  ISETP.GT.AND P3, PT, R14.reuse, 0x30, PT ;  /* 0x000000300e00780c */ /* 0x040fe40003f64270 */
        /* <DEDUP_REMOVED lines=51> */
[----:B------:R-:W-:Y:S02]  /*14140*/  FMNMX.FTZ R14, R152, R216, !PT ;  /* 0x000000d8980e7209 */ /* 0x000fe40007810000 */
[----:B------:R-:W-:-:S02]  /*14150*/  FSEL R96, R96, -INF , P3 ;  /* 0xff80000060607808 */ /* 0x000fc40001800000 */
[----:B------:R-:W-:Y:S02]  /*14160*/  FMNMX.FTZ R14, R153, R14, !PT ;  /* 0x0000000e990e7209 */ /* 0x000fe40007810000 */
[----:B------:R-:W-:Y:S02]  /*14170*/  ISETP.GT.AND P3, PT, R3, RZ, PT ;  /* 0x000000ff0300720c */ /* 0x000fe40003f64270 */
[----:B------:R-:W-:Y:S02]  /*14180*/  FMNMX.FTZ R14, R156, R14, !PT ;  /* 0x0000000e9c0e7209 */ /* 0x000fe40007810000 */
[----:B------:R-:W-:Y:S02]  /*14190*/  FSEL R154, R154, -INF , P3 ;  /* 0xff8000009a9a7808 */ /* 0x000fe40001800000 */
[----:B------:R-:W-:Y:S02]  /*141a0*/  FMNMX.FTZ R14, R157, R14, !PT ;  /* 0x0000000e9d0e7209 */ /* 0x000fe40007810000 */
[----:B------:R-:W-:-:S02]  /*141b0*/  ISETP.GT.AND P3, PT, R3, 0x1, PT ;  /* 0x000000010300780c */ /* 0x000fc40003f64270 */
[----:B------:R-:W-:Y:S02]  /*141c0*/  FMNMX.FTZ R14, R160, R14, !PT ;  /* 0x0000000ea00e7209 */ /* 0x000fe40007810000 */
[----:B------:R-:W-:Y:S02]  /*141d0*/  FSEL R155, R155, -INF , P3 ;  /* 0xff8000009b9b7808 */ /* 0x000fe40001800000 */
[----:B------:R-:W-:Y:S02]  /*141e0*/  FMNMX.FTZ R14, R161, R14, !PT ;  /* 0x0000000ea10e7209 */ /* 0x000fe40007810000 */
[----:B------:R-:W-:Y:S02]  /*141f0*/  ISETP.GT.AND P3, PT, R3, 0x8, PT ;  /* 0x000000080300780c */ /* 0x000fe40003f64270 */
[----:B------:R-:W-:Y:S02]  /*14200*/  FMNMX.FTZ R14, R164, R14, !PT ;  /* 0x0000000ea40e7209 */ /* 0x000fe40007810000 */
[----:B------:R-:W-:-:S02]  /*14210*/  FSEL R158, R158, -INF , P3 ;  /* 0xff8000009e9e7808 */ /* 0x000fc40001800000 */
[----:B------:R-:W-:Y:S02]  /*14220*/  FMNMX.FTZ R14, R165, R14, !PT ;  /* 0x0000000ea50e7209 */ /* 0x000fe40007810000 */
[----:B------:R-:W-:Y:S02]  /*14230*/  ISETP.GT.AND P3, PT, R3, 0x9, PT ;  /* 0x000000090300780c */ /* 0x000fe40003f64270 */
        /* <DEDUP_REMOVED lines=65> */
[----:B------:R-:W-:Y:S02]  /*14650*/  FSEL R126, R126, -INF , P3 ;  /* 0xff8000007e7e7808 */ /* 0x000fe40001800000 */
[----:B------:R-:W-:Y:S01]  /*14660*/  ISETP.GT.AND P3, PT, R3, 0x49, PT ;  /* 0x000000490300780c */ /* 0x000fe20003f64270 */
[----:B------:R-:W0:Y:S01]  /*14670*/  SHFL.BFLY PT, R15, R14, 0x2, 0x1f ;  /* 0x0c401f000e0f7f89 */ /* 0x000e2200000e0000 */
[----:B--2---:R-:W-:Y:S02]  /*14680*/  LOP3.LUT R20, R20, 0xfffffbff, RZ, 0xc0, !PT ;  /* 0xfffffbff14147812 */ /* 0x004fe400078ec0ff */
[----:B------:R-:W-:Y:S02]  /*14690*/  FSEL R127, R127, -INF , P3 ;  /* 0xff8000007f7f7808 */ /* 0x000fe40001800000 */
[----:B------:R-:W-:-:S02]  /*146a0*/  ISETP.GT.AND P3, PT, R3, 0x50, PT ;  /* 0x000000500300780c */ /* 0x000fc40003f64270 */
[----:B------:R-:W-:Y:S02]  /*146b0*/  @P0 LOP3.LUT R20, R20, 0x400, RZ, 0xfc, !PT ;  /* 0x0000040014140812 */ /* 0x000fe400078efcff */
[----:B------:R-:W-:Y:S02]  /*146c0*/  FSEL R130, R130, -INF , P3 ;  /* 0xff80000082827808 */ /* 0x000fe40001800000 */
[C---:B------:R-:W-:Y:S02]  /*146d0*/  ISETP.GT.AND P3, PT, R3.reuse, 0x51, PT ;  /* 0x000000510300780c */ /* 0x040fe40003f64270 */
[----:B------:R-:W-:Y:S02]  /*146e0*/  ISETP.GT.AND P0, PT, R3, 0x81, PT ;  /* 0x000000810300780c */ /* 0x000fe40003f04270 */
[----:B------:R-:W-:Y:S02]  /*146f0*/  FSEL R131, R131, -INF , P3 ;  /* 0xff80000083837808 */ /* 0x000fe40001800000 */
[----:B------:R-:W-:-:S02]  /*14700*/  ISETP.GT.AND P3, PT, R3, 0x58, PT ;  /* 0x000000580300780c */ /* 0x000fc40003f64270 */
[----:B------:R-:W-:Y:S02]  /*14710*/  LOP3.LUT R20, R20, 0xfffff7ff, RZ, 0xc0, !PT ;  /* 0xfffff7ff14147812 */ /* 0x000fe400078ec0ff */
[----:B------:R-:W-:Y:S02]  /*14720*/  FSEL R134, R134, -INF , P3 ;  /* 0xff80000086867808 */ /* 0x000fe40001800000 */
[----:B------:R-:W-:Y:S02]  /*14730*/  ISETP.GT.AND P3, PT, R3, 0x59, PT ;  /* 0x000000590300780c */ /* 0x000fe40003f64270 */
[----:B0-----:R-:W-:Y:S02]  /*14740*/  FMNMX.FTZ R14, R14, R15, !PT ;  /* 0x0000000f0e0e7209 */ /* 0x001fe40007810000 */
[----:B------:R-:W-:Y:S02]  /*14750*/  FSEL R135, R135, -INF , P3 ;  /* 0xff80000087877808 */ /* 0x000fe40001800000 */
[----:B------:R-:W-:Y:S01]  /*14760*/  ISETP.GT.AND P3, PT, R3, 0x60, PT ;  /* 0x000000600300780c */ /* 0x000fe20003f64270 */
[----:B------:R-:W0:Y:S01]  /*14770*/  SHFL.BFLY PT, R15, R14, 0x1, 0x1f ;  /* 0x0c201f000e0f7f89 */ /* 0x000e2200000e0000 */
[----:B------:R-:W-:-:S02]  /*14780*/  @P0 LOP3.LUT R20, R20, 0x800, RZ, 0xfc, !PT ;  /* 0x0000080014140812 */ /* 0x000fc400078efcff */
[----:B------:R-:W-:Y:S02]  /*14790*/  FSEL R106, R106, -INF , P3 ;  /* 0xff8000006a6a7808 */ /* 0x000fe40001800000 */
[C---:B------:R-:W-:Y:S01]  /*147a0*/  ISETP.GT.AND P3, PT, R3.reuse, 0x61, PT ;  /* 0x000000610300780c */ /* 0x040fe20003f64270 */
[----:B------:R-:W-:Y:S01]  /*147b0*/  STL [R1], R20 ;  /* 0x0000001401007387 */ /* 0x000fe20000100800 */
[----:B------:R-:W-:Y:S02]  /*147c0*/  ISETP.GT.AND P1, PT, R3, 0x89, PT ;  /* 0x000000890300780c */ /* 0x000fe40003f24270 */
[----:B------:R-:W-:Y:S02]  /*147d0*/  FSEL R107, R107, -INF , P3 ;  /* 0xff8000006b6b7808 */ /* 0x000fe40001800000 */
[C---:B------:R-:W-:Y:S02]  /*147e0*/  ISETP.GT.AND P3, PT, R3.reuse, 0x68, PT ;  /* 0x000000680300780c */ /* 0x040fe40003f64270 */
[----:B------:R-:W-:-:S02]  /*147f0*/  ISETP.GT.AND P2, PT, R3, 0x90, PT ;  /* 0x000000900300780c */ /* 0x000fc40003f44270 */
[----:B------:R-:W-:Y:S02]  /*14800*/  FSEL R110, R110, -INF , P3 ;  /* 0xff8000006e6e7808 */ /* 0x000fe40001800000 */
[C---:B------:R-:W-:Y:S02]  /*14810*/  ISETP.GT.AND P3, PT, R3.reuse, 0x69, PT ;  /* 0x000000690300780c */ /* 0x040fe40003f64270 */
[----:B------:R-:W-:Y:S02]  /*14820*/  ISETP.GT.AND P4, PT, R3, 0x98, PT ;  /* 0x000000980300780c */ /* 0x000fe40003f84270 */
[----:B------:R-:W-:Y:S02]  /*14830*/  FSEL R111, R111, -INF , P3 ;  /* 0xff8000006f6f7808 */ /* 0x000fe40001800000 */
[----:B------:R-:W-:Y:S02]  /*14840*/  ISETP.GT.AND P3, PT, R3, 0x70, PT ;  /* 0x000000700300780c */ /* 0x000fe40003f64270 */
[----:B0-----:R-:W-:-:S02]  /*14850*/  FMNMX.FTZ R14, R14, R15, !PT ;  /* 0x0000000f0e0e7209 */ /* 0x001fc40007810000 */
[----:B------:R-:W-:Y:S02]  /*14860*/  FSEL R114, R114, -INF , P3 ;  /* 0xff80000072727808 */ /* 0x000fe40001800000 */
[----:B------:R-:W-:Y:S01]  /*14870*/  ISETP.GT.AND P3, PT, R3, 0x71, PT ;  /* 0x000000710300780c */ /* 0x000fe20003f64270 */
[----:B------:R-:W-:-:S01]  /*14880*/  FFMA.FTZ R21, R2, R14, -8 ;  /* 0xc100000002157423 */ /* 0x000fc2000001000e */
[C---:B------:R-:W-:Y:S02]  /*14890*/  FSETP.NEU.FTZ.AND P6, PT, R14.reuse, -INF , PT ;  /* 0xff8000000e00780b */ /* 0x040fe40003fdd000 */
[----:B------:R-:W-:Y:S02]  /*148a0*/  FSEL R115, R115, -INF , P3 ;  /* 0xff80000073737808 */ /* 0x000fe40001800000 */
[----:B------:R-:W-:Y:S02]  /*148b0*/  ISETP.GT.AND P3, PT, R3, 0x78, PT ;  /* 0x000000780300780c */ /* 0x000fe40003f64270 */
[----:B------:R-:W-:-:S02]  /*148c0*/  FSEL R15, R14, RZ, P6 ;  /* 0x000000ff0e0f7208 */ /* 0x000fc40003000000 */
[----:B------:R-:W-:Y:S02]  /*148d0*/  FSEL R118, R118, -INF , P3 ;  /* 0xff80000076767808 */ /* 0x000fe40001800000 */
[----:B------:R-:W-:Y:S01]  /*148e0*/  ISETP.GT.AND P3, PT, R3, 0x79, PT ;  /* 0x000000790300780c */ /* 0x000fe20003f64270 */
[----:B------:R-:W-:Y:S01]  /*148f0*/  FADD.FTZ R15, -R15, R216 ;  /* 0x000000d80f0f7221 */ /* 0x000fe20000010100 */
[----:B------:R-:W-:Y:S02]  /*14900*/  FSEL R21, R21, RZ, P6 ;  /* 0x000000ff15157208 */ /* 0x000fe40003000000 */
[----:B------:R-:W-:Y:S01]  /*14910*/  FSEL R119, R119, -INF , P3 ;  /* 0xff80000077777808 */ /* 0x000fe20001800000 */
[C---:B------:R-:W-:Y:S01]  /*14920*/  FMUL.FTZ R15, R2.reuse, R15 ;  /* 0x0000000f020f7220 */ /* 0x040fe20000410000 */
[----:B------:R-:W-:Y:S01]  /*14930*/  ISETP.GT.AND P3, PT, R3, 0x91, PT ;  /* 0x000000910300780c */ /* 0x000fe20003f64270 */
[----:B------:R-:W-:-:S01]  /*14940*/  FFMA.FTZ R152, R2, R152, -R21 ;  /* 0x0000009802987223 */ /* 0x000fc20000010815 */
[----:B------:R-:W-:Y:S01]  /*14950*/  ISETP.GT.AND P5, PT, R3, 0x99, PT ;  /* 0x000000990300780c */ /* 0x000fe20003fa4270 */
[----:B------:R-:W-:-:S01]  /*14960*/  FFMA.FTZ R153, R2, R153, -R21 ;  /* 0x0000009902997223 */ /* 0x000fc20000010815 */
[----:B------:R-:W-:Y:S01]  /*14970*/  ISETP.GT.AND P0, PT, R3, 0x80, PT ;  /* 0x000000800300780c */ /* 0x000fe20003f04270 */
[----:B------:R-:W-:-:S01]  /*14980*/  FFMA.FTZ R156, R2, R156, -R21 ;  /* 0x0000009c029c7223 */ /* 0x000fc20000010815 */
[----:B------:R-:W-:Y:S01]  /*14990*/  ISETP.GT.AND P6, PT, R3, 0x88, PT ;  /* 0x000000880300780c */ /* 0x000fe20003fc4270 */
[----:B------:R-:W-:-:S01]  /*149a0*/  FFMA.FTZ R157, R2, R157, -R21 ;  /* 0x0000009d029d7223 */ /* 0x000fc20000010815 */
[----:B------:R-:W-:Y:S01]  /*149b0*/  FMNMX.FTZ R3, R154, R215, !PT ;  /* 0x000000d79a037209 */ /* 0x000fe20007810000 */
[----:B------:R-:W-:-:S01]  /*149c0*/  FFMA.FTZ R160, R2, R160, -R21 ;  /* 0x000000a002a07223 */ /* 0x000fc20000010815 */
[----:B------:R-:W-:Y:S01]  /*149d0*/  FSEL R90, R90, -INF , P0 ;  /* 0xff8000005a5a7808 */ /* 0x000fe20000000000 */
[----:B------:R-:W-:-:S01]  /*149e0*/  FFMA.FTZ R161, R2, R161, -R21 ;  /* 0x000000a102a17223 */ /* 0x000fc20000010815 */
[----:B------:R-:W-:Y:S01]  /*149f0*/  FMNMX.FTZ R3, R155, R3, !PT ;  /* 0x000000039b037209 */ /* 0x000fe20007810000 */
[----:B------:R-:W-:-:S01]  /*14a00*/  FFMA.FTZ R164, R2, R164, -R21 ;  /* 0x000000a402a47223 */ /* 0x000fc20000010815 */
[----:B------:R-:W-:Y:S01]  /*14a10*/  LOP3.LUT P0, RZ, R20, 0x800, RZ, 0xc0, !PT ;  /* 0x0000080014ff7812 */ /* 0x000fe2000780c0ff */
[----:B------:R-:W-:-:S01]  /*14a20*/  FFMA.FTZ R165, R2, R165, -R21 ;  /* 0x000000a502a57223 */ /* 0x000fc20000010815 */
[----:B------:R-:W-:Y:S01]  /*14a30*/  FMNMX.FTZ R3, R158, R3, !PT ;  /* 0x000000039e037209 */ /* 0x000fe20007810000 */
[----:B------:R-:W-:-:S01]  /*14a40*/  FFMA.FTZ R136, R2, R136, -R21 ;  /* 0x0000008802887223 */ /* 0x000fc20000010815 */
[----:B------:R-:W-:Y:S01]  /*14a50*/  FSEL R91, R91, -INF , P0 ;  /* 0xff8000005b5b7808 */ /* 0x000fe20000000000 */
        /* <DEDUP_REMOVED lines=31> */
[C-C-:B------:R-:W-:Y:S01]  /*14c50*/  FFMA.FTZ R105, R2.reuse, R105, -R21.reuse ;  /* 0x0000006902697223 */ /* 0x140fe20000010815 */
        /* <DEDUP_REMOVED lines=19> */
[----:B---3--:R-:W-:Y:S01]  /*14d90*/  R2UR UR4, R169 ;  /* 0x00000000a90472ca */ /* 0x008fe200000e0000 */
[----:B------:R-:W-:Y:S01]  /*14da0*/  MUFU.EX2 R152, R152 ;  /* 0x0000009800987308 */ /* 0x000fe20000000800 */
[----:B------:R-:W-:-:S04]  /*14db0*/  FMNMX.FTZ R3, R122, R3, !PT ;  /* 0x000000037a037209 */ /* 0x000fc80007810000 */
[----:B------:R-:W-:-:S03]  /*14dc0*/  FMNMX.FTZ R3, R123, R3, !PT ;  /* 0x000000037b037209 */ /* 0x000fc60007810000 */
[----:B------:R-:W0:Y:S01]  /*14dd0*/  MUFU.EX2 R15, R15 ;  /* 0x0000000f000f7308 */ /* 0x000e220000000800 */
[----:B------:R-:W-:-:S03]  /*14de0*/  FMNMX.FTZ R3, R126, R3, !PT ;  /* 0x000000037e037209 */ /* 0x000fc60007810000 */
[----:B------:R-:W-:Y:S01]  /*14df0*/  IMAD.U32 R168, RZ, RZ, UR4 ;  /* 0x00000004ffa87e24 */ /* 0x000fe2000f8e00ff */
[----:B------:R-:W-:-:S03]  /*14e00*/  FMNMX.FTZ R3, R127, R3, !PT ;  /* 0x000000037f037209 */ /* 0x000fc60007810000 */
[----:B------:R-:W1:Y:S01]  /*14e10*/  MUFU.EX2 R153, R153 ;  /* 0x0000009900997308 */ /* 0x000e620000000800 */
[----:B------:R-:W-:-:S04]  /*14e20*/  FMNMX.FTZ R3, R130, R3, !PT ;  /* 0x0000000382037209 */ /* 0x000fc80007810000 */
[----:B------:R-:W-:-:S03]  /*14e30*/  FMNMX.FTZ R3, R131, R3, !PT ;  /* 0x0000000383037209 */ /* 0x000fc60007810000 */
[----:B------:R-:W-:Y:S01]  /*14e40*/  MUFU.EX2 R156, R156 ;  /* 0x0000009c009c7308 */ /* 0x000fe20000000800 */
[----:B------:R-:W-:Y:S01]  /*14e50*/  FMNMX.FTZ R3, R134, R3, !PT ;  /* 0x0000000386037209 */ /* 0x000fe20007810000 */
[----:B0-----:R-:W-:-:S03]  /*14e60*/  FFMA.FTZ R12, R15, R12, R152 ;  /* 0x0000000c0f0c7223 */ /* 0x001fc60000010098 */
[----:B------:R-:W-:-:S03]  /*14e70*/  FMNMX.FTZ R3, R135, R3, !PT ;  /* 0x0000000387037209 */ /* 0x000fc60007810000 */
[----:B------:R-:W-:Y:S01]  /*14e80*/  MUFU.EX2 R157, R157 ;  /* 0x0000009d009d7308 */ /* 0x000fe20000000800 */
[----:B------:R-:W-:Y:S01]  /*14e90*/  FMNMX.FTZ R3, R106, R3, !PT ;  /* 0x000000036a037209 */ /* 0x000fe20007810000 */
[----:B-1----:R-:W-:-:S03]  /*14ea0*/  FADD.FTZ R12, R153, R12 ;  /* 0x0000000c990c7221 */ /* 0x002fc60000010000 */
        /* <DEDUP_REMOVED lines=23> */
[----:B------:R-:W0:Y:S06]  /*15020*/  SHFL.BFLY PT, R20, R3, 0x2, 0x1f ;  /* 0x0c401f0003147f89 */ /* 0x000e2c00000e0000 */
[----:B------:R-:W-:Y:S08]  /*15030*/  MUFU.EX2 R144, R144 ;  /* 0x0000009000907308 */ /* 0x000ff00000000800 */
        /* <DEDUP_REMOVED lines=10> */
[----:B------:R-:W-:-:S03]  /*150e0*/  FFMA.FTZ R101, R2, R3, -8 ;  /* 0xc100000002657423 */ /* 0x000fc60000010003 */
[----:B------:R-:W-:-:S03]  /*150f0*/  FSEL R20, R3, RZ, P1 ;  /* 0x000000ff03147208 */ /* 0x000fc60000800000 */
[----:B------:R-:W-:Y:S01]  /*15100*/  MUFU.EX2 R125, R125 ;  /* 0x0000007d007d7308 */ /* 0x000fe20000000800 */
[----:B------:R-:W-:Y:S01]  /*15110*/  FSEL R101, R101, RZ, P1 ;  /* 0x000000ff65657208 */ /* 0x000fe20000800000 */
[----:B------:R-:W-:-:S04]  /*15120*/  FADD.FTZ R20, -R20, R215 ;  /* 0x000000d714147221 */ /* 0x000fc80000010100 */
[C-C-:B------:R-:W-:Y:S01]  /*15130*/  FFMA.FTZ R154, R2.reuse, R154, -R101.reuse ;  /* 0x0000009a029a7223 */ /* 0x140fe20000010865 */
[----:B------:R-:W-:-:S01]  /*15140*/  FFMA.FTZ R155, R2, R155, -R101 ;  /* 0x0000009b029b7223 */ /* 0x000fc20000010865 */
[C---:B------:R-:W-:Y:S01]  /*15150*/  FMUL.FTZ R20, R2.reuse, R20 ;  /* 0x0000001402147220 */ /* 0x040fe20000410000 */
        /* <DEDUP_REMOVED lines=41> */
[----:B------:R-:W-:Y:S01]  /*153f0*/  IMAD R103, R189, 0x8, R18 ;  /* 0x00000008bd677824 */ /* 0x000fe200078e0212 */
[----:B------:R-:W2:Y:S01]  /*15400*/  MUFU.EX2 R158, R158 ;  /* 0x0000009e009e7308 */ /* 0x000ea20000000800 */
[----:B0-----:R-:W-:-:S02]  /*15410*/  FFMA.FTZ R0, R20, R0, R154 ;  /* 0x0000000014007223 */ /* 0x001fc4000001009a */
[----:B------:R-:W-:-:S05]  /*15420*/  VIADD R103, R103, 0x22840 ;  /* 0x0002284067677836 */ /* 0x000fca0000000000 */
[----:B------:R-:W0:Y:S01]  /*15430*/  MUFU.EX2 R159, R159 ;  /* 0x0000009f009f7308 */ /* 0x000e220000000800 */
[----:B------:R-:W-:-:S04]  /*15440*/  PRMT R103, R168, 0x654, R103 ;  /* 0x00000654a8677816 */ /* 0x000fc80000000067 */
[----:B------:R1:W-:Y:S03]  /*15450*/  SYNCS.ARRIVE.TRANS64.RED.A1T0 RZ, [R103+URZ], RZ ;  /* 0x000000ff67ff79a7 */ /* 0x0003e6000810043f */
[----:B------:R-:W3:Y:S01]  /*15460*/  MUFU.EX2 R162, R162 ;  /* 0x000000a200a27308 */ /* 0x000ee20000000800 */
[----:B-1----:R-:W-:-:S01]  /*15470*/  FADD.FTZ R103, R155, R0 ;  /* 0x000000009b677221 */ /* 0x002fc20000010000 */
[----:B------:R-:W-:-:S06]  /*15480*/  FADD.FTZ R0, R156, R12 ;  /* 0x0000000c9c007221 */ /* 0x000fcc0000010000 */
[----:B------:R-:W1:Y:S01]  /*15490*/  MUFU.EX2 R163, R163 ;  /* 0x000000a300a37308 */ /* 0x000e620000000800 */
[----:B--2---:R-:W-:-:S01]  /*154a0*/  FADD.FTZ R12, R158, R103 ;  /* 0x000000679e0c7221 */ /* 0x004fc20000010000 */
[----:B------:R-:W-:-:S03]  /*154b0*/  FADD.FTZ R0, R157, R0 ;  /* 0x000000009d007221 */ /* 0x000fc60000010000 */
[----:B0-----:R-:W-:Y:S01]  /*154c0*/  FADD.FTZ R12, R159, R12 ;  /* 0x0000000c9f0c7221 */ /* 0x001fe20000010000 */
[----:B------:R-:W-:-:S02]  /*154d0*/  FADD.FTZ R0, R160, R0 ;  /* 0x00000000a0007221 */ /* 0x000fc40000010000 */
[----:B------:R-:W0:Y:S01]  /*154e0*/  MUFU.EX2 R166, R166 ;  /* 0x000000a600a67308 */ /* 0x000e220000000800 */
[----:B---3--:R-:W-:-:S01]  /*154f0*/  FADD.FTZ R12, R162, R12 ;  /* 0x0000000ca20c7221 */ /* 0x008fc20000010000 */
        /* <DEDUP_REMOVED lines=125> */
.L_x_3216:
[----:B------:R-:W-:Y:S01]  /*15cd0*/  R2UR UR4, R169 ;  /* 0x00000000a90472ca */ /* 0x000fe200000e0000 */
[----:B------:R-:W-:Y:S01]  /*15ce0*/  IMAD R103, R218, 0x8, R18 ;  /* 0x00000008da677824 */ /* 0x000fe200078e0212 */
[----:B------:R-:W-:Y:S01]  /*15cf0*/  ISETP.GT.AND P1, PT, R217, R214, PT ;  /* 0x000000d6d900720c */ /* 0x000fe20003f24270 */
[-C--:B------:R-:W-:Y:S01]  /*15d00*/  FMUL.FTZ R24, R24, R15.reuse ;  /* 0x0000000f18187220 */ /* 0x080fe20000410000 */
[----:B------:R-:W-:Y:S01]  /*15d10*/  F2FP.SATFINITE.E4M3.F32.PACK_AB_MERGE_C R156, R157, R156, RZ ;  /* 0x0000009c9d9c723e */ /* 0x000fe200048070ff */
[----:B------:R-:W-:Y:S01]  /*15d20*/  VIADD R103, R103, 0x22860 ;  /* 0x0002286067677836 */ /* 0x000fe20000000000 */
[----:B------:R-:W-:Y:S01]  /*15d30*/  F2FP.SATFINITE.E4M3.F32.PACK_AB_MERGE_C R158, R159, R158, RZ ;  /* 0x0000009e9f9e723e */ /* 0x000fe200048070ff */
[-C--:B------:R-:W-:Y:S01]  /*15d40*/  FMUL.FTZ R25, R25, R15.reuse ;  /* 0x0000000f19197220 */ /* 0x080fe20000410000 */
[----:B------:R-:W-:Y:S01]  /*15d50*/  F2FP.SATFINITE.E4M3.F32.PACK_AB_MERGE_C R164, R165, R164, RZ ;  /* 0x000000a4a5a4723e */ /* 0x000fe200048070ff */
[-C--:B------:R-:W-:Y:S01]  /*15d60*/  FMUL.FTZ R28, R28, R15.reuse ;  /* 0x0000000f1c1c7220 */ /* 0x080fe20000410000 */
[----:B------:R-:W-:Y:S01]  /*15d70*/  F2FP.SATFINITE.E4M3.F32.PACK_AB_MERGE_C R166, R167, R166, RZ ;  /* 0x000000a6a7a6723e */ /* 0x000fe200048070ff */
[-C--:B------:R-:W-:Y:S01]  /*15d80*/  FMUL.FTZ R29, R29, R15.reuse ;  /* 0x0000000f1d1d7220 */ /* 0x080fe20000410000 */
        /* <DEDUP_REMOVED lines=99> */
[----:B------:R-:W-:Y:S01]  /*163c0*/  VIADD R217, R217, 0xffffffff ;  /* 0xffffffffd9d97836 */ /* 0x000fe20000000000 */
[----:B------:R-:W-:Y:S01]  /*163d0*/  MOV R216, R14 ;  /* 0x0000000e00d87202 */ /* 0x000fe20000000f00 */
[----:B------:R-:W-:-:S02]  /*163e0*/  IMAD.MOV.U32 R215, RZ, RZ, R3 ;  /* 0x000000ffffd77224 */ /* 0x000fc400078e0003 */
[----:B------:R-:W-:Y:S02]  /*163f0*/  IMAD.MOV.U32 R221, RZ, RZ, R194 ;  /* 0x000000ffffdd7224 */ /* 0x000fe400078e00c2 */
[----:B------:R-:W-:Y:S01]  /*16400*/  IMAD.MOV.U32 R218, RZ, RZ, R189 ;  /* 0x000000ffffda7224 */ /* 0x000fe200078e00bd */
[----:B0-----:R-:W-:Y:S06]  /*16410*/  @P1 BRA `(.L_x_3217) ;  /* 0xffffffc400981947 */ /* 0x001fec000383ffff */
.L_x_3205:
[----:B------:R-:W-:-:S13]  /*16420*/  ISETP.GE.AND P1, PT, R217, R204, PT ;  /* 0x000000ccd900720c */ /* 0x000fda0003f26270 */
[----:B------:R-:W-:Y:S05]  /*16430*/  @!P1 BRA `(.L_x_3218) ;  /* 0x0000002c00789947 */ /* 0x000fea0003800000 */
[----:B------:R-:W-:Y:S02]  /*16440*/  IMAD.MOV.U32 R198, RZ, RZ, R3 ;  /* 0x000000ffffc67224 */ /* 0x000fe400078e0003 */
[----:B------:R-:W-:Y:S02]  /*16450*/  IMAD.MOV.U32 R199, RZ, RZ, R14 ;  /* 0x000000ffffc77224 */ /* 0x000fe400078e000e */
[----:B------:R-:W-:Y:S02]  /*16460*/  IMAD.MOV.U32 R215, RZ, RZ, R194 ;  /* 0x000000ffffd77224 */ /* 0x000fe400078e00c2 */
[----:B------:R-:W-:-:S07]  /*16470*/  IMAD.MOV.U32 R214, RZ, RZ, R189 ;  /* 0x000000ffffd67224 */ /* 0x000fce00078e00bd */
.L_x_3230:
        /* <DEDUP_REMOVED lines=10> */
.L_x_3220:
[----:B------:R-:W-:Y:S01]  /*16520*/  IMAD R3, R189, 0x8, R18 ;  /* 0x00000008bd037824 */ /* 0x000fe200078e0212 */
[----:B------:R-:W-:-:S04]  /*16530*/  SHF.L.U32 R14, R194, 0x1f, RZ ;  /* 0x0000001fc20e7819 */ /* 0x000fc800000006ff */
[----:B------:R0:W1:Y:S01]  /*16540*/  SYNCS.PHASECHK.TRANS64.TRYWAIT P1, [R3+URZ+0x22830], R14 ;  /* 0x0228300e030075a7 */ /* 0x000062000802017f */
[----:B------:R-:W-:Y:S05]  /*16550*/  @!P0 BRA `(.L_x_3221) ;  /* 0x0000000000048947 */ /* 0x000fea0003800000 */
[----:B------:R-:W-:Y:S01]  /*16560*/  BPT.TRAP 0x1 ;  /* 0x000000040000795c */ /* 0x000fe20000300000 */
.L_x_3221:
[----:B------:R-:W-:Y:S04]  /*16570*/  BSSY B0, `(.L_x_3219) ;  /* 0x0000004000007945 */ /* 0x000fe80003800000 */
[----:B-1----:R-:W-:Y:S05]  /*16580*/  @P1 BRA `(.L_x_3222) ;  /* 0x0000000000081947 */ /* 0x002fea0003800000 */
[----:B------:R-:W1:Y:S02]  /*16590*/  SYNCS.PHASECHK.TRANS64.TRYWAIT P1, [R3+URZ+0x22830], R14 ;  /* 0x0228300e030075a7 */ /* 0x000e64000802017f */
[----:B-1----:R-:W-:Y:S05]  /*165a0*/  @!P1 BRA `(.L_x_3223) ;  /* 0x0000011c00109947 */ /* 0x002fea0003800000 */
.L_x_3222:
[----:B------:R-:W-:Y:S05]  /*165b0*/  BSYNC B0 ;  /* 0x0000000000007941 */ /* 0x000fea0003800000 */
.L_x_3219:
[----:B01----:R-:W0:Y:S01]  /*165c0*/  S2R R3, SR_TID.X ;  /* 0x0000000000037919 */ /* 0x003e220000002100 */
[----:B------:R-:W-:Y:S05]  /*165d0*/  WARPSYNC.ALL ;  /* 0x0000000000007948 */ /* 0x000fea0003800000 */
[----:B------:R-:W-:Y:S01]  /*165e0*/  IMAD R20, R189, 0x500, R13 ;  /* 0x00000500bd147824 */ /* 0x000fe200078e020d */
[----:B------:R-:W-:Y:S01]  /*165f0*/  R2UR UR28, R8 ;  /* 0x00000000081c72ca */ /* 0x000fe200000e0000 */
[----:B------:R-:W-:Y:S01]  /*16600*/  IMAD.MOV.U32 R21, RZ, RZ, 0x40000040 ;  /* 0x40000040ff157424 */ /* 0x000fe200078e00ff */
[----:B------:R-:W-:Y:S01]  /*16610*/  R2UR UR29, R9 ;  /* 0x00000000091d72ca */ /* 0x000fe200000e0000 */
[C---:B------:R-:W-:Y:S01]  /*16620*/  VIADD R88, R20.reuse, 0x100 ;  /* 0x0000010014587836 */ /* 0x040fe20000000000 */
[C---:B------:R-:W-:Y:S01]  /*16630*/  R2UR UR30, R20.reuse ;  /* 0x00000000141e72ca */ /* 0x040fe200000e0000 */
        /* <DEDUP_REMOVED lines=15> */
[----:B------:R-:W-:-:S02]  /*16730*/  R2UR UR36, R8 ;  /* 0x00000000082472ca */ /* 0x000fc400000e0000 */
[----:B------:R-:W-:Y:S02]  /*16740*/  R2UR UR37, R9 ;  /* 0x00000000092572ca */ /* 0x000fe400000e0000 */
[----:B------:R-:W-:Y:S01]  /*16750*/  R2UR UR8, R88 ;  /* 0x00000000580872ca */ /* 0x000fe200000e0000 */
[C---:B------:R-:W-:Y:S01]  /*16760*/  VIADD R88, R20.reuse, 0x202 ;  /* 0x0000020214587836 */ /* 0x040fe20000000000 */
[----:B0-----:R-:W-:Y:S02]  /*16770*/  SHF.R.U32.HI R3, RZ, 0x7, R3 ;  /* 0x00000007ff037819 */ /* 0x001fe40000011603 */
[----:B------:R-:W-:Y:S02]  /*16780*/  IADD3 R90, R20, 0x300, RZ ;  /* 0x00000300145a7810 */ /* 0x000fe40007ffe0ff */
[----:B------:R-:W-:Y:S01]  /*16790*/  R2UR UR50, R88 ;  /* 0x00000000583272ca */ /* 0x000fe200000e0000 */
[----:B------:R-:W-:Y:S01]  /*167a0*/  VIADD R3, R3, 0x8 ;  /* 0x0000000803037836 */ /* 0x000fe20000000000 */
[----:B------:R-:W-:Y:S01]  /*167b0*/  R2UR UR51, R89 ;  /* 0x00000000593372ca */ /* 0x000fe200000e0000 */
[----:B------:R-:W-:Y:S01]  /*167c0*/  VIADD R88, R20, 0x402 ;  /* 0x0000040214587836 */ /* 0x000fe20000000000 */
[----:B------:R-:W-:Y:S01]  /*167d0*/  R2UR UR6, R90 ;  /* 0x000000005a0672ca */ /* 0x000fe200000e0000 */
[----:B------:R-:W-:Y:S01]  /*167e0*/  VIADD R90, R20, 0x102 ;  /* 0x00000102145a7836 */ /* 0x000fe20000000000 */
[----:B------:R0:W-:Y:S01]  /*167f0*/  BAR.SYNC.DEFER_BLOCKING R3, 0x100 ;  /* 0x000400030000751d */ /* 0x0001e20000010000 */
        /* <DEDUP_REMOVED lines=11> */
[----:B------:R-:W-:-:S02]  /*168b0*/  R2UR UR9, R89 ;  /* 0x00000000590972ca */ /* 0x000fc400000e0000 */
[C---:B------:R-:W-:Y:S02]  /*168c0*/  R2UR UR59, R89.reuse ;  /* 0x00000000593b72ca */ /* 0x040fe400000e0000 */
[----:B------:R-:W-:Y:S01]  /*168d0*/  R2UR UR14, R88 ;  /* 0x00000000580e72ca */ /* 0x000fe200000e0000 */
[----:B------:R-:W-:Y:S01]  /*168e0*/  VIADD R88, R20, 0x404 ;  /* 0x0000040414587836 */ /* 0x000fe20000000000 */
[----:B------:R-:W-:Y:S01]  /*168f0*/  WARPGROUP.ARRIVE ;  /* 0x00000000000079c5 */ /* 0x000fe20000000000 */
[----:B------:R-:W-:Y:S01]  /*16900*/  R2UR UR6, R92 ;  /* 0x000000005c0672ca */ /* 0x000fe200000e0000 */
[----:B------:R-:W-:Y:S01]  /*16910*/  VIADD R92, R20, 0x6 ;  /* 0x00000006145c7836 */ /* 0x000fe20000000000 */
[C---:B------:R-:W-:Y:S02]  /*16920*/  R2UR UR15, R89.reuse ;  /* 0x00000000590f72ca */ /* 0x040fe400000e0000 */
[----:B------:R-:W-:Y:S01]  /*16930*/  R2UR UR22, R88 ;  /* 0x00000000581672ca */ /* 0x000fe200000e0000 */
[----:B------:R-:W-:Y:S01]  /*16940*/  QGMMA.64x32x32.F32.E4M3.E4M3 R152, gdesc[UR28], RZ, !UPT, gsb0 ;  /* 0x006000001c9879f3 */ /* 0x000fe2000c0008ff */
[----:B------:R-:W-:Y:S01]  /*16950*/  R2UR UR23, R89 ;  /* 0x00000000591772ca */ /* 0x000fe200000e0000 */
[----:B------:R-:W-:Y:S01]  /*16960*/  VIADD R88, R20, 0x206 ;  /* 0x0000020614587836 */ /* 0x000fe20000000000 */
[----:B------:R-:W-:Y:S01]  /*16970*/  R2UR UR44, R8 ;  /* 0x00000000082c72ca */ /* 0x000fe200000e0000 */
[----:B------:R-:W-:Y:S01]  /*16980*/  IMAD.MOV.U32 R89, RZ, RZ, 0x40000040 ;  /* 0x40000040ff597424 */ /* 0x000fe200078e00ff */
[----:B------:R-:W-:-:S02]  /*16990*/  R2UR UR45, R9 ;  /* 0x00000000092d72ca */ /* 0x000fc400000e0000 */
[----:B------:R-:W-:Y:S02]  /*169a0*/  MOV R93, 0x40000040 ;  /* 0x40000040005d7802 */ /* 0x000fe40000000f00 */
[----:B------:R-:W-:Y:S02]  /*169b0*/  R2UR UR26, R92 ;  /* 0x000000005c1a72ca */ /* 0x000fe400000e0000 */
[C---:B------:R-:W-:Y:S02]  /*169c0*/  R2UR UR7, R93.reuse ;  /* 0x000000005d0772ca */ /* 0x040fe400000e0000 */
        /* <DEDUP_REMOVED lines=30> */
[----:B------:R-:W-:Y:S02]  /*16bb0*/  R2UR UR19, R15 ;  /* 0x000000000f1372ca */ /* 0x000fe400000e0000 */
[----:B------:R-:W-:Y:S01]  /*16bc0*/  R2UR UR16, R6 ;  /* 0x00000000061072ca */ /* 0x000fe200000e0000 */
[----:B------:R-:W-:-:S02]  /*16bd0*/  WARPGROUP.DEPBAR.LE gsb0, 0x0 ;  /* 0x00008000000079c5 */ /* 0x000fc40000010000 */
[----:B------:R-:W-:Y:S01]  /*16be0*/  WARPGROUP.ARRIVE ;  /* 0x00000000000079c5 */ /* 0x000fe20000000000 */
[C---:B------:R-:W-:Y:S02]  /*16bf0*/  R2UR UR17, R7.reuse ;  /* 0x00000000071172ca */ /* 0x040fe400000e0000 */
[----:B------:R-:W-:Y:S02]  /*16c00*/  R2UR UR20, R6 ;  /* 0x00000000061472ca */ /* 0x000fe400000e0000 */
[----:B------:R-:W-:Y:S01]  /*16c10*/  R2UR UR21, R7 ;  /* 0x00000000071572ca */ /* 0x000fe200000e0000 */
[----:B------:R-:W-:Y:S01]  /*16c20*/  QGMMA.64x32x32.F32.E4M3.E4M3 R136, gdesc[UR32], RZ, !UPT, gsb0 ;  /* 0x00600000208879f3 */ /* 0x000fe2000c0008ff */
        /* <DEDUP_REMOVED lines=8> */
[----:B------:R-:W-:Y:S01]  /*16cb0*/  R2UR UR28, R4 ;  /* 0x00000000041c72ca */ /* 0x000fe200000e0000 */
[----:B------:R-:W-:Y:S01]  /*16cc0*/  VIADD R20, R20, 0x406 ;  /* 0x0000040614147836 */ /* 0x000fe20000000000 */
[----:B------:R-:W-:Y:S02]  /*16cd0*/  R2UR UR29, R5 ;  /* 0x00000000051d72ca */ /* 0x000fe400000e0000 */
[----:B------:R-:W-:-:S02]  /*16ce0*/  R2UR UR32, R4 ;  /* 0x00000000042072ca */ /* 0x000fc400000e0000 */
[----:B------:R-:W-:Y:S02]  /*16cf0*/  R2UR UR33, R5 ;  /* 0x00000000052172ca */ /* 0x000fe400000e0000 */
        /* <DEDUP_REMOVED lines=78> */
.L_x_3225:
[----:B------:R-:W-:Y:S01]  /*171e0*/  SHF.L.U32 R3, R215, 0x1f, RZ ;  /* 0x0000001fd7037819 */ /* 0x000fe200000006ff */
[----:B------:R-:W-:-:S04]  /*171f0*/  IMAD R14, R214, 0x8, R18 ;  /* 0x00000008d60e7824 */ /* 0x000fc800078e0212 */
[----:B------:R0:W1:Y:S01]  /*17200*/  SYNCS.PHASECHK.TRANS64.TRYWAIT P1, [R14+URZ+0x22850], R3 ;  /* 0x022850030e0075a7 */ /* 0x000062000802017f */
[----:B------:R-:W-:Y:S05]  /*17210*/  @!P0 BRA `(.L_x_3226) ;  /* 0x0000000000048947 */ /* 0x000fea0003800000 */
[----:B------:R-:W-:Y:S01]  /*17220*/  BPT.TRAP 0x1 ;  /* 0x000000040000795c */ /* 0x000fe20000300000 */
.L_x_3226:
[----:B-1----:R-:W-:Y:S05]  /*17230*/  @P1 BRA `(.L_x_3224) ;  /* 0x0000000000081947 */ /* 0x002fea0003800000 */
[----:B------:R-:W1:Y:S02]  /*17240*/  SYNCS.PHASECHK.TRANS64.TRYWAIT P1, [R14+URZ+0x22850], R3 ;  /* 0x022850030e0075a7 */ /* 0x000e64000802017f */
[----:B-1----:R-:W-:Y:S05]  /*17250*/  @!P1 BRA `(.L_x_3227) ;  /* 0x0000010c00f89947 */ /* 0x002fea0003800000 */
.L_x_3224:
[----:B01----:R-:W-:Y:S01]  /*17260*/  VIADD R3, R18, 0x400 ;  /* 0x0000040012037836 */ /* 0x003fe20000000000 */
[----:B------:R-:W-:Y:S01]  /*17270*/  MOV R15, 0xc0000010 ;  /* 0xc0000010000f7802 */ /* 0x000fe20000000f00 */
[----:B------:R-:W-:Y:S05]  /*17280*/  WARPSYNC.ALL ;  /* 0x0000000000007948 */ /* 0x000fea0003800000 */
[----:B------:R-:W-:Y:S01]  /*17290*/  SHF.R.U32.HI R3, RZ, 0x4, R3 ;  /* 0x00000004ff037819 */ /* 0x000fe20000011603 */
[----:B------:R-:W-:Y:S01]  /*172a0*/  WARPGROUP.ARRIVE ;  /* 0x00000000000079c5 */ /* 0x000fe20000000000 */
[----:B------:R-:W-:Y:S01]  /*172b0*/  R2UR UR7, R15 ;  /* 0x000000000f0772ca */ /* 0x000fe200000e0000 */
[----:B------:R-:W-:Y:S01]  /*172c0*/  IMAD.MOV.U32 R21, RZ, RZ, -0x3ffffff0 ;  /* 0xc0000010ff157424 */ /* 0x000fe200078e00ff */
[----:B------:R-:W-:Y:S01]  /*172d0*/  LOP3.LUT R3, R3, 0x3fff, RZ, 0xc0, !PT ;  /* 0x00003fff03037812 */ /* 0x000fe200078ec0ff */
[----:B------:R-:W-:-:S02]  /*172e0*/  IMAD.MOV.U32 R15, RZ, RZ, -0x3ffffff0 ;  /* 0xc0000010ff0f7424 */ /* 0x000fc400078e00ff */
[----:B------:R-:W0:Y:S01]  /*172f0*/  S2R R215, SR_TID.X ;  /* 0x0000000000d77919 */ /* 0x000e220000002100 */
        /* <DEDUP_REMOVED lines=17> */
[----:B------:R-:W-:Y:S02]  /*17410*/  IMAD.MOV.U32 R21, RZ, RZ, -0x3ffffff0 ;  /* 0xc0000010ff157424 */ /* 0x000fe400078e00ff */
[----:B------:R-:W-:Y:S01]  /*17420*/  VIADD R14, R14, 0x400 ;  /* 0x000004000e0e7836 */ /* 0x000fe20000000000 */
[----:B------:R-:W-:Y:S02]  /*17430*/  WARPGROUP.DEPBAR.LE gsb0, 0x0 ;  /* 0x00008000000079c5 */ /* 0x000fe40000010000 */
[----:B------:R-:W-:-:S07]  /*17440*/  WARPGROUP.ARRIVE ;  /* 0x00000000000079c5 */ /* 0x000fce0000000000 */
        /* <DEDUP_REMOVED lines=15> */
.L_x_3228:
[----:B------:R-:W2:Y:S01]  /*17540*/  LDL R168, [R1+0x4] ;  /* 0x0000040001a87983 */ /* 0x000ea20000100800 */
[----:B0-----:R-:W-:-:S04]  /*17550*/  IMAD R3, R189, 0x8, R18 ;  /* 0x00000008bd037824 */ /* 0x001fc800078e0212 */
[----:B------:R-:W-:Y:S01]  /*17560*/  VIADD R3, R3, 0x22840 ;  /* 0x0002284003037836 */ /* 0x000fe20000000000 */
[----:B--2---:R-:W-:-:S13]  /*17570*/  R2UR UR4, R168 ;  /* 0x00000000a80472ca */ /* 0x004fda00000e0000 */
[----:B------:R-:W-:-:S05]  /*17580*/  IMAD.U32 R14, RZ, RZ, UR4 ;  /* 0x00000004ff0e7e24 */ /* 0x000fca000f8e00ff */
        /* <DEDUP_REMOVED lines=47> */
[----:B------:R-:W-:Y:S01]  /*17880*/  FADD.FTZ R20, -R14, R199 ;  /* 0x000000c70e147221 */ /* 0x000fe20000010100 */
[----:B------:R-:W-:-:S03]  /*17890*/  FMNMX.FTZ R3, R155, R3, !PT ;  /* 0x000000039b037209 */ /* 0x000fc60007810000 */
[----:B------:R-:W-:Y:S01]  /*178a0*/  FMUL.FTZ R20, R2, R20 ;  /* 0x0000001402147220 */ /* 0x000fe20000410000 */
[----:B------:R-:W-:-:S04]  /*178b0*/  FMNMX.FTZ R3, R158, R3, !PT ;  /* 0x000000039e037209 */ /* 0x000fc80007810000 */
[----:B------:R-:W-:Y:S01]  /*178c0*/  FMNMX.FTZ R3, R159, R3, !PT ;  /* 0x000000039f037209 */ /* 0x000fe20007810000 */
[----:B------:R-:W-:Y:S03]  /*178d0*/  MUFU.EX2 R20, R20 ;  /* 0x0000001400147308 */ /* 0x000fe60000000800 */
        /* <DEDUP_REMOVED lines=39> */
[----:B0-----:R-:W-:Y:S01]  /*17b50*/  FMNMX.FTZ R3, R3, R15, !PT ;  /* 0x0000000f03037209 */ /* 0x001fe20007810000 */
[----:B------:R-:W-:-:S04]  /*17b60*/  FFMA.FTZ R15, R2, R14, -8 ;  /* 0xc1000000020f7423 */ /* 0x000fc8000001000e */
        /* <DEDUP_REMOVED lines=40> */
[----:B------:R-:W-:Y:S01]  /*17df0*/  FADD.FTZ R21, -R3, R198 ;  /* 0x000000c603157221 */ /* 0x000fe20000010100 */
[----:B------:R-:W-:-:S01]  /*17e00*/  FFMA.FTZ R101, R2, R3, -8 ;  /* 0xc100000002657423 */ /* 0x000fc20000010003 */
[----:B------:R-:W0:Y:S02]  /*17e10*/  MUFU.EX2 R152, R152 ;  /* 0x0000009800987308 */ /* 0x000e240000000800 */
[C---:B------:R-:W-:Y:S01]  /*17e20*/  FMUL.FTZ R21, R2.reuse, R21 ;  /* 0x0000001502157220 */ /* 0x040fe20000410000 */
[C-C-:B------:R-:W-:Y:S01]  /*17e30*/  FFMA.FTZ R154, R2.reuse, R154, -R101.reuse ;  /* 0x0000009a029a7223 */ /* 0x140fe20000010865 */
[----:B------:R-:W-:-:S01]  /*17e40*/  FFMA.FTZ R155, R2, R155, -R101 ;  /* 0x0000009b029b7223 */ /* 0x000fc20000010865 */
[C-C-:B------:R-:W-:Y:S01]  /*17e50*/  FFMA.FTZ R158, R2.reuse, R158, -R101.reuse ;  /* 0x0000009e029e7223 */ /* 0x140fe20000010865 */
[----:B------:R-:W-:-:S01]  /*17e60*/  FFMA.FTZ R159, R2, R159, -R101 ;  /* 0x0000009f029f7223 */ /* 0x000fc20000010865 */
[C-C-:B------:R-:W-:Y:S01]  /*17e70*/  FFMA.FTZ R162, R2.reuse, R162, -R101.reuse ;  /* 0x000000a202a27223 */ /* 0x140fe20000010865 */
        /* <DEDUP_REMOVED lines=41> */
[----:B------:R-:W-:-:S01]  /*18110*/  FFMA.FTZ R102, R2, R102, -R101 ;  /* 0x0000006602667223 */ /* 0x000fc20000010865 */
[----:B------:R-:W-:Y:S01]  /*18120*/  FFMA.FTZ R101, R2, R103, -R101 ;  /* 0x0000006702657223 */ /* 0x000fe20000010865 */
[----:B0-----:R-:W-:-:S01]  /*18130*/  FADD.FTZ R12, R153, R12 ;  /* 0x0000000c990c7221 */ /* 0x001fc20000010000 */
[----:B--2---:R-:W-:-:S04]  /*18140*/  FADD.FTZ R103, R155, R0 ;  /* 0x000000009b677221 */ /* 0x004fc80000010000 */
[----:B------:R-:W0:Y:S01]  /*18150*/  MUFU.EX2 R157, R157 ;  /* 0x0000009d009d7308 */ /* 0x000e220000000800 */
[----:B-1----:R-:W-:-:S07]  /*18160*/  FADD.FTZ R0, R156, R12 ;  /* 0x0000000c9c007221 */ /* 0x002fce0000010000 */
        /* <DEDUP_REMOVED lines=150> */
.L_x_3229:
[----:B------:R-:W-:Y:S01]  /*18ad0*/  R2UR UR4, R168 ;  /* 0x00000000a80472ca */ /* 0x000fe200000e0000 */
[----:B------:R-:W-:Y:S01]  /*18ae0*/  IMAD R103, R214, 0x8, R18 ;  /* 0x00000008d6677824 */ /* 0x000fe200078e0212 */
[----:B------:R-:W-:Y:S01]  /*18af0*/  ISETP.GT.AND P1, PT, R217, R204, PT ;  /* 0x000000ccd900720c */ /* 0x000fe20003f24270 */
[----:B------:R-:W-:Y:S01]  /*18b00*/  FMUL.FTZ R24, R24, R20 ;  /* 0x0000001418187220 */ /* 0x000fe20000410000 */
[----:B------:R-:W-:Y:S01]  /*18b10*/  F2FP.SATFINITE.E4M3.F32.PACK_AB_MERGE_C R156, R157, R156, RZ ;  /* 0x0000009c9d9c723e */ /* 0x000fe200048070ff */
[-C--:B------:R-:W-:Y:S01]  /*18b20*/  FMUL.FTZ R25, R25, R20.reuse ;  /* 0x0000001419197220 */ /* 0x080fe20000410000 */
[----:B------:R-:W-:Y:S01]  /*18b30*/  IADD3 R103, R103, 0x22860, RZ ;  /* 0x0002286067677810 */ /* 0x000fe20007ffe0ff */
[----:B------:R-:W-:Y:S01]  /*18b40*/  FMUL.FTZ R28, R28, R20 ;  /* 0x000000141c1c7220 */ /* 0x000fe20000410000 */
        /* <DEDUP_REMOVED lines=109> */
.L_x_3218:
[----:B------:R-:W-:Y:S05]  /*19220*/  WARPSYNC.ALL ;  /* 0x0000000000007948 */ /* 0x000fea0003800000 */
[----:B------:R-:W-:Y:S06]  /*19230*/  BAR.ARV 0x8, 0x180 ;  /* 0x0206000000007b1d */ /* 0x000fec0000002000 */
[----:B------:R-:W-:Y:S05]  /*19240*/  @!P0 BRA `(.L_x_3231) ;  /* 0x0000000000048947 */ /* 0x000fea0003800000 */
[----:B------:R-:W-:Y:S01]  /*19250*/  BPT.TRAP 0x1 ;  /* 0x000000040000795c */ /* 0x000fe20000300000 */
.L_x_3231:
[----:B------:R-:W-:Y:S01]  /*19260*/  IMAD R15, R189, 0x8, R18 ;  /* 0x00000008bd0f7824 */ /* 0x000fe200078e0212 */
[----:B------:R-:W-:-:S04]  /*19270*/  SHF.L.U32 R4, R194, 0x1f, RZ ;  /* 0x0000001fc2047819 */ /* 0x000fc800000006ff */
[----:B------:R0:W1:Y:S01]  /*19280*/  SYNCS.PHASECHK.TRANS64.TRYWAIT P1, [R15+URZ+0x22850], R4 ;  /* 0x022850040f0075a7 */ /* 0x000062000802017f */
[----:B------:R-:W-:Y:S05]  /*19290*/  @!P0 BRA `(.L_x_3232) ;  /* 0x0000000000048947 */ /* 0x000fea0003800000 */
[----:B------:R-:W-:Y:S01]  /*192a0*/  BPT.TRAP 0x1 ;  /* 0x000000040000795c */ /* 0x000fe20000300000 */
.L_x_3232:
[----:B------:R-:W-:-:S05]  /*192b0*/  VIADD R18, R18, 0x400 ;  /* 0x0000040012127836 */ /* 0x000fca0000000000 */
[----:B------:R-:W-:-:S04]  /*192c0*/  SHF.R.U32.HI R18, RZ, 0x4, R18 ;  /* 0x00000004ff127819 */ /* 0x000fc80000011612 */
[----:B------:R-:W-:-:S04]  /*192d0*/  LOP3.LUT R18, R18, 0x3fff, RZ, 0xc0, !PT ;  /* 0x00003fff12127812 */ /* 0x000fc800078ec0ff */
[----:B------:R-:W-:Y:S01]  /*192e0*/  LOP3.LUT R18, R18, 0x10000, RZ, 0xfc, !PT ;  /* 0x0001000012127812 */ /* 0x000fe200078efcff */
[----:B-1----:R-:W-:Y:S06]  /*192f0*/  @P1 BRA `(.L_x_3233) ;  /* 0x0000000000081947 */ /* 0x002fec0003800000 */
[----:B------:R-:W1:Y:S02]  /*19300*/  SYNCS.PHASECHK.TRANS64.TRYWAIT P1, [R15+URZ+0x22850], R4 ;  /* 0x022850040f0075a7 */ /* 0x000e64000802017f */
[----:B-1----:R-:W-:Y:S05]  /*19310*/  @!P1 BRA `(.L_x_3234) ;  /* 0x000000ec00dc9947 */ /* 0x002fea0003800000 */
.L_x_3233:
        /* <DEDUP_REMOVED lines=10> */
[----:B------:R-:W-:Y:S01]  /*193c0*/  IMAD.MOV.U32 R11, RZ, RZ, -0x3ffffff0 ;  /* 0xc0000010ff0b7424 */ /* 0x000fe200078e00ff */
[----:B------:R-:W-:Y:S01]  /*193d0*/  IADD3 R10, R4, 0x200, RZ ;  /* 0x00000200040a7810 */ /* 0x000fe20007ffe0ff */
[----:B------:R-:W-:Y:S01]  /*193e0*/  IMAD.MOV.U32 R13, RZ, RZ, 0x3f800000 ;  /* 0x3f800000ff0d7424 */ /* 0x000fe200078e00ff */
[----:B------:R-:W-:-:S07]  /*193f0*/  ISETP.NE.AND.EX P1, PT, RZ, UR5, PT, P1 ;  /* 0x00000005ff007c0c */ /* 0x000fce000bf25310 */
[----:B------:R-:W-:Y:S01]  /*19400*/  QGMMA.64x128x32.F32.E4M3.E4M3 R24, R184, gdesc[UR4], R24, gsb0 ;  /* 0x01e00004b8187df3 */ /* 0x000fe20008000818 */
[----:B------:R-:W-:Y:S02]  /*19410*/  R2UR UR6, R6 ;  /* 0x00000000060672ca */ /* 0x000fe400000e0000 */
[----:B------:R-:W-:-:S03]  /*19420*/  R2UR UR7, R7 ;  /* 0x00000000070772ca */ /* 0x000fc600000e0000 */
[----:B------:R-:W0:Y:S08]  /*19430*/  @P1 LDC.64 R6, c[0x0][0x9c8] ;  /* 0x00027200ff061b82 */ /* 0x000e300000000a00 */
[----:B------:R-:W1:Y:S01]  /*19440*/  @P1 LDC.64 R8, c[0x0][0x9d0] ;  /* 0x00027400ff081b82 */ /* 0x000e620000000a00 */
[----:B0-----:R-:W-:-:S04]  /*19450*/  @P1 IMAD R5, R225, R6, RZ ;  /* 0x00000006e1051224 */ /* 0x001fc800078e02ff */
[C---:B------:R-:W-:Y:S02]  /*19460*/  @P1 IMAD R5, R210.reuse, R7, R5 ;  /* 0x00000007d2051224 */ /* 0x040fe400078e0205 */
[----:B------:R-:W-:-:S04]  /*19470*/  @P1 IMAD.WIDE.U32 R6, R210, R6, RZ ;  /* 0x00000006d2061225 */ /* 0x000fc800078e00ff */
[----:B------:R-:W-:Y:S02]  /*19480*/  @P1 IMAD.IADD R7, R7, 0x1, R5 ;  /* 0x0000000107071824 */ /* 0x000fe400078e0205 */
[----:B-1----:R-:W-:-:S04]  /*19490*/  @P1 IMAD.WIDE.U32 R6, R192, R8, R6 ;  /* 0x00000008c0061225 */ /* 0x002fc800078e0006 */
        /* <DEDUP_REMOVED lines=18> */
[----:B------:R-:W1:Y:S01]  /*195c0*/  SHFL.BFLY PT, R7, R12, 0x2, 0x1f ;  /* 0x0c401f000c077f89 */ /* 0x000e6200000e0000 */
[----:B------:R-:W-:Y:S02]  /*195d0*/  WARPGROUP.DEPBAR.LE gsb0, 0x0 ;  /* 0x00008000000079c5 */ /* 0x000fe40000010000 */
[----:B------:R-:W-:-:S06]  /*195e0*/  WARPGROUP.ARRIVE ;  /* 0x00000000000079c5 */ /* 0x000fcc0000000000 */
[----:B------:R-:W-:Y:S01]  /*195f0*/  QGMMA.64x128x32.F32.E4M3.E4M3 R24, R172, gdesc[UR4], R24, gsb0 ;  /* 0x01e00004ac187df3 */ /* 0x000fe20008000818 */
[----:B------:R-:W-:Y:S02]  /*19600*/  R2UR UR6, R4 ;  /* 0x00000000040672ca */ /* 0x000fe400000e0000 */
[----:B------:R-:W-:Y:S02]  /*19610*/  R2UR UR7, R5 ;  /* 0x00000000050772ca */ /* 0x000fe400000e0000 */
[----:B------:R-:W3:Y:S01]  /*19620*/  SHFL.BFLY PT, R5, R0, 0x2, 0x1f ;  /* 0x0c401f0000057f89 */ /* 0x000ee200000e0000 */
[----:B-1----:R-:W-:-:S05]  /*19630*/  FADD.FTZ R7, R7, R12 ;  /* 0x0000000c07077221 */ /* 0x002fca0000010000 */
[----:B------:R-:W0:Y:S01]  /*19640*/  SHFL.BFLY PT, R4, R7, 0x1, 0x1f ;  /* 0x0c201f0007047f89 */ /* 0x000e2200000e0000 */
[----:B---3--:R-:W-:-:S05]  /*19650*/  FADD.FTZ R5, R5, R0 ;  /* 0x0000000005057221 */ /* 0x008fca0000010000 */
[----:B------:R-:W1:Y:S01]  /*19660*/  SHFL.BFLY PT, R6, R5, 0x1, 0x1f ;  /* 0x0c201f0005067f89 */ /* 0x000e6200000e0000 */
[----:B0-----:R-:W-:-:S05]  /*19670*/  FADD.FTZ R8, R7, R4 ;  /* 0x0000000407087221 */ /* 0x001fca0000010000 */
[C---:B------:R-:W-:Y:S01]  /*19680*/  FSETP.NE.FTZ.AND P1, PT, R8.reuse, RZ, PT ;  /* 0x000000ff0800720b */ /* 0x040fe20003f35000 */
[----:B------:R-:W-:Y:S01]  /*19690*/  FMUL.FTZ R10, R8, 0.00390625 ;  /* 0x3b800000080a7820 */ /* 0x000fe20000410000 */
[----:B------:R-:W-:-:S04]  /*196a0*/  IMAD.MOV.U32 R0, RZ, RZ, RZ ;  /* 0x000000ffff007224 */ /* 0x000fc800078e00ff */
[----:B------:R-:W-:Y:S01]  /*196b0*/  FSETP.NE.FTZ.AND P2, PT, R10, RZ, PT ;  /* 0x000000ff0a00720b */ /* 0x000fe20003f55000 */
[----:B-1----:R-:W-:-:S04]  /*196c0*/  FADD.FTZ R9, R5, R6 ;  /* 0x0000000605097221 */ /* 0x002fc80000010000 */
[----:B------:R-:W-:Y:S02]  /*196d0*/  FMUL.FTZ R11, R9, 0.00390625 ;  /* 0x3b800000090b7820 */ /* 0x000fe40000410000 */
[----:B------:R-:W-:Y:S03]  /*196e0*/  @P1 MUFU.RCP R0, R8 ;  /* 0x0000000800001308 */ /* 0x000fe60000001000 */
[----:B------:R-:W-:Y:S01]  /*196f0*/  FSETP.NE.FTZ.AND P3, PT, R11, RZ, PT ;  /* 0x000000ff0b00720b */ /* 0x000fe20003f75000 */
[----:B------:R-:W-:Y:S02]  /*19700*/  WARPGROUP.DEPBAR.LE gsb0, 0x0 ;  /* 0x00008000000079c5 */ /* 0x000fe40000010000 */
[----:B------:R-:W-:-:S06]  /*19710*/  WARPGROUP.ARRIVE ;  /* 0x00000000000079c5 */ /* 0x000fcc0000000000 */
[----:B------:R-:W-:Y:S01]  /*19720*/  QGMMA.64x128x32.F32.E4M3.E4M3 R24, R168, gdesc[UR4], R24, gsb0 ;  /* 0x01e00004a8187df3 */ /* 0x000fe20008000818 */
[----:B------:R-:W-:Y:S01]  /*19730*/  FSETP.NE.FTZ.AND P1, PT, R9, RZ, PT ;  /* 0x000000ff0900720b */ /* 0x000fe20003f35000 */
[----:B------:R-:W-:Y:S01]  /*19740*/  IMAD.MOV.U32 R6, RZ, RZ, RZ ;  /* 0x000000ffff067224 */ /* 0x000fe200078e00ff */
[----:B------:R-:W0:Y:S08]  /*19750*/  @P2 MUFU.LG2 R4, R10 ;  /* 0x0000000a00042308 */ /* 0x000e300000000c00 */
[----:B------:R-:W1:Y:S08]  /*19760*/  @P3 MUFU.LG2 R7, R11 ;  /* 0x0000000b00073308 */ /* 0x000e700000000c00 */
[----:B------:R-:W3:Y:S01]  /*19770*/  @P1 MUFU.RCP R6, R9 ;  /* 0x0000000900061308 */ /* 0x000ee20000001000 */
[C---:B------:R-:W-:Y:S01]  /*19780*/  @P2 FMUL.FTZ R5, R2.reuse, 0.69314718246459960938 ;  /* 0x3f31721802052820 */ /* 0x040fe20000410000 */
[----:B------:R-:W-:Y:S01]  /*19790*/  @P3 FMUL.FTZ R21, R2, 0.69314718246459960938 ;  /* 0x3f31721802153820 */ /* 0x000fe20000410000 */
[----:B0-----:R-:W-:Y:S01]  /*197a0*/  @P2 FMUL.FTZ R4, R4, 0.69314718246459960938 ;  /* 0x3f31721804042820 */ /* 0x001fe20000410000 */
[----:B------:R-:W-:-:S02]  /*197b0*/  IMAD.MOV.U32 R88, RZ, RZ, -0x800000 ;  /* 0xff800000ff587424 */ /* 0x000fc400078e00ff */
[----:B--2---:R-:W-:Y:S01]  /*197c0*/  FMUL.FTZ R91, R0, R13 ;  /* 0x0000000d005b7220 */ /* 0x004fe20000410000 */
[----:B------:R-:W-:Y:S02]  /*197d0*/  IMAD.MOV.U32 R89, RZ, RZ, -0x800000 ;  /* 0xff800000ff597424 */ /* 0x000fe400078e00ff */
[----:B-1----:R-:W-:Y:S01]  /*197e0*/  @P3 FMUL.FTZ R2, R7, 0.69314718246459960938 ;  /* 0x3f31721807023820 */ /* 0x002fe20000410000 */
[----:B------:R-:W-:-:S03]  /*197f0*/  @P2 FFMA.FTZ R88, R5, R14, R4 ;  /* 0x0000000e05582223 */ /* 0x000fc60000010004 */
[----:B------:R-:W-:Y:S01]  /*19800*/  @P3 FFMA.FTZ R89, R21, R3, R2 ;  /* 0x0000000315593223 */ /* 0x000fe20000010002 */
[----:B---3--:R-:W-:Y:S01]  /*19810*/  FMUL.FTZ R6, R6, R13 ;  /* 0x0000000d06067220 */ /* 0x008fe20000410000 */
[----:B------:R-:W-:Y:S02]  /*19820*/  WARPGROUP.DEPBAR.LE gsb0, 0x0 ;  /* 0x00008000000079c5 */ /* 0x000fe40000010000 */
[----:B------:R-:W-:Y:S05]  /*19830*/  @!P0 BRA `(.L_x_3235) ;  /* 0x0000000000048947 */ /* 0x000fea0003800000 */
[----:B------:R-:W-:Y:S01]  /*19840*/  BPT.TRAP 0x1 ;  /* 0x000000040000795c */ /* 0x000fe20000300000 */
.L_x_3235:
[----:B------:R-:W2:Y:S04]  /*19850*/  LDL R0, [R1+0x4] ;  /* 0x0000040001007983 */ /* 0x000ea80000100800 */
[----:B------:R-:W3:Y:S01]  /*19860*/  LDL.LU R2, [R1+0x2c] ;  /* 0x00002c0001027983 */ /* 0x000ee20000300800 */
[----:B------:R-:W-:Y:S01]  /*19870*/  IADD3 R189, R189, 0x1, RZ ;  /* 0x00000001bdbd7810 */ /* 0x000fe20007ffe0ff */
[-C--:B------:R-:W-:Y:S01]  /*19880*/  FMUL.FTZ R21, R29, R91.reuse ;  /* 0x0000005b1d157220 */ /* 0x080fe20000410000 */
[-C--:B------:R-:W-:Y:S01]  /*19890*/  FMUL.FTZ R20, R32, R91.reuse ;  /* 0x0000005b20147220 */ /* 0x080fe20000410000 */
[-C--:B------:R-:W-:Y:S01]  /*198a0*/  FMUL.FTZ R119, R48, R91.reuse ;  /* 0x0000005b30777220 */ /* 0x080fe20000410000 */
[----:B------:R-:W-:Y:S01]  /*198b0*/  ISETP.NE.AND P1, PT, R189, 0x2, PT ;  /* 0x00000002bd00780c */ /* 0x000fe20003f25270 */
        /* <DEDUP_REMOVED lines=59> */
[----:B------:R-:W-:-:S02]  /*19c70*/  SEL R189, R189, RZ, P1 ;  /* 0x000000ffbdbd7207 */ /* 0x000fc40000800000 */
[----:B--2---:R-:W-:Y:S01]  /*19c80*/  R2UR UR4, R0 ;  /* 0x00000000000472ca */ /* 0x004fe200000e0000 */
[----:B------:R-:W-:-:S12]  /*19c90*/  VIADD R0, R15, 0x22860 ;  /* 0x000228600f007836 */ /* 0x000fd80000000000 */
[----:B------:R-:W-:Y:S01]  /*19ca0*/  IMAD.U32 R3, RZ, RZ, UR4 ;  /* 0x00000004ff037e24 */ /* 0x000fe2000f8e00ff */
[----:B---3--:R-:W-:-:S04]  /*19cb0*/  R2UR UR4, R2 ;  /* 0x00000000020472ca */ /* 0x008fc800000e0000 */
[----:B------:R-:W-:Y:S01]  /*19cc0*/  PRMT R2, R3, 0x654, R0 ;  /* 0x0000065403027816 */ /* 0x000fe20000000000 */
[-C--:B------:R-:W-:Y:S01]  /*19cd0*/  FMUL.FTZ R0, R37, R91.reuse ;  /* 0x0000005b25007220 */ /* 0x080fe20000410000 */
[----:B------:R-:W-:Y:S01]  /*19ce0*/  SEL R3, RZ, 0x1, P1 ;  /* 0x00000001ff037807 */ /* 0x000fe20000800000 */
[----:B------:R-:W-:Y:S01]  /*19cf0*/  FMUL.FTZ R91, R81, R91 ;  /* 0x0000005b515b7220 */ /* 0x000fe20000410000 */
[----:B------:R0:W-:Y:S01]  /*19d00*/  SYNCS.ARRIVE.TRANS64.RED.A1T0 RZ, [R2+URZ], RZ ;  /* 0x000000ff02ff79a7 */ /* 0x0001e2000810043f */
[----:B------:R-:W-:Y:S01]  /*19d10*/  FMUL.FTZ R81, R47, R6 ;  /* 0x000000062f517220 */ /* 0x000fe20000410000 */
[----:B------:R-:W-:-:S03]  /*19d20*/  LOP3.LUT R194, R194, R3, RZ, 0x3c, !PT ;  /* 0x00000003c2c27212 */ /* 0x000fc600078e3cff */
[----:B------:R-:W-:-:S06]  /*19d30*/  UIADD3 UR4, UR4, 0x1, URZ ;  /* 0x0000000104047890 */ /* 0x000fcc000fffe03f */
[----:B0-----:R-:W-:-:S05]  /*19d40*/  IMAD.U32 R2, RZ, RZ, UR4 ;  /* 0x00000004ff027e24 */ /* 0x001fca000f8e00ff */
[----:B------:R0:W-:Y:S02]  /*19d50*/  STL [R1+0x2c], R2 ;  /* 0x00002c0201007387 */ /* 0x0001e40000100800 */
.L_x_3165:
        /* <DEDUP_REMOVED lines=9> */
[----:B------:R0:W-:Y:S02]  /*19df0*/  STL [R1+0x4], R2 ;  /* 0x0000040201007387 */ /* 0x0001e40000100800 */
[----:B------:R-:W-:-:S05]  /*19e00*/  IMAD.U32 R18, RZ, RZ, UR4 ;  /* 0x00000004ff127e24 */ /* 0x000fca000f8e00ff */
[----:B------:R0:W2:Y:S01]  /*19e10*/  LDS.128 R4, [R18+0x228d0] ;  /* 0x0228d00012047984 */ /* 0x0000a20000000c00 */
[----:B------:R-:W-:Y:S06]  /*19e20*/  BAR.ARV 0x4, 0x180 ;  /* 0x0106000000007b1d */ /* 0x000fec0000002000 */
[----:B------:R-:W-:Y:S05]  /*19e30*/  @P0 BRA `(.L_x_3237) ;  /* 0x0000003400780947 */ /* 0x000fea0003800000 */
[----:B------:R-:W3:Y:S01]  /*19e40*/  LDL R15, [R1+0x40] ;  /* 0x00004000010f7983 */ /* 0x000ee20000100800 */
[----:B------:R-:W-:Y:S01]  /*19e50*/  ULDC.64 UR4, c[0x4][0x38] ;  /* 0x01000e0000047ab9 */ /* 0x000fe20000000a00 */
[----:B-----5:R-:W0:Y:S01]  /*19e60*/  S2R R24, SR_TID.X ;  /* 0x0000000000187919 */ /* 0x020e220000002100 */
[----:B------:R-:W4:Y:S01]  /*19e70*/  S2R R13, SR_SWINHI ;  /* 0x00000000000d7919 */ /* 0x000f220000002f00 */
[----:B0-----:R-:W-:Y:S01]  /*19e80*/  IMAD.SHL.U32 R2, R24, 0x4, RZ ;  /* 0x0000000418027824 */ /* 0x001fe200078e00ff */
[----:B------:R-:W-:Y:S02]  /*19e90*/  MOV R62, R18 ;  /* 0x00000012003e7202 */ /* 0x000fe40000000f00 */
[----:B----4-:R-:W-:Y:S02]  /*19ea0*/  MOV R63, R13 ;  /* 0x0000000d003f7202 */ /* 0x010fe40000000f00 */
[----:B------:R-:W-:-:S04]  /*19eb0*/  LOP3.LUT R2, R2, 0xc, RZ, 0xc0, !PT ;  /* 0x0000000c02027812 */ /* 0x000fc800078ec0ff */
[----:B------:R-:W-:-:S05]  /*19ec0*/  IADD3 R2, P0, R2, UR4, RZ ;  /* 0x0000000402027c10 */ /* 0x000fca000ff1e0ff */
[----:B------:R-:W-:Y:S01]  /*19ed0*/  IMAD.X R3, RZ, RZ, UR5, P0 ;  /* 0x00000005ff037e24 */ /* 0x000fe200080e06ff */
[----:B--2---:R-:W-:-:S04]  /*19ee0*/  LOP3.LUT P0, R4, R24, 0x3, RZ, 0xc0, !PT ;  /* 0x0000000318047812 */ /* 0x004fc8000780c0ff */
        /* <DEDUP_REMOVED lines=11> */
[----:B------:R-:W-:Y:S02]  /*19fa0*/  LOP3.LUT R36, R37, 0x380, RZ, 0xc0, !PT ;  /* 0x0000038025247812 */ /* 0x000fe400078ec0ff */
        /* <DEDUP_REMOVED lines=34> */
[----:B------:R-:W-:-:S02]  /*1a1d0*/  MOV R106, R106 ;  /* 0x0000006a006a7202 */ /* 0x000fc40000000f00 */
[----:B------:R-:W-:Y:S02]  /*1a1e0*/  MOV R110, R38 ;  /* 0x00000026006e7202 */ /* 0x000fe40000000f00 */
[----:B------:R-:W-:Y:S02]  /*1a1f0*/  MOV R105, R36 ;  /* 0x0000002400697202 */ /* 0x000fe40000000f00 */
[----:B------:R-:W-:Y:S02]  /*1a200*/  MOV R104, R34 ;  /* 0x0000002200687202 */ /* 0x000fe40000000f00 */
[----:B------:R-:W-:Y:S02]  /*1a210*/  MOV R103, R26 ;  /* 0x0000001a00677202 */ /* 0x000fe40000000f00 */
[----:B------:R-:W-:Y:S02]  /*1a220*/  MOV R109, R14 ;  /* 0x0000000e006d7202 */ /* 0x000fe40000000f00 */
[----:B------:R-:W-:-:S02]  /*1a230*/  MOV R108, R10 ;  /* 0x0000000a006c7202 */ /* 0x000fc40000000f00 */
[----:B------:R-:W-:Y:S01]  /*1a240*/  MOV R107, R2 ;  /* 0x00000002006b7202 */ /* 0x000fe20000000f00 */
[----:B------:R-:W-:Y:S06]  /*1a250*/  BRA.DIV UR4, `(.L_x_3238) ;  /* 0x000000e204207947 */ /* 0x000fec000b800000 */
[----:B------:R-:W-:Y:S01]  /*1a260*/  SEL R84, R90, R117, P0 ;  /* 0x000000755a547207 */ /* 0x000fe20000000000 */
[----:B-----5:R-:W-:Y:S01]  /*1a270*/  SHFL.IDX PT, R100, R100, R9, 0x1c1f ;  /* 0x001c1f0964647589 */ /* 0x020fe200000e0000 */
        /* <DEDUP_REMOVED lines=48> */
[----:B------:R-:W3:Y:S01]  /*1a580*/  SHFL.IDX PT, R49, R49, R10, 0x1c1f ;  /* 0x001c1f0a31317589 */ /* 0x000ee200000e0000 */
[----:B------:R-:W-:Y:S02]  /*1a590*/  SEL R37, R28, R71, P0 ;  /* 0x000000471c257207 */ /* 0x000fe40000000000 */
[----:B------:R-:W-:Y:S01]  /*1a5a0*/  SEL R119, R116, R119, P0 ;  /* 0x0000007774777207 */ /* 0x000fe20000000000 */
[----:B------:R-:W-:Y:S01]  /*1a5b0*/  SHFL.IDX PT, R41, R41, R10, 0x1c1f ;  /* 0x001c1f0a29297589 */ /* 0x000fe200000e0000 */
[----:B------:R-:W-:-:S02]  /*1a5c0*/  SEL R111, R98, R111, P0 ;  /* 0x0000006f626f7207 */ /* 0x000fc40000000000 */
[----:B------:R-:W-:Y:S01]  /*1a5d0*/  SEL R113, R113, R94, P0 ;  /* 0x0000005e71717207 */ /* 0x000fe20000000000 */
[----:B------:R-:W4:Y:S01]  /*1a5e0*/  SHFL.IDX PT, R98, R13, R9, 0x1c1f ;  /* 0x001c1f090d627589 */ /* 0x000f2200000e0000 */
        /* <DEDUP_REMOVED lines=32> */
[----:B------:R4:W-:Y:S01]  /*1a7f0*/  SHFL.IDX PT, R65, R52, R9, 0x1c1f ;  /* 0x001c1f0934417589 */ /* 0x0009e200000e0000 */
[----:B------:R-:W-:-:S02]  /*1a800*/  SEL R25, R72, R25, P0 ;  /* 0x0000001948197207 */ /* 0x000fc40000000000 */
[----:B0-----:R-:W-:Y:S01]  /*1a810*/  SEL R79, R80, R51, P0 ;  /* 0x00000033504f7207 */ /* 0x001fe20000000000 */
[----:B------:R-:W-:Y:S01]  /*1a820*/  SHFL.IDX PT, R91, R28, R9, 0x1c1f ;  /* 0x001c1f091c5b7589 */ /* 0x000fe200000e0000 */
[----:B------:R-:W-:Y:S02]  /*1a830*/  SEL R80, R51, R80, P0 ;  /* 0x0000005033507207 */ /* 0x000fe40000000000 */
[----:B--2---:R-:W-:Y:S01]  /*1a840*/  SEL R81, R0, R47, P0 ;  /* 0x0000002f00517207 */ /* 0x004fe20000000000 */
[----:B------:R-:W-:Y:S01]  /*1a850*/  SHFL.IDX PT, R97, R26, R9, 0x1c1f ;  /* 0x001c1f091a617589 */ /* 0x000fe200000e0000 */
[----:B---3--:R-:W-:Y:S02]  /*1a860*/  SEL R102, R100, R49, P0 ;  /* 0x0000003164667207 */ /* 0x008fe40000000000 */
[----:B----4-:R-:W-:Y:S01]  /*1a870*/  SEL R52, R54, R127, P0 ;  /* 0x0000007f36347207 */ /* 0x010fe20000000000 */
[----:B------:R-:W-:Y:S01]  /*1a880*/  SHFL.IDX PT, R95, R24, R9, 0x1c1f ;  /* 0x001c1f09185f7589 */ /* 0x000fe200000e0000 */
[----:B------:R-:W-:-:S02]  /*1a890*/  SEL R99, R98, R21, P0 ;  /* 0x0000001562637207 */ /* 0x000fc40000000000 */
[----:B------:R-:W-:Y:S01]  /*1a8a0*/  SEL R77, R78, R41, P0 ;  /* 0x000000294e4d7207 */ /* 0x000fe20000000000 */
[----:B------:R-:W0:Y:S01]  /*1a8b0*/  SHFL.IDX PT, R101, R101, R10, 0x1c1f ;  /* 0x001c1f0a65657589 */ /* 0x000e2200000e0000 */
[----:B-1----:R-:W-:Y:S02]  /*1a8c0*/  SEL R2, R3, R4, P0 ;  /* 0x0000000403027207 */ /* 0x002fe40000000000 */
[----:B------:R-:W-:Y:S01]  /*1a8d0*/  SEL R0, R47, R0, P0 ;  /* 0x000000002f007207 */ /* 0x000fe20000000000 */
[----:B------:R1:W-:Y:S01]  /*1a8e0*/  SHFL.IDX PT, R68, R53, R10, 0x1c1f ;  /* 0x001c1f0a35447589 */ /* 0x0003e200000e0000 */
[----:B------:R-:W-:Y:S02]  /*1a8f0*/  SEL R51, R82, R87, P0 ;  /* 0x0000005752337207 */ /* 0x000fe40000000000 */
[----:B------:R-:W-:Y:S01]  /*1a900*/  SEL R56, R58, R61, P0 ;  /* 0x0000003d3a387207 */ /* 0x000fe20000000000 */
[----:B------:R-:W-:Y:S01]  /*1a910*/  SHFL.IDX PT, R40, R40, R9, 0x1c1f ;  /* 0x001c1f0928287589 */ /* 0x000fe200000e0000 */
[----:B------:R-:W-:-:S02]  /*1a920*/  SEL R100, R49, R100, P0 ;  /* 0x0000006431647207 */ /* 0x000fc40000000000 */
[----:B------:R-:W-:Y:S01]  /*1a930*/  SEL R98, R21, R98, P0 ;  /* 0x0000006215627207 */ /* 0x000fe20000000000 */
[----:B------:R-:W-:Y:S01]  /*1a940*/  SHFL.IDX PT, R20, R20, R9, 0x1c1f ;  /* 0x001c1f0914147589 */ /* 0x000fe200000e0000 */
[----:B------:R-:W-:Y:S02]  /*1a950*/  SEL R78, R41, R78, P0 ;  /* 0x0000004e294e7207 */ /* 0x000fe40000000000 */
[----:B-1----:R-:W-:Y:S01]  /*1a960*/  SEL R53, R127, R54, P0 ;  /* 0x000000367f357207 */ /* 0x002fe20000000000 */
[----:B------:R-:W-:Y:S01]  /*1a970*/  SHFL.IDX PT, R44, R44, R9, 0x1c1f ;  /* 0x001c1f092c2c7589 */ /* 0x000fe200000e0000 */
[----:B------:R-:W-:Y:S02]  /*1a980*/  SEL R54, R60, R129, P0 ;  /* 0x000000813c367207 */ /* 0x000fe40000000000 */
[----:B------:R-:W-:Y:S01]  /*1a990*/  SEL R3, R4, R3, P0 ;  /* 0x0000000304037207 */ /* 0x000fe20000000000 */
[----:B------:R-:W-:Y:S01]  /*1a9a0*/  SHFL.IDX PT, R46, R46, R9, 0x1c1f ;  /* 0x001c1f092e2e7589 */ /* 0x000fe200000e0000 */
[----:B------:R-:W-:-:S03]  /*1a9b0*/  SEL R82, R87, R82, P0 ;  /* 0x0000005257527207 */ /* 0x000fc60000000000 */
[----:B------:R-:W-:Y:S01]  /*1a9c0*/  SHFL.IDX PT, R50, R50, R9, 0x1c1f ;  /* 0x001c1f0932327589 */ /* 0x000fe200000e0000 */
[----:B0-----:R-:W-:Y:S02]  /*1a9d0*/  SEL R47, R48, R101, P0 ;  /* 0x00000065302f7207 */ /* 0x001fe40000000000 */
[----:B------:R-:W-:Y:S01]  /*1a9e0*/  SEL R48, R101, R48, P0 ;  /* 0x0000003065307207 */ /* 0x000fe20000000000 */
[----:B------:R-:W-:Y:S01]  /*1a9f0*/  SHFL.IDX PT, R86, R86, R9, 0x1c1f ;  /* 0x001c1f0956567589 */ /* 0x000fe200000e0000 */
[----:B------:R-:W-:-:S03]  /*1aa00*/  MOV R101, RZ ;  /* 0x000000ff00657202 */ /* 0x000fc60000000f00 */
[----:B------:R-:W0:Y:S04]  /*1aa10*/  SHFL.IDX PT, R67, R67, R10, 0x1c1f ;  /* 0x001c1f0a43437589 */ /* 0x000e2800000e0000 */
[----:B------:R-:W1:Y:S04]  /*1aa20*/  SHFL.IDX PT, R119, R119, R10, 0x1c1f ;  /* 0x001c1f0a77777589 */ /* 0x000e6800000e0000 */
[----:B------:R-:W2:Y:S04]  /*1aa30*/  SHFL.IDX PT, R121, R121, R10, 0x1c1f ;  /* 0x001c1f0a79797589 */ /* 0x000ea800000e0000 */
[----:B------:R-:W3:Y:S04]  /*1aa40*/  SHFL.IDX PT, R111, R111, R10, 0x1c1f ;  /* 0x001c1f0a6f6f7589 */ /* 0x000ee800000e0000 */
[----:B------:R-:W4:Y:S04]  /*1aa50*/  SHFL.IDX PT, R113, R113, R10, 0x1c1f ;  /* 0x001c1f0a71717589 */ /* 0x000f2800000e0000 */
[----:B------:R-:W4:Y:S04]  /*1aa60*/  SHFL.IDX PT, R115, R115, R10, 0x1c1f ;  /* 0x001c1f0a73737589 */ /* 0x000f2800000e0000 */
[----:B------:R-:W4:Y:S01]  /*1aa70*/  SHFL.IDX PT, R117, R117, R10, 0x1c1f ;  /* 0x001c1f0a75757589 */ /* 0x000f2200000e0000 */
        /* <DEDUP_REMOVED lines=15> */
[----:B------:R-:W-:Y:S02]  /*1ab70*/  SEL R49, R50, R115, P0 ;  /* 0x0000007332317207 */ /* 0x000fe40000000000 */
[----:B--2---:R-:W-:Y:S01]  /*1ab80*/  SEL R57, R61, R58, P0 ;  /* 0x0000003a3d397207 */ /* 0x004fe20000000000 */
[----:B------:R-:W2:Y:S01]  /*1ab90*/  SHFL.IDX PT, R34, R39, R10, 0x1c1f ;  /* 0x001c1f0a27227589 */ /* 0x000ea200000e0000 */
[----:B------:R-:W-:-:S02]  /*1aba0*/  SEL R61, R68, R65, P0 ;  /* 0x00000041443d7207 */ /* 0x000fc40000000000 */
[----:B------:R-:W-:Y:S01]  /*1abb0*/  SEL R83, R84, R117, P0 ;  /* 0x0000007554537207 */ /* 0x000fe20000000000 */
[----:B------:R-:W2:Y:S01]  /*1abc0*/  SHFL.IDX PT, R28, R33, R10, 0x1c1f ;  /* 0x001c1f0a211c7589 */ /* 0x000ea200000e0000 */
        /* <DEDUP_REMOVED lines=18> */
[----:B------:R-:W-:Y:S02]  /*1acf0*/  SEL R76, R91, R28, P0 ;  /* 0x0000001c5b4c7207 */ /* 0x000fe40000000000 */
        /* <DEDUP_REMOVED lines=16> */
.L_x_3537:
[----:B------:R-:W-:Y:S05]  /*1ae00*/  WARPSYNC.ALL ;  /* 0x0000000000007948 */ /* 0x000fea0003800000 */
[----:B------:R-:W-:Y:S01]  /*1ae10*/  BAR.SYNC.DEFER_BLOCKING 0x1, 0x100 ;  /* 0x0044000000007b1d */ /* 0x000fe20000010000 */
[----:B0-2---:R-:W-:Y:S02]  /*1ae20*/  SEL R64, R66, R14, P0 ;  /* 0x0000000e42407207 */ /* 0x005fe40000000000 */
[----:B---3--:R-:W-:Y:S02]  /*1ae30*/  SEL R65, R8, R27, P0 ;  /* 0x0000001b08417207 */ /* 0x008fe40000000000 */
[----:B------:R-:W-:Y:S01]  /*1ae40*/  SEL R67, R27, R8, P0 ;  /* 0x000000081b437207 */ /* 0x000fe20000000000 */
[----:B------:R-:W-:Y:S01]  /*1ae50*/  ULDC.64 UR4, c[0x0][0xc00] ;  /* 0x0003000000047ab9 */ /* 0x000fe20000000a00 */
[----:B------:R-:W-:Y:S01]  /*1ae60*/  SEL R66, R14, R66, P0 ;  /* 0x000000420e427207 */ /* 0x000fe20000000000 */
[----:B------:R-:W-:Y:S01]  /*1ae70*/  ULDC.64 UR6, c[0x0][0xc08] ;  /* 0x0003020000067ab9 */ /* 0x000fe20000000a00 */
[----:B------:R-:W-:-:S02]  /*1ae80*/  F2FP.BF16.F32.PACK_AB R8, R99, R102 ;  /* 0x000000666308723e */ /* 0x000fc400000010ff */
[----:B------:R-:W-:Y:S02]  /*1ae90*/  F2FP.BF16.F32.PACK_AB R9, R87, R52 ;  /* 0x000000345709723e */ /* 0x000fe400000010ff */
[----:B------:R-:W-:Y:S02]  /*1aea0*/  F2FP.BF16.F32.PACK_AB R10, R98, R100 ;  /* 0x00000064620a723e */ /* 0x000fe400000010ff */
[----:B------:R-:W-:Y:S02]  /*1aeb0*/  F2FP.BF16.F32.PACK_AB R11, R90, R53 ;  /* 0x000000355a0b723e */ /* 0x000fe400000010ff */
[----:B------:R-:W-:Y:S02]  /*1aec0*/  F2FP.BF16.F32.PACK_AB R12, R77, R79 ;  /* 0x0000004f4d0c723e */ /* 0x000fe400000010ff */
[----:B------:R-:W-:Y:S02]  /*1aed0*/  F2FP.BF16.F32.PACK_AB R13, R54, R56 ;  /* 0x00000038360d723e */ /* 0x000fe400000010ff */
[----:B------:R-:W-:-:S02]  /*1aee0*/  F2FP.BF16.F32.PACK_AB R14, R78, R80 ;  /* 0x000000504e0e723e */ /* 0x000fc400000010ff */
[----:B------:R-:W-:Y:S01]  /*1aef0*/  F2FP.BF16.F32.PACK_AB R15, R55, R57 ;  /* 0x00000039370f723e */ /* 0x000fe200000010ff */
[----:B------:R0:W-:Y:S01]  /*1af00*/  STSM.16.M88.4 [R110], R8 ;  /* 0x000000086e007844 */ /* 0x0001e20000000200 */
        /* <DEDUP_REMOVED lines=18> */
[----:B------:R-:W-:Y:S02]  /*1b030*/  F2FP.BF16.F32.PACK_AB R38, R46, R48 ;  /* 0x000000302e26723e */ /* 0x000fe400000010ff */
[----:B------:R-:W-:Y:S02]  /*1b040*/  F2FP.BF16.F32.PACK_AB R39, R91, R93 ;  /* 0x0000005d5b27723e */ /* 0x000fe400000010ff */
[----:B0-----:R-:W-:-:S02]  /*1b050*/  F2FP.BF16.F32.PACK_AB R8, R49, R51 ;  /* 0x000000333108723e */ /* 0x001fc400000010ff */
[----:B------:R-:W-:Y:S01]  /*1b060*/  F2FP.BF16.F32.PACK_AB R9, R94, R96 ;  /* 0x000000605e09723e */ /* 0x000fe200000010ff */
[----:B------:R0:W-:Y:S01]  /*1b070*/  STSM.16.M88.4 [R104], R36 ;  /* 0x0000002468007844 */ /* 0x0001e20000000200 */
[----:B------:R-:W-:Y:S02]  /*1b080*/  F2FP.BF16.F32.PACK_AB R10, R50, R82 ;  /* 0x00000052320a723e */ /* 0x000fe400000010ff */
[----:B------:R-:W-:Y:S02]  /*1b090*/  F2FP.BF16.F32.PACK_AB R11, R95, R97 ;  /* 0x000000615f0b723e */ /* 0x000fe400000010ff */
[----:B-1----:R-:W-:Y:S02]  /*1b0a0*/  F2FP.BF16.F32.PACK_AB R12, R83, R85 ;  /* 0x00000055530c723e */ /* 0x002fe400000010ff */
[----:B------:R-:W-:Y:S01]  /*1b0b0*/  F2FP.BF16.F32.PACK_AB R14, R84, R86 ;  /* 0x00000056540e723e */ /* 0x000fe200000010ff */
[----:B------:R-:W-:Y:S01]  /*1b0c0*/  STSM.16.M88.4 [R105], R8 ;  /* 0x0000000869007844 */ /* 0x000fe20000000200 */
[----:B------:R-:W-:-:S02]  /*1b0d0*/  F2FP.BF16.F32.PACK_AB R13, R65, R64 ;  /* 0x00000040410d723e */ /* 0x000fc400000010ff */
[----:B------:R-:W-:Y:S02]  /*1b0e0*/  F2FP.BF16.F32.PACK_AB R15, R67, R66 ;  /* 0x00000042430f723e */ /* 0x000fe400000010ff */
[----:B------:R-:W-:Y:S02]  /*1b0f0*/  ISETP.NE.U32.AND P0, PT, RZ, UR4, PT ;  /* 0x00000004ff007c0c */ /* 0x000fe4000bf05070 */
[----:B--2---:R-:W-:Y:S01]  /*1b100*/  IADD3 R24, P1, R219, UR4, RZ ;  /* 0x00000004db187c10 */ /* 0x004fe2000ff3e0ff */
[----:B------:R1:W-:Y:S01]  /*1b110*/  STSM.16.M88.4 [R106], R12 ;  /* 0x0000000c6a007844 */ /* 0x0003e20000000200 */
[----:B------:R-:W-:Y:S01]  /*1b120*/  BAR.SYNC.DEFER_BLOCKING 0x1, 0x100 ;  /* 0x0044000000007b1d */ /* 0x000fe20000010000 */
[----:B------:R-:W-:Y:S02]  /*1b130*/  ISETP.NE.AND.EX P0, PT, RZ, UR5, PT, P0 ;  /* 0x00000005ff007c0c */ /* 0x000fe4000bf05300 */
[----:B------:R-:W-:Y:S02]  /*1b140*/  IADD3.X R25, R220, UR5, RZ, P1, !PT ;  /* 0x00000005dc197c10 */ /* 0x000fe40008ffe4ff */
[----:B------:R-:W-:-:S03]  /*1b150*/  ISETP.NE.U32.AND P3, PT, RZ, UR6, PT ;  /* 0x00000006ff007c0c */ /* 0x000fc6000bf65070 */
[----:B0-----:R-:W0:Y:S06]  /*1b160*/  LDC R104, c[0x0][0xbe8] ;  /* 0x0002fa00ff687b82 */ /* 0x001e2c0000000800 */
[----:B------:R-:W5:Y:S01]  /*1b170*/  @P0 LDG.E R101, desc[UR60][R24.64] ;  /* 0x0000003c18650981 */ /* 0x000f62000c1e1900 */
        /* <DEDUP_REMOVED lines=18> */
.L_x_3239:
[----:B------:R-:W4:Y:S01]  /*1b2a0*/  LDL R30, [R1+0x3c] ;  /* 0x00003c00011e7983 */ /* 0x000f220000100800 */
[----:B-1----:R-:W1:Y:S01]  /*1b2b0*/  LDC.64 R14, c[0x0][R14+0x210] ;  /* 0x000084000e0e7b82 */ /* 0x002e620000000a00 */
[----:B------:R-:W-:Y:S01]  /*1b2c0*/  ISETP.NE.U32.AND P0, PT, RZ, UR4, PT ;  /* 0x00000004ff007c0c */ /* 0x000fe2000bf05070 */
[-C--:B--2---:R-:W-:Y:S01]  /*1b2d0*/  IMAD R29, R11, R192.reuse, RZ ;  /* 0x000000c00b1d7224 */ /* 0x084fe200078e02ff */
[----:B------:R-:W2:Y:S01]  /*1b2e0*/  S2R R28, SR_TID.X ;  /* 0x00000000001c7919 */ /* 0x000ea20000002100 */
[----:B------:R-:W-:Y:S01]  /*1b2f0*/  IMAD.WIDE.U32 R10, R10, R192, RZ ;  /* 0x000000c00a0a7225 */ /* 0x000fe200078e00ff */
[----:B------:R-:W-:Y:S02]  /*1b300*/  ISETP.NE.AND.EX P0, PT, RZ, UR5, PT, P0 ;  /* 0x00000005ff007c0c */ /* 0x000fe4000bf05300 */
[----:B------:R-:W-:Y:S01]  /*1b310*/  SEL R27, R226, RZ, P2 ;  /* 0x000000ffe21b7207 */ /* 0x000fe20001000000 */
[----:B------:R-:W2:Y:S01]  /*1b320*/  @P1 LDC R26, c[0x0][0xbec] ;  /* 0x0002fb00ff1a1b82 */ /* 0x000ea20000000800 */
[----:B------:R-:W-:Y:S01]  /*1b330*/  SEL R105, R210, RZ, !P0 ;  /* 0x000000ffd2697207 */ /* 0x000fe20004000000 */
[----:B------:R-:W-:Y:S01]  /*1b340*/  IMAD.IADD R33, R208, 0x1, R197 ;  /* 0x00000001d0217824 */ /* 0x000fe200078e02c5 */
[----:B------:R-:W-:Y:S01]  /*1b350*/  SEL R225, R225, RZ, !P0 ;  /* 0x000000ffe1e17207 */ /* 0x000fe20004000000 */
[----:B------:R-:W-:Y:S01]  /*1b360*/  IMAD.IADD R11, R11, 0x1, R29 ;  /* 0x000000010b0b7824 */ /* 0x000fe200078e021d */
[----:B-----5:R-:W-:Y:S01]  /*1b370*/  SHF.R.S32.HI R106, RZ, 0x1f, R101 ;  /* 0x0000001fff6a7819 */ /* 0x020fe20000011465 */
[----:B---3--:R-:W-:-:S02]  /*1b380*/  IMAD R9, R9, R105, RZ ;  /* 0x0000006909097224 */ /* 0x008fc400078e02ff */
[----:B------:R-:W3:Y:S01]  /*1b390*/  @P1 LDC R31, c[0x0][0xbf0] ;  /* 0x0002fc00ff1f1b82 */ /* 0x000ee20000000800 */
[----:B0-----:R-:W-:Y:S02]  /*1b3a0*/  IMAD R29, R13, R27, RZ ;  /* 0x0000001b0d1d7224 */ /* 0x001fe400078e02ff */
[C---:B------:R-:W-:Y:S02]  /*1b3b0*/  IMAD R225, R8.reuse, R225, R9 ;  /* 0x000000e108e17224 */ /* 0x040fe400078e0209 */
[----:B------:R-:W-:-:S03]  /*1b3c0*/  IMAD.WIDE.U32 R8, R8, R105, RZ ;  /* 0x0000006908087225 */ /* 0x000fc600078e00ff */
[----:B------:R-:W0:Y:S01]  /*1b3d0*/  LDC.64 R24, c[0x0][0xba8] ;  /* 0x0002ea00ff187b82 */ /* 0x000e220000000a00 */
[----:B------:R-:W-:Y:S01]  /*1b3e0*/  IMAD.IADD R225, R9, 0x1, R225 ;  /* 0x0000000109e17824 */ /* 0x000fe200078e02e1 */
[----:B------:R-:W-:Y:S01]  /*1b3f0*/  IADD3 R10, P0, P3, R8, R10, R101 ;  /* 0x0000000a080a7210 */ /* 0x000fe20007b1e065 */
[----:B------:R-:W-:Y:S02]  /*1b400*/  IMAD.MOV.U32 R9, RZ, RZ, R33 ;  /* 0x000000ffff097224 */ /* 0x000fe400078e0021 */
[----:B------:R-:W-:Y:S01]  /*1b410*/  IMAD.WIDE.U32 R12, R12, R27, RZ ;  /* 0x0000001b0c0c7225 */ /* 0x000fe200078e00ff */
[----:B------:R-:W-:-:S03]  /*1b420*/  IADD3.X R11, R225, R11, R106, P0, P3 ;  /* 0x0000000be10b7210 */ /* 0x000fc600007e646a */
[----:B--2---:R-:W-:-:S04]  /*1b430*/  @P1 IMAD.HI.U32 R8, R33, R26, RZ ;  /* 0x0000001a21081227 */ /* 0x004fc800078e00ff */
[----:B------:R-:W-:Y:S02]  /*1b440*/  IMAD.IADD R29, R13, 0x1, R29 ;  /* 0x000000010d1d7824 */ /* 0x000fe400078e021d */
[----:B------:R-:W-:Y:S01]  /*1b450*/  VIADD R32, R28, 0xffffff80 ;  /* 0xffffff801c207836 */ /* 0x000fe20000000000 */
[----:B---3--:R-:W-:Y:S01]  /*1b460*/  @P1 SHF.R.U32.HI R9, RZ, R31, R8 ;  /* 0x0000001fff091219 */ /* 0x008fe20000011608 */
[----:B------:R-:W-:-:S03]  /*1b470*/  IMAD R103, R103, R104, RZ ;  /* 0x0000006867677224 */ /* 0x000fc600078e02ff */
[----:B------:R-:W-:Y:S01]  /*1b480*/  IADD3 R12, P0, P3, R9, R10, R12 ;  /* 0x0000000a090c7210 */ /* 0x000fe20007b1e00c */
[--C-:B------:R-:W-:Y:S01]  /*1b490*/  IMAD.MOV R27, RZ, RZ, -R9.reuse ;  /* 0x000000ffff1b7224 */ /* 0x100fe200078e0a09 */
[----:B------:R-:W-:Y:S01]  /*1b4a0*/  SHF.R.S32.HI R8, RZ, 0x1f, R9 ;  /* 0x0000001fff087819 */ /* 0x000fe20000011409 */
[----:B0-----:R-:W0:Y:S02]  /*1b4b0*/  @!P2 LDC R24, c[0x0][0xb50] ;  /* 0x0002d400ff18ab82 */ /* 0x001e240000000800 */
[----:B------:R-:W-:Y:S01]  /*1b4c0*/  IMAD R9, R104, R27, R33 ;  /* 0x0000001b68097224 */ /* 0x000fe200078e0221 */
[----:B------:R-:W-:Y:S02]  /*1b4d0*/  IADD3.X R13, R8, R11, R29, P0, P3 ;  /* 0x0000000b080d7210 */ /* 0x000fe400007e641d */
[----:B------:R-:W-:Y:S01]  /*1b4e0*/  SHF.R.S32.HI R28, RZ, 0x1f, R32 ;  /* 0x0000001fff1c7819 */ /* 0x000fe20000011420 */
[-C--:B-1----:R-:W-:Y:S01]  /*1b4f0*/  IMAD R8, R15, R9.reuse, RZ ;  /* 0x000000090f087224 */ /* 0x082fe200078e02ff */
[----:B------:R-:W-:Y:S01]  /*1b500*/  SHF.R.S32.HI R11, RZ, 0x1f, R9 ;  /* 0x0000001fff0b7819 */ /* 0x000fe20000011409 */
[----:B------:R-:W-:Y:S01]  /*1b510*/  IMAD.WIDE.U32 R12, R14, R9, R12 ;  /* 0x000000090e0c7225 */ /* 0x000fe200078e000c */
[----:B------:R-:W1:Y:S01]  /*1b520*/  @!P2 LDC R25, c[0x0][0xb54] ;  /* 0x0002d500ff19ab82 */ /* 0x000e620000000800 */
[----:B------:R-:W-:-:S02]  /*1b530*/  LEA.HI R28, R28, R32, RZ, 0x7 ;  /* 0x000000201c1c7211 */ /* 0x000fc400078f38ff */
[----:B------:R-:W-:Y:S02]  /*1b540*/  IMAD R11, R14, R11, R8 ;  /* 0x0000000b0e0b7224 */ /* 0x000fe400078e0208 */
[----:B------:R-:W-:Y:S02]  /*1b550*/  LOP3.LUT R28, R28, 0xffffff80, RZ, 0xc0, !PT ;  /* 0xffffff801c1c7812 */ /* 0x000fe400078ec0ff */
[----:B------:R-:W-:-:S03]  /*1b560*/  IMAD.IADD R8, R13, 0x1, R11 ;  /* 0x000000010d087824 */ /* 0x000fc600078e020b */
[----:B------:R-:W-:Y:S01]  /*1b570*/  IMAD.IADD R28, R32, 0x1, -R28 ;  /* 0x00000001201c7824 */ /* 0x000fe200078e0a1c */
[----:B0-----:R-:W-:-:S05]  /*1b580*/  LEA R24, P0, R12, R24, 0x2 ;  /* 0x000000180c187211 */ /* 0x001fca00078010ff */
[----:B------:R-:W-:Y:S01]  /*1b590*/  SHFL.IDX PT, R10, R24, 0x1, 0x1c1f ;  /* 0x003c1f00180a7f89 */ /* 0x000fe200000e0000 */
[----:B-1----:R-:W-:-:S03]  /*1b5a0*/  LEA.HI.X R25, R12, R25, R8, 0x2, P0 ;  /* 0x000000190c197211 */ /* 0x002fc600000f1408 */
[----:B------:R-:W-:Y:S01]  /*1b5b0*/  SHFL.IDX PT, R8, R24, RZ, 0x1c1f ;  /* 0x001c1fff18087589 */ /* 0x000fe200000e0000 */
[----:B------:R-:W-:-:S03]  /*1b5c0*/  LOP3.LUT P0, RZ, R28, 0x3, RZ, 0xc0, !PT ;  /* 0x000000031cff7812 */ /* 0x000fc6000780c0ff */
[----:B------:R-:W0:Y:S04]  /*1b5d0*/  SHFL.IDX PT, R9, R25, RZ, 0x1c1f ;  /* 0x001c1fff19097589 */ /* 0x000e2800000e0000 */
[----:B------:R-:W1:Y:S01]  /*1b5e0*/  SHFL.IDX PT, R11, R25, 0x1, 0x1c1f ;  /* 0x003c1f00190b7f89 */ /* 0x000e6200000e0000 */
[----:B----4-:R-:W-:-:S04]  /*1b5f0*/  IADD3 R26, R30, R197, RZ ;  /* 0x000000c51e1a7210 */ /* 0x010fc80007ffe0ff */
[C---:B------:R-:W-:Y:S01]  /*1b600*/  ISETP.GE.OR P3, PT, R26.reuse, R103, P0 ;  /* 0x000000671a00720c */ /* 0x040fe20000766670 */
[----:B------:R-:W-:-:S05]  /*1b610*/  VIADD R30, R26, 0x8 ;  /* 0x000000081a1e7836 */ /* 0x000fca0000000000 */
[----:B------:R-:W-:-:S07]  /*1b620*/  ISETP.GE.OR P0, PT, R30, R103, P0 ;  /* 0x000000671e00720c */ /* 0x000fce0000706670 */
[----:B0-----:R0:W-:Y:S06]  /*1b630*/  @!P3 ST.E desc[UR60][R8.64], R88 ;  /* 0x000000580800b985 */ /* 0x0011ec000c10193c */
[----:B-1----:R0:W-:Y:S01]  /*1b640*/  @!P0 ST.E desc[UR60][R10.64], R89 ;  /* 0x000000590a008985 */ /* 0x0021e2000c10193c */
[----:B------:R-:W-:Y:S05]  /*1b650*/  @P2 BRA `(.L_x_3240) ;  /* 0x0000000800d02947 */ /* 0x000fea0003800000 */
[----:B------:R-:W1:Y:S01]  /*1b660*/  S2R R28, SR_TID.X ;  /* 0x00000000001c7919 */ /* 0x000e620000002100 */
[----:B0-----:R-:W0:Y:S01]  /*1b670*/  @P1 LDC R11, c[0x0][0xbec] ;  /* 0x0002fb00ff0b1b82 */ /* 0x001e220000000800 */
[----:B------:R-:W-:-:S07]  /*1b680*/  ULDC.64 UR4, c[0x0][0xaa0] ;  /* 0x0002a80000047ab9 */ /* 0x000fce0000000a00 */
[----:B------:R-:W2:Y:S01]  /*1b690*/  @P1 LDC R13, c[0x0][0xbf0] ;  /* 0x0002fc00ff0d1b82 */ /* 0x000ea20000000800 */
[----:B-1----:R-:W-:-:S05]  /*1b6a0*/  VIADD R28, R28, 0xffffff80 ;  /* 0xffffff801c1c7836 */ /* 0x002fca0000000000 */
[----:B------:R-:W-:-:S04]  /*1b6b0*/  SHF.R.S32.HI R107, RZ, 0x1f, R28 ;  /* 0x0000001fff6b7819 */ /* 0x000fc8000001141c */
[----:B------:R-:W-:-:S04]  /*1b6c0*/  LEA.HI R107, R107, R28, RZ, 0x3 ;  /* 0x0000001c6b6b7211 */ /* 0x000fc800078f18ff */
[----:B------:R-:W-:-:S05]  /*1b6d0*/  SHF.R.S32.HI R107, RZ, 0x3, R107 ;  /* 0x00000003ff6b7819 */ /* 0x000fca000001146b */
[----:B------:R-:W-:-:S04]  /*1b6e0*/  IMAD R3, R107, 0x40, R203 ;  /* 0x000000406b037824 */ /* 0x000fc800078e02cb */
        /* <DEDUP_REMOVED lines=10> */
[--C-:B------:R-:W-:Y:S01]  /*1b790*/  IMAD.X R29, RZ, RZ, R63.reuse, P5 ;  /* 0x000000ffff1d7224 */ /* 0x100fe200028e063f */
[C---:B------:R-:W-:Y:S02]  /*1b7a0*/  IADD3 R3, P0, R62.reuse, 0x7000, RZ ;  /* 0x000070003e037810 */ /* 0x040fe40007f1e0ff */
[----:B------:R-:W-:Y:S01]  /*1b7b0*/  IADD3 R37, P2, R62, 0x3000, RZ ;  /* 0x000030003e257810 */ /* 0x000fe20007f5e0ff */
[----:B------:R-:W-:Y:S01]  /*1b7c0*/  IMAD R106, R106, UR4, RZ ;  /* 0x000000046a6a7c24 */ /* 0x000fe2000f8e02ff */
[C---:B------:R-:W-:Y:S01]  /*1b7d0*/  IADD3 R41, P3, R62.reuse, 0x4000, RZ ;  /* 0x000040003e297810 */ /* 0x040fe20007f7e0ff */
[----:B------:R-:W-:Y:S01]  /*1b7e0*/  IMAD.X R53, RZ, RZ, R63, P0 ;  /* 0x000000ffff357224 */ /* 0x000fe200000e063f */
[C---:B------:R-:W-:Y:S01]  /*1b7f0*/  IADD3 R45, P4, R62.reuse, 0x5000, RZ ;  /* 0x000050003e2d7810 */ /* 0x040fe20007f9e0ff */
[----:B------:R-:W5:Y:S01]  /*1b800*/  LD.E.128 R28, desc[UR60][R28.64] ;  /* 0x0000003c1c1c7980 */ /* 0x000f62000c101d00 */
[----:B------:R-:W-:-:S02]  /*1b810*/  IADD3 R49, P5, R62, 0x6000, RZ ;  /* 0x000060003e317810 */ /* 0x000fc40007fbe0ff */
[----:B------:R-:W-:Y:S01]  /*1b820*/  LOP3.LUT R9, R62, 0x380, RZ, 0xc0, !PT ;  /* 0x000003803e097812 */ /* 0x000fe200078ec0ff */
[----:B------:R-:W5:Y:S01]  /*1b830*/  LD.E.128 R32, desc[UR60][R32.64] ;  /* 0x0000003c20207980 */ /* 0x000f62000c101d00 */
[----:B------:R-:W-:Y:S02]  /*1b840*/  LOP3.LUT R0, R3, 0x380, RZ, 0xc0, !PT ;  /* 0x0000038003007812 */ /* 0x000fe400078ec0ff */
[----:B------:R-:W-:Y:S02]  /*1b850*/  LOP3.LUT R36, R37, 0x380, RZ, 0xc0, !PT ;  /* 0x0000038025247812 */ /* 0x000fe400078ec0ff */
[----:B------:R-:W-:Y:S02]  /*1b860*/  LOP3.LUT R40, R41, 0x380, RZ, 0xc0, !PT ;  /* 0x0000038029287812 */ /* 0x000fe400078ec0ff */
[----:B------:R-:W-:Y:S02]  /*1b870*/  LOP3.LUT R44, R45, 0x380, RZ, 0xc0, !PT ;  /* 0x000003802d2c7812 */ /* 0x000fe400078ec0ff */
[----:B------:R-:W-:-:S02]  /*1b880*/  LOP3.LUT R48, R49, 0x380, RZ, 0xc0, !PT ;  /* 0x0000038031307812 */ /* 0x000fc400078ec0ff */
[----:B------:R-:W-:Y:S02]  /*1b890*/  SHF.R.U64 R9, R9, 0x3, RZ ;  /* 0x0000000309097819 */ /* 0x000fe400000012ff */
[----:B------:R-:W-:Y:S02]  /*1b8a0*/  SHF.R.U64 R0, R0, 0x3, RZ ;  /* 0x0000000300007819 */ /* 0x000fe400000012ff */
[----:B------:R-:W-:Y:S02]  /*1b8b0*/  SHF.R.U64 R36, R36, 0x3, RZ ;  /* 0x0000000324247819 */ /* 0x000fe400000012ff */
[----:B------:R-:W-:Y:S02]  /*1b8c0*/  SHF.R.U64 R40, R40, 0x3, RZ ;  /* 0x0000000328287819 */ /* 0x000fe400000012ff */
[----:B------:R-:W-:Y:S02]  /*1b8d0*/  SHF.R.U64 R44, R44, 0x3, RZ ;  /* 0x000000032c2c7819 */ /* 0x000fe400000012ff */
[----:B------:R-:W-:-:S02]  /*1b8e0*/  SHF.R.U64 R48, R48, 0x3, RZ ;  /* 0x0000000330307819 */ /* 0x000fc400000012ff */
[----:B------:R-:W-:Y:S01]  /*1b8f0*/  LOP3.LUT R62, R9, R62, RZ, 0x3c, !PT ;  /* 0x0000003e093e7212 */ /* 0x000fe200078e3cff */
[C---:B------:R-:W-:Y:S01]  /*1b900*/  IMAD R9, R101.reuse, UR5, R106 ;  /* 0x0000000565097c24 */ /* 0x040fe2000f8e026a */
[----:B------:R-:W-:Y:S01]  /*1b910*/  LOP3.LUT R52, R0, R3, RZ, 0x3c, !PT ;  /* 0x0000000300347212 */ /* 0x000fe200078e3cff */
        /* <DEDUP_REMOVED lines=8> */
[--C-:B------:R-:W-:Y:S01]  /*1b9a0*/  IMAD.X R45, RZ, RZ, R63.reuse, P4 ;  /* 0x000000ffff2d7224 */ /* 0x100fe200020e063f */
[----:B------:R1:W5:Y:S01]  /*1b9b0*/  LD.E.128 R24, desc[UR60][R62.64] ;  /* 0x0000003c3e187980 */ /* 0x000362000c101d00 */
[----:B------:R-:W-:-:S02]  /*1b9c0*/  IMAD.X R49, RZ, RZ, R63, P5 ;  /* 0x000000ffff317224 */ /* 0x000fc400028e063f */
[----:B------:R-:W-:Y:S01]  /*1b9d0*/  IMAD.IADD R3, R3, 0x1, R9 ;  /* 0x0000000103037824 */ /* 0x000fe200078e0209 */
[----:B------:R-:W5:Y:S01]  /*1b9e0*/  LD.E.128 R36, desc[UR60][R36.64] ;  /* 0x0000003c24247980 */ /* 0x000f62000c101d00 */
[----:B------:R-:W-:Y:S02]  /*1b9f0*/  IMAD R0, R212, 0x20, R107 ;  /* 0x00000020d4007824 */ /* 0x000fe400078e026b */
[----:B------:R-:W-:Y:S01]  /*1ba00*/  IMAD.WIDE.U32 R2, R192, UR4, R2 ;  /* 0x00000004c0027c25 */ /* 0x000fe2000f8e0002 */
[----:B------:R-:W5:Y:S01]  /*1ba10*/  LD.E.128 R40, desc[UR60][R40.64] ;  /* 0x0000003c28287980 */ /* 0x000f62000c101d00 */
[----:B------:R-:W-:-:S03]  /*1ba20*/  SHF.R.S32.HI R4, RZ, 0x1f, R105 ;  /* 0x0000001fff047819 */ /* 0x000fc60000011469 */
[----:B------:R-:W5:Y:S01]  /*1ba30*/  LD.E.128 R44, desc[UR60][R44.64] ;  /* 0x0000003c2c2c7980 */ /* 0x000f62000c101d00 */
[----:B------:R-:W-:-:S03]  /*1ba40*/  IADD3 R8, R197, R0, RZ ;  /* 0x00000000c5087210 */ /* 0x000fc60007ffe0ff */
[----:B------:R-:W5:Y:S04]  /*1ba50*/  LD.E.128 R48, desc[UR60][R48.64] ;  /* 0x0000003c30307980 */ /* 0x000f68000c101d00 */
[----:B------:R-:W5:Y:S01]  /*1ba60*/  LD.E.128 R52, desc[UR60][R52.64] ;  /* 0x0000003c34347980 */ /* 0x000f62000c101d00 */
[----:B------:R-:W-:Y:S01]  /*1ba70*/  @!PT LDS RZ, [RZ] ;  /* 0x00000000fffff984 */ /* 0x000fe20000000800 */
[----:B------:R-:W-:Y:S01]  /*1ba80*/  @!PT LDS RZ, [RZ] ;  /* 0x00000000fffff984 */ /* 0x000fe20000000800 */
[----:B------:R-:W-:Y:S01]  /*1ba90*/  @!PT LDS RZ, [RZ] ;  /* 0x00000000fffff984 */ /* 0x000fe20000000800 */
[----:B------:R-:W-:Y:S01]  /*1baa0*/  @!PT LDS RZ, [RZ] ;  /* 0x00000000fffff984 */ /* 0x000fe20000000800 */
[----:B------:R3:W-:Y:S06]  /*1bab0*/  MEMBAR.ALL.CTA ;  /* 0x0000000000007992 */ /* 0x0007ec0000008000 */
[----:B---3--:R-:W3:Y:S01]  /*1bac0*/  FENCE.VIEW.ASYNC.S ;  /* 0x00000000000073c6 */ /* 0x008ee20000000000 */
[----:B------:R-:W-:Y:S01]  /*1bad0*/  IMAD R3, R192, UR5, R3 ;  /* 0x00000005c0037c24 */ /* 0x000fe2000f8e0203 */
[----:B------:R-:W-:Y:S01]  /*1bae0*/  ULDC.64 UR4, c[0x0][0xaf0] ;  /* 0x0002bc0000047ab9 */ /* 0x000fe20000000a00 */
[----:B0-----:R-:W-:-:S04]  /*1baf0*/  @P1 IMAD.HI.U32 R0, R8, R11, RZ ;  /* 0x0000000b08001227 */ /* 0x001fc800078e00ff */
[----:B------:R-:W-:Y:S02]  /*1bb00*/  IMAD R4, R4, UR4, RZ ;  /* 0x0000000404047c24 */ /* 0x000fe4000f8e02ff */
[----:B------:R-:W-:Y:S01]  /*1bb10*/  IMAD.MOV.U32 R9, RZ, RZ, R8 ;  /* 0x000000ffff097224 */ /* 0x000fe200078e0008 */
[----:B--2---:R-:W-:Y:S01]  /*1bb20*/  @P1 SHF.R.U32.HI R9, RZ, R13, R0 ;  /* 0x0000000dff091219 */ /* 0x004fe20000011600 */
[C---:B------:R-:W-:Y:S02]  /*1bb30*/  IMAD R11, R105.reuse, UR5, R4 ;  /* 0x00000005690b7c24 */ /* 0x040fe4000f8e0204 */
[----:B------:R-:W-:Y:S01]  /*1bb40*/  IMAD.WIDE.U32 R2, R105, UR4, R2 ;  /* 0x0000000469027c25 */ /* 0x000fe2000f8e0002 */
[----:B------:R-:W-:Y:S01]  /*1bb50*/  SHF.R.S32.HI R4, RZ, 0x1f, R9 ;  /* 0x0000001fff047819 */ /* 0x000fe20000011409 */
[----:B------:R-:W-:Y:S02]  /*1bb60*/  ULDC.64 UR4, c[0x0][0xae0] ;  /* 0x0002b80000047ab9 */ /* 0x000fe40000000a00 */
[----:B------:R-:W-:-:S02]  /*1bb70*/  IMAD.IADD R3, R3, 0x1, R11 ;  /* 0x0000000103037824 */ /* 0x000fc400078e020b */
[----:B------:R-:W-:Y:S02]  /*1bb80*/  VIADD R0, R18, 0x22820 ;  /* 0x0002282012007836 */ /* 0x000fe40000000000 */
[----:B------:R-:W-:Y:S02]  /*1bb90*/  IMAD.MOV R11, RZ, RZ, -R9 ;  /* 0x000000ffff0b7224 */ /* 0x000fe400078e0a09 */
[----:B------:R-:W-:Y:S01]  /*1bba0*/  IMAD R4, R4, UR4, RZ ;  /* 0x0000000404047c24 */ /* 0x000fe2000f8e02ff */
[----:B------:R-:W-:Y:S01]  /*1bbb0*/  PRMT R0, RZ, 0x654, R0 ;  /* 0x00000654ff007816 */ /* 0x000fe20000000000 */
[----:B------:R-:W-:Y:S02]  /*1bbc0*/  IMAD R11, R104, R11, R8 ;  /* 0x0000000b680b7224 */ /* 0x000fe400078e0208 */
[C---:B------:R-:W-:Y:S01]  /*1bbd0*/  IMAD R13, R9.reuse, UR5, R4 ;  /* 0x00000005090d7c24 */ /* 0x040fe2000f8e0204 */
[----:B---3--:R0:W-:Y:S01]  /*1bbe0*/  SYNCS.ARRIVE.TRANS64.RED.A1T0 RZ, [R0+URZ], RZ ;  /* 0x000000ff00ff79a7 */ /* 0x0081e2000810043f */
[----:B------:R-:W-:Y:S01]  /*1bbf0*/  IMAD.WIDE.U32 R2, R9, UR4, R2 ;  /* 0x0000000409027c25 */ /* 0x000fe2000f8e0002 */
[----:B------:R-:W-:Y:S01]  /*1bc00*/  ULDC.64 UR4, c[0x0][0xad8] ;  /* 0x0002b60000047ab9 */ /* 0x000fe20000000a00 */
[----:B0-----:R-:W-:-:S02]  /*1bc10*/  SHF.R.S32.HI R0, RZ, 0x1f, R11 ;  /* 0x0000001fff007819 */ /* 0x001fc4000001140b */
        /* <DEDUP_REMOVED lines=9> */
[----:B-1----:R-:W-:Y:S06]  /*1bcb0*/  BRA.DIV UR4, `(.L_x_3241) ;  /* 0x000000e204f47947 */ /* 0x002fec000b800000 */
[----:B------:R0:W1:Y:S04]  /*1bcc0*/  SHFL.IDX PT, R0, R3, RZ, 0x181f ;  /* 0x00181fff03007589 */ /* 0x00006800000e0000 */
[----:B------:R0:W2:Y:S02]  /*1bcd0*/  SHFL.IDX PT, R14, R2, RZ, 0x181f ;  /* 0x00181fff020e7589 */ /* 0x0000a400000e0000 */
.L_x_3540:
[----:B------:R-:W-:Y:S01]  /*1bce0*/  IMAD.IADD R10, R107, 0x1, R197 ;  /* 0x000000016b0a7824 */ /* 0x000fe200078e02c5 */
        /* <DEDUP_REMOVED lines=14> */
.L_x_3243:
[----:B------:R-:W-:Y:S05]  /*1bdd0*/  BSYNC B1 ;  /* 0x0000000000017941 */ /* 0x000fea0003800000 */
.L_x_3242:
[----:B------:R-:W-:-:S03]  /*1bde0*/  UMOV UR4, 0xffffffff ;  /* 0xffffffff00047882 */ /* 0x000fc60000000000 */
[----:B------:R-:W-:Y:S05]  /*1bdf0*/  BRA.DIV UR4, `(.L_x_3244) ;  /* 0x000000e204d87947 */ /* 0x000fea000b800000 */
[----:B-1----:R1:W4:Y:S04]  /*1be00*/  SHFL.IDX PT, R0, R3, 0x1, 0x181f ;  /* 0x00381f0003007f89 */ /* 0x00232800000e0000 */
[----:B--23--:R1:W2:Y:S02]  /*1be10*/  SHFL.IDX PT, R14, R2, 0x1, 0x181f ;  /* 0x00381f00020e7f89 */ /* 0x00c2a400000e0000 */
.L_x_3544:
        /* <DEDUP_REMOVED lines=13> */
[----:B-----5:R3:W-:Y:S04]  /*1bef0*/  @!P2 ST.E.128 desc[UR60][R8.64], R28 ;  /* 0x0000001c0800a985 */ /* 0x0207e8000c101d3c */
[----:B------:R3:W-:Y:S02]  /*1bf00*/  @!P3 ST.E.128 desc[UR60][R14.64], R44 ;  /* 0x0000002c0e00b985 */ /* 0x0007e4000c101d3c */
.L_x_3246:
[----:B------:R-:W-:Y:S05]  /*1bf10*/  BSYNC B1 ;  /* 0x0000000000017941 */ /* 0x000fea0003800000 */
.L_x_3245:
[----:B------:R-:W-:-:S03]  /*1bf20*/  UMOV UR4, 0xffffffff ;  /* 0xffffffff00047882 */ /* 0x000fc60000000000 */
[----:B------:R-:W-:Y:S05]  /*1bf30*/  BRA.DIV UR4, `(.L_x_3247) ;  /* 0x000000e204d07947 */ /* 0x000fea000b800000 */
[----:B----4-:R4:W0:Y:S04]  /*1bf40*/  SHFL.IDX PT, R0, R3, 0x2, 0x181f ;  /* 0x00581f0003007f89 */ /* 0x01082800000e0000 */
[----:B--23--:R4:W2:Y:S02]  /*1bf50*/  SHFL.IDX PT, R14, R2, 0x2, 0x181f ;  /* 0x00581f00020e7f89 */ /* 0x00c8a400000e0000 */
.L_x_3548:
        /* <DEDUP_REMOVED lines=13> */
[----:B-----5:R3:W-:Y:S04]  /*1c030*/  @!P2 ST.E.128 desc[UR60][R8.64], R32 ;  /* 0x000000200800a985 */ /* 0x0207e8000c101d3c */
[----:B------:R3:W-:Y:S02]  /*1c040*/  @!P3 ST.E.128 desc[UR60][R14.64], R48 ;  /* 0x000000300e00b985 */ /* 0x0007e4000c101d3c */
.L_x_3249:
[----:B------:R-:W-:Y:S05]  /*1c050*/  BSYNC B1 ;  /* 0x0000000000017941 */ /* 0x000fea0003800000 */
.L_x_3248:
[----:B------:R-:W-:-:S03]  /*1c060*/  UMOV UR4, 0xffffffff ;  /* 0xffffffff00047882 */ /* 0x000fc60000000000 */
[----:B------:R-:W-:Y:S05]  /*1c070*/  BRA.DIV UR4, `(.L_x_3250) ;  /* 0x000000e204c87947 */ /* 0x000fea000b800000 */
[----:B0-----:R0:W0:Y:S04]  /*1c080*/  SHFL.IDX PT, R0, R3, 0x3, 0x181f ;  /* 0x00781f0003007f89 */ /* 0x00102800000e0000 */
[----:B--23--:R2:W3:Y:S02]  /*1c090*/  SHFL.IDX PT, R14, R2, 0x3, 0x181f ;  /* 0x00781f00020e7f89 */ /* 0x00c4e400000e0000 */
.L_x_3552:
[----:B-12-4-:R-:W-:-:S05]  /*1c0a0*/  VIADD R2, R10, 0x60 ;  /* 0x000000600a027836 */ /* 0x016fca0000000000 */
[----:B------:R-:W-:-:S13]  /*1c0b0*/  ISETP.GE.AND P0, PT, R2, R103, PT ;  /* 0x000000670200720c */ /* 0x000fda0003f06270 */
[----:B------:R-:W-:Y:S05]  /*1c0c0*/  @P0 BRA `(.L_x_3251) ;  /* 0x0000001c00f40947 */ /* 0x000fea0003800000 */
[----:B------:R-:W-:Y:S01]  /*1c0d0*/  ULDC UR4, c[0x0][0xac8] ;  /* 0x0002b20000047ab9 */ /* 0x000fe20000000800 */
[----:B------:R-:W-:Y:S02]  /*1c0e0*/  SHF.R.S32.HI R4, RZ, 0x1f, R203 ;  /* 0x0000001fff047819 */ /* 0x000fe400000114cb */
[----:B------:R-:W-:-:S13]  /*1c0f0*/  ISETP.GE.AND P1, PT, R203, UR4, PT ;  /* 0x00000004cb007c0c */ /* 0x000fda000bf26270 */
[----:B---3--:R-:W-:-:S04]  /*1c100*/  @!P1 LEA R2, P0, R203, R14, 0x1 ;  /* 0x0000000ecb029211 */ /* 0x008fc800078008ff */
[----:B0-----:R-:W-:Y:S02]  /*1c110*/  @!P1 LEA.HI.X R3, R203, R0, R4, 0x1, P0 ;  /* 0x00000000cb039211 */ /* 0x001fe400000f0c04 */
[----:B------:R-:W-:-:S03]  /*1c120*/  ISETP.GE.AND P0, PT, R211, UR4, PT ;  /* 0x00000004d3007c0c */ /* 0x000fc6000bf06270 */
[----:B-----5:R1:W-:Y:S10]  /*1c130*/  @!P1 ST.E.128 desc[UR60][R2.64], R36 ;  /* 0x0000002402009985 */ /* 0x0203f4000c101d3c */
[----:B------:R-:W-:Y:S05]  /*1c140*/  @P0 BRA `(.L_x_3251) ;  /* 0x0000001c00d40947 */ /* 0x000fea0003800000 */
[----:B------:R-:W-:Y:S02]  /*1c150*/  SHF.R.S32.HI R4, RZ, 0x1f, R211 ;  /* 0x0000001fff047819 */ /* 0x000fe400000114d3 */
[----:B------:R-:W-:-:S04]  /*1c160*/  LEA R14, P0, R211, R14, 0x1 ;  /* 0x0000000ed30e7211 */ /* 0x000fc800078008ff */
[----:B------:R-:W-:-:S05]  /*1c170*/  LEA.HI.X R15, R211, R0, R4, 0x1, P0 ;  /* 0x00000000d30f7211 */ /* 0x000fca00000f0c04 */
[----:B------:R2:W-:Y:S01]  /*1c180*/  ST.E.128 desc[UR60][R14.64], R52 ;  /* 0x000000340e007985 */ /* 0x0005e2000c101d3c */
[----:B------:R-:W-:Y:S05]  /*1c190*/  BRA `(.L_x_3251) ;  /* 0x0000001c00c07947 */ /* 0x000fea0003800000 */
.L_x_3240:
[----:B------:R-:W1:Y:S01]  /*1c1a0*/  @P1 LDC R12, c[0x0][0xbec] ;  /* 0x0002fb00ff0c1b82 */ /* 0x000e620000000800 */
[----:B------:R-:W-:Y:S01]  /*1c1b0*/  ULDC.64 UR4, c[0x0][0xb08] ;  /* 0x0002c20000047ab9 */ /* 0x000fe20000000a00 */
[----:B0-----:R-:W-:Y:S01]  /*1c1c0*/  SHF.R.S32.HI R10, RZ, 0x1f, R105 ;  /* 0x0000001fff0a7819 */ /* 0x001fe20000011469 */
[----:B------:R-:W-:Y:S01]  /*1c1d0*/  IMAD R106, R106, UR4, RZ ;  /* 0x000000046a6a7c24 */ /* 0x000fe2000f8e02ff */
[----:B------:R-:W-:Y:S01]  /*1c1e0*/  ULDC.64 UR6, c[0x0][0xb30] ;  /* 0x0002cc0000067ab9 */ /* 0x000fe20000000a00 */
[----:B------:R-:W-:-:S03]  /*1c1f0*/  IMAD.WIDE.U32 R8, R101, UR4, RZ ;  /* 0x0000000465087c25 */ /* 0x000fc6000f8e00ff */
[----:B------:R-:W0:Y:S01]  /*1c200*/  @P1 LDC R15, c[0x0][0xbf0] ;  /* 0x0002fc00ff0f1b82 */ /* 0x000e220000000800 */
        /* <DEDUP_REMOVED lines=11> */
[----:B-1----:R-:W-:Y:S01]  /*1c2c0*/  @P1 IMAD.HI.U32 R12, R33, R12, RZ ;  /* 0x0000000c210c1227 */ /* 0x002fe200078e00ff */
[----:B------:R-:W-:-:S03]  /*1c2d0*/  SHF.R.S32.HI R37, RZ, 0x1f, R38 ;  /* 0x0000001fff257819 */ /* 0x000fc60000011426 */
[C---:B------:R-:W-:Y:S01]  /*1c2e0*/  IMAD R13, R105.reuse, UR5, R10 ;  /* 0x00000005690d7c24 */ /* 0x040fe2000f8e020a */
[----:B0-----:R-:W-:Y:S01]  /*1c2f0*/  @P1 SHF.R.U32.HI R11, RZ, R15, R12 ;  /* 0x0000000fff0b1219 */ /* 0x001fe2000001160c */
[----:B------:R-:W-:Y:S01]  /*1c300*/  IMAD.WIDE.U32 R8, R105, UR4, R8 ;  /* 0x0000000469087c25 */ /* 0x000fe2000f8e0008 */
[----:B------:R-:W-:Y:S02]  /*1c310*/  ULDC.64 UR4, c[0x0][0xb48] ;  /* 0x0002d20000047ab9 */ /* 0x000fe40000000a00 */
[--C-:B------:R-:W-:Y:S01]  /*1c320*/  SHF.R.S32.HI R10, RZ, 0x1f, R11.reuse ;  /* 0x0000001fff0a7819 */ /* 0x100fe2000001140b */
[----:B------:R-:W-:Y:S01]  /*1c330*/  VIADD R36, R200, 0x18 ;  /* 0x00000018c8247836 */ /* 0x000fe20000000000 */
[----:B------:R-:W-:Y:S01]  /*1c340*/  IADD3 R9, R9, R13, RZ ;  /* 0x0000000d09097210 */ /* 0x000fe20007ffe0ff */
[----:B------:R-:W-:Y:S02]  /*1c350*/  IMAD.MOV R13, RZ, RZ, -R11 ;  /* 0x000000ffff0d7224 */ /* 0x000fe400078e0a0b */
[----:B------:R-:W-:-:S02]  /*1c360*/  IMAD R10, R10, UR6, RZ ;  /* 0x000000060a0a7c24 */ /* 0x000fc4000f8e02ff */
[----:B------:R-:W-:-:S04]  /*1c370*/  IMAD.WIDE.U32 R8, R226, UR4, R8 ;  /* 0x00000004e2087c25 */ /* 0x000fc8000f8e0008 */
[----:B------:R-:W-:Y:S01]  /*1c380*/  IMAD R13, R104, R13, R33 ;  /* 0x0000000d680d7224 */ /* 0x000fe200078e0221 */
[----:B------:R-:W-:Y:S01]  /*1c390*/  SHF.R.S32.HI R33, RZ, 0x1f, R36 ;  /* 0x0000001fff217819 */ /* 0x000fe20000011424 */
        /* <DEDUP_REMOVED lines=13> */
[----:B------:R-:W-:Y:S01]  /*1c470*/  LEA R28, P0, R8, UR4, 0x2 ;  /* 0x00000004081c7c11 */ /* 0x000fe2000f8010ff */
[C---:B------:R-:W-:Y:S01]  /*1c480*/  VIADD R34, R200.reuse, 0x20 ;  /* 0x00000020c8227836 */ /* 0x040fe20000000000 */
[----:B------:R-:W-:Y:S01]  /*1c490*/  UMOV UR4, 0xffffffff ;  /* 0xffffffff00047882 */ /* 0x000fe20000000000 */
[----:B------:R-:W-:Y:S01]  /*1c4a0*/  VIADD R35, R200, 0x28 ;  /* 0x00000028c8237836 */ /* 0x000fe20000000000 */
[----:B------:R0:W-:Y:S01]  /*1c4b0*/  SYNCS.ARRIVE.TRANS64.RED.A1T0 RZ, [R11+URZ], RZ ;  /* 0x000000ff0bff79a7 */ /* 0x0001e2000810043f */
[----:B------:R-:W-:Y:S02]  /*1c4c0*/  LEA.HI.X R29, R8, UR5, R29, 0x2, P0 ;  /* 0x00000005081d7c11 */ /* 0x000fe400080f141d */
[----:B------:R-:W-:Y:S02]  /*1c4d0*/  SHF.R.S32.HI R31, RZ, 0x1f, R34 ;  /* 0x0000001fff1f7819 */ /* 0x000fe40000011422 */
[----:B------:R-:W-:Y:S01]  /*1c4e0*/  SHF.R.S32.HI R32, RZ, 0x1f, R35 ;  /* 0x0000001fff207819 */ /* 0x000fe20000011423 */
[----:B------:R-:W-:Y:S06]  /*1c4f0*/  BRA.DIV UR4, `(.L_x_3252) ;  /* 0x000000de04f07947 */ /* 0x000fec000b800000 */
[----:B------:R1:W2:Y:S04]  /*1c500*/  SHFL.IDX PT, R24, R29, RZ, 0x1c1f ;  /* 0x001c1fff1d187589 */ /* 0x0002a800000e0000 */
[----:B------:R1:W3:Y:S02]  /*1c510*/  SHFL.IDX PT, R25, R28, RZ, 0x1c1f ;  /* 0x001c1fff1c197589 */ /* 0x0002e400000e0000 */
.L_x_3555:
[----:B------:R-:W-:Y:S01]  /*1c520*/  ISETP.GE.AND P0, PT, R26, R103, PT ;  /* 0x000000671a00720c */ /* 0x000fe20003f06270 */
[----:B------:R-:W-:-:S12]  /*1c530*/  BSSY B1, `(.L_x_3253) ;  /* 0x0000078000017945 */ /* 0x000fd80003800000 */
[----:B------:R-:W-:Y:S05]  /*1c540*/  @P0 BRA `(.L_x_3254) ;  /* 0x0000000400d80947 */ /* 0x000fea0003800000 */
[----:B------:R-:W-:Y:S01]  /*1c550*/  ULDC UR4, c[0x0][0xac8] ;  /* 0x0002b20000047ab9 */ /* 0x000fe20000000800 */
[C---:B------:R-:W-:Y:S01]  /*1c560*/  VIADD R63, R200.reuse, 0x30 ;  /* 0x00000030c83f7836 */ /* 0x040fe20000000000 */
[C---:B------:R-:W-:Y:S01]  /*1c570*/  ISETP.GE.AND P0, PT, R200.reuse, UR4, PT ;  /* 0x00000004c8007c0c */ /* 0x040fe2000bf06270 */
[C---:B------:R-:W-:Y:S01]  /*1c580*/  VIADD R14, R200.reuse, 0x38 ;  /* 0x00000038c80e7836 */ /* 0x040fe20000000000 */
[----:B------:R-:W-:Y:S01]  /*1c590*/  ISETP.GE.AND P3, PT, R39, UR4, PT ;  /* 0x0000000427007c0c */ /* 0x000fe2000bf66270 */
[----:B------:R-:W-:Y:S01]  /*1c5a0*/  VIADD R101, R200, 0x48 ;  /* 0x00000048c8657836 */ /* 0x000fe20000000000 */
[----:B------:R-:W-:Y:S01]  /*1c5b0*/  ISETP.GE.AND P2, PT, R38, UR4, PT ;  /* 0x0000000426007c0c */ /* 0x000fe2000bf46270 */
[----:B------:R-:W-:Y:S01]  /*1c5c0*/  VIADD R27, R200, 0x40 ;  /* 0x00000040c81b7836 */ /* 0x000fe20000000000 */
[----:B------:R-:W-:Y:S01]  /*1c5d0*/  ISETP.GE.AND P1, PT, R36, UR4, PT ;  /* 0x0000000424007c0c */ /* 0x000fe2000bf26270 */
[C---:B------:R-:W-:Y:S02]  /*1c5e0*/  VIADD R89, R200.reuse, 0x30 ;  /* 0x00000030c8597836 */ /* 0x040fe40000000000 */
[----:B------:R-:W-:-:S02]  /*1c5f0*/  VIADD R15, R200, 0x38 ;  /* 0x00000038c80f7836 */ /* 0x000fc40000000000 */
[C---:B------:R-:W-:Y:S01]  /*1c600*/  VIADD R88, R200.reuse, 0x50 ;  /* 0x00000050c8587836 */ /* 0x040fe20000000000 */
[----:B------:R-:W-:Y:S01]  /*1c610*/  SHF.R.S32.HI R89, RZ, 0x1f, R89 ;  /* 0x0000001fff597819 */ /* 0x000fe20000011459 */
[----:B---3--:R-:W-:Y:S01]  /*1c620*/  @!P0 IMAD.MOV.U32 R10, RZ, RZ, R25 ;  /* 0x000000ffff0a8224 */ /* 0x008fe200078e0019 */
[----:B------:R-:W-:Y:S01]  /*1c630*/  @!P0 MOV R13, R99 ;  /* 0x00000063000d8202 */ /* 0x000fe20000000f00 */
[----:B0-2---:R-:W-:Y:S01]  /*1c640*/  @!P0 IMAD.MOV.U32 R11, RZ, RZ, R24 ;  /* 0x000000ffff0b8224 */ /* 0x005fe200078e0018 */
[C---:B------:R-:W-:Y:S01]  /*1c650*/  @!P3 LEA R8, P4, R39.reuse, R25, 0x2 ;  /* 0x000000192708b211 */ /* 0x040fe200078810ff */
[----:B------:R-:W-:Y:S01]  /*1c660*/  @!P0 IMAD.MOV.U32 R12, RZ, RZ, R102 ;  /* 0x000000ffff0c8224 */ /* 0x000fe200078e0066 */
[----:B------:R-:W-:Y:S01]  /*1c670*/  SHF.R.S32.HI R15, RZ, 0x1f, R15 ;  /* 0x0000001fff0f7819 */ /* 0x000fe2000001140f */
[----:B------:R-:W-:Y:S01]  /*1c680*/  @!P0 IMAD.WIDE R10, R200, 0x4, R10 ;  /* 0x00000004c80a8825 */ /* 0x000fe200078e020a */
[----:B------:R-:W-:-:S03]  /*1c690*/  @!P3 LEA.HI.X R9, R39, R24, R62, 0x2, P4 ;  /* 0x000000182709b211 */ /* 0x000fc600020f143e */
[----:B------:R-:W-:Y:S01]  /*1c6a0*/  VIADD R104, R200, 0x48 ;  /* 0x00000048c8687836 */ /* 0x000fe20000000000 */
[----:B------:R0:W-:Y:S01]  /*1c6b0*/  @!P0 ST.E.64 desc[UR60][R10.64], R12 ;  /* 0x0000000c0a008985 */ /* 0x0001e2000c101b3c */
[----:B------:R-:W-:-:S03]  /*1c6c0*/  ISETP.GE.AND P0, PT, R34, UR4, PT ;  /* 0x0000000422007c0c */ /* 0x000fc6000bf06270 */
[----:B------:R-:W-:Y:S01]  /*1c6d0*/  SHF.R.S32.HI R104, RZ, 0x1f, R104 ;  /* 0x0000001fff687819 */ /* 0x000fe20000011468 */
[----:B0-----:R-:W-:Y:S01]  /*1c6e0*/  @!P3 IMAD.MOV.U32 R10, RZ, RZ, R100 ;  /* 0x000000ffff0ab224 */ /* 0x001fe200078e0064 */
[----:B------:R-:W-:Y:S01]  /*1c6f0*/  @!P2 LEA R12, P4, R38, R25, 0x2 ;  /* 0x00000019260ca211 */ /* 0x000fe200078810ff */
[----:B------:R-:W-:-:S03]  /*1c700*/  @!P3 IMAD.MOV.U32 R11, RZ, RZ, R98 ;  /* 0x000000ffff0bb224 */ /* 0x000fc600078e0062 */
[-C--:B------:R-:W-:Y:S02]  /*1c710*/  @!P2 LEA.HI.X R13, R38, R24.reuse, R37, 0x2, P4 ;  /* 0x00000018260da211 */ /* 0x080fe400020f1425 */
[----:B------:R0:W-:Y:S01]  /*1c720*/  @!P3 ST.E.64 desc[UR60][R8.64], R10 ;  /* 0x0000000a0800b985 */ /* 0x0001e2000c101b3c */
[----:B------:R-:W-:Y:S02]  /*1c730*/  ISETP.GE.AND P3, PT, R35, UR4, PT ;  /* 0x0000000423007c0c */ /* 0x000fe4000bf66270 */
[C---:B0-----:R-:W-:Y:S01]  /*1c740*/  @!P1 LEA R8, P5, R36.reuse, R25, 0x2 ;  /* 0x0000001924089211 */ /* 0x041fe200078a10ff */
        /* <DEDUP_REMOVED lines=9> */
[CC--:B0-----:R-:W-:Y:S01]  /*1c7e0*/  @!P0 LEA R10, P4, R34.reuse, R25.reuse, 0x2 ;  /* 0x00000019220a8211 */ /* 0x0c1fe200078810ff */
[----:B------:R-:W-:Y:S02]  /*1c7f0*/  @!P0 IMAD.MOV.U32 R12, RZ, RZ, R2 ;  /* 0x000000ffff0c8224 */ /* 0x000fe400078e0002 */
[----:B------:R-:W-:Y:S01]  /*1c800*/  @!P0 IMAD.MOV.U32 R13, RZ, RZ, R81 ;  /* 0x000000ffff0d8224 */ /* 0x000fe200078e0051 */
[C---:B--2---:R-:W-:Y:S01]  /*1c810*/  @!P3 LEA R8, P5, R35.reuse, R25, 0x2 ;  /* 0x000000192308b211 */ /* 0x044fe200078a10ff */
[----:B------:R-:W-:Y:S01]  /*1c820*/  @!P3 IMAD.MOV.U32 R2, RZ, RZ, R3 ;  /* 0x000000ffff02b224 */ /* 0x000fe200078e0003 */
[-C--:B------:R-:W-:Y:S02]  /*1c830*/  @!P0 LEA.HI.X R11, R34, R24.reuse, R31, 0x2, P4 ;  /* 0x00000018220b8211 */ /* 0x080fe400020f141f */
[----:B------:R-:W-:-:S02]  /*1c840*/  @!P3 LEA.HI.X R9, R35, R24, R32, 0x2, P5 ;  /* 0x000000182309b211 */ /* 0x000fc400028f1420 */
[----:B------:R-:W-:Y:S01]  /*1c850*/  @!P3 MOV R3, R0 ;  /* 0x000000000003b202 */ /* 0x000fe20000000f00 */
[----:B------:R0:W-:Y:S01]  /*1c860*/  @!P0 ST.E.64 desc[UR60][R10.64], R12 ;  /* 0x0000000c0a008985 */ /* 0x0001e2000c101b3c */
[----:B------:R-:W-:Y:S02]  /*1c870*/  ISETP.GE.AND P0, PT, R27, UR4, PT ;  /* 0x000000041b007c0c */ /* 0x000fe4000bf06270 */
[----:B------:R-:W-:Y:S01]  /*1c880*/  SHF.R.S32.HI R0, RZ, 0x1f, R227 ;  /* 0x0000001fff007819 */ /* 0x000fe200000114e3 */
[----:B------:R2:W-:Y:S01]  /*1c890*/  @!P3 ST.E.64 desc[UR60][R8.64], R2 ;  /* 0x000000020800b985 */ /* 0x0005e2000c101b3c */
[----:B------:R-:W-:Y:S02]  /*1c8a0*/  ISETP.GE.AND P3, PT, R101, UR4, PT ;  /* 0x0000000465007c0c */ /* 0x000fe4000bf66270 */
[CC--:B0-----:R-:W-:Y:S02]  /*1c8b0*/  @!P2 LEA R10, P5, R63.reuse, R25.reuse, 0x2 ;  /* 0x000000193f0aa211 */ /* 0x0c1fe400078a10ff */
[----:B--2---:R-:W-:Y:S01]  /*1c8c0*/  @!P1 LEA R2, P4, R14, R25, 0x2 ;  /* 0x000000190e029211 */ /* 0x004fe200078810ff */
[----:B------:R-:W-:Y:S01]  /*1c8d0*/  @!P2 IMAD.MOV.U32 R8, RZ, RZ, R21 ;  /* 0x000000ffff08a224 */ /* 0x000fe200078e0015 */
[-C--:B------:R-:W-:Y:S01]  /*1c8e0*/  @!P2 LEA.HI.X R11, R63, R24.reuse, R89, 0x2, P5 ;  /* 0x000000183f0ba211 */ /* 0x080fe200028f1459 */
[----:B------:R-:W-:Y:S01]  /*1c8f0*/  @!P2 IMAD.MOV.U32 R9, RZ, RZ, R4 ;  /* 0x000000ffff09a224 */ /* 0x000fe200078e0004 */
[----:B------:R-:W-:Y:S01]  /*1c900*/  ISETP.GE.AND P5, PT, R88, UR4, PT ;  /* 0x0000000458007c0c */ /* 0x000fe2000bfa6270 */
[----:B------:R-:W-:Y:S01]  /*1c910*/  VIADD R63, R200, 0x40 ;  /* 0x00000040c83f7836 */ /* 0x000fe20000000000 */
[----:B------:R-:W-:Y:S01]  /*1c920*/  @!P1 LEA.HI.X R3, R14, R24, R15, 0x2, P4 ;  /* 0x000000180e039211 */ /* 0x000fe200020f140f */
[----:B------:R-:W-:-:S02]  /*1c930*/  @!P1 IMAD.MOV.U32 R21, RZ, RZ, R20 ;  /* 0x000000ffff159224 */ /* 0x000fc400078e0014 */
[-C--:B------:R-:W-:Y:S01]  /*1c940*/  @!P3 LEA R14, P4, R101, R25.reuse, 0x2 ;  /* 0x00000019650eb211 */ /* 0x080fe200078810ff */
[----:B------:R-:W-:Y:S01]  /*1c950*/  @!P2 ST.E.64 desc[UR60][R10.64], R8 ;  /* 0x000000080a00a985 */ /* 0x000fe2000c101b3c */
[----:B------:R-:W-:Y:S01]  /*1c960*/  @!P1 IMAD.MOV.U32 R20, RZ, RZ, R40 ;  /* 0x000000ffff149224 */ /* 0x000fe200078e0028 */
[-C--:B------:R-:W-:Y:S01]  /*1c970*/  @!P0 LEA R12, P2, R27, R25.reuse, 0x2 ;  /* 0x000000191b0c8211 */ /* 0x080fe200078410ff */
[C---:B------:R-:W-:Y:S01]  /*1c980*/  VIADD R89, R200.reuse, 0x58 ;  /* 0x00000058c8597836 */ /* 0x040fe20000000000 */
[----:B------:R-:W-:Y:S01]  /*1c990*/  SHF.R.S32.HI R63, RZ, 0x1f, R63 ;  /* 0x0000001fff3f7819 */ /* 0x000fe2000001143f */
[----:B------:R-:W-:Y:S01]  /*1c9a0*/  @!P0 IMAD.MOV.U32 R40, RZ, RZ, R43 ;  /* 0x000000ffff288224 */ /* 0x000fe200078e002b */
[-C--:B------:R-:W-:Y:S01]  /*1c9b0*/  @!P3 LEA.HI.X R15, R101, R24.reuse, R104, 0x2, P4 ;  /* 0x00000018650fb211 */ /* 0x080fe200020f1468 */
[C---:B------:R-:W-:Y:S01]  /*1c9c0*/  VIADD R101, R200.reuse, 0x50 ;  /* 0x00000050c8657836 */ /* 0x040fe20000000000 */
[----:B------:R0:W-:Y:S01]  /*1c9d0*/  @!P1 ST.E.64 desc[UR60][R2.64], R20 ;  /* 0x0000001402009985 */ /* 0x0001e2000c101b3c */
[----:B------:R-:W-:Y:S01]  /*1c9e0*/  @!P0 LEA.HI.X R13, R27, R24, R63, 0x2, P2 ;  /* 0x000000181b0d8211 */ /* 0x000fe200010f143f */
[----:B------:R-:W-:Y:S01]  /*1c9f0*/  @!P3 IMAD.MOV.U32 R43, RZ, RZ, R42 ;  /* 0x000000ffff2bb224 */ /* 0x000fe200078e002a */
[----:B------:R-:W-:Y:S01]  /*1ca00*/  ISETP.GE.AND P1, PT, R89, UR4, PT ;  /* 0x0000000459007c0c */ /* 0x000fe2000bf26270 */
[----:B------:R-:W-:Y:S01]  /*1ca10*/  @!P3 IMAD.MOV.U32 R42, RZ, RZ, R44 ;  /* 0x000000ffff2ab224 */ /* 0x000fe200078e002c */
[----:B------:R-:W-:Y:S01]  /*1ca20*/  IADD3 R63, R200, 0x60, RZ ;  /* 0x00000060c83f7810 */ /* 0x000fe20007ffe0ff */
[----:B------:R2:W-:Y:S01]  /*1ca30*/  @!P0 ST.E.64 desc[UR60][R12.64], R40 ;  /* 0x000000280c008985 */ /* 0x0005e2000c101b3c */
[----:B------:R-:W-:Y:S01]  /*1ca40*/  @!P5 LEA R26, P2, R88, R25, 0x2 ;  /* 0x00000019581ad211 */ /* 0x000fe200078410ff */
[----:B------:R-:W-:Y:S01]  /*1ca50*/  @!P5 IMAD.MOV.U32 R44, RZ, RZ, R47 ;  /* 0x000000ffff2cd224 */ /* 0x000fe200078e002f */
[----:B------:R-:W-:Y:S01]  /*1ca60*/  SHF.R.S32.HI R101, RZ, 0x1f, R101 ;  /* 0x0000001fff657819 */ /* 0x000fe20000011465 */
[----:B------:R3:W-:Y:S01]  /*1ca70*/  @!P3 ST.E.64 desc[UR60][R14.64], R42 ;  /* 0x0000002a0e00b985 */ /* 0x0007e2000c101b3c */
[----:B------:R-:W-:-:S02]  /*1ca80*/  ISETP.GE.AND P0, PT, R63, UR4, PT ;  /* 0x000000043f007c0c */ /* 0x000fc4000bf06270 */
[-C--:B------:R-:W-:Y:S01]  /*1ca90*/  @!P5 LEA.HI.X R27, R88, R24.reuse, R101, 0x2, P2 ;  /* 0x00000018581bd211 */ /* 0x080fe200010f1465 */
[C---:B------:R-:W-:Y:S01]  /*1caa0*/  VIADD R101, R200.reuse, 0x58 ;  /* 0x00000058c8657836 */ /* 0x040fe20000000000 */
[----:B------:R-:W-:Y:S01]  /*1cab0*/  ISETP.GE.AND P3, PT, R229, UR4, PT ;  /* 0x00000004e5007c0c */ /* 0x000fe2000bf66270 */
[----:B------:R-:W-:Y:S01]  /*1cac0*/  VIADD R88, R200, 0x60 ;  /* 0x00000060c8587836 */ /* 0x000fe20000000000 */
[----:B0-----:R-:W-:Y:S01]  /*1cad0*/  @!P1 LEA R2, P2, R89, R25, 0x2 ;  /* 0x0000001959029211 */ /* 0x001fe200078410ff */
[----:B------:R4:W-:Y:S01]  /*1cae0*/  @!P5 ST.E.64 desc[UR60][R26.64], R44 ;  /* 0x0000002c1a00d985 */ /* 0x0009e2000c101b3c */
[----:B------:R-:W-:Y:S01]  /*1caf0*/  SHF.R.S32.HI R101, RZ, 0x1f, R101 ;  /* 0x0000001fff657819 */ /* 0x000fe20000011465 */
[----:B------:R-:W-:Y:S01]  /*1cb00*/  @!P1 IMAD.MOV.U32 R47, RZ, RZ, R46 ;  /* 0x000000ffff2f9224 */ /* 0x000fe200078e002e */
[----:B------:R-:W-:Y:S01]  /*1cb10*/  ISETP.GE.AND P5, PT, R228, UR4, PT ;  /* 0x00000004e4007c0c */ /* 0x000fe2000bfa6270 */
[----:B------:R-:W-:Y:S01]  /*1cb20*/  @!P1 IMAD.MOV.U32 R46, RZ, RZ, R48 ;  /* 0x000000ffff2e9224 */ /* 0x000fe200078e0030 */
[----:B------:R-:W-:Y:S01]  /*1cb30*/  ISETP.GE.AND P4, PT, R227, UR4, PT ;  /* 0x00000004e3007c0c */ /* 0x000fe2000bf86270 */
[----:B------:R-:W-:Y:S01]  /*1cb40*/  @!P0 IMAD.MOV.U32 R48, RZ, RZ, R51 ;  /* 0x000000ffff308224 */ /* 0x000fe200078e0033 */
[----:B------:R-:W-:-:S02]  /*1cb50*/  @!P1 LEA.HI.X R3, R89, R24, R101, 0x2, P2 ;  /* 0x0000001859039211 */ /* 0x000fc400010f1465 */
[----:B------:R-:W-:Y:S01]  /*1cb60*/  SHF.R.S32.HI R88, RZ, 0x1f, R88 ;  /* 0x0000001fff587819 */ /* 0x000fe20000011458 */
[----:B------:R-:W-:Y:S01]  /*1cb70*/  @!P3 IMAD.MOV.U32 R51, RZ, RZ, R50 ;  /* 0x000000ffff33b224 */ /* 0x000fe200078e0032 */
[-C--:B------:R-:W-:Y:S01]  /*1cb80*/  @!P0 LEA R8, P2, R63, R25.reuse, 0x2 ;  /* 0x000000193f088211 */ /* 0x080fe200078410ff */
[----:B------:R4:W-:Y:S01]  /*1cb90*/  @!P1 ST.E.64 desc[UR60][R2.64], R46 ;  /* 0x0000002e02009985 */ /* 0x0009e2000c101b3c */
[-C--:B------:R-:W-:Y:S01]  /*1cba0*/  @!P3 LEA R10, P1, R229, R25.reuse, 0x2 ;  /* 0x00000019e50ab211 */ /* 0x080fe200078210ff */
[----:B------:R-:W-:Y:S01]  /*1cbb0*/  @!P3 IMAD.MOV.U32 R50, RZ, RZ, R82 ;  /* 0x000000ffff32b224 */ /* 0x000fe200078e0052 */
[----:B------:R-:W-:Y:S01]  /*1cbc0*/  @!P0 LEA.HI.X R9, R63, R24, R88, 0x2, P2 ;  /* 0x000000183f098211 */ /* 0x000fe200010f1458 */
[----:B------:R-:W-:Y:S01]  /*1cbd0*/  @!P5 IMAD.MOV.U32 R82, RZ, RZ, R85 ;  /* 0x000000ffff52d224 */ /* 0x000fe200078e0055 */
[----:B------:R-:W-:Y:S02]  /*1cbe0*/  SHF.R.S32.HI R63, RZ, 0x1f, R229 ;  /* 0x0000001fff3f7819 */ /* 0x000fe400000114e5 */
[----:B------:R-:W-:Y:S01]  /*1cbf0*/  SHF.R.S32.HI R4, RZ, 0x1f, R228 ;  /* 0x0000001fff047819 */ /* 0x000fe200000114e4 */
[----:B------:R4:W-:Y:S01]  /*1cc00*/  @!P0 ST.E.64 desc[UR60][R8.64], R48 ;  /* 0x0000003008008985 */ /* 0x0009e2000c101b3c */
[----:B--2---:R-:W-:-:S02]  /*1cc10*/  @!P5 LEA R12, P0, R228, R25, 0x2 ;  /* 0x00000019e40cd211 */ /* 0x004fc400078010ff */
[----:B---3--:R-:W-:Y:S02]  /*1cc20*/  @!P4 LEA R14, P2, R227, R25, 0x2 ;  /* 0x00000019e30ec211 */ /* 0x008fe400078410ff */
        /* <DEDUP_REMOVED lines=8> */
.L_x_3254:
[----:B------:R-:W-:Y:S05]  /*1ccb0*/  BSYNC B1 ;  /* 0x0000000000017941 */ /* 0x000fea0003800000 */
.L_x_3253:
[----:B------:R-:W-:-:S03]  /*1ccc0*/  UMOV UR4, 0xffffffff ;  /* 0xffffffff00047882 */ /* 0x000fc60000000000 */
[----:B------:R-:W-:Y:S05]  /*1ccd0*/  BRA.DIV UR4, `(.L_x_3255) ;  /* 0x000000da04307947 */ /* 0x000fea000b800000 */
[----:B------:R0:W0:Y:S04]  /*1cce0*/  SHFL.IDX PT, R0, R29, 0x1, 0x1c1f ;  /* 0x003c1f001d007f89 */ /* 0x00002800000e0000 */
[----:B----4-:R4:W0:Y:S02]  /*1ccf0*/  SHFL.IDX PT, R14, R28, 0x1, 0x1c1f ;  /* 0x003c1f001c0e7f89 */ /* 0x01082400000e0000 */
.L_x_3559:
[----:B------:R-:W-:-:S13]  /*1cd00*/  ISETP.GE.AND P0, PT, R30, R103, PT ;  /* 0x000000671e00720c */ /* 0x000fda0003f06270 */
[----:B------:R-:W-:Y:S05]  /*1cd10*/  @P0 BRA `(.L_x_3251) ;  /* 0x0000001000e00947 */ /* 0x000fea0003800000 */
[----:B------:R-:W-:Y:S01]  /*1cd20*/  ULDC UR4, c[0x0][0xac8] ;  /* 0x0002b20000047ab9 */ /* 0x000fe20000000800 */
[C---:B-1--4-:R-:W-:Y:S01]  /*1cd30*/  VIADD R28, R200.reuse, 0x30 ;  /* 0x00000030c81c7836 */ /* 0x052fe20000000000 */
[C---:B------:R-:W-:Y:S01]  /*1cd40*/  ISETP.GE.AND P0, PT, R200.reuse, UR4, PT ;  /* 0x00000004c8007c0c */ /* 0x040fe2000bf06270 */
[C---:B------:R-:W-:Y:S01]  /*1cd50*/  VIADD R4, R200.reuse, 0x38 ;  /* 0x00000038c8047836 */ /* 0x040fe20000000000 */
[----:B------:R-:W-:Y:S01]  /*1cd60*/  ISETP.GE.AND P5, PT, R39, UR4, PT ;  /* 0x0000000427007c0c */ /* 0x000fe2000bfa6270 */
[----:B0-----:R-:W-:Y:S01]  /*1cd70*/  VIADD R29, R200, 0x30 ;  /* 0x00000030c81d7836 */ /* 0x001fe20000000000 */
[----:B------:R-:W-:Y:S01]  /*1cd80*/  ISETP.GE.AND P4, PT, R38, UR4, PT ;  /* 0x0000000426007c0c */ /* 0x000fe2000bf86270 */
[----:B------:R-:W-:Y:S01]  /*1cd90*/  VIADD R27, R200, 0x40 ;  /* 0x00000040c81b7836 */ /* 0x000fe20000000000 */
[----:B------:R-:W-:Y:S01]  /*1cda0*/  ISETP.GE.AND P2, PT, R34, UR4, PT ;  /* 0x0000000422007c0c */ /* 0x000fe2000bf46270 */
[----:B------:R-:W-:Y:S01]  /*1cdb0*/  VIADD R26, R200, 0x48 ;  /* 0x00000048c81a7836 */ /* 0x000fe20000000000 */
[----:B------:R-:W-:-:S02]  /*1cdc0*/  ISETP.GE.AND P3, PT, R36, UR4, PT ;  /* 0x0000000424007c0c */ /* 0x000fc4000bf66270 */
[----:B------:R-:W-:-:S03]  /*1cdd0*/  SHF.R.S32.HI R29, RZ, 0x1f, R29 ;  /* 0x0000001fff1d7819 */ /* 0x000fc6000001141d */
[----:B------:R-:W-:Y:S02]  /*1cde0*/  @!P0 IMAD.MOV.U32 R15, RZ, RZ, R0 ;  /* 0x000000ffff0f8224 */ /* 0x000fe400078e0000 */
[C---:B------:R-:W-:Y:S01]  /*1cdf0*/  @!P5 LEA R8, P1, R39.reuse, R14, 0x2 ;  /* 0x0000000e2708d211 */ /* 0x040fe200078210ff */
[----:B------:R-:W-:Y:S02]  /*1ce00*/  @!P0 IMAD.MOV.U32 R86, RZ, RZ, R52 ;  /* 0x000000ffff568224 */ /* 0x000fe400078e0034 */
[----:B------:R-:W-:Y:S01]  /*1ce10*/  @!P0 IMAD.WIDE R2, R200, 0x4, R14 ;  /* 0x00000004c8028825 */ /* 0x000fe200078e020e */
[----:B------:R-:W-:Y:S02]  /*1ce20*/  @!P5 LEA.HI.X R9, R39, R0, R62, 0x2, P1 ;  /* 0x000000002709d211 */ /* 0x000fe400008f143e */
[----:B------:R-:W-:Y:S02]  /*1ce30*/  @!P4 LEA R10, P1, R38, R14, 0x2 ;  /* 0x0000000e260ac211 */ /* 0x000fe400078210ff */
[----:B------:R0:W-:Y:S01]  /*1ce40*/  @!P0 ST.E.64 desc[UR60][R2.64], R86 ;  /* 0x0000005602008985 */ /* 0x0001e2000c101b3c */
[----:B------:R-:W-:-:S02]  /*1ce50*/  ISETP.GE.AND P0, PT, R35, UR4, PT ;  /* 0x0000000423007c0c */ /* 0x000fc4000bf06270 */
[----:B------:R-:W-:Y:S02]  /*1ce60*/  @!P4 LEA.HI.X R11, R38, R0, R37, 0x2, P1 ;  /* 0x00000000260bc211 */ /* 0x000fe400008f1425 */
[----:B------:R-:W-:-:S04]  /*1ce70*/  @!P2 LEA R20, P1, R34, R14, 0x2 ;  /* 0x0000000e2214a211 */ /* 0x000fc800078210ff */
[----:B------:R-:W-:Y:S02]  /*1ce80*/  @!P2 LEA.HI.X R21, R34, R0, R31, 0x2, P1 ;  /* 0x000000002215a211 */ /* 0x000fe400008f141f */
[----:B------:R-:W-:Y:S01]  /*1ce90*/  ISETP.GE.AND P1, PT, R28, UR4, PT ;  /* 0x000000041c007c0c */ /* 0x000fe2000bf26270 */
[----:B0-----:R-:W-:Y:S02]  /*1cea0*/  @!P5 IMAD.MOV.U32 R2, RZ, RZ, R53 ;  /* 0x000000ffff02d224 */ /* 0x001fe400078e0035 */
[----:B------:R-:W-:-:S05]  /*1ceb0*/  @!P5 IMAD.MOV.U32 R3, RZ, RZ, R90 ;  /* 0x000000ffff03d224 */ /* 0x000fca00078e005a */
[----:B------:R0:W-:Y:S01]  /*1cec0*/  @!P5 ST.E.64 desc[UR60][R8.64], R2 ;  /* 0x000000020800d985 */ /* 0x0001e2000c101b3c */
[----:B------:R-:W-:-:S04]  /*1ced0*/  @!P3 LEA R12, P5, R36, R14, 0x2 ;  /* 0x0000000e240cb211 */ /* 0x000fc800078a10ff */
[----:B------:R-:W-:Y:S02]  /*1cee0*/  @!P3 LEA.HI.X R13, R36, R0, R33, 0x2, P5 ;  /* 0x00000000240db211 */ /* 0x000fe400028f1421 */
[----:B--2---:R-:W-:-:S04]  /*1cef0*/  @!P0 LEA R24, P5, R35, R14, 0x2 ;  /* 0x0000000e23188211 */ /* 0x004fc800078a10ff */
[----:B---3--:R-:W-:Y:S01]  /*1cf00*/  @!P0 LEA.HI.X R25, R35, R0, R32, 0x2, P5 ;  /* 0x0000000023198211 */ /* 0x008fe200028f1420 */
[----:B0-----:R-:W-:Y:S01]  /*1cf10*/  @!P4 IMAD.MOV.U32 R2, RZ, RZ, R56 ;  /* 0x000000ffff02c224 */ /* 0x001fe200078e0038 */
[C---:B------:R-:W-:Y:S01]  /*1cf20*/  @!P1 LEA R8, P5, R28.reuse, R14, 0x2 ;  /* 0x0000000e1c089211 */ /* 0x040fe200078a10ff */
[----:B------:R-:W-:Y:S02]  /*1cf30*/  @!P4 IMAD.MOV.U32 R3, RZ, RZ, R54 ;  /* 0x000000ffff03c224 */ /* 0x000fe400078e0036 */
[----:B------:R-:W-:Y:S01]  /*1cf40*/  @!P3 IMAD.MOV.U32 R54, RZ, RZ, R57 ;  /* 0x000000ffff36b224 */ /* 0x000fe200078e0039 */
[----:B------:R-:W-:Y:S01]  /*1cf50*/  @!P1 LEA.HI.X R9, R28, R0, R29, 0x2, P5 ;  /* 0x000000001c099211 */ /* 0x000fe200028f141d */
[----:B------:R-:W-:Y:S01]  /*1cf60*/  VIADD R29, R200, 0x38 ;  /* 0x00000038c81d7836 */ /* 0x000fe20000000000 */
[----:B------:R0:W-:Y:S01]  /*1cf70*/  @!P4 ST.E.64 desc[UR60][R10.64], R2 ;  /* 0x000000020a00c985 */ /* 0x0001e2000c101b3c */
[----:B------:R-:W-:Y:S01]  /*1cf80*/  ISETP.GE.AND P4, PT, R4, UR4, PT ;  /* 0x0000000404007c0c */ /* 0x000fe2000bf86270 */
[----:B------:R-:W-:-:S02]  /*1cf90*/  VIADD R28, R200, 0x50 ;  /* 0x00000050c81c7836 */ /* 0x000fc40000000000 */
[----:B------:R-:W-:Y:S01]  /*1cfa0*/  @!P3 ST.E.64 desc[UR60][R12.64], R54 ;  /* 0x000000360c00b985 */ /* 0x000fe2000c101b3c */
[----:B------:R-:W-:Y:S02]  /*1cfb0*/  ISETP.GE.AND P3, PT, R27, UR4, PT ;  /* 0x000000041b007c0c */ /* 0x000fe4000bf66270 */
[----:B------:R-:W-:Y:S02]  /*1cfc0*/  SHF.R.S32.HI R29, RZ, 0x1f, R29 ;  /* 0x0000001fff1d7819 */ /* 0x000fe4000001141d */
[----:B0-----:R-:W-:Y:S01]  /*1cfd0*/  @!P2 MOV R2, R60 ;  /* 0x0000003c0002a202 */ /* 0x001fe20000000f00 */
[----:B------:R-:W-:Y:S02]  /*1cfe0*/  @!P2 IMAD.MOV.U32 R3, RZ, RZ, R58 ;  /* 0x000000ffff03a224 */ /* 0x000fe400078e003a */
[----:B------:R-:W-:-:S03]  /*1cff0*/  @!P0 IMAD.MOV.U32 R58, RZ, RZ, R61 ;  /* 0x000000ffff3a8224 */ /* 0x000fc600078e003d */
[----:B------:R0:W-:Y:S01]  /*1d000*/  @!P2 ST.E.64 desc[UR60][R20.64], R2 ;  /* 0x000000021400a985 */ /* 0x0001e2000c101b3c */
[----:B------:R-:W-:-:S03]  /*1d010*/  ISETP.GE.AND P2, PT, R26, UR4, PT ;  /* 0x000000041a007c0c */ /* 0x000fc6000bf46270 */
[----:B------:R-:W-:Y:S01]  /*1d020*/  @!P0 ST.E.64 desc[UR60][R24.64], R58 ;  /* 0x0000003a18008985 */ /* 0x000fe2000c101b3c */
[----:B------:R-:W-:-:S04]  /*1d030*/  @!P4 LEA R10, P0, R4, R14, 0x2 ;  /* 0x0000000e040ac211 */ /* 0x000fc800078010ff */
[----:B------:R-:W-:Y:S01]  /*1d040*/  @!P4 LEA.HI.X R11, R4, R0, R29, 0x2, P0 ;  /* 0x00000000040bc211 */ /* 0x000fe200000f141d */
[----:B------:R-:W-:Y:S01]  /*1d050*/  VIADD R29, R200, 0x40 ;  /* 0x00000040c81d7836 */ /* 0x000fe20000000000 */
[----:B------:R-:W-:Y:S01]  /*1d060*/  ISETP.GE.AND P0, PT, R28, UR4, PT ;  /* 0x000000041c007c0c */ /* 0x000fe2000bf06270 */
[----:B------:R-:W-:Y:S02]  /*1d070*/  VIADD R4, R200, 0x58 ;  /* 0x00000058c8047836 */ /* 0x000fe40000000000 */
[----:B0-----:R-:W-:Y:S01]  /*1d080*/  @!P1 IMAD.MOV.U32 R2, RZ, RZ, R70 ;  /* 0x000000ffff029224 */ /* 0x001fe200078e0046 */
[----:B------:R-:W-:Y:S01]  /*1d090*/  SHF.R.S32.HI R29, RZ, 0x1f, R29 ;  /* 0x0000001fff1d7819 */ /* 0x000fe2000001141d */
[----:B------:R-:W-:Y:S01]  /*1d0a0*/  @!P1 IMAD.MOV.U32 R3, RZ, RZ, R68 ;  /* 0x000000ffff039224 */ /* 0x000fe200078e0044 */
[----:B------:R-:W-:Y:S01]  /*1d0b0*/  @!P2 LEA R20, P5, R26, R14, 0x2 ;  /* 0x0000000e1a14a211 */ /* 0x000fe200078a10ff */
[----:B------:R-:W-:-:S03]  /*1d0c0*/  @!P4 IMAD.MOV.U32 R68, RZ, RZ, R71 ;  /* 0x000000ffff44c224 */ /* 0x000fc600078e0047 */
[----:B------:R0:W-:Y:S01]  /*1d0d0*/  @!P1 ST.E.64 desc[UR60][R8.64], R2 ;  /* 0x0000000208009985 */ /* 0x0001e2000c101b3c */
[C---:B------:R-:W-:Y:S02]  /*1d0e0*/  @!P3 LEA R12, P1, R27.reuse, R14, 0x2 ;  /* 0x0000000e1b0cb211 */ /* 0x040fe400078210ff */
[----:B------:R-:W-:Y:S01]  /*1d0f0*/  @!P0 IMAD.MOV.U32 R77, RZ, RZ, R76 ;  /* 0x000000ffff4d8224 */ /* 0x000fe200078e004c */
[----:B------:R1:W-:Y:S01]  /*1d100*/  @!P4 ST.E.64 desc[UR60][R10.64], R68 ;  /* 0x000000440a00c985 */ /* 0x0003e2000c101b3c */
[----:B------:R-:W-:Y:S01]  /*1d110*/  @!P3 LEA.HI.X R13, R27, R0, R29, 0x2, P1 ;  /* 0x000000001b0db211 */ /* 0x000fe200008f141d */
[----:B------:R-:W-:Y:S01]  /*1d120*/  VIADD R29, R200, 0x48 ;  /* 0x00000048c81d7836 */ /* 0x000fe20000000000 */
[----:B------:R-:W-:Y:S01]  /*1d130*/  ISETP.GE.AND P1, PT, R4, UR4, PT ;  /* 0x0000000404007c0c */ /* 0x000fe2000bf26270 */
[----:B------:R-:W-:Y:S02]  /*1d140*/  VIADD R27, R200, 0x60 ;  /* 0x00000060c81b7836 */ /* 0x000fe40000000000 */
[----:B------:R-:W-:Y:S01]  /*1d150*/  @!P0 IMAD.MOV.U32 R76, RZ, RZ, R92 ;  /* 0x000000ffff4c8224 */ /* 0x000fe200078e005c */
[----:B------:R-:W-:-:S02]  /*1d160*/  SHF.R.S32.HI R29, RZ, 0x1f, R29 ;  /* 0x0000001fff1d7819 */ /* 0x000fc4000001141d */
[----:B------:R-:W-:Y:S01]  /*1d170*/  ISETP.GE.AND P4, PT, R27, UR4, PT ;  /* 0x000000041b007c0c */ /* 0x000fe2000bf86270 */
[----:B0-----:R-:W-:Y:S01]  /*1d180*/  @!P3 IMAD.MOV.U32 R3, RZ, RZ, R72 ;  /* 0x000000ffff03b224 */ /* 0x001fe200078e0048 */
[----:B------:R-:W-:Y:S01]  /*1d190*/  @!P3 MOV R2, R74 ;  /* 0x0000004a0002b202 */ /* 0x000fe20000000f00 */
[----:B------:R-:W-:Y:S01]  /*1d1a0*/  @!P2 IMAD.MOV.U32 R72, RZ, RZ, R75 ;  /* 0x000000ffff48a224 */ /* 0x000fe200078e004b */
[----:B------:R-:W-:Y:S01]  /*1d1b0*/  @!P2 LEA.HI.X R21, R26, R0, R29, 0x2, P5 ;  /* 0x000000001a15a211 */ /* 0x000fe200028f141d */
[----:B------:R-:W-:Y:S01]  /*1d1c0*/  VIADD R29, R200, 0x50 ;  /* 0x00000050c81d7836 */ /* 0x000fe20000000000 */
[----:B------:R-:W-:Y:S01]  /*1d1d0*/  ISETP.GE.AND P5, PT, R229, UR4, PT ;  /* 0x00000004e5007c0c */ /* 0x000fe2000bfa6270 */
[----:B------:R0:W-:Y:S01]  /*1d1e0*/  @!P3 ST.E.64 desc[UR60][R12.64], R2 ;  /* 0x000000020c00b985 */ /* 0x0001e2000c101b3c */
[----:B------:R-:W-:Y:S01]  /*1d1f0*/  @!P0 LEA R8, P3, R28, R14, 0x2 ;  /* 0x0000000e1c088211 */ /* 0x000fe200078610ff */
[----:B------:R-:W-:Y:S01]  /*1d200*/  VIADD R26, R200, 0x58 ;  /* 0x00000058c81a7836 */ /* 0x000fe20000000000 */
[----:B------:R-:W-:Y:S01]  /*1d210*/  SHF.R.S32.HI R29, RZ, 0x1f, R29 ;  /* 0x0000001fff1d7819 */ /* 0x000fe2000001141d */
[----:B------:R2:W-:Y:S01]  /*1d220*/  @!P2 ST.E.64 desc[UR60][R20.64], R72 ;  /* 0x000000481400a985 */ /* 0x0005e2000c101b3c */
[----:B------:R-:W-:Y:S01]  /*1d230*/  ISETP.GE.AND P2, PT, R228, UR4, PT ;  /* 0x00000004e4007c0c */ /* 0x000fe2000bf46270 */
[----:B------:R-:W-:Y:S01]  /*1d240*/  @!P1 IMAD.MOV.U32 R90, RZ, RZ, R93 ;  /* 0x000000ffff5a9224 */ /* 0x000fe200078e005d */
[----:B------:R-:W-:Y:S01]  /*1d250*/  @!P0 LEA.HI.X R9, R28, R0, R29, 0x2, P3 ;  /* 0x000000001c098211 */ /* 0x000fe200018f141d */
[----:B------:R-:W-:Y:S01]  /*1d260*/  VIADD R28, R200, 0x60 ;  /* 0x00000060c81c7836 */ /* 0x000fe20000000000 */
[----:B------:R-:W-:-:S02]  /*1d270*/  SHF.R.S32.HI R26, RZ, 0x1f, R26 ;  /* 0x0000001fff1a7819 */ /* 0x000fc4000001141a */
[C---:B-1----:R-:W-:Y:S01]  /*1d280*/  @!P1 LEA R10, P3, R4.reuse, R14, 0x2 ;  /* 0x0000000e040a9211 */ /* 0x042fe200078610ff */
[----:B------:R1:W-:Y:S01]  /*1d290*/  @!P0 ST.E.64 desc[UR60][R8.64], R76 ;  /* 0x0000004c08008985 */ /* 0x0003e2000c101b3c */
[----:B------:R-:W-:Y:S01]  /*1d2a0*/  SHF.R.S32.HI R28, RZ, 0x1f, R28 ;  /* 0x0000001fff1c7819 */ /* 0x000fe2000001141c */
[----:B0-----:R-:W-:Y:S01]  /*1d2b0*/  @!P4 IMAD.MOV.U32 R2, RZ, RZ, R96 ;  /* 0x000000ffff02c224 */ /* 0x001fe200078e0060 */
[----:B------:R-:W-:Y:S01]  /*1d2c0*/  @!P1 LEA.HI.X R11, R4, R0, R26, 0x2, P3 ;  /* 0x00000000040b9211 */ /* 0x000fe200018f141a */
[----:B------:R-:W-:Y:S01]  /*1d2d0*/  @!P4 IMAD.MOV.U32 R3, RZ, RZ, R94 ;  /* 0x000000ffff03c224 */ /* 0x000fe200078e005e */
[-C--:B------:R-:W-:Y:S01]  /*1d2e0*/  @!P4 LEA R12, P0, R27, R14.reuse, 0x2 ;  /* 0x0000000e1b0cc211 */ /* 0x080fe200078010ff */
[----:B------:R-:W-:Y:S01]  /*1d2f0*/  @!P5 IMAD.MOV.U32 R94, RZ, RZ, R97 ;  /* 0x000000ffff5ed224 */ /* 0x000fe200078e0061 */
[----:B------:R-:W-:Y:S01]  /*1d300*/  SHF.R.S32.HI R26, RZ, 0x1f, R229 ;  /* 0x0000001fff1a7819 */ /* 0x000fe200000114e5 */
[----:B------:R1:W-:Y:S01]  /*1d310*/  @!P1 ST.E.64 desc[UR60][R10.64], R90 ;  /* 0x0000005a0a009985 */ /* 0x0003e2000c101b3c */
[----:B--2---:R-:W-:-:S02]  /*1d320*/  @!P5 LEA R20, P1, R229, R14, 0x2 ;  /* 0x0000000ee514d211 */ /* 0x004fc400078210ff */
[C---:B------:R-:W-:Y:S02]  /*1d330*/  @!P2 LEA R24, P3, R228.reuse, R14, 0x2 ;  /* 0x0000000ee418a211 */ /* 0x040fe400078610ff */
[----:B------:R-:W-:Y:S02]  /*1d340*/  SHF.R.S32.HI R4, RZ, 0x1f, R228 ;  /* 0x0000001fff047819 */ /* 0x000fe400000114e4 */
        /* <DEDUP_REMOVED lines=8> */
[----:B------:R-:W-:Y:S02]  /*1d3d0*/  SHF.R.S32.HI R4, RZ, 0x1f, R227 ;  /* 0x0000001fff047819 */ /* 0x000fe400000114e3 */
[----:B------:R-:W-:-:S04]  /*1d3e0*/  LEA R14, P0, R227, R14, 0x2 ;  /* 0x0000000ee30e7211 */ /* 0x000fc800078010ff */
[----:B------:R-:W-:-:S05]  /*1d3f0*/  LEA.HI.X R15, R227, R0, R4, 0x2, P0 ;  /* 0x00000000e30f7211 */ /* 0x000fca00000f1404 */
[----:B------:R0:W-:Y:S01]  /*1d400*/  ST.E.64 desc[UR60][R14.64], R66 ;  /* 0x000000420e007985 */ /* 0x0001e2000c101b3c */
[----:B------:R-:W-:Y:S05]  /*1d410*/  BRA `(.L_x_3251) ;  /* 0x0000000c00207947 */ /* 0x000fea0003800000 */
.L_x_3237:
[----:B------:R-:W-:Y:S01]  /*1d420*/  ULDC.64 UR6, c[0x0][0xc08] ;  /* 0x0003020000067ab9 */ /* 0x000fe20000000a00 */
[----:B------:R-:W-:Y:S01]  /*1d430*/  ULDC.64 UR4, c[0x0][0xc00] ;  /* 0x0003000000047ab9 */ /* 0x000fe20000000a00 */
[----:B------:R-:W-:Y:S01]  /*1d440*/  ISETP.NE.U32.AND P1, PT, RZ, UR6, PT ;  /* 0x00000006ff007c0c */ /* 0x000fe2000bf25070 */
[----:B------:R-:W-:Y:S01]  /*1d450*/  IMAD.MOV.U32 R21, RZ, RZ, RZ ;  /* 0x000000ffff157224 */ /* 0x000fe200078e00ff */
[----:B------:R-:W-:Y:S01]  /*1d460*/  ISETP.NE.U32.AND P0, PT, RZ, UR4, PT ;  /* 0x00000004ff007c0c */ /* 0x000fe2000bf05070 */
[----:B------:R-:W3:Y:S01]  /*1d470*/  S2R R10, SR_TID.X ;  /* 0x00000000000a7919 */ /* 0x000ee20000002100 */
[----:B------:R-:W-:Y:S02]  /*1d480*/  ISETP.NE.AND.EX P1, PT, RZ, UR7, PT, P1 ;  /* 0x00000007ff007c0c */ /* 0x000fe4000bf25310 */
[----:B0-----:R-:W-:Y:S02]  /*1d490*/  IADD3 R2, P2, R219, UR4, RZ ;  /* 0x00000004db027c10 */ /* 0x001fe4000ff5e0ff */
[----:B------:R-:W-:-:S02]  /*1d4a0*/  ISETP.NE.AND.EX P0, PT, RZ, UR5, PT, P0 ;  /* 0x00000005ff007c0c */ /* 0x000fc4000bf05300 */
[----:B------:R-:W-:Y:S01]  /*1d4b0*/  IADD3.X R3, R220, UR5, RZ, P2, !PT ;  /* 0x00000005dc037c10 */ /* 0x000fe200097fe4ff */
[----:B------:R-:W-:Y:S02]  /*1d4c0*/  ULDC UR4, c[0x0][0xa88] ;  /* 0x0002a20000047ab9 */ /* 0x000fe40000000800 */
[----:B--2---:R-:W-:-:S04]  /*1d4d0*/  IMAD.U32 R4, RZ, RZ, UR4 ;  /* 0x00000004ff047e24 */ /* 0x004fc8000f8e00ff */
[----:B------:R-:W-:-:S04]  /*1d4e0*/  @P1 IADD3 R8, P2, R219, UR6, RZ ;  /* 0x00000006db081c10 */ /* 0x000fc8000ff5e0ff */
[----:B------:R-:W-:Y:S01]  /*1d4f0*/  @P1 IADD3.X R9, R220, UR7, RZ, P2, !PT ;  /* 0x00000007dc091c10 */ /* 0x000fe200097fe4ff */
[----:B------:R0:W5:Y:S04]  /*1d500*/  @P0 LDG.E R21, desc[UR60][R2.64] ;  /* 0x0000003c02150981 */ /* 0x000168000c1e1900 */
[----:B------:R0:W5:Y:S01]  /*1d510*/  @P1 LDG.E R4, desc[UR60][R8.64] ;  /* 0x0000003c08041981 */ /* 0x000162000c1e1900 */
[----:B-1----:R-:W-:Y:S02]  /*1d520*/  ISETP.GT.AND P2, PT, R213, 0x1, PT ;  /* 0x00000001d500780c */ /* 0x002fe40003f44270 */
[----:B---3--:R-:W-:-:S04]  /*1d530*/  IADD3 R26, R10, -0x80, RZ ;  /* 0xffffff800a1a7810 */ /* 0x008fc80007ffe0ff */
[----:B------:R-:W-:Y:S01]  /*1d540*/  ISETP.GT.AND P3, PT, R26, 0x7f, PT ;  /* 0x0000007f1a00780c */ /* 0x000fe20003f64270 */
[----:B0-----:R-:W-:-:S12]  /*1d550*/  @P1 BRA `(.L_x_3256) ;  /* 0x0000000000101947 */ /* 0x001fd80003800000 */
[----:B------:R-:W-:Y:S05]  /*1d560*/  @!P0 BRA `(.L_x_3256) ;  /* 0x00000000000c8947 */ /* 0x000fea0003800000 */
[----:B------:R-:W2:Y:S04]  /*1d570*/  LDG.E R9, desc[UR60][R2.64] ;  /* 0x0000003c02097981 */ /* 0x000ea8000c1e1900 */
[----:B-----5:R-:W2:Y:S02]  /*1d580*/  LDG.E R4, desc[UR60][R2.64+0x4] ;  /* 0x0000043c02047981 */ /* 0x020ea4000c1e1900 */
[----:B--2---:R-:W-:-:S07]  /*1d590*/  IMAD.IADD R4, R4, 0x1, -R9 ;  /* 0x0000000104047824 */ /* 0x004fce00078e0a09 */
.L_x_3256:
[----:B------:R-:W-:Y:S01]  /*1d5a0*/  BSSY B1, `(.L_x_3257) ;  /* 0x0000035000017945 */ /* 0x000fe20003800000 */
[----:B------:R-:W-:Y:S02]  /*1d5b0*/  SEL R27, R210, RZ, !P0 ;  /* 0x000000ffd21b7207 */ /* 0x000fe40004000000 */
[----:B------:R-:W-:Y:S02]  /*1d5c0*/  SEL R225, R225, RZ, !P0 ;  /* 0x000000ffe1e17207 */ /* 0x000fe40004000000 */
[----:B-----5:R-:W-:Y:S01]  /*1d5d0*/  SHF.R.S32.HI R20, RZ, 0x1f, R21 ;  /* 0x0000001fff147819 */ /* 0x020fe20000011415 */
[----:B------:R-:W-:Y:S06]  /*1d5e0*/  @P3 BRA `(.L_x_3258) ;  /* 0x0000000000c03947 */ /* 0x000fec0003800000 */
[----:B------:R-:W0:Y:S01]  /*1d5f0*/  LDC R31, c[0x0][0xbe8] ;  /* 0x0002fa00ff1f7b82 */ /* 0x000e220000000800 */
[----:B------:R-:W-:Y:S01]  /*1d600*/  IADD3 R29, R197, -0x80, R10 ;  /* 0xffffff80c51d7810 */ /* 0x000fe20007ffe00a */
[----:B0-----:R-:W-:-:S05]  /*1d610*/  IMAD R0, R4, R31, RZ ;  /* 0x0000001f04007224 */ /* 0x001fca00078e02ff */
        /* <DEDUP_REMOVED lines=9> */
[----:B------:R-:W2:Y:S08]  /*1d6b0*/  LDC.64 R2, c[0x0][R24+0x218] ;  /* 0x0000860018027b82 */ /* 0x000eb00000000a00 */
[----:B------:R-:W3:Y:S08]  /*1d6c0*/  LDC.64 R12, c[0x0][R24+0x228] ;  /* 0x00008a00180c7b82 */ /* 0x000ef00000000a00 */
[----:B------:R-:W4:Y:S08]  /*1d6d0*/  LDC.64 R8, c[0x0][R24+0x210] ;  /* 0x0000840018087b82 */ /* 0x000f300000000a00 */
[----:B------:R-:W5:Y:S08]  /*1d6e0*/  @P0 LDC R0, c[0x0][0xbec] ;  /* 0x0002fb00ff000b82 */ /* 0x000f700000000800 */
[----:B------:R-:W3:Y:S01]  /*1d6f0*/  @P0 LDC R37, c[0x0][0xbf0] ;  /* 0x0002fc00ff250b82 */ /* 0x000ee20000000800 */
[----:B-1----:R-:W-:-:S07]  /*1d700*/  IMAD R11, R11, R27, RZ ;  /* 0x0000001b0b0b7224 */ /* 0x002fce00078e02ff */
[----:B0-----:R-:W0:Y:S01]  /*1d710*/  @!P3 LDC R32, c[0x0][0xb50] ;  /* 0x0002d400ff20bb82 */ /* 0x001e220000000800 */
[----:B------:R-:W-:Y:S02]  /*1d720*/  IMAD R11, R10, R225, R11 ;  /* 0x000000e10a0b7224 */ /* 0x000fe400078e020b */
[----:B-----5:R-:W-:-:S05]  /*1d730*/  @P0 IMAD.HI.U32 R0, R29, R0, RZ ;  /* 0x000000001d000227 */ /* 0x020fca00078e00ff */
[----:B------:R-:W1:Y:S01]  /*1d740*/  @!P3 LDC R33, c[0x0][0xb54] ;  /* 0x0002d500ff21bb82 */ /* 0x000e620000000800 */
[-C--:B--2---:R-:W-:Y:S02]  /*1d750*/  IMAD R35, R3, R192.reuse, RZ ;  /* 0x000000c003237224 */ /* 0x084fe400078e02ff */
[----:B------:R-:W-:Y:S01]  /*1d760*/  IMAD.WIDE.U32 R14, R2, R192, RZ ;  /* 0x000000c0020e7225 */ /* 0x000fe200078e00ff */
[----:B---3--:R-:W-:-:S03]  /*1d770*/  @P0 SHF.R.U32.HI R25, RZ, R37, R0 ;  /* 0x00000025ff190219 */ /* 0x008fc60000011600 */
        /* <DEDUP_REMOVED lines=15> */
[----:B----4-:R-:W-:-:S04]  /*1d870*/  IMAD R0, R9, R11, RZ ;  /* 0x0000000b09007224 */ /* 0x010fc800078e02ff */
[C---:B------:R-:W-:Y:S02]  /*1d880*/  IMAD R13, R8.reuse, R13, R0 ;  /* 0x0000000d080d7224 */ /* 0x040fe400078e0200 */
[----:B------:R-:W-:-:S04]  /*1d890*/  IMAD.WIDE.U32 R2, R8, R11, R2 ;  /* 0x0000000b08027225 */ /* 0x000fc800078e0002 */
[----:B------:R-:W-:Y:S01]  /*1d8a0*/  IMAD.IADD R0, R3, 0x1, R13 ;  /* 0x0000000103007824 */ /* 0x000fe200078e020d */
[----:B0-----:R-:W-:Y:S01]  /*1d8b0*/  LEA R8, P0, R2, R32, 0x2 ;  /* 0x0000002002087211 */ /* 0x001fe200078010ff */
[----:B------:R-:W-:-:S03]  /*1d8c0*/  IMAD.MOV.U32 R3, RZ, RZ, -0x800000 ;  /* 0xff800000ff037424 */ /* 0x000fc600078e00ff */
[----:B-1----:R-:W-:-:S05]  /*1d8d0*/  LEA.HI.X R9, R2, R33, R0, 0x2, P0 ;  /* 0x0000002102097211 */ /* 0x002fca00000f1400 */
[----:B------:R0:W-:Y:S04]  /*1d8e0*/  STG.E desc[UR60][R8.64], R3 ;  /* 0x0000000308007986 */ /* 0x0001e8000c10193c */
.L_x_3258:
[----:B------:R-:W-:Y:S05]  /*1d8f0*/  BSYNC B1 ;  /* 0x0000000000017941 */ /* 0x000fea0003800000 */
.L_x_3257:
[----:B------:R-:W-:Y:S05]  /*1d900*/  @P2 BRA `(.L_x_3251) ;  /* 0x0000000400e42947 */ /* 0x000fea0003800000 */
[----:B------:R-:W1:Y:S01]  /*1d910*/  LDC R25, c[0x0][0xbe8] ;  /* 0x0002fa00ff197b82 */ /* 0x000e620000000800 */
[----:B------:R-:W-:Y:S01]  /*1d920*/  SHF.R.S32.HI R10, RZ, 0x1f, R26 ;  /* 0x0000001fff0a7819 */ /* 0x000fe2000001141a */
[----:B------:R-:W-:Y:S01]  /*1d930*/  ULDC.64 UR4, c[0x0][0xaa0] ;  /* 0x0002a80000047ab9 */ /* 0x000fe20000000a00 */
[----:B------:R-:W-:Y:S01]  /*1d940*/  ULDC.64 UR6, c[0x0][0xaf0] ;  /* 0x0002bc0000067ab9 */ /* 0x000fe20000000a00 */
[----:B------:R-:W-:Y:S01]  /*1d950*/  IMAD R0, R20, UR4, RZ ;  /* 0x0000000414007c24 */ /* 0x000fe2000f8e02ff */
[----:B------:R-:W-:Y:S01]  /*1d960*/  LEA.HI R10, R10, R26, RZ, 0x3 ;  /* 0x0000001a0a0a7211 */ /* 0x000fe200078f18ff */
[----:B0-----:R-:W-:-:S03]  /*1d970*/  IMAD.WIDE.U32 R2, R21, UR4, RZ ;  /* 0x0000000415027c25 */ /* 0x001fc6000f8e00ff */
[----:B------:R-:W-:Y:S01]  /*1d980*/  SHF.R.S32.HI R10, RZ, 0x3, R10 ;  /* 0x00000003ff0a7819 */ /* 0x000fe2000001140a */
[----:B------:R-:W-:Y:S01]  /*1d990*/  IMAD R9, R21, UR5, R0 ;  /* 0x0000000515097c24 */ /* 0x000fe2000f8e0200 */
[----:B------:R-:W-:-:S03]  /*1d9a0*/  ULDC.64 UR4, c[0x0][0xae8] ;  /* 0x0002ba0000047ab9 */ /* 0x000fc60000000a00 */
[----:B------:R-:W-:Y:S02]  /*1d9b0*/  IMAD R0, R212, 0x20, R10 ;  /* 0x00000020d4007824 */ /* 0x000fe400078e020a */
[----:B------:R-:W-:-:S03]  /*1d9c0*/  IMAD.IADD R3, R3, 0x1, R9 ;  /* 0x0000000103037824 */ /* 0x000fc600078e0209 */
[----:B------:R-:W-:Y:S01]  /*1d9d0*/  IADD3 R13, R197, R0, RZ ;  /* 0x00000000c50d7210 */ /* 0x000fe20007ffe0ff */
[----:B------:R-:W-:Y:S01]  /*1d9e0*/  IMAD.WIDE.U32 R2, R192, UR4, R2 ;  /* 0x00000004c0027c25 */ /* 0x000fe2000f8e0002 */
[----:B-1----:R-:W-:-:S03]  /*1d9f0*/  ISETP.NE.AND P0, PT, R25, 0x1, PT ;  /* 0x000000011900780c */ /* 0x002fc60003f05270 */
[----:B------:R-:W-:Y:S02]  /*1da00*/  IMAD.MOV.U32 R9, RZ, RZ, R13 ;  /* 0x000000ffff097224 */ /* 0x000fe400078e000d */
[----:B------:R-:W-:Y:S01]  /*1da10*/  IMAD R3, R192, UR5, R3 ;  /* 0x00000005c0037c24 */ /* 0x000fe2000f8e0203 */
[----:B------:R-:W-:Y:S01]  /*1da20*/  ULDC.64 UR4, c[0x0][0xae0] ;  /* 0x0002b80000047ab9 */ /* 0x000fe20000000a00 */
[----:B------:R-:W-:-:S06]  /*1da30*/  IMAD.WIDE.U32 R2, R27, UR6, R2 ;  /* 0x000000061b027c25 */ /* 0x000fcc000f8e0002 */
        /* <DEDUP_REMOVED lines=25> */
[----:B------:R0:W1:Y:S04]  /*1dbd0*/  SHFL.IDX PT, R0, R3, RZ, 0x181f ;  /* 0x00181fff03007589 */ /* 0x00006800000e0000 */
[----:B------:R0:W2:Y:S02]  /*1dbe0*/  SHFL.IDX PT, R14, R2, RZ, 0x181f ;  /* 0x00181fff020e7589 */ /* 0x0000a400000e0000 */
.L_x_3562:
[----:B------:R-:W-:Y:S01]  /*1dbf0*/  IMAD R25, R4, R25, RZ ;  /* 0x0000001904197224 */ /* 0x000fe200078e02ff */
[----:B------:R-:W-:Y:S01]  /*1dc00*/  BSSY B1, `(.L_x_3260) ;  /* 0x000000f000017945 */ /* 0x000fe20003800000 */
[----:B------:R-:W-:-:S05]  /*1dc10*/  IMAD.IADD R8, R10, 0x1, R197 ;  /* 0x000000010a087824 */ /* 0x000fca00078e02c5 */
        /* <DEDUP_REMOVED lines=11> */
[----:B------:R3:W-:Y:S04]  /*1dcd0*/  @!P2 ST.E.128 desc[UR60][R10.64], RZ ;  /* 0x000000ff0a00a985 */ /* 0x0007e8000c101d3c */
[----:B------:R3:W-:Y:S02]  /*1dce0*/  @!P3 ST.E.128 desc[UR60][R14.64], RZ ;  /* 0x000000ff0e00b985 */ /* 0x0007e4000c101d3c */
.L_x_3261:
[----:B------:R-:W-:Y:S05]  /*1dcf0*/  BSYNC B1 ;  /* 0x0000000000017941 */ /* 0x000fea0003800000 */
.L_x_3260:
[----:B------:R-:W-:-:S03]  /*1dd00*/  UMOV UR4, 0xffffffff ;  /* 0xffffffff00047882 */ /* 0x000fc60000000000 */
[----:B------:R-:W-:Y:S05]  /*1dd10*/  BRA.DIV UR4, `(.L_x_3262) ;  /* 0x000000ca049c7947 */ /* 0x000fea000b800000 */
[----:B-1----:R1:W4:Y:S04]  /*1dd20*/  SHFL.IDX PT, R0, R3, 0x1, 0x181f ;  /* 0x00381f0003007f89 */ /* 0x00232800000e0000 */
[----:B--23--:R1:W2:Y:S02]  /*1dd30*/  SHFL.IDX PT, R14, R2, 0x1, 0x181f ;  /* 0x00381f00020e7f89 */ /* 0x00c2a400000e0000 */
.L_x_3566:
        /* <DEDUP_REMOVED lines=13> */
[----:B------:R3:W-:Y:S04]  /*1de10*/  @!P2 ST.E.128 desc[UR60][R10.64], RZ ;  /* 0x000000ff0a00a985 */ /* 0x0007e8000c101d3c */
[----:B------:R3:W-:Y:S02]  /*1de20*/  @!P3 ST.E.128 desc[UR60][R14.64], RZ ;  /* 0x000000ff0e00b985 */ /* 0x0007e4000c101d3c */
.L_x_3264:
[----:B------:R-:W-:Y:S05]  /*1de30*/  BSYNC B1 ;  /* 0x0000000000017941 */ /* 0x000fea0003800000 */
.L_x_3263:
[----:B------:R-:W-:-:S03]  /*1de40*/  UMOV UR4, 0xffffffff ;  /* 0xffffffff00047882 */ /* 0x000fc60000000000 */
[----:B------:R-:W-:Y:S05]  /*1de50*/  BRA.DIV UR4, `(.L_x_3265) ;  /* 0x000000ca04947947 */ /* 0x000fea000b800000 */
[----:B----4-:R4:W0:Y:S04]  /*1de60*/  SHFL.IDX PT, R0, R3, 0x2, 0x181f ;  /* 0x00581f0003007f89 */ /* 0x01082800000e0000 */
[----:B--23--:R4:W2:Y:S02]  /*1de70*/  SHFL.IDX PT, R14, R2, 0x2, 0x181f ;  /* 0x00581f00020e7f89 */ /* 0x00c8a400000e0000 */
.L_x_3570:
        /* <DEDUP_REMOVED lines=13> */
[----:B------:R3:W-:Y:S04]  /*1df50*/  @!P2 ST.E.128 desc[UR60][R10.64], RZ ;  /* 0x000000ff0a00a985 */ /* 0x0007e8000c101d3c */
[----:B------:R3:W-:Y:S02]  /*1df60*/  @!P3 ST.E.128 desc[UR60][R14.64], RZ ;  /* 0x000000ff0e00b985 */ /* 0x0007e4000c101d3c */
.L_x_3267:
[----:B------:R-:W-:Y:S05]  /*1df70*/  BSYNC B1 ;  /* 0x0000000000017941 */ /* 0x000fea0003800000 */
.L_x_3266:
[----:B------:R-:W-:-:S03]  /*1df80*/  UMOV UR4, 0xffffffff ;  /* 0xffffffff00047882 */ /* 0x000fc60000000000 */
[----:B------:R-:W-:Y:S05]  /*1df90*/  BRA.DIV UR4, `(.L_x_3268) ;  /* 0x000000ca048c7947 */ /* 0x000fea000b800000 */
[----:B0-----:R0:W0:Y:S04]  /*1dfa0*/  SHFL.IDX PT, R0, R3, 0x3, 0x181f ;  /* 0x00781f0003007f89 */ /* 0x00102800000e0000 */
[----:B--23--:R2:W3:Y:S02]  /*1dfb0*/  SHFL.IDX PT, R14, R2, 0x3, 0x181f ;  /* 0x00781f00020e7f89 */ /* 0x00c4e400000e0000 */
.L_x_3574:
[----:B-12-4-:R-:W-:-:S05]  /*1dfc0*/  VIADD R2, R8, 0x60 ;  /* 0x0000006008027836 */ /* 0x016fca0000000000 */
[----:B------:R-:W-:-:S13]  /*1dfd0*/  ISETP.GE.AND P0, PT, R2, R25, PT ;  /* 0x000000190200720c */ /* 0x000fda0003f06270 */
[----:B------:R-:W-:Y:S05]  /*1dfe0*/  @P0 BRA `(.L_x_3251) ;  /* 0x00000000002c0947 */ /* 0x000fea0003800000 */
[----:B------:R-:W-:Y:S01]  /*1dff0*/  ULDC UR4, c[0x0][0xac8] ;  /* 0x0002b20000047ab9 */ /* 0x000fe20000000800 */
[----:B------:R-:W-:Y:S02]  /*1e000*/  SHF.R.S32.HI R9, RZ, 0x1f, R203 ;  /* 0x0000001fff097819 */ /* 0x000fe400000114cb */
[----:B------:R-:W-:Y:S02]  /*1e010*/  ISETP.GE.AND P2, PT, R203, UR4, PT ;  /* 0x00000004cb007c0c */ /* 0x000fe4000bf46270 */
[----:B------:R-:W-:Y:S02]  /*1e020*/  ISETP.GE.AND P3, PT, R211, UR4, PT ;  /* 0x00000004d3007c0c */ /* 0x000fe4000bf66270 */
[----:B------:R-:W-:-:S09]  /*1e030*/  SHF.R.S32.HI R4, RZ, 0x1f, R211 ;  /* 0x0000001fff047819 */ /* 0x000fd200000114d3 */
[-C--:B---3--:R-:W-:Y:S02]  /*1e040*/  @!P2 LEA R2, P0, R203, R14.reuse, 0x1 ;  /* 0x0000000ecb02a211 */ /* 0x088fe400078008ff */
[----:B------:R-:W-:Y:S02]  /*1e050*/  @!P3 LEA R14, P1, R211, R14, 0x1 ;  /* 0x0000000ed30eb211 */ /* 0x000fe400078208ff */
[-C--:B0-----:R-:W-:Y:S02]  /*1e060*/  @!P2 LEA.HI.X R3, R203, R0.reuse, R9, 0x1, P0 ;  /* 0x00000000cb03a211 */ /* 0x081fe400000f0c09 */
[----:B------:R-:W-:-:S03]  /*1e070*/  @!P3 LEA.HI.X R15, R211, R0, R4, 0x1, P1 ;  /* 0x00000000d30fb211 */ /* 0x000fc600008f0c04 */
[----:B------:R0:W-:Y:S04]  /*1e080*/  @!P2 ST.E.128 desc[UR60][R2.64], RZ ;  /* 0x000000ff0200a985 */ /* 0x0001e8000c101d3c */
[----:B------:R0:W-:Y:S02]  /*1e090*/  @!P3 ST.E.128 desc[UR60][R14.64], RZ ;  /* 0x000000ff0e00b985 */ /* 0x0001e4000c101d3c */
.L_x_3251:
[----:B------:R-:W-:Y:S05]  /*1e0a0*/  BSYNC B0 ;  /* 0x0000000000007941 */ /* 0x000fea0003800000 */
.L_x_3236:
[----:B------:R-:W-:Y:S02]  /*1e0b0*/  ULDC UR4, c[0x0][0xc3c] ;  /* 0x00030f0000047ab9 */ /* 0x000fe40000000800 */
[----:B------:R-:W-:-:S13]  /*1e0c0*/  ISETP.GE.AND P0, PT, R7, UR4, PT ;  /* 0x0000000407007c0c */ /* 0x000fda000bf06270 */
[----:B------:R-:W-:Y:S05]  /*1e0d0*/  @!P0 BRA `(.L_x_3269) ;  /* 0xfffffe3000688947 */ /* 0x000fea000383ffff */
[----:B------:R-:W-:Y:S05]  /*1e0e0*/  BRA `(.L_x_3076) ;  /* 0x0000008800b07947 */ /* 0x000fea0003800000 */
.L_x_3074:
[----:B------:R-:W-:-:S08]  /*1e0f0*/  NOP ;  /* 0x0000000000007918 */ /* 0x000fd00000000000 */
[----:B0-----:R-:W0:-:S00]  /*1e100*/  USETMAXREG.DEALLOC.CTAPOOL 0x28 ;  /* 0x00000028000079c8 */ /* 0x001e0000080e0500 */
[----:B0-----:R-:W2:Y:S01]  /*1e110*/  LDL.LU R3, [R1] ;  /* 0x0000000001037983 */ /* 0x001ea20000300800 */
[----:B------:R-:W-:-:S06]  /*1e120*/  LOP3.LUT R0, R0, 0x3, RZ, 0xc0, !PT ;  /* 0x0000000300007812 */ /* 0x000fcc00078ec0ff */
[----:B------:R-:W0:Y:S02]  /*1e130*/  SHFL.IDX PT, R0, R0, RZ, 0x1f ;  /* 0x00001fff00007589 */ /* 0x000e2400000e0000 */
[----:B0-----:R-:W-:-:S13]  /*1e140*/  ISETP.NE.AND P0, PT, R0, RZ, PT ;  /* 0x000000ff0000720c */ /* 0x001fda0003f05270 */
[----:B------:R-:W-:Y:S01]  /*1e150*/  @P0 BAR.SYNC.DEFER_BLOCKING 0x5, 0x180 ;  /* 0x0146000000000b1d */ /* 0x000fe20000010000 */
[----:B--2---:R-:W-:-:S04]  /*1e160*/  LOP3.LUT R3, R3, 0xfffffdff, RZ, 0xc0, !PT ;  /* 0xfffffdff03037812 */ /* 0x004fc800078ec0ff */
[----:B------:R-:W-:-:S05]  /*1e170*/  @P0 LOP3.LUT R3, R3, 0x200, RZ, 0xfc, !PT ;  /* 0x0000020003030812 */ /* 0x000fca00078efcff */
[----:B------:R0:W-:Y:S02]  /*1e180*/  STL [R1], R3 ;  /* 0x0000000301007387 */ /* 0x0001e40000100800 */
[----:B0-----:R-:W-:-:S04]  /*1e190*/  @P0 MOV R3, 0x400 ;  /* 0x0000040000030802 */ /* 0x001fc80000000f00 */
        /* <DEDUP_REMOVED lines=48> */
.L_x_3273:
        /* <DEDUP_REMOVED lines=36> */
.L_x_3271:
[----:B------:R-:W-:Y:S01]  /*1e6e0*/  IMAD.IADD R3, R8, 0x1, -R3 ;  /* 0x0000000108037824 */ /* 0x000fe200078e0a03 */
[----:B-1----:R-:W-:-:S03]  /*1e6f0*/  MOV R16, RZ ;  /* 0x000000ff00107202 */ /* 0x002fc60000000f00 */
        /* <DEDUP_REMOVED lines=11> */
.L_x_3274:
        /* <DEDUP_REMOVED lines=33> */
[----:B0-----:R-:W-:-:S03]  /*1e9c0*/  IMAD.MOV R9, RZ, RZ, -R3 ;  /* 0x000000ffff097224 */ /* 0x001fc600078e0a03 */
[----:B------:R-:W-:Y:S01]  /*1e9d0*/  @!P2 IADD3 R12, -R12, RZ, RZ ;  /* 0x000000ff0c0ca210 */ /* 0x000fe20007ffe1ff */
[----:B------:R-:W-:Y:S01]  /*1e9e0*/  IMAD.MOV R10, RZ, RZ, -R2 ;  /* 0x000000ffff0a7224 */ /* 0x000fe200078e0a02 */
[----:B------:R-:W-:Y:S01]  /*1e9f0*/  @!P1 LOP3.LUT R12, RZ, R6, RZ, 0x33, !PT ;  /* 0x00000006ff0c9212 */ /* 0x000fe200078e33ff */
[----:B------:R-:W-:Y:S02]  /*1ea00*/  IMAD R9, R9, R4, RZ ;  /* 0x0000000409097224 */ /* 0x000fe400078e02ff */
[----:B------:R-:W-:Y:S01]  /*1ea10*/  IMAD.MOV.U32 R2, RZ, RZ, RZ ;  /* 0x000000ffff027224 */ /* 0x000fe200078e00ff */
[----:B------:R-:W-:-:S03]  /*1ea20*/  IABS R8, R12 ;  /* 0x0000000c00087213 */ /* 0x000fc60000000000 */
        /* <DEDUP_REMOVED lines=22> */
.L_x_3275:
        /* <DEDUP_REMOVED lines=10> */
[----:B0-----:R-:W-:-:S06]  /*1ec30*/  IADD3 R8, R7, 0xffffffe, RZ ;  /* 0x0ffffffe07087810 */ /* 0x001fcc0007ffe0ff */
        /* <DEDUP_REMOVED lines=20> */
[----:B------:R-:W-:Y:S01]  /*1ed80*/  IMAD R4, R4, R2, R5 ;  /* 0x0000000204047224 */ /* 0x000fe200078e0205 */
[----:B------:R-:W-:Y:S02]  /*1ed90*/  MOV R2, RZ ;  /* 0x000000ff00027202 */ /* 0x000fe40000000f00 */
        /* <DEDUP_REMOVED lines=28> */
.L_x_3276:
[----:B------:R-:W-:-:S05]  /*1ef60*/  LOP3.LUT R17, RZ, R2, RZ, 0x33, !PT ;  /* 0x00000002ff117212 */ /* 0x000fca00078e33ff */
[----:B------:R-:W-:Y:S01]  /*1ef70*/  IMAD.IADD R17, R6, 0x1, R17 ;  /* 0x0000000106117824 */ /* 0x000fe200078e0211 */
[----:B------:R-:W-:Y:S06]  /*1ef80*/  BRA `(.L_x_3277) ;  /* 0x00000000000c7947 */ /* 0x000fec0003800000 */
.L_x_3272:
[----:B------:R-:W-:Y:S02]  /*1ef90*/  IMAD.MOV.U32 R17, RZ, RZ, RZ ;  /* 0x000000ffff117224 */ /* 0x000fe400078e00ff */
[----:B------:R-:W-:Y:S02]  /*1efa0*/  IMAD.U32 R16, RZ, RZ, UR6 ;  /* 0x00000006ff107e24 */ /* 0x000fe4000f8e00ff */
[----:B------:R-:W-:-:S07]  /*1efb0*/  IMAD.MOV.U32 R18, RZ, RZ, RZ ;  /* 0x000000ffff127224 */ /* 0x000fce00078e00ff */
.L_x_3277:
[----:B------:R-:W-:-:S13]  /*1efc0*/  ISETP.NE.AND P0, PT, R0, RZ, PT ;  /* 0x000000ff0000720c */ /* 0x000fda0003f05270 */
[----:B------:R-:W0:Y:S01]  /*1efd0*/  @!P0 S2R R3, SR_CgaCtaId ;  /* 0x0000000000038919 */ /* 0x000e220000008800 */
[----:B------:R-:W-:-:S04]  /*1efe0*/  @!P0 MOV R0, 0x400 ;  /* 0x0000040000008802 */ /* 0x000fc80000000f00 */
[----:B0-----:R-:W-:-:S05]  /*1eff0*/  @!P0 LEA R0, R3, R0, 0x18 ;  /* 0x0000000003008211 */ /* 0x001fca00078ec0ff */
[----:B------:R2:W-:Y:S01]  /*1f000*/  @!P0 STS.128 [R0+0x228d0], R16 ;  /* 0x0228d01000008388 */ /* 0x0005e20000000c00 */
[----:B------:R-:W-:Y:S06]  /*1f010*/  BAR.ARV 0x5, 0x180 ;  /* 0x0146000000007b1d */ /* 0x000fec0000002000 */
.L_x_3270:
        /* <DEDUP_REMOVED lines=18> */
[C---:B0-----:R-:W-:Y:S01]  /*1f140*/  IMAD.SHL.U32 R2, R14.reuse, 0x80, RZ ;  /* 0x000000800e027824 */ /* 0x041fe200078e00ff */
[C---:B------:R-:W-:Y:S01]  /*1f150*/  SHF.L.U32 R5, R14.reuse, 0x5, RZ ;  /* 0x000000050e057819 */ /* 0x040fe200000006ff */
        /* <DEDUP_REMOVED lines=15> */
[----:B-1----:R-:W-:-:S05]  /*1f250*/  IMAD.U32 R4, RZ, RZ, UR4 ;  /* 0x00000004ff047e24 */ /* 0x002fca000f8e00ff */
        /* <DEDUP_REMOVED lines=23> */
.L_x_3390:
[----:B--2---:R-:W0:Y:S02]  /*1f3d0*/  LDC.64 R2, c[0x0][0xc88] ;  /* 0x00032200ff027b82 */ /* 0x004e240000000a00 */
[----:B0-----:R-:W-:-:S05]  /*1f3e0*/  IMAD.WIDE R2, R19, 0x4, R2 ;  /* 0x0000000413027825 */ /* 0x001fca00078e0202 */
[----:B-1----:R-:W1:Y:S01]  /*1f3f0*/  LDG.E R23, desc[UR60][R2.64] ;  /* 0x0000003c02177981 */ /* 0x002e62000c1e1900 */
[----:B------:R-:W-:Y:S05]  /*1f400*/  YIELD ;  /* 0x0000000000007946 */ /* 0x000fea0003800000 */
[----:B------:R-:W-:Y:S01]  /*1f410*/  ULDC.64 UR4, c[0x0][0xa28] ;  /* 0x00028a0000047ab9 */ /* 0x000fe20000000a00 */
[----:B------:R-:W-:Y:S01]  /*1f420*/  MOV R37, RZ ;  /* 0x000000ff00257202 */ /* 0x000fe20000000f00 */
[----:B------:R-:W-:Y:S01]  /*1f430*/  ULDC.64 UR6, c[0x0][0xa10] ;  /* 0x0002840000067ab9 */ /* 0x000fe20000000a00 */
[----:B------:R-:W-:Y:S01]  /*1f440*/  ISETP.NE.U32.AND P0, PT, RZ, UR4, PT ;  /* 0x00000004ff007c0c */ /* 0x000fe2000bf05070 */
[----:B------:R-:W-:Y:S01]  /*1f450*/  IMAD.MOV.U32 R28, RZ, RZ, RZ ;  /* 0x000000ffff1c7224 */ /* 0x000fe200078e00ff */
[----:B------:R-:W-:-:S02]  /*1f460*/  ULDC.64 UR8, c[0x0][0xa18] ;  /* 0x0002860000087ab9 */ /* 0x000fc40000000a00 */
[----:B------:R-:W-:Y:S02]  /*1f470*/  ISETP.NE.AND.EX P0, PT, RZ, UR5, PT, P0 ;  /* 0x00000005ff007c0c */ /* 0x000fe4000bf05300 */
[----:B-1----:R-:W-:-:S11]  /*1f480*/  SHF.R.S32.HI R0, RZ, 0x1f, R23 ;  /* 0x0000001fff007819 */ /* 0x002fd60000011417 */
[C---:B------:R-:W-:Y:S01]  /*1f490*/  @P0 LEA R2, P1, R23.reuse, UR4, 0x2 ;  /* 0x0000000417020c11 */ /* 0x040fe2000f8210ff */
[C---:B------:R-:W-:Y:S01]  /*1f4a0*/  IMAD.SHL.U32 R24, R23.reuse, 0x4, RZ ;  /* 0x0000000417187824 */ /* 0x040fe200078e00ff */
[C-C-:B------:R-:W-:Y:S01]  /*1f4b0*/  SHF.L.U64.HI R25, R23.reuse, 0x2, R0.reuse ;  /* 0x0000000217197819 */ /* 0x140fe20000010200 */
[----:B------:R0:W-:Y:S01]  /*1f4c0*/  STL [R1+0x30], R0 ;  /* 0x0000300001007387 */ /* 0x0001e20000100800 */
[----:B------:R-:W-:Y:S01]  /*1f4d0*/  @P0 LEA.HI.X R3, R23, UR5, R0, 0x2, P1 ;  /* 0x0000000517030c11 */ /* 0x000fe200088f1400 */
[----:B------:R-:W-:Y:S01]  /*1f4e0*/  ULDC.64 UR4, c[0x0][0xa00] ;  /* 0x0002800000047ab9 */ /* 0x000fe20000000a00 */
[----:B------:R-:W-:-:S03]  /*1f4f0*/  ISETP.NE.U32.AND P1, PT, RZ, UR6, PT ;  /* 0x00000006ff007c0c */ /* 0x000fc6000bf25070 */
[----:B------:R1:W5:Y:S01]  /*1f500*/  @P0 LDG.E R37, desc[UR60][R2.64] ;  /* 0x0000003c02250981 */ /* 0x000362000c1e1900 */
[----:B------:R-:W-:Y:S02]  /*1f510*/  ISETP.NE.U32.AND P0, PT, RZ, UR4, PT ;  /* 0x00000004ff007c0c */ /* 0x000fe4000bf05070 */
[----:B------:R-:W-:Y:S01]  /*1f520*/  ISETP.NE.AND.EX P1, PT, RZ, UR7, PT, P1 ;  /* 0x00000007ff007c0c */ /* 0x000fe2000bf25310 */
[----:B0-----:R-:W-:Y:S01]  /*1f530*/  IMAD.MOV.U32 R0, RZ, RZ, RZ ;  /* 0x000000ffff007224 */ /* 0x001fe200078e00ff */
[----:B------:R-:W-:Y:S02]  /*1f540*/  ISETP.NE.AND.EX P0, PT, RZ, UR5, PT, P0 ;  /* 0x00000005ff007c0c */ /* 0x000fe4000bf05300 */
[C---:B------:R-:W-:Y:S02]  /*1f550*/  IADD3 R4, P4, R24.reuse, UR6, RZ ;  /* 0x0000000618047c10 */ /* 0x040fe4000ff9e0ff */
[----:B------:R-:W-:Y:S02]  /*1f560*/  ISETP.NE.U32.AND P2, PT, RZ, UR8, PT ;  /* 0x00000008ff007c0c */ /* 0x000fe4000bf45070 */
[----:B-1----:R-:W-:-:S02]  /*1f570*/  IADD3 R2, P3, R24, UR4, RZ ;  /* 0x0000000418027c10 */ /* 0x002fc4000ff7e0ff */
[C---:B------:R-:W-:Y:S02]  /*1f580*/  IADD3.X R5, R25.reuse, UR7, RZ, P4, !PT ;  /* 0x0000000719057c10 */ /* 0x040fe4000a7fe4ff */
[----:B------:R-:W-:Y:S02]  /*1f590*/  IADD3.X R3, R25, UR5, RZ, P3, !PT ;  /* 0x0000000519037c10 */ /* 0x000fe40009ffe4ff */
[----:B------:R-:W-:Y:S01]  /*1f5a0*/  ISETP.NE.AND.EX P2, PT, RZ, UR9, PT, P2 ;  /* 0x00000009ff007c0c */ /* 0x000fe2000bf45320 */
[----:B------:R-:W5:Y:S04]  /*1f5b0*/  @P1 LDG.E R0, desc[UR60][R4.64] ;  /* 0x0000003c04001981 */ /* 0x000f68000c1e1900 */
[----:B------:R-:W5:Y:S01]  /*1f5c0*/  @P0 LDG.E R28, desc[UR60][R2.64] ;  /* 0x0000003c021c0981 */ /* 0x000f62000c1e1900 */
[----:B------:R-:W-:-:S02]  /*1f5d0*/  ULDC UR4, c[0x0][0x288] ;  /* 0x0000a20000047ab9 */ /* 0x000fc40000000800 */
[----:B------:R-:W-:Y:S01]  /*1f5e0*/  IMAD.U32 R31, RZ, RZ, UR4 ;  /* 0x00000004ff1f7e24 */ /* 0x000fe2000f8e00ff */
[----:B------:R-:W-:Y:S02]  /*1f5f0*/  ULDC.64 UR4, c[0x0][0x418] ;  /* 0x0001060000047ab9 */ /* 0x000fe40000000a00 */
[----:B------:R-:W-:-:S03]  /*1f600*/  UISETP.NE.U32.AND UP0, UPT, UR4, URZ, UPT ;  /* 0x0000003f0400728c */ /* 0x000fc6000bf05070 */
[----:B------:R-:W-:Y:S01]  /*1f610*/  ULDC UR4, c[0x0][0x424] ;  /* 0x0001090000047ab9 */ /* 0x000fe20000000800 */
[----:B------:R-:W-:Y:S01]  /*1f620*/  UISETP.NE.AND.EX UP0, UPT, UR5, URZ, UPT, UP0 ;  /* 0x0000003f0500728c */ /* 0x000fe2000bf05300 */
[----:B------:R-:W-:Y:S02]  /*1f630*/  @P2 IADD3 R6, P3, R24, UR8, RZ ;  /* 0x0000000818062c10 */ /* 0x000fe4000ff7e0ff */
[----:B------:R-:W-:Y:S01]  /*1f640*/  ULDC UR5, c[0x0][0x2f0] ;  /* 0x0000bc0000057ab9 */ /* 0x000fe20000000800 */
[----:B------:R-:W-:Y:S01]  /*1f650*/  USEL UR4, UR4, 0x1, UP0 ;  /* 0x0000000104047887 */ /* 0x000fe20008000000 */
[----:B------:R-:W-:-:S03]  /*1f660*/  @P2 IADD3.X R7, R25, UR9, RZ, P3, !PT ;  /* 0x0000000919072c10 */ /* 0x000fc60009ffe4ff */
[----:B------:R-:W-:Y:S02]  /*1f670*/  UIMAD UR4, UR4, UR5, URZ ;  /* 0x00000005040472a4 */ /* 0x000fe4000f8e023f */
[----:B------:R0:W5:Y:S01]  /*1f680*/  @P2 LDG.E R31, desc[UR60][R6.64] ;  /* 0x0000003c061f2981 */ /* 0x000162000c1e1900 */
[----:B------:R-:W-:-:S03]  /*1f690*/  ULDC UR5, c[0x0][0x348] ;  /* 0x0000d20000057ab9 */ /* 0x000fc60000000800 */
[----:B------:R-:W-:Y:S02]  /*1f6a0*/  IMAD.U32 R10, RZ, RZ, UR4 ;  /* 0x00000004ff0a7e24 */ /* 0x000fe4000f8e00ff */
[----:B0-----:R-:W-:Y:S01]  /*1f6b0*/  IMAD.U32 R6, RZ, RZ, UR5 ;  /* 0x00000005ff067e24 */ /* 0x001fe2000f8e00ff */
[----:B------:R-:W-:Y:S06]  /*1f6c0*/  @P2 BRA `(.L_x_3279) ;  /* 0x0000000000102947 */ /* 0x000fec0003800000 */
[----:B------:R-:W-:Y:S05]  /*1f6d0*/  @!P0 BRA `(.L_x_3279) ;  /* 0x00000000000c8947 */ /* 0x000fea0003800000 */
[----:B-----5:R-:W2:Y:S04]  /*1f6e0*/  LDG.E R31, desc[UR60][R2.64] ;  /* 0x0000003c021f7981 */ /* 0x020ea8000c1e1900 */
[----:B------:R-:W2:Y:S02]  /*1f6f0*/  LDG.E R2, desc[UR60][R2.64+0x4] ;  /* 0x0000043c02027981 */ /* 0x000ea4000c1e1900 */
[----:B--2---:R-:W-:-:S07]  /*1f700*/  IMAD.IADD R31, R2, 0x1, -R31 ;  /* 0x00000001021f7824 */ /* 0x004fce00078e0a1f */
.L_x_3279:
[----:B------:R-:W-:Y:S01]  /*1f710*/  ULDC.64 UR4, c[0x0][0xa20] ;  /* 0x0002880000047ab9 */ /* 0x000fe20000000a00 */
[C---:B------:R-:W-:Y:S01]  /*1f720*/  LOP3.LUT R9, R18.reuse, 0xff000000, RZ, 0xc0, !PT ;  /* 0xff00000012097812 */ /* 0x040fe200078ec0ff */
[----:B------:R-:W-:Y:S01]  /*1f730*/  IMAD.MOV.U32 R34, RZ, RZ, R23 ;  /* 0x000000ffff227224 */ /* 0x000fe200078e0017 */
[----:B------:R-:W-:Y:S02]  /*1f740*/  ISETP.NE.U32.AND P0, PT, RZ, UR4, PT ;  /* 0x00000004ff007c0c */ /* 0x000fe4000bf05070 */
[----:B------:R-:W-:Y:S02]  /*1f750*/  SHF.R.U32.HI R9, RZ, 0x8, R9 ;  /* 0x00000008ff097819 */ /* 0x000fe40000011609 */
[----:B------:R-:W-:Y:S02]  /*1f760*/  ISETP.NE.AND.EX P0, PT, RZ, UR5, PT, P0 ;  /* 0x00000005ff007c0c */ /* 0x000fe4000bf05300 */
[C---:B------:R-:W-:Y:S02]  /*1f770*/  LOP3.LUT R2, R18.reuse, 0xff0000, RZ, 0xc0, !PT ;  /* 0x00ff000012027812 */ /* 0x040fe400078ec0ff */
[----:B------:R-:W-:-:S02]  /*1f780*/  LOP3.LUT R18, R18, 0xffff, RZ, 0xc0, !PT ;  /* 0x0000ffff12127812 */ /* 0x000fc400078ec0ff */
[----:B------:R-:W-:-:S07]  /*1f790*/  LEA.HI R9, R2, R9, RZ, 0x10 ;  /* 0x0000000902097211 */ /* 0x000fce00078f80ff */
[----:B------:R-:W-:Y:S05]  /*1f7a0*/  @!P0 BRA `(.L_x_3280) ;  /* 0x0000000000108947 */ /* 0x000fea0003800000 */
[----:B------:R-:W-:-:S04]  /*1f7b0*/  IADD3 R2, P0, R24, UR4, RZ ;  /* 0x0000000418027c10 */ /* 0x000fc8000ff1e0ff */
[----:B------:R-:W-:-:S05]  /*1f7c0*/  IADD3.X R3, R25, UR5, RZ, P0, !PT ;  /* 0x0000000519037c10 */ /* 0x000fca00087fe4ff */
[----:B------:R0:W5:Y:S01]  /*1f7d0*/  LDG.E R10, desc[UR60][R2.64] ;  /* 0x0000003c020a7981 */ /* 0x000162000c1e1900 */
[----:B------:R-:W-:Y:S05]  /*1f7e0*/  BRA `(.L_x_3281) ;  /* 0x0000000000247947 */ /* 0x000fea0003800000 */
.L_x_3280:
        /* <DEDUP_REMOVED lines=9> */
.L_x_3281:
[----:B0-----:R-:W2:Y:S01]  /*1f880*/  @P1 LDG.E R2, desc[UR60][R4.64] ;  /* 0x0000003c04021981 */ /* 0x001ea2000c1e1900 */
[----:B------:R-:W0:Y:S03]  /*1f890*/  LDC R3, c[0x0][0x448] ;  /* 0x00011200ff037b82 */ /* 0x000e260000000800 */
[----:B------:R1:W2:Y:S01]  /*1f8a0*/  @P1 LDG.E R5, desc[UR60][R4.64+0x4] ;  /* 0x0000043c04051981 */ /* 0x0002a2000c1e1900 */
[----:B-----5:R-:W-:Y:S01]  /*1f8b0*/  IADD3 R10, -R37, R10, RZ ;  /* 0x0000000a250a7210 */ /* 0x020fe20007ffe1ff */
[----:B------:R-:W-:Y:S01]  /*1f8c0*/  BSSY B0, `(.L_x_3282) ;  /* 0x0000036000007945 */ /* 0x000fe20003800000 */
[----:B0-----:R-:W-:-:S13]  /*1f8d0*/  ISETP.NE.AND P0, PT, R3, 0x1, PT ;  /* 0x000000010300780c */ /* 0x001fda0003f05270 */
[----:B-1----:R-:W0:Y:S08]  /*1f8e0*/  @P0 LDC R4, c[0x0][0x44c] ;  /* 0x00011300ff040b82 */ /* 0x002e300000000800 */
[----:B------:R-:W1:Y:S01]  /*1f8f0*/  @P0 LDC R3, c[0x0][0x450] ;  /* 0x00011400ff030b82 */ /* 0x000e620000000800 */
[----:B--2---:R-:W-:Y:S01]  /*1f900*/  @P1 IMAD.IADD R6, R5, 0x1, -R2 ;  /* 0x0000000105061824 */ /* 0x004fe200078e0a02 */
[----:B------:R-:W-:Y:S01]  /*1f910*/  SHF.R.U32.HI R5, RZ, 0x10, R9 ;  /* 0x00000010ff057819 */ /* 0x000fe20000011609 */
[----:B------:R-:W-:-:S02]  /*1f920*/  IMAD.SHL.U32 R2, R17, 0x80, RZ ;  /* 0x0000008011027824 */ /* 0x000fc400078e00ff */
[----:B------:R-:W-:Y:S02]  /*1f930*/  IMAD.IADD R26, R10, 0x1, R6 ;  /* 0x000000010a1a7824 */ /* 0x000fe400078e0206 */
[----:B------:R-:W-:Y:S02]  /*1f940*/  VIADD R2, R2, 0x7f ;  /* 0x0000007f02027836 */ /* 0x000fe40000000000 */
[C---:B------:R-:W-:Y:S01]  /*1f950*/  VIADD R7, R26.reuse, 0x9f ;  /* 0x0000009f1a077836 */ /* 0x040fe20000000000 */
[----:B------:R-:W-:Y:S01]  /*1f960*/  IADD3 R8, R26, 0xa0, -R31 ;  /* 0x000000a01a087810 */ /* 0x000fe20007ffe81f */
[----:B0-----:R-:W-:-:S04]  /*1f970*/  @P0 IMAD.HI.U32 R4, R2, R4, RZ ;  /* 0x0000000402040227 */ /* 0x001fc800078e00ff */
[----:B------:R-:W-:Y:S01]  /*1f980*/  IMAD.HI R7, R7, 0x66666667, RZ ;  /* 0x6666666707077827 */ /* 0x000fe200078e02ff */
[----:B-1----:R-:W-:Y:S02]  /*1f990*/  @P0 SHF.R.U32.HI R2, RZ, R3, R4 ;  /* 0x00000003ff020219 */ /* 0x002fe40000011604 */
[----:B------:R-:W-:Y:S02]  /*1f9a0*/  LOP3.LUT R4, R9, 0xff, RZ, 0xc0, !PT ;  /* 0x000000ff09047812 */ /* 0x000fe400078ec0ff */
[----:B------:R-:W-:Y:S01]  /*1f9b0*/  SHF.R.U32.HI R3, RZ, 0x1f, R7 ;  /* 0x0000001fff037819 */ /* 0x000fe20000011607 */
[----:B------:R-:W-:-:S03]  /*1f9c0*/  IMAD.IADD R2, R8, 0x1, R2 ;  /* 0x0000000108027824 */ /* 0x000fc600078e0202 */
[----:B------:R-:W-:Y:S01]  /*1f9d0*/  LEA.HI.SX32 R7, R7, R3, 0x1a ;  /* 0x0000000307077211 */ /* 0x000fe200078fd2ff */
[----:B------:R-:W-:-:S05]  /*1f9e0*/  IMAD.HI R2, R2, 0x66666667, RZ ;  /* 0x6666666702027827 */ /* 0x000fca00078e02ff */
[----:B------:R-:W-:-:S04]  /*1f9f0*/  SHF.R.U32.HI R3, RZ, 0x1f, R2 ;  /* 0x0000001fff037819 */ /* 0x000fc80000011602 */
[----:B------:R-:W-:Y:S01]  /*1fa00*/  LEA.HI.SX32 R3, R2, R3, 0x1a ;  /* 0x0000000302037211 */ /* 0x000fe200078fd2ff */
[----:B------:R-:W-:-:S03]  /*1fa10*/  IMAD.MOV.U32 R2, RZ, RZ, RZ ;  /* 0x000000ffff027224 */ /* 0x000fc600078e00ff */
[----:B------:R-:W-:-:S04]  /*1fa20*/  VIMNMX R11, R7, R3, PT ;  /* 0x00000003070b7248 */ /* 0x000fc80003fe0100 */
[----:B------:R-:W-:-:S13]  /*1fa30*/  ISETP.GE.AND P0, PT, R11, 0x1, PT ;  /* 0x000000010b00780c */ /* 0x000fda0003f06270 */
[----:B------:R-:W-:Y:S05]  /*1fa40*/  @!P0 BRA `(.L_x_3283) ;  /* 0x0000000000748947 */ /* 0x000fea0003800000 */
        /* <DEDUP_REMOVED lines=17> */
[----:B------:R-:W-:-:S04]  /*1fb60*/  IMAD.MOV R2, RZ, RZ, -R2 ;  /* 0x000000ffff027224 */ /* 0x000fc800078e0a02 */
        /* <DEDUP_REMOVED lines=8> */
[----:B------:R-:W-:-:S05]  /*1fbf0*/  @P0 VIADD R2, R2, 0x1 ;  /* 0x0000000102020836 */ /* 0x000fca0000000000 */
[----:B------:R-:W-:Y:S02]  /*1fc00*/  @!P3 IADD3 R2, -R2, RZ, RZ ;  /* 0x000000ff0202b210 */ /* 0x000fe40007ffe1ff */
[----:B------:R-:W-:-:S07]  /*1fc10*/  @!P2 LOP3.LUT R2, RZ, R9, RZ, 0x33, !PT ;  /* 0x00000009ff02a212 */ /* 0x000fce00078e33ff */
.L_x_3283:
[----:B------:R-:W-:Y:S05]  /*1fc20*/  BSYNC B0 ;  /* 0x0000000000007941 */ /* 0x000fea0003800000 */
.L_x_3282:
        /* <DEDUP_REMOVED lines=25> */
.L_x_3577:
[----:B-1----:R-:W-:Y:S02]  /*1fdc0*/  ISETP.NE.AND P0, PT, R14, RZ, PT ;  /* 0x000000ff0e00720c */ /* 0x002fe40003f05270 */
[----:B------:R-:W-:-:S11]  /*1fdd0*/  PLOP3.LUT P6, PT, PT, PT, PT, 0x8, 0x0 ;  /* 0x000000000000781c */ /* 0x000fd60003fce170 */
[----:B------:R-:W-:Y:S05]  /*1fde0*/  @P0 BRA `(.L_x_3287) ;  /* 0x00000000000c0947 */ /* 0x000fea0003800000 */
[----:B------:R-:W-:-:S03]  /*1fdf0*/  UMOV UR4, 0xffffffff ;  /* 0xffffffff00047882 */ /* 0x000fc60000000000 */
[----:B------:R-:W-:Y:S05]  /*1fe00*/  BRA.DIV UR4, `(.L_x_3288) ;  /* 0x000000ae046c7947 */ /* 0x000fea000b800000 */
[----:B------:R-:W-:-:S13]  /*1fe10*/  ELECT P6, URZ, PT ;  /* 0x00000000003f782f */ /* 0x000fda00038c0000 */
.L_x_3287:
        /* <DEDUP_REMOVED lines=9> */
.L_x_3580:
[----:B------:R-:W-:Y:S05]  /*1feb0*/  BSYNC B1 ;  /* 0x0000000000017941 */ /* 0x000fea0003800000 */
.L_x_3289:
        /* <DEDUP_REMOVED lines=10> */
.L_x_3581:
[----:B------:R-:W-:Y:S05]  /*1ff60*/  BSYNC B2 ;  /* 0x0000000000027941 */ /* 0x000fea0003800000 */
.L_x_3293:
        /* <DEDUP_REMOVED lines=9> */
.L_x_3296:
[----:B------:R-:W-:Y:S05]  /*20000*/  BSYNC B2 ;  /* 0x0000000000027941 */ /* 0x000fea0003800000 */
.L_x_3295:
        /* <DEDUP_REMOVED lines=12> */
.L_x_3297:
        /* <DEDUP_REMOVED lines=13> */
.L_x_3582:
[----:B------:R-:W-:Y:S05]  /*201a0*/  BSYNC B2 ;  /* 0x0000000000027941 */ /* 0x000fea0003800000 */
.L_x_3298:
[----:B------:R-:W-:Y:S01]  /*201b0*/  BSSY B2, `(.L_x_3300) ;  /* 0x000000b000027945 */ /* 0x000fe20003800000 */
[----:B------:R-:W-:Y:S02]  /*201c0*/  IMAD.MOV.U32 R20, RZ, RZ, 0x0 ;  /* 0x00000000ff147424 */ /* 0x000fe400078e00ff */
[----:B------:R-:W-:Y:S01]  /*201d0*/  IMAD.MOV.U32 R21, RZ, RZ, 0x12f00000 ;  /* 0x12f00000ff157424 */ /* 0x000fe200078e00ff */
[----:B------:R-:W-:Y:S06]  /*201e0*/  @P1 BRA `(.L_x_3301) ;  /* 0x00000000001c1947 */ /* 0x000fec0003800000 */
[----:B------:R-:W2:Y:S01]  /*201f0*/  S2R R13, SR_TID.X ;  /* 0x00000000000d7919 */ /* 0x000ea20000002100 */
[----:B01----:R-:W-:-:S04]  /*20200*/  MOV R10, 0x5000 ;  /* 0x00005000000a7802 */ /* 0x003fc80000000f00 */
[----:B------:R3:W-:Y:S01]  /*20210*/  SYNCS.ARRIVE.TRANS64 RZ, [R9+URZ+0x228b0], R10 ;  /* 0x0228b00a09ff79a7 */ /* 0x0007e2000800003f */
[----:B--2---:R-:W-:-:S04]  /*20220*/  LOP3.LUT R13, R13, 0x1f, RZ, 0xc0, !PT ;  /* 0x0000001f0d0d7812 */ /* 0x004fc800078ec0ff */
[----:B------:R-:W-:-:S13]  /*20230*/  ISETP.NE.AND P0, PT, R13, RZ, PT ;  /* 0x000000ff0d00720c */ /* 0x000fda0003f05270 */
[----:B---3--:R-:W-:Y:S05]  /*20240*/  @!P0 BRA `(.L_x_3301) ;  /* 0x0000000000048947 */ /* 0x008fea0003800000 */
[----:B------:R-:W-:Y:S01]  /*20250*/  BPT.TRAP 0x1 ;  /* 0x000000040000795c */ /* 0x000fe20000300000 */
.L_x_3301:
[----:B------:R-:W-:Y:S05]  /*20260*/  BSYNC B2 ;  /* 0x0000000000027941 */ /* 0x000fea0003800000 */
.L_x_3300:
        /* <DEDUP_REMOVED lines=8> */
.L_x_3302:
        /* <DEDUP_REMOVED lines=10> */
.L_x_3292:
[----:B------:R-:W-:Y:S05]  /*20390*/  BSYNC B1 ;  /* 0x0000000000017941 */ /* 0x000fea0003800000 */
.L_x_3291:
        /* <DEDUP_REMOVED lines=9> */
.L_x_3315:
        /* <DEDUP_REMOVED lines=11> */
.L_x_3583:
[----:B------:R-:W-:Y:S05]  /*204e0*/  BSYNC B2 ;  /* 0x0000000000027941 */ /* 0x000fea0003800000 */
.L_x_3305:
        /* <DEDUP_REMOVED lines=9> */
.L_x_3308:
[----:B------:R-:W-:Y:S05]  /*20580*/  BSYNC B2 ;  /* 0x0000000000027941 */ /* 0x000fea0003800000 */
.L_x_3307:
        /* <DEDUP_REMOVED lines=11> */
.L_x_3309:
        /* <DEDUP_REMOVED lines=13> */
.L_x_3584:
[----:B------:R-:W-:Y:S05]  /*20710*/  BSYNC B2 ;  /* 0x0000000000027941 */ /* 0x000fea0003800000 */
.L_x_3310:
        /* <DEDUP_REMOVED lines=11> */
.L_x_3313:
[----:B------:R-:W-:Y:S05]  /*207d0*/  BSYNC B2 ;  /* 0x0000000000027941 */ /* 0x000fea0003800000 */
.L_x_3312:
[----:B------:R-:W-:Y:S01]  /*207e0*/  R2UR UR10, R15 ;  /* 0x000000000f0a72ca */ /* 0x000fe200000e0000 */
[----:B------:R-:W-:Y:S01]  /*207f0*/  UIADD3 UR4, UP0, UR38, 0x670, URZ ;  /* 0x0000067026047890 */ /* 0x000fe2000ff1e03f */
[----:B------:R-:W-:Y:S01]  /*20800*/  R2UR UR6, R20 ;  /* 0x00000000140672ca */ /* 0x000fe200000e0000 */
[----:B01----:R-:W-:Y:S01]  /*20810*/  VIADD R9, R9, 0x228b0 ;  /* 0x000228b009097836 */ /* 0x003fe20000000000 */
[----:B------:R-:W-:Y:S01]  /*20820*/  R2UR UR7, R21 ;  /* 0x00000000150772ca */ /* 0x000fe200000e0000 */
[----:B------:R-:W-:Y:S01]  /*20830*/  UIADD3.X UR5, URZ, UR39, URZ, UP0, !UPT ;  /* 0x000000273f057290 */ /* 0x000fe200087fe43f */
[----:B------:R-:W-:Y:S02]  /*20840*/  PLOP3.LUT P1, PT, PT, PT, PT, 0x80, 0x0 ;  /* 0x000000000000781c */ /* 0x000fe40003f2f070 */
[----:B------:R-:W-:-:S11]  /*20850*/  IADD3 R11, R11, 0xa400, RZ ;  /* 0x0000a4000b0b7810 */ /* 0x000fd60007ffe0ff */
.L_x_3314:
        /* <DEDUP_REMOVED lines=10> */
.L_x_3304:
[----:B------:R-:W-:Y:S05]  /*20900*/  BSYNC B1 ;  /* 0x0000000000017941 */ /* 0x000fea0003800000 */
.L_x_3303:
[----:B------:R-:W-:Y:S01]  /*20910*/  ISETP.GT.AND P2, PT, R3, R6, PT ;  /* 0x000000060300720c */ /* 0x000fe20003f44270 */
[----:B------:R-:W-:Y:S02]  /*20920*/  VIADD R33, R33, 0x1 ;  /* 0x0000000121217836 */ /* 0x000fe40000000000 */
[----:B------:R-:W-:-:S03]  /*20930*/  VIADD R3, R3, 0xffffffff ;  /* 0xffffffff03037836 */ /* 0x000fc60000000000 */
[----:B------:R-:W-:-:S04]  /*20940*/  ISETP.NE.AND P1, PT, R33, 0x2, PT ;  /* 0x000000022100780c */ /* 0x000fc80003f25270 */
[----:B------:R-:W-:Y:S02]  /*20950*/  SEL R9, RZ, 0x1, P1 ;  /* 0x00000001ff097807 */ /* 0x000fe40000800000 */
[----:B------:R-:W-:Y:S02]  /*20960*/  SEL R33, R33, RZ, P1 ;  /* 0x000000ff21217207 */ /* 0x000fe40000800000 */
[----:B------:R-:W-:Y:S01]  /*20970*/  LOP3.LUT R36, R36, R9, RZ, 0x3c, !PT ;  /* 0x0000000924247212 */ /* 0x000fe200078e3cff */
[----:B------:R-:W-:Y:S06]  /*20980*/  @P2 BRA `(.L_x_3315) ;  /* 0xfffffff800a82947 */ /* 0x000fec000383ffff */
.L_x_3285:
[----:B------:R-:W-:Y:S05]  /*20990*/  BSYNC B0 ;  /* 0x0000000000007941 */ /* 0x000fea0003800000 */
.L_x_3284:
[----:B------:R-:W0:Y:S01]  /*209a0*/  LDC R0, c[0x0][0x448] ;  /* 0x00011200ff007b82 */ /* 0x000e220000000800 */
[----:B------:R-:W-:Y:S01]  /*209b0*/  LEA R2, R17, 0x7f, 0x7 ;  /* 0x0000007f11027811 */ /* 0x000fe200078e38ff */
[----:B------:R-:W-:Y:S06]  /*209c0*/  @!P0 WARPSYNC.ALL ;  /* 0x0000000000008948 */ /* 0x000fec0003800000 */
[----:B------:R-:W-:Y:S01]  /*209d0*/  @!P0 BAR.SYNC.DEFER_BLOCKING 0xc, 0x180 ;  /* 0x0306000000008b1d */ /* 0x000fe20000010000 */
[----:B------:R-:W-:Y:S01]  /*209e0*/  ISETP.NE.AND P2, PT, R5, RZ, PT ;  /* 0x000000ff0500720c */ /* 0x000fe20003f45270 */
[----:B------:R-:W-:-:S04]  /*209f0*/  IMAD.MOV.U32 R27, RZ, RZ, RZ ;  /* 0x000000ffff1b7224 */ /* 0x000fc800078e00ff */
[----:B------:R-:W-:Y:S08]  /*20a00*/  BSSY B0, `(.L_x_3316) ;  /* 0x0000028000007945 */ /* 0x000ff00003800000 */
[----:B------:R-:W1:Y:S01]  /*20a10*/  @!P2 LDC R5, c[0x0][0x9f0] ;  /* 0x00027c00ff05ab82 */ /* 0x000e620000000800 */
[----:B0-----:R-:W-:-:S13]  /*20a20*/  ISETP.NE.AND P1, PT, R0, 0x1, PT ;  /* 0x000000010000780c */ /* 0x001fda0003f25270 */
[----:B------:R-:W0:Y:S08]  /*20a30*/  @P1 LDC R3, c[0x0][0x44c] ;  /* 0x00011300ff031b82 */ /* 0x000e300000000800 */
[----:B------:R-:W2:Y:S01]  /*20a40*/  @P1 LDC R0, c[0x0][0x450] ;  /* 0x00011400ff001b82 */ /* 0x000ea20000000800 */
[----:B0-----:R-:W-:-:S05]  /*20a50*/  @P1 IMAD.HI.U32 R3, R2, R3, RZ ;  /* 0x0000000302031227 */ /* 0x001fca00078e00ff */
[----:B--2---:R-:W-:-:S05]  /*20a60*/  @P1 SHF.R.U32.HI R2, RZ, R0, R3 ;  /* 0x00000000ff021219 */ /* 0x004fca0000011603 */
[----:B------:R-:W-:-:S04]  /*20a70*/  IMAD.IADD R0, R8, 0x1, R2 ;  /* 0x0000000108007824 */ /* 0x000fc800078e0202 */
[----:B------:R-:W-:-:S05]  /*20a80*/  IMAD.HI R0, R0, 0x66666667, RZ ;  /* 0x6666666700007827 */ /* 0x000fca00078e02ff */
[----:B------:R-:W-:-:S04]  /*20a90*/  SHF.R.U32.HI R2, RZ, 0x1f, R0 ;  /* 0x0000001fff027819 */ /* 0x000fc80000011600 */
[----:B------:R-:W-:-:S04]  /*20aa0*/  LEA.HI.SX32 R2, R0, R2, 0x1a ;  /* 0x0000000200027211 */ /* 0x000fc800078fd2ff */
[----:B------:R-:W-:-:S04]  /*20ab0*/  VIMNMX R7, R7, R2, PT ;  /* 0x0000000207077248 */ /* 0x000fc80003fe0100 */
[----:B------:R-:W-:-:S13]  /*20ac0*/  ISETP.GE.AND P1, PT, R7, 0x1, PT ;  /* 0x000000010700780c */ /* 0x000fda0003f26270 */
[----:B-1----:R-:W-:Y:S05]  /*20ad0*/  @!P1 BRA `(.L_x_3317) ;  /* 0x0000000000689947 */ /* 0x002fea0003800000 */
[-C--:B------:R-:W-:Y:S02]  /*20ae0*/  IABS R0, R5.reuse ;  /* 0x0000000500007213 */ /* 0x080fe40000000000 */
[----:B------:R-:W-:Y:S02]  /*20af0*/  IABS R8, R5 ;  /* 0x0000000500087213 */ /* 0x000fe40000000000 */
        /* <DEDUP_REMOVED lines=22> */
[----:B------:R-:W-:-:S05]  /*20c60*/  @!P1 LOP3.LUT R6, RZ, R5, RZ, 0x33, !PT ;  /* 0x00000005ff069212 */ /* 0x000fca00078e33ff */
[----:B------:R-:W-:-:S07]  /*20c70*/  IMAD.MOV.U32 R27, RZ, RZ, R6 ;  /* 0x000000ffff1b7224 */ /* 0x000fce00078e0006 */
.L_x_3317:
[----:B------:R-:W-:Y:S05]  /*20c80*/  BSYNC B0 ;  /* 0x0000000000007941 */ /* 0x000fea0003800000 */
.L_x_3316:
        /* <DEDUP_REMOVED lines=22> */
.L_x_3318:
        /* <DEDUP_REMOVED lines=20> */
.L_x_3321:
[----:B------:R-:W-:Y:S05]  /*20f30*/  BSYNC B6 ;  /* 0x0000000000067941 */ /* 0x000fea0003800000 */
.L_x_3320:
[----:B------:R-:W2:Y:S01]  /*20f40*/  LDL.LU R32, [R1] ;  /* 0x0000000001207983 */ /* 0x000ea20000300800 */
[----:B------:R-:W-:Y:S01]  /*20f50*/  VIADD R0, R22, 0xa400 ;  /* 0x0000a40016007836 */ /* 0x000fe20000000000 */
[----:B------:R-:W-:Y:S04]  /*20f60*/  BSSY B6, `(.L_x_3322) ;  /* 0x0000016000067945 */ /* 0x000fe80003800000 */
[----:B------:R-:W-:Y:S02]  /*20f70*/  LOP3.LUT P0, RZ, R0, 0x3ff, RZ, 0xc0, !PT ;  /* 0x000003ff00ff7812 */ /* 0x000fe4000780c0ff */
[----:B--2---:R-:W-:-:S11]  /*20f80*/  LOP3.LUT R32, R32, 0xfffffffe, RZ, 0xc0, !PT ;  /* 0xfffffffe20207812 */ /* 0x004fd600078ec0ff */
[----:B------:R-:W-:-:S05]  /*20f90*/  @P0 LOP3.LUT R32, R32, 0x1, RZ, 0xfc, !PT ;  /* 0x0000000120200812 */ /* 0x000fca00078efcff */
[----:B------:R0:W-:Y:S01]  /*20fa0*/  STL [R1], R32 ;  /* 0x0000002001007387 */ /* 0x0001e20000100800 */
[----:B------:R-:W-:Y:S05]  /*20fb0*/  @!P0 BRA `(.L_x_3323) ;  /* 0x0000000000408947 */ /* 0x000fea0003800000 */
[----:B------:R-:W-:Y:S01]  /*20fc0*/  MOV R2, 0x0 ;  /* 0x0000000000027802 */ /* 0x000fe20000000f00 */
[----:B------:R-:W-:Y:S01]  /*20fd0*/  ULDC.64 UR6, c[0x4][0x98] ;  /* 0x0100260000067ab9 */ /* 0x000fe20000000a00 */
[----:B------:R-:W-:Y:S01]  /*20fe0*/  ULDC.64 UR8, c[0x4][0xa0] ;  /* 0x0100280000087ab9 */ /* 0x000fe20000000a00 */
[----:B------:R-:W-:Y:S01]  /*20ff0*/  ULDC.64 UR4, c[0x4][0x10] ;  /* 0x0100040000047ab9 */ /* 0x000fe20000000a00 */
[----:B------:R-:W-:Y:S01]  /*21000*/  MOV R4, UR6 ;  /* 0x0000000600047c02 */ /* 0x000fe20008000f00 */
[----:B------:R-:W-:Y:S01]  /*21010*/  IMAD.U32 R5, RZ, RZ, UR7 ;  /* 0x00000007ff057e24 */ /* 0x000fe2000f8e00ff */
[----:B------:R-:W1:Y:S01]  /*21020*/  LDC.64 R2, c[0x4][R2] ;  /* 0x0100000002027b82 */ /* 0x000e620000000a00 */
        /* <DEDUP_REMOVED lines=8> */
[----:B01----:R-:W-:Y:S05]  /*210b0*/  CALL.ABS.NOINC R2 ;  /* 0x0000000002007343 */ /* 0x003fea0003c00000 */
.L_x_3323:
[----:B------:R-:W-:Y:S05]  /*210c0*/  BSYNC B6 ;  /* 0x0000000000067941 */ /* 0x000fea0003800000 */
.L_x_3322:
        /* <DEDUP_REMOVED lines=20> */
.L_x_3325:
[----:B------:R-:W-:Y:S05]  /*21210*/  BSYNC B6 ;  /* 0x0000000000067941 */ /* 0x000fea0003800000 */
.L_x_3324:
        /* <DEDUP_REMOVED lines=8> */
[----:B------:R-:W-:Y:S01]  /*212a0*/  MOV R12, 0x1 ;  /* 0x00000001000c7802 */ /* 0x000fe20000000f00 */
[----:B------:R-:W1:Y:S01]  /*212b0*/  LDC.64 R2, c[0x4][R2] ;  /* 0x0100000002027b82 */ /* 0x000e620000000a00 */
        /* <DEDUP_REMOVED lines=8> */
[----:B01----:R-:W-:Y:S05]  /*21340*/  CALL.ABS.NOINC R2 ;  /* 0x0000000002007343 */ /* 0x003fea0003c00000 */
.L_x_3327:
[----:B------:R-:W-:Y:S05]  /*21350*/  BSYNC B6 ;  /* 0x0000000000067941 */ /* 0x000fea0003800000 */
.L_x_3326:
[----:B------:R-:W-:Y:S01]  /*21360*/  ULDC.64 UR4, c[0x0][0x9f8] ;  /* 0x00027e0000047ab9 */ /* 0x000fe20000000a00 */
[----:B------:R-:W1:Y:S01]  /*21370*/  S2R R2, SR_TID.X ;  /* 0x0000000000027919 */ /* 0x000e620000002100 */
[----:B------:R-:W-:Y:S01]  /*21380*/  ISETP.NE.U32.AND P0, PT, RZ, UR4, PT ;  /* 0x00000004ff007c0c */ /* 0x000fe2000bf05070 */
[----:B------:R-:W2:Y:S03]  /*21390*/  LDC R9, c[0x0][0x430] ;  /* 0x00010c00ff097b82 */ /* 0x000ea60000000800 */
[----:B------:R-:W-:-:S13]  /*213a0*/  ISETP.NE.AND.EX P0, PT, RZ, UR5, PT, P0 ;  /* 0x00000005ff007c0c */ /* 0x000fda000bf05300 */
[----:B------:R-:W-:-:S04]  /*213b0*/  @P0 IADD3 R24, P1, R24, UR4, RZ ;  /* 0x0000000418180c10 */ /* 0x000fc8000ff3e0ff */
[----:B------:R-:W-:-:S05]  /*213c0*/  @P0 IADD3.X R25, R25, UR5, RZ, P1, !PT ;  /* 0x0000000519190c10 */ /* 0x000fca0008ffe4ff */
[----:B------:R-:W3:Y:S01]  /*213d0*/  @P0 LDG.E R34, desc[UR60][R24.64] ;  /* 0x0000003c18220981 */ /* 0x000ee2000c1e1900 */
[C---:B-1----:R-:W-:Y:S01]  /*213e0*/  LOP3.LUT R20, R2.reuse, 0x7f, RZ, 0xc0, !PT ;  /* 0x0000007f02147812 */ /* 0x042fe200078ec0ff */
[----:B------:R-:W-:Y:S02]  /*213f0*/  IMAD.SHL.U32 R2, R2, 0x10, RZ ;  /* 0x0000001002027824 */ /* 0x000fe400078e00ff */
[----:B------:R-:W-:Y:S01]  /*21400*/  IMAD.MOV.U32 R0, RZ, RZ, 0xa0 ;  /* 0x000000a0ff007424 */ /* 0x000fe200078e00ff */
[----:B------:R-:W-:Y:S02]  /*21410*/  SHF.R.U32.HI R20, RZ, 0x3, R20 ;  /* 0x00000003ff147819 */ /* 0x000fe40000011614 */
[----:B--2---:R-:W-:Y:S01]  /*21420*/  ISETP.NE.AND P2, PT, R9, 0x1, PT ;  /* 0x000000010900780c */ /* 0x004fe20003f45270 */
[----:B------:R-:W-:Y:S01]  /*21430*/  IMAD R0, R27, R0, -0xa0 ;  /* 0xffffff601b007424 */ /* 0x000fe200078e0200 */
[----:B------:R-:W-:-:S05]  /*21440*/  LOP3.LUT R2, R20, 0x70, R2, 0xf8, !PT ;  /* 0x0000007014027812 */ /* 0x000fca00078ef802 */
[----:B------:R-:W-:-:S05]  /*21450*/  IMAD.IADD R7, R2, 0x1, R0 ;  /* 0x0000000102077824 */ /* 0x000fca00078e0200 */
[C---:B------:R-:W-:Y:S01]  /*21460*/  ISETP.GE.AND P0, PT, R7.reuse, R26, PT ;  /* 0x0000001a0700720c */ /* 0x040fe20003f06270 */
[----:B------:R-:W1:Y:S08]  /*21470*/  @P2 LDC R5, c[0x0][0x434] ;  /* 0x00010d00ff052b82 */ /* 0x000e700000000800 */
[----:B------:R-:W2:Y:S08]  /*21480*/  @P2 LDC R4, c[0x0][0x438] ;  /* 0x00010e00ff042b82 */ /* 0x000eb00000000800 */
[----:B------:R-:W4:Y:S01]  /*21490*/  @!P0 LDC.64 R2, c[0x0][0x428] ;  /* 0x00010a00ff028b82 */ /* 0x000f220000000a00 */
[----:B------:R-:W-:Y:S01]  /*214a0*/  IMAD.IADD R7, R7, 0x1, R37 ;  /* 0x0000000107077824 */ /* 0x000fe200078e0225 */
[----:B------:R-:W0:Y:S03]  /*214b0*/  S2R R20, SR_TID.X ;  /* 0x0000000000147919 */ /* 0x000e260000002100 */
[----:B-1----:R-:W-:-:S04]  /*214c0*/  @P2 IMAD.HI.U32 R5, R7, R5, RZ ;  /* 0x0000000507052227 */ /* 0x002fc800078e00ff */
[----:B------:R-:W-:Y:S01]  /*214d0*/  IMAD.MOV.U32 R8, RZ, RZ, R7 ;  /* 0x000000ffff087224 */ /* 0x000fe200078e0007 */
[----:B--2---:R-:W-:-:S04]  /*214e0*/  @P2 SHF.R.U32.HI R8, RZ, R4, R5 ;  /* 0x00000004ff082219 */ /* 0x004fc80000011605 */
[--C-:B------:R-:W-:Y:S01]  /*214f0*/  @!P0 SHF.R.S32.HI R5, RZ, 0x1f, R8.reuse ;  /* 0x0000001fff058819 */ /* 0x100fe20000011408 */
[----:B------:R-:W-:Y:S01]  /*21500*/  @!P0 IMAD.MOV.U32 R4, RZ, RZ, R8 ;  /* 0x000000ffff048224 */ /* 0x000fe200078e0008 */
[C---:B0-----:R-:W-:Y:S01]  /*21510*/  LOP3.LUT R21, R20.reuse, 0x7f, RZ, 0xc0, !PT ;  /* 0x0000007f14157812 */ /* 0x041fe200078ec0ff */
[----:B------:R-:W-:-:S03]  /*21520*/  IMAD.SHL.U32 R20, R20, 0x10, RZ ;  /* 0x0000001014147824 */ /* 0x000fc600078e00ff */
[----:B------:R-:W-:-:S04]  /*21530*/  SHF.R.U32.HI R21, RZ, 0x3, R21 ;  /* 0x00000003ff157819 */ /* 0x000fc80000011615 */
[----:B------:R-:W-:-:S04]  /*21540*/  LOP3.LUT R20, R21, 0x70, R20, 0xf8, !PT ;  /* 0x0000007015147812 */ /* 0x000fc800078ef814 */
[----:B------:R-:W-:Y:S02]  /*21550*/  LOP3.LUT R20, R20, 0x80, RZ, 0xfc, !PT ;  /* 0x0000008014147812 */ /* 0x000fe400078efcff */
[----:B------:R-:W-:-:S04]  /*21560*/  LOP3.LUT R32, R32, 0xfffffffb, RZ, 0xc0, !PT ;  /* 0xfffffffb20207812 */ /* 0x000fc800078ec0ff */
[----:B------:R-:W-:Y:S01]  /*21570*/  LOP3.LUT R32, R32, 0xfffffffd, RZ, 0xc0, !PT ;  /* 0xfffffffd20207812 */ /* 0x000fe200078ec0ff */
[----:B------:R-:W-:Y:S01]  /*21580*/  UMOV UR4, 0xffffffff ;  /* 0xffffffff00047882 */ /* 0x000fe20000000000 */
[----:B---3--:R-:W-:Y:S01]  /*21590*/  SHF.R.S32.HI R12, RZ, 0x1f, R34 ;  /* 0x0000001fff0c7819 */ /* 0x008fe20000011422 */
[----:B----4-:R-:W-:-:S04]  /*215a0*/  @!P0 IMAD.WIDE.U32 R4, R34, R2, R4 ;  /* 0x0000000222048225 */ /* 0x010fc800078e0004 */
[----:B------:R-:W-:-:S04]  /*215b0*/  @!P0 IMAD R6, R12, R2, RZ ;  /* 0x000000020c068224 */ /* 0x000fc800078e02ff */
[----:B------:R-:W-:Y:S02]  /*215c0*/  @!P0 IMAD R6, R34, R3, R6 ;  /* 0x0000000322068224 */ /* 0x000fe400078e0206 */
[----:B------:R-:W0:Y:S02]  /*215d0*/  @!P0 LDC.64 R2, c[0x0][0x418] ;  /* 0x00010600ff028b82 */ /* 0x000e240000000a00 */
[----:B------:R-:W-:-:S06]  /*215e0*/  @!P0 IMAD.IADD R6, R5, 0x1, R6 ;  /* 0x0000000105068824 */ /* 0x000fcc00078e0206 */
[----:B------:R-:W1:Y:S01]  /*215f0*/  @P2 LDC R5, c[0x0][0x434] ;  /* 0x00010d00ff052b82 */ /* 0x000e620000000800 */
[----:B0-----:R-:W-:-:S04]  /*21600*/  @!P0 LEA R2, P1, R4, R2, 0x2 ;  /* 0x0000000204028211 */ /* 0x001fc800078210ff */
[----:B------:R-:W-:Y:S01]  /*21610*/  @!P0 LEA.HI.X R3, R4, R3, R6, 0x2, P1 ;  /* 0x0000000304038211 */ /* 0x000fe200008f1406 */
[----:B------:R-:W-:Y:S02]  /*21620*/  IMAD.MOV.U32 R6, RZ, RZ, RZ ;  /* 0x000000ffff067224 */ /* 0x000fe400078e00ff */
[----:B------:R-:W0:Y:S04]  /*21630*/  @P2 LDC R4, c[0x0][0x438] ;  /* 0x00010e00ff042b82 */ /* 0x000e280000000800 */
[----:B------:R2:W5:Y:S02]  /*21640*/  @!P0 LDG.E R6, desc[UR60][R2.64] ;  /* 0x0000003c02068981 */ /* 0x000564000c1e1900 */
[----:B--2---:R-:W-:-:S05]  /*21650*/  IMAD.IADD R2, R20, 0x1, R0 ;  /* 0x0000000114027824 */ /* 0x004fca00078e0200 */
[----:B------:R-:W-:-:S04]  /*21660*/  ISETP.GE.AND P0, PT, R2, R26, PT ;  /* 0x0000001a0200720c */ /* 0x000fc80003f06270 */
[----:B------:R-:W-:Y:S01]  /*21670*/  ISETP.GT.U32.OR P0, PT, R20, 0x9f, P0 ;  /* 0x0000009f1400780c */ /* 0x000fe20000704470 */
[----:B------:R-:W-:Y:S02]  /*21680*/  IMAD.IADD R0, R2, 0x1, R37 ;  /* 0x0000000102007824 */ /* 0x000fe400078e0225 */
[----:B------:R-:W-:-:S04]  /*21690*/  IMAD.MOV R2, RZ, RZ, -R8 ;  /* 0x000000ffff027224 */ /* 0x000fc800078e0a08 */
[----:B------:R-:W-:Y:S02]  /*216a0*/  IMAD R7, R9, R2, R7 ;  /* 0x0000000209077224 */ /* 0x000fe400078e0207 */
[----:B-1----:R-:W-:-:S04]  /*216b0*/  @P2 IMAD.HI.U32 R5, R0, R5, RZ ;  /* 0x0000000500052227 */ /* 0x002fc800078e00ff */
[----:B------:R-:W1:Y:S01]  /*216c0*/  @!P0 LDC.64 R2, c[0x0][0x428] ;  /* 0x00010a00ff028b82 */ /* 0x000e620000000a00 */
[----:B------:R-:W-:Y:S02]  /*216d0*/  MOV R10, R0 ;  /* 0x00000000000a7202 */ /* 0x000fe40000000f00 */
[----:B0-----:R-:W-:-:S05]  /*216e0*/  @P2 SHF.R.U32.HI R10, RZ, R4, R5 ;  /* 0x00000004ff0a2219 */ /* 0x001fca0000011605 */
[----:B------:R-:W0:Y:S01]  /*216f0*/  @!P0 LDC.64 R4, c[0x0][0x418] ;  /* 0x00010600ff048b82 */ /* 0x000e220000000a00 */
[--C-:B------:R-:W-:Y:S01]  /*21700*/  @!P0 SHF.R.S32.HI R11, RZ, 0x1f, R10.reuse ;  /* 0x0000001fff0b8819 */ /* 0x100fe2000001140a */
[--C-:B------:R-:W-:Y:S02]  /*21710*/  IMAD.MOV R8, RZ, RZ, -R10.reuse ;  /* 0x000000ffff087224 */ /* 0x100fe400078e0a0a */
[----:B-1----:R-:W-:-:S04]  /*21720*/  @!P0 IMAD.WIDE.U32 R10, R34, R2, R10 ;  /* 0x00000002220a8225 */ /* 0x002fc800078e000a */
[----:B------:R-:W-:-:S04]  /*21730*/  @!P0 IMAD R2, R12, R2, RZ ;  /* 0x000000020c028224 */ /* 0x000fc800078e02ff */
[----:B------:R-:W-:Y:S01]  /*21740*/  @!P0 IMAD R3, R34, R3, R2 ;  /* 0x0000000322038224 */ /* 0x000fe200078e0202 */
[----:B0-----:R-:W-:-:S03]  /*21750*/  @!P0 LEA R2, P1, R10, R4, 0x2 ;  /* 0x000000040a028211 */ /* 0x001fc600078210ff */
[----:B------:R-:W-:-:S05]  /*21760*/  @!P0 IMAD.IADD R3, R3, 0x1, R11 ;  /* 0x0000000103038824 */ /* 0x000fca00078e020b */
[----:B------:R-:W-:Y:S01]  /*21770*/  @!P0 LEA.HI.X R3, R10, R5, R3, 0x2, P1 ;  /* 0x000000050a038211 */ /* 0x000fe200008f1403 */
[----:B------:R-:W-:Y:S02]  /*21780*/  IMAD.MOV.U32 R5, RZ, RZ, RZ ;  /* 0x000000ffff057224 */ /* 0x000fe400078e00ff */
[----:B------:R-:W-:Y:S02]  /*21790*/  IMAD R8, R9, R8, R0 ;  /* 0x0000000809087224 */ /* 0x000fe400078e0200 */
[----:B------:R-:W-:Y:S02]  /*217a0*/  IMAD.U32 R0, RZ, RZ, UR40 ;  /* 0x00000028ff007e24 */ /* 0x000fe4000f8e00ff */
[----:B------:R0:W5:Y:S01]  /*217b0*/  @!P0 LDG.E R5, desc[UR60][R2.64] ;  /* 0x0000003c02058981 */ /* 0x000162000c1e1900 */
[----:B------:R-:W-:Y:S02]  /*217c0*/  ISETP.GT.U32.AND P0, PT, R20, 0x9f, PT ;  /* 0x0000009f1400780c */ /* 0x000fe40003f04070 */
[----:B------:R-:W-:Y:S01]  /*217d0*/  ISETP.NE.AND P3, PT, R0, 0x3, PT ;  /* 0x000000030000780c */ /* 0x000fe20003f65270 */
[----:B------:R0:W-:Y:S10]  /*217e0*/  STL [R1+0x4], R12 ;  /* 0x0000040c01007387 */ /* 0x0001f40000100800 */
[----:B------:R-:W-:-:S04]  /*217f0*/  @P0 LOP3.LUT R32, R32, 0x2, RZ, 0xfc, !PT ;  /* 0x0000000220200812 */ /* 0x000fc800078efcff */
[----:B------:R-:W-:-:S05]  /*21800*/  @P3 LOP3.LUT R32, R32, 0x4, RZ, 0xfc, !PT ;  /* 0x0000000420203812 */ /* 0x000fca00078efcff */
[----:B------:R0:W-:Y:S01]  /*21810*/  STL [R1], R32 ;  /* 0x0000002001007387 */ /* 0x0001e20000100800 */
[----:B------:R-:W-:Y:S05]  /*21820*/  BRA.DIV UR4, `(.L_x_3328) ;  /* 0x0000009604687947 */ /* 0x000fea000b800000 */
.L_x_3587:
[----:B------:R-:W-:Y:S01]  /*21830*/  VIADD R9, R27, 0xffffffff ;  /* 0xffffffff1b097836 */ /* 0x000fe20000000000 */
[----:B------:R-:W-:Y:S06]  /*21840*/  @!P3 BRA `(.L_x_3329) ;  /* 0x000000000004b947 */ /* 0x000fec0003800000 */
[----:B------:R-:W-:Y:S01]  /*21850*/  BPT.TRAP 0x1 ;  /* 0x000000040000795c */ /* 0x000fe20000300000 */
.L_x_3329:
[----:B------:R-:W-:Y:S01]  /*21860*/  IMAD R4, R30, 0x8, R22 ;  /* 0x000000081e047824 */ /* 0x000fe200078e0216 */
[----:B------:R-:W-:Y:S01]  /*21870*/  SHF.L.U32 R0, R35, 0x1f, RZ ;  /* 0x0000001f23007819 */ /* 0x000fe200000006ff */
[----:B------:R-:W-:Y:S01]  /*21880*/  BSSY B0, `(.L_x_3330) ;  /* 0x0000005000007945 */ /* 0x000fe20003800000 */
[----:B0-----:R-:W-:Y:S02]  /*21890*/  SHF.R.S32.HI R32, RZ, 0x1f, R7 ;  /* 0x0000001fff207819 */ /* 0x001fe40000011407 */
[----:B------:R-:W0:Y:S01]  /*218a0*/  SYNCS.PHASECHK.TRANS64.TRYWAIT P0, [R4+URZ+0x22880], R0 ;  /* 0x02288000040075a7 */ /* 0x000e22000800017f */
[----:B------:R1:W-:Y:S02]  /*218b0*/  STL [R1+0x28], R0 ;  /* 0x0000280001007387 */ /* 0x0003e40000100800 */
[----:B01----:R-:W-:Y:S05]  /*218c0*/  @!P0 BRA `(.L_x_3331) ;  /* 0x0000009400748947 */ /* 0x003fea0003800000 */
.L_x_3588:
[----:B------:R-:W-:Y:S05]  /*218d0*/  BSYNC B0 ;  /* 0x0000000000007941 */ /* 0x000fea0003800000 */
.L_x_3330:
[----:B------:R-:W2:Y:S01]  /*218e0*/  LDL.LU R15, [R1] ;  /* 0x00000000010f7983 */ /* 0x000ea20000300800 */
[----:B-----5:R-:W-:Y:S01]  /*218f0*/  SHF.R.S32.HI R11, RZ, 0x1f, R6 ;  /* 0x0000001fff0b7819 */ /* 0x020fe20000011406 */
[----:B------:R-:W1:Y:S01]  /*21900*/  LDC R12, c[0x0][0x2f4] ;  /* 0x0000bd00ff0c7b82 */ /* 0x000e620000000800 */
[----:B------:R-:W-:Y:S01]  /*21910*/  ULDC.64 UR4, c[0x0][0x328] ;  /* 0x0000ca0000047ab9 */ /* 0x000fe20000000a00 */
[----:B------:R-:W-:Y:S01]  /*21920*/  ULDC.64 UR6, c[0x0][0x338] ;  /* 0x0000ce0000067ab9 */ /* 0x000fe20000000a00 */
[----:B0-----:R-:W-:Y:S01]  /*21930*/  IMAD R0, R32, UR4, RZ ;  /* 0x0000000420007c24 */ /* 0x001fe2000f8e02ff */
[----:B------:R0:W-:Y:S01]  /*21940*/  STL [R1+0x20], R11 ;  /* 0x0000200b01007387 */ /* 0x0001e20000100800 */
[----:B------:R-:W-:-:S03]  /*21950*/  IMAD.WIDE.U32 R2, R7, UR4, RZ ;  /* 0x0000000407027c25 */ /* 0x000fc6000f8e00ff */
[----:B------:R-:W3:Y:S01]  /*21960*/  LDL R14, [R1+0x10] ;  /* 0x00001000010e7983 */ /* 0x000ee20000100800 */
[----:B------:R-:W-:Y:S02]  /*21970*/  IMAD R0, R7, UR5, R0 ;  /* 0x0000000507007c24 */ /* 0x000fe4000f8e0200 */
[----:B------:R-:W-:Y:S02]  /*21980*/  IMAD R20, R9, -0xa0, R26 ;  /* 0xffffff6009147824 */ /* 0x000fe400078e021a */
[----:B------:R-:W-:Y:S02]  /*21990*/  IMAD.IADD R3, R3, 0x1, R0 ;  /* 0x0000000103037824 */ /* 0x000fe400078e0200 */
[----:B------:R-:W-:Y:S01]  /*219a0*/  IMAD R0, R11, UR6, RZ ;  /* 0x000000060b007c24 */ /* 0x000fe2000f8e02ff */
[CC--:B-1----:R-:W-:Y:S02]  /*219b0*/  ISETP.GE.AND P1, PT, R29.reuse, R12.reuse, PT ;  /* 0x0000000c1d00720c */ /* 0x0c2fe40003f26270 */
[----:B------:R-:W-:-:S02]  /*219c0*/  ISETP.GE.AND P0, PT, R29, R12, PT ;  /* 0x0000000c1d00720c */ /* 0x000fc40003f06270 */
[----:B------:R-:W1:Y:S01]  /*219d0*/  S2R R12, SR_TID.X ;  /* 0x00000000000c7919 */ /* 0x000e620000002100 */
[C---:B------:R-:W-:Y:S01]  /*219e0*/  IMAD R0, R6.reuse, UR7, R0 ;  /* 0x0000000706007c24 */ /* 0x040fe2000f8e0200 */
[----:B------:R-:W-:Y:S01]  /*219f0*/  SHF.R.S32.HI R26, RZ, 0x1f, R8 ;  /* 0x0000001fff1a7819 */ /* 0x000fe20000011408 */
[----:B------:R-:W-:-:S04]  /*21a00*/  IMAD.WIDE.U32 R2, R6, UR6, R2 ;  /* 0x0000000606027c25 */ /* 0x000fc8000f8e0002 */
[----:B0-----:R-:W-:Y:S02]  /*21a10*/  IMAD.IADD R11, R3, 0x1, R0 ;  /* 0x00000001030b7824 */ /* 0x001fe400078e0200 */
[----:B------:R-:W-:Y:S01]  /*21a20*/  IMAD R0, R26, UR4, RZ ;  /* 0x000000041a007c24 */ /* 0x000fe2000f8e02ff */
[----:B------:R-:W-:Y:S01]  /*21a30*/  SHF.R.S32.HI R9, RZ, 0x1f, R5 ;  /* 0x0000001fff097819 */ /* 0x000fe20000011405 */
[----:B------:R-:W-:Y:S01]  /*21a40*/  IMAD.MOV.U32 R10, RZ, RZ, R2 ;  /* 0x000000ffff0a7224 */ /* 0x000fe200078e0002 */
[----:B-1----:R-:W-:-:S04]  /*21a50*/  LOP3.LUT R12, R12, 0x7f, RZ, 0xc0, !PT ;  /* 0x0000007f0c0c7812 */ /* 0x002fc800078ec0ff */
[----:B------:R-:W-:-:S04]  /*21a60*/  SHF.R.U32.HI R21, RZ, 0x3, R12 ;  /* 0x00000003ff157819 */ /* 0x000fc8000001160c */
[----:B------:R-:W-:-:S04]  /*21a70*/  IADD3 R20, -R21, R20, RZ ;  /* 0x0000001415147210 */ /* 0x000fc80007ffe1ff */
[----:B------:R-:W-:Y:S01]  /*21a80*/  ISETP.GE.AND P2, PT, R20, 0x1, PT ;  /* 0x000000011400780c */ /* 0x000fe20003f46270 */
[C---:B------:R-:W-:Y:S02]  /*21a90*/  IMAD R0, R8.reuse, UR5, R0 ;  /* 0x0000000508007c24 */ /* 0x040fe4000f8e0200 */
[----:B------:R-:W-:Y:S01]  /*21aa0*/  IMAD.WIDE.U32 R2, R8, UR4, RZ ;  /* 0x0000000408027c25 */ /* 0x000fe2000f8e00ff */
[----:B------:R0:W-:Y:S01]  /*21ab0*/  STL [R1+0x24], R9 ;  /* 0x0000240901007387 */ /* 0x0001e20000100800 */
[----:B------:R-:W-:Y:S02]  /*21ac0*/  ULDC.64 UR4, c[0x0][0x330] ;  /* 0x0000cc0000047ab9 */ /* 0x000fe40000000a00 */
[----:B------:R-:W-:Y:S02]  /*21ad0*/  IMAD.IADD R3, R3, 0x1, R0 ;  /* 0x0000000103037824 */ /* 0x000fe400078e0200 */
[----:B------:R-:W-:Y:S02]  /*21ae0*/  IMAD R0, R9, UR6, RZ ;  /* 0x0000000609007c24 */ /* 0x000fe4000f8e02ff */
[----:B------:R-:W-:-:S04]  /*21af0*/  IMAD.WIDE.U32 R2, R5, UR6, R2 ;  /* 0x0000000605027c25 */ /* 0x000fc8000f8e0002 */
[----:B------:R-:W-:Y:S01]  /*21b00*/  IMAD R0, R5, UR7, R0 ;  /* 0x0000000705007c24 */ /* 0x000fe2000f8e0200 */
[----:B------:R-:W-:Y:S01]  /*21b10*/  ULDC.64 UR6, c[0x0][0x318] ;  /* 0x0000c60000067ab9 */ /* 0x000fe20000000a00 */
[----:B------:R-:W-:-:S04]  /*21b20*/  IMAD.WIDE.U32 R10, R18, UR4, R10 ;  /* 0x00000004120a7c25 */ /* 0x000fc8000f8e000a */
[----:B------:R-:W-:Y:S02]  /*21b30*/  IMAD.IADD R3, R3, 0x1, R0 ;  /* 0x0000000103037824 */ /* 0x000fe400078e0200 */
[C---:B------:R-:W-:Y:S02]  /*21b40*/  IMAD R0, R18.reuse, UR5, RZ ;  /* 0x0000000512007c24 */ /* 0x040fe4000f8e02ff */
[----:B------:R-:W-:Y:S01]  /*21b50*/  IMAD.WIDE.U32 R12, R18, UR4, R2 ;  /* 0x00000004120c7c25 */ /* 0x000fe2000f8e0002 */
[----:B------:R-:W-:Y:S01]  /*21b60*/  UMOV UR4, 0xffffffff ;  /* 0xffffffff00047882 */ /* 0x000fe20000000000 */
[----:B--2---:R-:W-:-:S04]  /*21b70*/  LOP3.LUT R15, R15, 0xfffffffe, RZ, 0xc0, !PT ;  /* 0xfffffffe0f0f7812 */ /* 0x004fc800078ec0ff */
[----:B------:R-:W-:-:S04]  /*21b80*/  @P1 LOP3.LUT R15, R15, 0x1, RZ, 0xfc, !PT ;  /* 0x000000010f0f1812 */ /* 0x000fc800078efcff */
[----:B------:R-:W-:-:S04]  /*21b90*/  LOP3.LUT R15, R15, 0xffffffbf, RZ, 0xc0, !PT ;  /* 0xffffffbf0f0f7812 */ /* 0x000fc800078ec0ff */
[----:B------:R-:W-:-:S05]  /*21ba0*/  @P2 LOP3.LUT R15, R15, 0x40, RZ, 0xfc, !PT ;  /* 0x000000400f0f2812 */ /* 0x000fca00078efcff */
[----:B------:R1:W-:Y:S01]  /*21bb0*/  STL [R1], R15 ;  /* 0x0000000f01007387 */ /* 0x0003e20000100800 */
[----:B------:R-:W-:-:S04]  /*21bc0*/  IADD3 R10, P1, R10, UR6, RZ ;  /* 0x000000060a0a7c10 */ /* 0x000fc8000ff3e0ff */
[----:B0-----:R-:W-:Y:S02]  /*21bd0*/  IADD3.X R9, R11, UR7, R0, P1, !PT ;  /* 0x000000070b097c10 */ /* 0x001fe40008ffe400 */
[----:B------:R-:W-:Y:S01]  /*21be0*/  IADD3 R3, P1, R12, UR6, RZ ;  /* 0x000000060c037c10 */ /* 0x000fe2000ff3e0ff */
[----:B---3--:R-:W-:-:S03]  /*21bf0*/  IMAD R21, R30, 0x5000, R14 ;  /* 0x000050001e157824 */ /* 0x008fc600078e020e */
[----:B------:R-:W-:Y:S01]  /*21c00*/  IADD3.X R2, R0, UR7, R13, P1, !PT ;  /* 0x0000000700027c10 */ /* 0x000fe20008ffe40d */
[----:B-1----:R-:W-:Y:S08]  /*21c10*/  BRA.DIV UR4, `(.L_x_3332) ;  /* 0x0000009204b87947 */ /* 0x002ff0000b800000 */
[----:B------:R-:W0:Y:S04]  /*21c20*/  SHFL.IDX PT, R12, R10, RZ, 0x181f ;  /* 0x00181fff0a0c7589 */ /* 0x000e2800000e0000 */
[----:B------:R-:W1:Y:S04]  /*21c30*/  SHFL.IDX PT, R0, R9, RZ, 0x181f ;  /* 0x00181fff09007589 */ /* 0x000e6800000e0000 */
[----:B------:R-:W2:Y:S01]  /*21c40*/  LDL.LU R14, [R1] ;  /* 0x00000000010e7983 */ /* 0x000ea20000300800 */
[C---:B------:R-:W-:Y:S02]  /*21c50*/  ISETP.GE.AND P2, PT, R20.reuse, 0x21, PT ;  /* 0x000000211400780c */ /* 0x040fe40003f46270 */
[----:B------:R-:W-:-:S02]  /*21c60*/  ISETP.GE.AND P3, PT, R20, 0x91, PT ;  /* 0x000000911400780c */ /* 0x000fc40003f66270 */
        /* <DEDUP_REMOVED lines=36> */
[----:B------:R-:W-:Y:S01]  /*21eb0*/  SHFL.IDX PT, R21, R9, 0x6, 0x181f ;  /* 0x00d81f0009157f89 */ /* 0x000fe200000e0000 */
[----:B--2---:R-:W-:-:S03]  /*21ec0*/  LOP3.LUT R14, R14, 0xffffffef, RZ, 0xc0, !PT ;  /* 0xffffffef0e0e7812 */ /* 0x004fc600078ec0ff */
        /* <DEDUP_REMOVED lines=18> */
[----:B------:R2:W3:-:S12]  /*21ff0*/  SHFL.IDX PT, R9, R2, 0x1, 0x181f ;  /* 0x00381f0002097f89 */ /* 0x0004d800000e0000 */
        /* <DEDUP_REMOVED lines=14> */
[----:B------:R-:W-:-:S05]  /*220e0*/  @P3 LOP3.LUT R14, R14, 0x100, RZ, 0xfc, !PT ;  /* 0x000001000e0e3812 */ /* 0x000fca00078efcff */
[----:B-1-3--:R2:W-:Y:S02]  /*220f0*/  STL [R1], R14 ;  /* 0x0000000e01007387 */ /* 0x00a5e40000100800 */
.L_x_3610:
[----:B------:R-:W-:Y:S02]  /*22100*/  ISETP.LT.OR P0, PT, R20, 0x91, P0 ;  /* 0x000000911400780c */ /* 0x000fe40000701670 */
[----:B--2---:R-:W-:-:S05]  /*22110*/  IADD3 R2, P3, R29, R3, RZ ;  /* 0x000000031d027210 */ /* 0x004fca0007f7e0ff */
[----:B------:R-:W-:-:S06]  /*22120*/  IMAD.X R3, RZ, RZ, R9, P3 ;  /* 0x000000ffff037224 */ /* 0x000fcc00018e0609 */
[----:B------:R-:W-:Y:S01]  /*22130*/  @!PT LDS RZ, [RZ] ;  /* 0x00000000fffff984 */ /* 0x000fe20000000800 */
[----:B------:R-:W-:Y:S01]  /*22140*/  @!PT LDS RZ, [RZ] ;  /* 0x00000000fffff984 */ /* 0x000fe20000000800 */
[----:B------:R-:W-:Y:S01]  /*22150*/  @!PT LDS RZ, [RZ] ;  /* 0x00000000fffff984 */ /* 0x000fe20000000800 */
[----:B------:R1:W-:Y:S01]  /*22160*/  LDGSTS.E.BYPASS.LTC128B.128 [R0+0xec00], desc[UR60][R2.64], !P0 ;  /* 0x0ec0000002007fae */ /* 0x0003e2000c101d7c */
[----:B------:R-:W-:Y:S01]  /*22170*/  PLOP3.LUT P0, PT, PT, PT, PT, 0x80, 0x0 ;  /* 0x000000000000781c */ /* 0x000fe20003f0f070 */
[----:B------:R-:W-:-:S12]  /*22180*/  NOP ;  /* 0x0000000000007918 */ /* 0x000fd80000000000 */
.L_x_3333:
[----:B------:R-:W-:Y:S02]  /*22190*/  PLOP3.LUT P3, PT, P3, P0, PT, 0xa2, 0x0 ;  /* 0x000000000000781c */ /* 0x000fe40001f61472 */
[----:B------:R-:W-:-:S08]  /*221a0*/  @P0 R2UR P3, UR4, R4 ;  /* 0x00000000040402ca */ /* 0x000fd00000060000 */
[----:B------:R-:W-:-:S05]  /*221b0*/  @P0 PLOP3.LUT P0, PT, P3, PT, PT, 0x80, 0x0 ;  /* 0x000000000000081c */ /* 0x000fca0001f0f070 */
[----:B------:R-:W-:Y:S01]  /*221c0*/  @!P3 SYNCS.ARRIVE.TRANS64.RED.A0T1 RZ, [UR4+0x22870], RZ ;  /* 0x022870ffffffb9a7 */ /* 0x000fe20008200404 */
[----:B------:R-:W-:Y:S07]  /*221d0*/  @!P3 ARRIVES.LDGSTSBAR.64.TRANSCNT [UR4+0x22870] ;  /* 0x02287000ff00b9b0 */ /* 0x000fee0008000a84 */
[----:B------:R-:W-:Y:S05]  /*221e0*/  @P0 BRA.U.ANY `(.L_x_3333) ;  /* 0xfffffffd00e80947 */ /* 0x000fea000393ffff */
[----:B------:R-:W-:Y:S01]  /*221f0*/  NOP ;  /* 0x0000000000007918 */ /* 0x000fe20000000000 */
[----:B-1----:R-:W2:Y:S02]  /*22200*/  LDL R2, [R1] ;  /* 0x0000000001027983 */ /* 0x002ea40000100800 */
[----:B--2---:R-:W-:-:S13]  /*22210*/  LOP3.LUT P6, RZ, R2, 0x4, RZ, 0xc0, !PT ;  /* 0x0000000402ff7812 */ /* 0x004fda00078cc0ff */
[----:B------:R-:W-:Y:S05]  /*22220*/  @!P6 BRA `(.L_x_3334) ;  /* 0x000000000004e947 */ /* 0x000fea0003800000 */
[----:B------:R-:W-:Y:S01]  /*22230*/  BPT.TRAP 0x1 ;  /* 0x000000040000795c */ /* 0x000fe20000300000 */
.L_x_3334:
[----:B------:R1:W-:Y:S01]  /*22240*/  SYNCS.ARRIVE.TRANS64.A1T0 RZ, [R4+URZ+0x22870], RZ ;  /* 0x022870ff04ff79a7 */ /* 0x0003e2000810003f */
[----:B------:R-:W-:Y:S05]  /*22250*/  @!P6 BRA `(.L_x_3335) ;  /* 0x000000000004e947 */ /* 0x000fea0003800000 */
[----:B------:R-:W-:Y:S01]  /*22260*/  BPT.TRAP 0x1 ;  /* 0x000000040000795c */ /* 0x000fe20000300000 */
.L_x_3335:
[----:B------:R-:W2:Y:S01]  /*22270*/  LDL R2, [R1+0x28] ;  /* 0x0000280001027983 */ /* 0x000ea20000100800 */
[----:B------:R-:W-:Y:S01]  /*22280*/  BSSY B0, `(.L_x_3336) ;  /* 0x0000003000007945 */ /* 0x000fe20003800000 */
[----:B--2---:R-:W2:Y:S03]  /*22290*/  SYNCS.PHASECHK.TRANS64.TRYWAIT P0, [R4+URZ+0x22840], R2 ;  /* 0x02284002040075a7 */ /* 0x004ea6000800017f */
[----:B--2---:R-:W-:Y:S05]  /*222a0*/  @!P0 BRA `(.L_x_3337) ;  /* 0x0000009800408947 */ /* 0x004fea0003800000 */
.L_x_3611:
[----:B------:R-:W-:Y:S05]  /*222b0*/  BSYNC B0 ;  /* 0x0000000000007941 */ /* 0x000fea0003800000 */
.L_x_3336:
[----:B------:R-:W3:Y:S01]  /*222c0*/  LDL.LU R11, [R1+0x20] ;  /* 0x00002000010b7983 */ /* 0x000ee20000300800 */
[----:B------:R-:W-:Y:S01]  /*222d0*/  ULDC.64 UR4, c[0x0][0x300] ;  /* 0x0000c00000047ab9 */ /* 0x000fe20000000a00 */
[----:B------:R-:W-:Y:S02]  /*222e0*/  ULDC.64 UR6, c[0x0][0x310] ;  /* 0x0000c40000067ab9 */ /* 0x000fe40000000a00 */
[----:B------:R-:W4:Y:S01]  /*222f0*/  LDL.LU R10, [R1+0x24] ;  /* 0x00002400010a7983 */ /* 0x000f220000300800 */
[----:B------:R-:W-:Y:S02]  /*22300*/  IMAD R9, R32, UR4, RZ ;  /* 0x0000000420097c24 */ /* 0x000fe4000f8e02ff */
[C---:B--2---:R-:W-:Y:S01]  /*22310*/  IMAD.WIDE.U32 R2, R7.reuse, UR4, RZ ;  /* 0x0000000407027c25 */ /* 0x044fe2000f8e00ff */
[----:B------:R2:W5:Y:S03]  /*22320*/  LDL R20, [R1] ;  /* 0x0000000001147983 */ /* 0x0005660000100800 */
[----:B------:R-:W-:-:S04]  /*22330*/  IMAD R9, R7, UR5, R9 ;  /* 0x0000000507097c24 */ /* 0x000fc8000f8e0209 */
[----:B------:R-:W-:Y:S02]  /*22340*/  IMAD.IADD R3, R3, 0x1, R9 ;  /* 0x0000000103037824 */ /* 0x000fe400078e0209 */
[----:B------:R-:W-:Y:S02]  /*22350*/  IMAD R9, R26, UR4, RZ ;  /* 0x000000041a097c24 */ /* 0x000fe4000f8e02ff */
[----:B------:R-:W-:-:S04]  /*22360*/  IMAD.WIDE.U32 R2, R6, UR6, R2 ;  /* 0x0000000606027c25 */ /* 0x000fc8000f8e0002 */
[----:B------:R-:W-:Y:S02]  /*22370*/  IMAD R9, R8, UR5, R9 ;  /* 0x0000000508097c24 */ /* 0x000fe4000f8e0209 */
[----:B---3--:R-:W-:Y:S02]  /*22380*/  IMAD R7, R11, UR6, RZ ;  /* 0x000000060b077c24 */ /* 0x008fe4000f8e02ff */
[----:B------:R-:W3:Y:S02]  /*22390*/  LDC R11, c[0x0][0x2f4] ;  /* 0x0000bd00ff0b7b82 */ /* 0x000ee40000000800 */
[----:B------:R-:W-:Y:S02]  /*223a0*/  IMAD R7, R6, UR7, R7 ;  /* 0x0000000706077c24 */ /* 0x000fe4000f8e0207 */
[----:B------:R-:W-:Y:S02]  /*223b0*/  IMAD.MOV.U32 R6, RZ, RZ, R2 ;  /* 0x000000ffff067224 */ /* 0x000fe400078e0002 */
[----:B----4-:R-:W-:Y:S01]  /*223c0*/  IMAD R10, R10, UR6, RZ ;  /* 0x000000060a0a7c24 */ /* 0x010fe2000f8e02ff */
[----:B------:R-:W-:Y:S01]  /*223d0*/  IADD3 R7, R3, R7, RZ ;  /* 0x0000000703077210 */ /* 0x000fe20007ffe0ff */
[----:B------:R-:W-:Y:S01]  /*223e0*/  IMAD.WIDE.U32 R2, R8, UR4, RZ ;  /* 0x0000000408027c25 */ /* 0x000fe2000f8e00ff */
[----:B------:R-:W-:-:S03]  /*223f0*/  ULDC.64 UR4, c[0x0][0x308] ;  /* 0x0000c20000047ab9 */ /* 0x000fc60000000a00 */
        /* <DEDUP_REMOVED lines=8> */
[----:B------:R-:W-:-:S03]  /*22480*/  IMAD.WIDE.U32 R2, R18, UR4, R2 ;  /* 0x0000000412027c25 */ /* 0x000fc6000f8e0002 */
[----:B------:R-:W-:Y:S02]  /*22490*/  IADD3.X R7, R7, UR7, R9, P0, !PT ;  /* 0x0000000707077c10 */ /* 0x000fe400087fe409 */
[----:B------:R-:W-:Y:S01]  /*224a0*/  IADD3 R5, P0, R2, UR6, RZ ;  /* 0x0000000602057c10 */ /* 0x000fe2000ff1e0ff */
[----:B------:R-:W-:-:S03]  /*224b0*/  UMOV UR4, 0xffffffff ;  /* 0xffffffff00047882 */ /* 0x000fc60000000000 */
[----:B------:R-:W-:Y:S02]  /*224c0*/  IADD3.X R6, R9, UR7, R3, P0, !PT ;  /* 0x0000000709067c10 */ /* 0x000fe400087fe403 */
[----:B---3--:R-:W-:Y:S01]  /*224d0*/  ISETP.GE.AND P3, PT, R29, R11, PT ;  /* 0x0000000b1d00720c */ /* 0x008fe20003f66270 */
[----:B--2---:R-:W-:-:S12]  /*224e0*/  BRA.DIV UR4, `(.L_x_3338) ;  /* 0x0000009604c87947 */ /* 0x004fd8000b800000 */
[----:B------:R-:W2:Y:S01]  /*224f0*/  SHFL.IDX PT, R3, R8, RZ, 0x181f ;  /* 0x00181fff08037589 */ /* 0x000ea200000e0000 */
[----:B-----5:R-:W-:-:S03]  /*22500*/  LOP3.LUT R20, R20, 0xffffefff, RZ, 0xc0, !PT ;  /* 0xffffefff14147812 */ /* 0x020fc600078ec0ff */
[----:B------:R-:W3:Y:S01]  /*22510*/  SHFL.IDX PT, R2, R7, RZ, 0x181f ;  /* 0x00181fff07027589 */ /* 0x000ee200000e0000 */
[----:B------:R-:W-:-:S04]  /*22520*/  @P4 LOP3.LUT R20, R20, 0x1000, RZ, 0xfc, !PT ;  /* 0x0000100014144812 */ /* 0x000fc800078efcff */
[C---:B------:R-:W-:Y:S02]  /*22530*/  LOP3.LUT P4, RZ, R20.reuse, 0x40, RZ, 0xc0, !PT ;  /* 0x0000004014ff7812 */ /* 0x040fe4000788c0ff */
[----:B------:R-:W-:-:S04]  /*22540*/  LOP3.LUT R20, R20, 0xfffff7ff, RZ, 0xc0, !PT ;  /* 0xfffff7ff14147812 */ /* 0x000fc800078ec0ff */
[----:B------:R-:W-:-:S04]  /*22550*/  @P1 LOP3.LUT R20, R20, 0x800, RZ, 0xfc, !PT ;  /* 0x0000080014141812 */ /* 0x000fc800078efcff */
[C---:B------:R-:W-:Y:S02]  /*22560*/  LOP3.LUT P1, RZ, R20.reuse, 0x10, RZ, 0xc0, !PT ;  /* 0x0000001014ff7812 */ /* 0x040fe4000782c0ff */
[----:B------:R-:W-:Y:S02]  /*22570*/  LOP3.LUT R20, R20, 0xfffffbff, RZ, 0xc0, !PT ;  /* 0xfffffbff14147812 */ /* 0x000fe400078ec0ff */
[----:B--2---:R-:W-:Y:S02]  /*22580*/  @P4 IADD3 R3, P0, R29, R3, RZ ;  /* 0x000000031d034210 */ /* 0x004fe40007f1e0ff */
[----:B------:R-:W-:-:S03]  /*22590*/  @P2 LOP3.LUT R20, R20, 0x400, RZ, 0xfc, !PT ;  /* 0x0000040014142812 */ /* 0x000fc600078efcff */
[----:B---3--:R-:W-:Y:S01]  /*225a0*/  @P4 IMAD.X R2, RZ, RZ, R2, P0 ;  /* 0x000000ffff024224 */ /* 0x008fe200000e0602 */
[C---:B------:R-:W-:Y:S01]  /*225b0*/  LOP3.LUT P2, RZ, R20.reuse, 0x8, RZ, 0xc0, !PT ;  /* 0x0000000814ff7812 */ /* 0x040fe2000784c0ff */
[----:B------:R-:W-:Y:S01]  /*225c0*/  STL [R1], R20 ;  /* 0x0000001401007387 */ /* 0x000fe20000100800 */
[----:B------:R-:W-:Y:S02]  /*225d0*/  LOP3.LUT P6, RZ, R20, 0x80, RZ, 0xc0, !PT ;  /* 0x0000008014ff7812 */ /* 0x000fe400078cc0ff */
[----:B------:R-:W-:-:S04]  /*225e0*/  @P4 LOP3.LUT R3, R3, R2, RZ, 0x3c, !PT ;  /* 0x0000000203034212 */ /* 0x000fc800078e3cff */
[----:B------:R-:W-:-:S04]  /*225f0*/  @P4 LOP3.LUT R2, R3, R2, RZ, 0x3c, !PT ;  /* 0x0000000203024212 */ /* 0x000fc800078e3cff */
[----:B------:R-:W-:-:S05]  /*22600*/  @P4 LOP3.LUT R3, R3, R2, RZ, 0x3c, !PT ;  /* 0x0000000203034212 */ /* 0x000fca00078e3cff */
[----:B------:R-:W-:Y:S01]  /*22610*/  @!PT LDS RZ, [RZ] ;  /* 0x00000000fffff984 */ /* 0x000fe20000000800 */
[----:B------:R2:W-:Y:S01]  /*22620*/  @P4 LDGSTS.E.BYPASS.LTC128B.128 [R0+0x18400], desc[UR60][R2.64], !P3 ;  /* 0x1840000002004fae */ /* 0x0005e2000d901d7c */
[----:B------:R-:W-:-:S03]  /*22630*/  LOP3.LUT P4, RZ, R20, 0x1000, RZ, 0xc0, !PT ;  /* 0x0000100014ff7812 */ /* 0x000fc6000788c0ff */
[----:B--2---:R-:W2:Y:S04]  /*22640*/  SHFL.IDX PT, R3, R8, 0x1, 0x181f ;  /* 0x00381f0008037f89 */ /* 0x004ea800000e0000 */
[----:B------:R-:W3:Y:S01]  /*22650*/  SHFL.IDX PT, R2, R7, 0x1, 0x181f ;  /* 0x00381f0007027f89 */ /* 0x000ee200000e0000 */
[----:B--2---:R-:W-:-:S05]  /*22660*/  @P1 IADD3 R3, P0, R29, R3, RZ ;  /* 0x000000031d031210 */ /* 0x004fca0007f1e0ff */
[----:B---3--:R-:W-:-:S05]  /*22670*/  @P1 IMAD.X R2, RZ, RZ, R2, P0 ;  /* 0x000000ffff021224 */ /* 0x008fca00000e0602 */
[----:B------:R-:W-:-:S04]  /*22680*/  @P1 LOP3.LUT R3, R3, R2, RZ, 0x3c, !PT ;  /* 0x0000000203031212 */ /* 0x000fc800078e3cff */
[----:B------:R-:W-:-:S04]  /*22690*/  @P1 LOP3.LUT R2, R3, R2, RZ, 0x3c, !PT ;  /* 0x0000000203021212 */ /* 0x000fc800078e3cff */
[----:B------:R-:W-:-:S05]  /*226a0*/  @P1 LOP3.LUT R3, R3, R2, RZ, 0x3c, !PT ;  /* 0x0000000203031212 */ /* 0x000fca00078e3cff */
        /* <DEDUP_REMOVED lines=21> */
[----:B------:R-:W3:Y:S06]  /*22800*/  SHFL.IDX PT, R2, R7, 0x4, 0x181f ;  /* 0x00981f0007027f89 */ /* 0x000eec00000e0000 */
[----:B--2---:R-:W-:-:S05]  /*22810*/  @P5 IADD3 R3, P0, R29, R3, RZ ;  /* 0x000000031d035210 */ /* 0x004fca0007f1e0ff */
[----:B---3--:R-:W-:-:S05]  /*22820*/  @P5 IMAD.X R2, RZ, RZ, R2, P0 ;  /* 0x000000ffff025224 */ /* 0x008fca00000e0602 */
[----:B------:R-:W-:-:S04]  /*22830*/  @P5 LOP3.LUT R3, R3, R2, RZ, 0x3c, !PT ;  /* 0x0000000203035212 */ /* 0x000fc800078e3cff */
[----:B------:R-:W-:-:S04]  /*22840*/  @P5 LOP3.LUT R2, R3, R2, RZ, 0x3c, !PT ;  /* 0x0000000203025212 */ /* 0x000fc800078e3cff */
[----:B------:R-:W-:-:S05]  /*22850*/  @P5 LOP3.LUT R3, R3, R2, RZ, 0x3c, !PT ;  /* 0x0000000203035212 */ /* 0x000fca00078e3cff */
[----:B------:R2:W-:Y:S04]  /*22860*/  @P5 LDGSTS.E.BYPASS.LTC128B.128 [R0+0x1a400], desc[UR60][R2.64], !P3 ;  /* 0x1a40000002005fae */ /* 0x0005e8000d901d7c */
[----:B--2---:R-:W2:Y:S04]  /*22870*/  SHFL.IDX PT, R3, R8, 0x5, 0x181f ;  /* 0x00b81f0008037f89 */ /* 0x004ea800000e0000 */
[----:B------:R-:W3:Y:S01]  /*22880*/  SHFL.IDX PT, R2, R7, 0x5, 0x181f ;  /* 0x00b81f0007027f89 */ /* 0x000ee200000e0000 */
[----:B--2---:R-:W-:-:S05]  /*22890*/  @P6 IADD3 R3, P0, R29, R3, RZ ;  /* 0x000000031d036210 */ /* 0x004fca0007f1e0ff */
[----:B---3--:R-:W-:-:S05]  /*228a0*/  @P6 IMAD.X R2, RZ, RZ, R2, P0 ;  /* 0x000000ffff026224 */ /* 0x008fca00000e0602 */
[----:B------:R-:W-:-:S04]  /*228b0*/  @P6 LOP3.LUT R3, R3, R2, RZ, 0x3c, !PT ;  /* 0x0000000203036212 */ /* 0x000fc800078e3cff */
[----:B------:R-:W-:-:S04]  /*228c0*/  @P6 LOP3.LUT R2, R3, R2, RZ, 0x3c, !PT ;  /* 0x0000000203026212 */ /* 0x000fc800078e3cff */
[----:B------:R-:W-:-:S05]  /*228d0*/  @P6 LOP3.LUT R3, R3, R2, RZ, 0x3c, !PT ;  /* 0x0000000203036212 */ /* 0x000fca00078e3cff */
[----:B------:R2:W-:Y:S04]  /*228e0*/  @P6 LDGSTS.E.BYPASS.LTC128B.128 [R0+0x1ac00], desc[UR60][R2.64], !P3 ;  /* 0x1ac0000002006fae */ /* 0x0005e8000d901d7c */
[----:B--2---:R-:W2:Y:S04]  /*228f0*/  SHFL.IDX PT, R3, R8, 0x6, 0x181f ;  /* 0x00d81f0008037f89 */ /* 0x004ea800000e0000 */
[----:B------:R-:W3:Y:S04]  /*22900*/  SHFL.IDX PT, R2, R7, 0x6, 0x181f ;  /* 0x00d81f0007027f89 */ /* 0x000ee800000e0000 */
[----:B------:R-:W-:Y:S01]  /*22910*/  SHFL.IDX PT, R7, R7, 0x7, 0x181f ;  /* 0x00f81f0007077f89 */ /* 0x000fe200000e0000 */
[----:B--2---:R-:W-:-:S05]  /*22920*/  @P4 IADD3 R3, P0, R29, R3, RZ ;  /* 0x000000031d034210 */ /* 0x004fca0007f1e0ff */
[----:B---3--:R-:W-:-:S05]  /*22930*/  @P4 IMAD.X R2, RZ, RZ, R2, P0 ;  /* 0x000000ffff024224 */ /* 0x008fca00000e0602 */
[----:B------:R-:W-:-:S04]  /*22940*/  @P4 LOP3.LUT R3, R3, R2, RZ, 0x3c, !PT ;  /* 0x0000000203034212 */ /* 0x000fc800078e3cff */
[----:B------:R-:W-:-:S04]  /*22950*/  @P4 LOP3.LUT R2, R3, R2, RZ, 0x3c, !PT ;  /* 0x0000000203024212 */ /* 0x000fc800078e3cff */
[----:B------:R-:W-:-:S05]  /*22960*/  @P4 LOP3.LUT R3, R3, R2, RZ, 0x3c, !PT ;  /* 0x0000000203034212 */ /* 0x000fca00078e3cff */
[----:B------:R2:W-:Y:S04]  /*22970*/  @P4 LDGSTS.E.BYPASS.LTC128B.128 [R0+0x1b400], desc[UR60][R2.64], !P3 ;  /* 0x1b40000002004fae */ /* 0x0005e8000d901d7c */
[----:B--2---:R-:W2:Y:S04]  /*22980*/  SHFL.IDX PT, R2, R8, 0x7, 0x181f ;  /* 0x00f81f0008027f89 */ /* 0x004ea800000e0000 */
[----:B------:R-:W3:Y:S04]  /*22990*/  SHFL.IDX PT, R8, R5, RZ, 0x181f ;  /* 0x00181fff05087589 */ /* 0x000ee800000e0000 */
[----:B------:R-:W-:Y:S01]  /*229a0*/  SHFL.IDX PT, R5, R5, 0x1, 0x181f ;  /* 0x00381f0005057f89 */ /* 0x000fe200000e0000 */
[----:B--2---:R-:W-:-:S05]  /*229b0*/  @P1 IADD3 R2, P0, R29, R2, RZ ;  /* 0x000000021d021210 */ /* 0x004fca0007f1e0ff */
[----:B------:R-:W-:Y:S02]  /*229c0*/  @P1 IMAD.X R3, RZ, RZ, R7, P0 ;  /* 0x000000ffff031224 */ /* 0x000fe400000e0607 */
[----:B------:R-:W2:Y:S04]  /*229d0*/  SHFL.IDX PT, R7, R6, RZ, 0x181f ;  /* 0x00181fff06077589 */ /* 0x000ea800000e0000 */
[----:B------:R3:W-:Y:S04]  /*229e0*/  @P1 LDGSTS.E.BYPASS.LTC128B.128 [R0+0x1bc00], desc[UR60][R2.64], !P3 ;  /* 0x1bc0000002001fae */ /* 0x0007e8000d901d7c */
[----:B------:R-:W4:Y:S01]  /*229f0*/  SHFL.IDX PT, R6, R6, 0x1, 0x181f ;  /* 0x00381f0006067f89 */ /* 0x000f2200000e0000 */
[----:B---3--:R-:W-:-:S05]  /*22a00*/  @P2 IADD3 R2, P0, R29, R8, RZ ;  /* 0x000000081d022210 */ /* 0x008fca0007f1e0ff */
[----:B--2---:R-:W-:-:S05]  /*22a10*/  @P2 IMAD.X R3, RZ, RZ, R7, P0 ;  /* 0x000000ffff032224 */ /* 0x004fca00000e0607 */
[----:B------:R2:W-:Y:S03]  /*22a20*/  @P2 LDGSTS.E.BYPASS.LTC128B.128 [R0+0x1c400], desc[UR60][R2.64], !P3 ;  /* 0x1c40000002002fae */ /* 0x0005e6000d901d7c */
.L_x_3633:
[----:B------:R-:W-:-:S13]  /*22a30*/  LOP3.LUT P1, RZ, R20, 0x100, RZ, 0xc0, !PT ;  /* 0x0000010014ff7812 */ /* 0x000fda000782c0ff */
[----:B--2---:R-:W-:-:S04]  /*22a40*/  @P1 IADD3 R2, P0, R29, R5, RZ ;  /* 0x000000051d021210 */ /* 0x004fc80007f1e0ff */
[----:B----4-:R-:W-:Y:S02]  /*22a50*/  @P1 IADD3.X R3, RZ, R6, RZ, P0, !PT ;  /* 0x00000006ff031210 */ /* 0x010fe400007fe4ff */
[----:B------:R-:W-:-:S03]  /*22a60*/  PLOP3.LUT P0, PT, PT, PT, PT, 0x80, 0x0 ;  /* 0x000000000000781c */ /* 0x000fc60003f0f070 */
[----:B------:R-:W-:Y:S01]  /*22a70*/  @!PT LDS RZ, [RZ] ;  /* 0x00000000fffff984 */ /* 0x000fe20000000800 */
[----:B------:R-:W-:Y:S01]  /*22a80*/  @!PT LDS RZ, [RZ] ;  /* 0x00000000fffff984 */ /* 0x000fe20000000800 */
[----:B------:R-:W-:Y:S01]  /*22a90*/  @!PT LDS RZ, [RZ] ;  /* 0x00000000fffff984 */ /* 0x000fe20000000800 */
[----:B------:R2:W-:Y:S01]  /*22aa0*/  @P1 LDGSTS.E.BYPASS.LTC128B.128 [R0+0x1cc00], desc[UR60][R2.64], !P3 ;  /* 0x1cc0000002001fae */ /* 0x0005e2000d901d7c */
[----:B------:R-:W-:-:S09]  /*22ab0*/  NOP ;  /* 0x0000000000007918 */ /* 0x000fd20000000000 */
.L_x_3339:
[----:B------:R-:W-:Y:S02]  /*22ac0*/  PLOP3.LUT P1, PT, P1, P0, PT, 0xa2, 0x0 ;  /* 0x000000000000781c */ /* 0x000fe40000f21472 */
[----:B------:R-:W-:-:S08]  /*22ad0*/  @P0 R2UR P1, UR4, R4 ;  /* 0x00000000040402ca */ /* 0x000fd00000020000 */
[----:B------:R-:W-:-:S05]  /*22ae0*/  @P0 PLOP3.LUT P0, PT, P1, PT, PT, 0x80, 0x0 ;  /* 0x000000000000081c */ /* 0x000fca0000f0f070 */
[----:B------:R-:W-:Y:S01]  /*22af0*/  @!P1 SYNCS.ARRIVE.TRANS64.RED.A0T1 RZ, [UR4+0x22830], RZ ;  /* 0x022830ffffff99a7 */ /* 0x000fe20008200404 */
[----:B------:R-:W-:Y:S07]  /*22b00*/  @!P1 ARRIVES.LDGSTSBAR.64.TRANSCNT [UR4+0x22830] ;  /* 0x02283000ff0099b0 */ /* 0x000fee0008000a84 */
[----:B------:R-:W-:Y:S05]  /*22b10*/  @P0 BRA.U.ANY `(.L_x_3339) ;  /* 0xfffffffd00e80947 */ /* 0x000fea000393ffff */
[----:B------:R-:W-:Y:S01]  /*22b20*/  NOP ;  /* 0x0000000000007918 */ /* 0x000fe20000000000 */
[----:B--2---:R-:W2:Y:S02]  /*22b30*/  LDL R0, [R1] ;  /* 0x0000000001007983 */ /* 0x004ea40000100800 */
[----:B--2---:R-:W-:-:S13]  /*22b40*/  LOP3.LUT P2, RZ, R0, 0x4, RZ, 0xc0, !PT ;  /* 0x0000000400ff7812 */ /* 0x004fda000784c0ff */
[----:B------:R-:W-:Y:S05]  /*22b50*/  @!P2 BRA `(.L_x_3340) ;  /* 0x000000000004a947 */ /* 0x000fea0003800000 */
[----:B------:R-:W-:Y:S01]  /*22b60*/  BPT.TRAP 0x1 ;  /* 0x000000040000795c */ /* 0x000fe20000300000 */
.L_x_3340:
[----:B------:R2:W5:Y:S01]  /*22b70*/  LDL.LU R5, [R1+0x30] ;  /* 0x0000300001057983 */ /* 0x0005620000300800 */
        /* <DEDUP_REMOVED lines=22> */
[----:B-12---:R-:W-:Y:S02]  /*22ce0*/  IMAD.U32 R4, RZ, RZ, UR4 ;  /* 0x00000004ff047e24 */ /* 0x006fe4000f8e00ff */
[----:B------:R-:W1:Y:S01]  /*22cf0*/  LDC.64 R2, c[0x4][R2] ;  /* 0x0100000002027b82 */ /* 0x000e620000000a00 */
        /* <DEDUP_REMOVED lines=8> */
[----:B0-----:R-:W-:-:S07]  /*22d80*/  LEPC R20, `(.L_x_3342) ;  /* 0x000000001014794e */ /* 0x001fce0000000000 */
[----:B-1----:R-:W-:Y:S05]  /*22d90*/  CALL.ABS.NOINC R2 ;  /* 0x0000000002007343 */ /* 0x002fea0003c00000 */
.L_x_3342:
[----:B------:R-:W-:Y:S05]  /*22da0*/  BSYNC B6 ;  /* 0x0000000000067941 */ /* 0x000fea0003800000 */
.L_x_3341:
[----:B------:R3:W5:Y:S01]  /*22db0*/  LDL R8, [R1+0x2c] ;  /* 0x00002c0001087983 */ /* 0x0007620000100800 */
[----:B------:R-:W4:Y:S01]  /*22dc0*/  LDC R6, c[0x0][0x448] ;  /* 0x00011200ff067b82 */ /* 0x000f220000000800 */
[----:B------:R-:W-:Y:S01]  /*22dd0*/  MOV R3, R26 ;  /* 0x0000001a00037202 */ /* 0x000fe20000000f00 */
[----:B------:R-:W-:Y:S01]  /*22de0*/  IMAD.MOV.U32 R2, RZ, RZ, R24 ;  /* 0x000000ffff027224 */ /* 0x000fe200078e0018 */
[----:B------:R-:W0:Y:S01]  /*22df0*/  S2R R20, SR_TID.X ;  /* 0x0000000000147919 */ /* 0x000e220000002100 */
[----:B------:R-:W-:Y:S01]  /*22e00*/  ULDC.64 UR4, c[0x0][0x2d8] ;  /* 0x0000b60000047ab9 */ /* 0x000fe20000000a00 */
[----:B------:R-:W-:Y:S01]  /*22e10*/  ULDC.64 UR6, c[0x0][0x280] ;  /* 0x0000a00000067ab9 */ /* 0x000fe20000000a00 */
[----:B------:R-:W-:-:S04]  /*22e20*/  IMAD.WIDE.U32 R2, R18, UR4, R2 ;  /* 0x0000000412027c25 */ /* 0x000fc8000f8e0002 */
[----:B------:R-:W-:Y:S01]  /*22e30*/  IMAD R3, R18, UR5, R3 ;  /* 0x0000000512037c24 */ /* 0x000fe2000f8e0203 */
[----:B------:R-:W-:Y:S02]  /*22e40*/  ULDC.64 UR4, c[0x0][0x2e0] ;  /* 0x0000b80000047ab9 */ /* 0x000fe40000000a00 */
[----:B------:R-:W-:Y:S02]  /*22e50*/  IMAD R0, R28, UR4, RZ ;  /* 0x000000041c007c24 */ /* 0x000fe4000f8e02ff */
[----:B------:R-:W-:-:S04]  /*22e60*/  IMAD.WIDE.U32 R2, R23, UR4, R2 ;  /* 0x0000000417027c25 */ /* 0x000fc8000f8e0002 */
[----:B------:R-:W-:Y:S01]  /*22e70*/  IMAD R0, R23, UR5, R0 ;  /* 0x0000000517007c24 */ /* 0x000fe2000f8e0200 */
[----:B------:R-:W-:-:S03]  /*22e80*/  ULDC.64 UR4, c[0x0][0x2d0] ;  /* 0x0000b40000047ab9 */ /* 0x000fc60000000a00 */
[----:B------:R-:W-:Y:S01]  /*22e90*/  IMAD.IADD R3, R3, 0x1, R0 ;  /* 0x0000000103037824 */ /* 0x000fe200078e0200 */
[----:B----4-:R-:W-:Y:S02]  /*22ea0*/  ISETP.NE.AND P0, PT, R6, 0x1, PT ;  /* 0x000000010600780c */ /* 0x010fe40003f05270 */
[C---:B0-----:R-:W-:Y:S01]  /*22eb0*/  LOP3.LUT R21, R20.reuse, 0x7f, RZ, 0xc0, !PT ;  /* 0x0000007f14157812 */ /* 0x041fe200078ec0ff */
[----:B------:R-:W-:-:S10]  /*22ec0*/  IMAD.SHL.U32 R20, R20, 0x10, RZ ;  /* 0x0000001014147824 */ /* 0x000fd400078e00ff */
[----:B------:R-:W0:Y:S01]  /*22ed0*/  @P0 LDC R7, c[0x0][0x44c] ;  /* 0x00011300ff070b82 */ /* 0x000e220000000800 */
[----:B------:R-:W-:-:S04]  /*22ee0*/  SHF.R.U32.HI R21, RZ, 0x3, R21 ;  /* 0x00000003ff157819 */ /* 0x000fc80000011615 */
[----:B------:R-:W-:-:S03]  /*22ef0*/  LOP3.LUT R20, R21, 0x70, R20, 0xf8, !PT ;  /* 0x0000007015147812 */ /* 0x000fc600078ef814 */
[----:B------:R-:W4:Y:S02]  /*22f00*/  @P0 LDC R0, c[0x0][0x450] ;  /* 0x00011400ff000b82 */ /* 0x000f240000000800 */
[----:B------:R-:W-:-:S04]  /*22f10*/  IMAD R5, R17, 0x80, R20 ;  /* 0x0000008011057824 */ /* 0x000fc800078e0214 */
[----:B-12---:R-:W-:Y:S01]  /*22f20*/  IMAD.MOV.U32 R4, RZ, RZ, R5 ;  /* 0x000000ffff047224 */ /* 0x006fe200078e0005 */
[----:B------:R-:W1:Y:S01]  /*22f30*/  S2R R20, SR_TID.X ;  /* 0x0000000000147919 */ /* 0x000e620000002100 */
[----:B0-----:R-:W-:-:S05]  /*22f40*/  @P0 IMAD.HI.U32 R7, R5, R7, RZ ;  /* 0x0000000705070227 */ /* 0x001fca00078e00ff */
        /* <DEDUP_REMOVED lines=17> */
[----:B-1----:R-:W-:Y:S02]  /*23060*/  LOP3.LUT R20, R20, 0x7f, RZ, 0xc0, !PT ;  /* 0x0000007f14147812 */ /* 0x002fe400078ec0ff */
[----:B------:R-:W-:Y:S02]  /*23070*/  IADD3.X R4, R3, UR7, R5, P1, !PT ;  /* 0x0000000703047c10 */ /* 0x000fe40008ffe405 */
[----:B------:R-:W-:Y:S01]  /*23080*/  SHF.R.U32.HI R9, RZ, 0x3, R20 ;  /* 0x00000003ff097819 */ /* 0x000fe20000011614 */
[----:B---3--:R-:W-:Y:S06]  /*23090*/  BRA.DIV UR4, `(.L_x_3343) ;  /* 0x0000009604f47947 */ /* 0x008fec000b800000 */
[----:B------:R-:W0:Y:S01]  /*230a0*/  SHFL.IDX PT, R14, R0, RZ, 0x181f ;  /* 0x00181fff000e7589 */ /* 0x000e2200000e0000 */
[----:B------:R-:W-:Y:S02]  /*230b0*/  IMAD R31, R31, R6, RZ ;  /* 0x000000061f1f7224 */ /* 0x000fe400078e02ff */
[----:B------:R-:W-:Y:S01]  /*230c0*/  IMAD R17, R17, 0x80, R9 ;  /* 0x0000008011117824 */ /* 0x000fe200078e0209 */
        /* <DEDUP_REMOVED lines=10> */
[----:B0-----:R-:W-:Y:S02]  /*23170*/  @!P3 IMAD.X R6, RZ, RZ, R2, P1 ;  /* 0x000000ffff06b224 */ /* 0x001fe400008e0602 */
[----:B------:R-:W-:Y:S02]  /*23180*/  @!P2 IMAD.MOV.U32 R2, RZ, RZ, R3 ;  /* 0x000000ffff02a224 */ /* 0x000fe400078e0003 */
[----:B------:R-:W-:-:S05]  /*23190*/  @!P2 IMAD.MOV.U32 R3, RZ, RZ, R7 ;  /* 0x000000ffff03a224 */ /* 0x000fca00078e0007 */
[----:B-----5:R0:W-:Y:S02]  /*231a0*/  @!P2 LDGSTS.E.BYPASS.LTC128B.128 [R8+0x14400], desc[UR60][R2.64], !P0 ;  /* 0x144000000208afae */ /* 0x0201e4000c101d7c */
[----:B0-----:R-:W-:Y:S01]  /*231b0*/  @!P3 MOV R2, R5 ;  /* 0x000000050002b202 */ /* 0x001fe20000000f00 */
[----:B------:R-:W-:Y:S02]  /*231c0*/  @!P3 IMAD.MOV.U32 R3, RZ, RZ, R6 ;  /* 0x000000ffff03b224 */ /* 0x000fe400078e0006 */
[----:B------:R-:W-:-:S03]  /*231d0*/  VIADD R6, R17, 0x20 ;  /* 0x0000002011067836 */ /* 0x000fc60000000000 */
[----:B------:R0:W-:Y:S02]  /*231e0*/  @!P3 LDGSTS.E.BYPASS.LTC128B.128 [R8+0x14c00], desc[UR60][R2.64], !P0 ;  /* 0x14c000000208bfae */ /* 0x0001e4000c101d7c */
[----:B------:R-:W-:Y:S01]  /*231f0*/  ISETP.GE.AND P1, PT, R6, R31, PT ;  /* 0x0000001f0600720c */ /* 0x000fe20003f26270 */
[----:B------:R-:W-:Y:S01]  /*23200*/  VIADD R6, R17, 0x30 ;  /* 0x0000003011067836 */ /* 0x000fe20000000000 */
[----:B0-----:R-:W0:Y:S11]  /*23210*/  SHFL.IDX PT, R2, R4, 0x2, 0x181f ;  /* 0x00581f0004027f89 */ /* 0x001e3600000e0000 */
[----:B------:R-:W-:-:S05]  /*23220*/  @!P1 IADD3 R14, P2, R29, R14, RZ ;  /* 0x0000000e1d0e9210 */ /* 0x000fca0007f5e0ff */
[----:B0-----:R-:W-:Y:S02]  /*23230*/  @!P1 IMAD.X R5, RZ, RZ, R2, P2 ;  /* 0x000000ffff059224 */ /* 0x001fe400010e0602 */
[----:B------:R-:W-:Y:S02]  /*23240*/  @!P1 IMAD.MOV.U32 R2, RZ, RZ, R14 ;  /* 0x000000ffff029224 */ /* 0x000fe400078e000e */
[----:B------:R-:W-:Y:S01]  /*23250*/  @!P1 IMAD.MOV.U32 R3, RZ, RZ, R5 ;  /* 0x000000ffff039224 */ /* 0x000fe200078e0005 */
[----:B------:R-:W0:Y:S04]  /*23260*/  SHFL.IDX PT, R14, R0, 0x3, 0x181f ;  /* 0x00781f00000e7f89 */ /* 0x000e2800000e0000 */
[----:B------:R1:W-:Y:S01]  /*23270*/  @!P1 LDGSTS.E.BYPASS.LTC128B.128 [R8+0x15400], desc[UR60][R2.64], !P0 ;  /* 0x1540000002089fae */ /* 0x0003e2000c101d7c */
[----:B------:R-:W-:Y:S01]  /*23280*/  ISETP.GE.AND P1, PT, R6, R31, PT ;  /* 0x0000001f0600720c */ /* 0x000fe20003f26270 */
[----:B------:R-:W-:-:S02]  /*23290*/  VIADD R6, R17, 0x40 ;  /* 0x0000004011067836 */ /* 0x000fc40000000000 */
        /* <DEDUP_REMOVED lines=19> */
[----:B------:R-:W-:Y:S01]  /*233d0*/  @!P1 IMAD.MOV.U32 R2, RZ, RZ, R14 ;  /* 0x000000ffff029224 */ /* 0x000fe200078e000e */
[----:B------:R-:W-:Y:S01]  /*233e0*/  ISETP.GE.AND P2, PT, R6, R31, PT ;  /* 0x0000001f0600720c */ /* 0x000fe20003f46270 */
[----:B------:R-:W0:Y:S04]  /*233f0*/  SHFL.IDX PT, R14, R0, 0x6, 0x181f ;  /* 0x00d81f00000e7f89 */ /* 0x000e2800000e0000 */
[----:B------:R1:W-:Y:S04]  /*23400*/  @!P1 LDGSTS.E.BYPASS.LTC128B.128 [R8+0x16c00], desc[UR60][R2.64], !P0 ;  /* 0x16c0000002089fae */ /* 0x0003e8000c101d7c */
[----:B-1----:R-:W1:Y:S04]  /*23410*/  SHFL.IDX PT, R2, R4, 0x6, 0x181f ;  /* 0x00d81f0004027f89 */ /* 0x002e6800000e0000 */
[----:B------:R-:W2:Y:S01]  /*23420*/  SHFL.IDX PT, R4, R4, 0x7, 0x181f ;  /* 0x00f81f0004047f89 */ /* 0x000ea200000e0000 */
[----:B0-----:R-:W-:-:S05]  /*23430*/  @!P2 IADD3 R14, P1, R29, R14, RZ ;  /* 0x0000000e1d0ea210 */ /* 0x001fca0007f3e0ff */
[----:B-1----:R-:W-:Y:S02]  /*23440*/  @!P2 IMAD.X R3, RZ, RZ, R2, P1 ;  /* 0x000000ffff03a224 */ /* 0x002fe400008e0602 */
[----:B------:R-:W-:Y:S02]  /*23450*/  @!P2 IMAD.MOV.U32 R2, RZ, RZ, R14 ;  /* 0x000000ffff02a224 */ /* 0x000fe400078e000e */
[----:B------:R0:W1:Y:S04]  /*23460*/  SHFL.IDX PT, R14, R0, 0x7, 0x181f ;  /* 0x00f81f00000e7f89 */ /* 0x00006800000e0000 */
[----:B--2---:R0:W-:Y:S02]  /*23470*/  @!P2 LDGSTS.E.BYPASS.LTC128B.128 [R8+0x17400], desc[UR60][R2.64], !P0 ;  /* 0x174000000208afae */ /* 0x0041e4000c101d7c */
.L_x_3650:
        /* <DEDUP_REMOVED lines=10> */
.L_x_3344:
        /* <DEDUP_REMOVED lines=21> */
.L_x_3651:
[----:B------:R-:W-:Y:S05]  /*23670*/  BSYNC B0 ;  /* 0x0000000000007941 */ /* 0x000fea0003800000 */
.L_x_3345:
[----:B------:R-:W-:Y:S05]  /*23680*/  @!P1 BRA `(.L_x_3347) ;  /* 0x0000001800209947 */ /* 0x000fea0003800000 */
[----:B------:R-:W-:Y:S02]  /*23690*/  IMAD.MOV.U32 R21, RZ, RZ, R30 ;  /* 0x000000ffff157224 */ /* 0x000fe400078e001e */
[----:B------:R-:W-:-:S07]  /*236a0*/  IMAD.MOV.U32 R23, RZ, RZ, R35 ;  /* 0x000000ffff177224 */ /* 0x000fce00078e0023 */
.L_x_3367:
[----:B------:R-:W2:Y:S01]  /*236b0*/  LDL R2, [R1] ;  /* 0x0000000001027983 */ /* 0x000ea20000100800 */
[----:B-1----:R-:W1:Y:S03]  /*236c0*/  LDC R7, c[0x0][0x430] ;  /* 0x00010c00ff077b82 */ /* 0x002e660000000800 */
[----:B0-----:R-:W3:Y:S01]  /*236d0*/  LDL R11, [R1+0x4] ;  /* 0x00000400010b7983 */ /* 0x001ee20000100800 */
[----:B------:R-:W4:Y:S01]  /*236e0*/  S2R R0, SR_TID.X ;  /* 0x0000000000007919 */ /* 0x000f220000002100 */
[----:B------:R-:W4:Y:S02]  /*236f0*/  S2R R8, SR_TID.X ;  /* 0x0000000000087919 */ /* 0x000f240000002100 */
[----:B------:R-:W3:Y:S01]  /*23700*/  LDL R12, [R1+0x8] ;  /* 0x00000800010c7983 */ /* 0x000ee20000100800 */
[----:B-1----:R-:W-:-:S13]  /*23710*/  ISETP.NE.AND P0, PT, R7, 0x1, PT ;  /* 0x000000010700780c */ /* 0x002fda0003f05270 */
[----:B0-----:R-:W0:Y:S01]  /*23720*/  @P0 LDC R3, c[0x0][0x434] ;  /* 0x00010d00ff030b82 */ /* 0x001e220000000800 */
[----:B----4-:R-:W-:-:S07]  /*23730*/  LOP3.LUT R0, R0, 0x7f, RZ, 0xc0, !PT ;  /* 0x0000007f00007812 */ /* 0x010fce00078ec0ff */
[----:B------:R-:W1:Y:S01]  /*23740*/  @P0 LDC R4, c[0x0][0x438] ;  /* 0x00010e00ff040b82 */ /* 0x000e620000000800 */
[----:B------:R-:W-:Y:S01]  /*23750*/  SHF.R.U32.HI R0, RZ, 0x3, R0 ;  /* 0x00000003ff007819 */ /* 0x000fe20000011600 */
[----:B------:R-:W-:Y:S01]  /*23760*/  IMAD.SHL.U32 R10, R8, 0x10, RZ ;  /* 0x00000010080a7824 */ /* 0x000fe200078e00ff */
[----:B------:R-:W-:Y:S05]  /*23770*/  YIELD ;  /* 0x0000000000007946 */ /* 0x000fea0003800000 */
[----:B------:R-:W-:Y:S01]  /*23780*/  ULDC.64 UR4, c[0x0][0x428] ;  /* 0x00010a0000047ab9 */ /* 0x000fe20000000a00 */
[----:B------:R-:W-:Y:S01]  /*23790*/  ULDC.64 UR6, c[0x0][0x418] ;  /* 0x0001060000067ab9 */ /* 0x000fe20000000a00 */
[----:B--2---:R-:W-:-:S02]  /*237a0*/  LOP3.LUT P2, RZ, R2, 0x4, RZ, 0xc0, !PT ;  /* 0x0000000402ff7812 */ /* 0x004fc4000784c0ff */
[----:B------:R-:W2:Y:S02]  /*237b0*/  S2R R2, SR_TID.X ;  /* 0x0000000000027919 */ /* 0x000ea40000002100 */
[C---:B--2---:R-:W-:Y:S01]  /*237c0*/  IMAD.SHL.U32 R5, R2.reuse, 0x10, RZ ;  /* 0x0000001002057824 */ /* 0x044fe200078e00ff */
[----:B------:R-:W-:-:S04]  /*237d0*/  LOP3.LUT R2, R2, 0x7f, RZ, 0xc0, !PT ;  /* 0x0000007f02027812 */ /* 0x000fc800078ec0ff */
[----:B------:R-:W-:Y:S01]  /*237e0*/  LOP3.LUT R5, R0, 0x70, R5, 0xf8, !PT ;  /* 0x0000007000057812 */ /* 0x000fe200078ef805 */
[----:B------:R-:W-:-:S05]  /*237f0*/  IMAD R0, R31, 0xa0, R37 ;  /* 0x000000a01f007824 */ /* 0x000fca00078e0225 */
[----:B------:R-:W-:Y:S02]  /*23800*/  IADD3 R6, R5, R0, RZ ;  /* 0x0000000005067210 */ /* 0x000fe40007ffe0ff */
        /* <DEDUP_REMOVED lines=14> */
[----:B------:R-:W-:Y:S02]  /*238f0*/  IMAD.MOV R3, RZ, RZ, -R4 ;  /* 0x000000ffff037224 */ /* 0x000fe400078e0a04 */
[----:B---3--:R-:W-:Y:S02]  /*23900*/  IMAD R5, R11, UR4, RZ ;  /* 0x000000040b057c24 */ /* 0x008fe4000f8e02ff */
[----:B------:R-:W-:Y:S01]  /*23910*/  IMAD R7, R7, R3, R0 ;  /* 0x0000000307077224 */ /* 0x000fe200078e0200 */
[--C-:B------:R-:W-:Y:S01]  /*23920*/  SHF.R.S32.HI R3, RZ, 0x1f, R2.reuse ;  /* 0x0000001fff037819 */ /* 0x100fe20000011402 */
[C---:B------:R-:W-:Y:S02]  /*23930*/  IMAD R0, R34.reuse, UR5, R5 ;  /* 0x0000000522007c24 */ /* 0x040fe4000f8e0205 */
[----:B------:R-:W-:Y:S01]  /*23940*/  IMAD.WIDE.U32 R2, R34, UR4, R2 ;  /* 0x0000000422027c25 */ /* 0x000fe2000f8e0002 */
[----:B------:R-:W-:-:S03]  /*23950*/  ISETP.GT.U32.AND P1, PT, R10, 0x9f, PT ;  /* 0x0000009f0a00780c */ /* 0x000fc60003f24070 */
[----:B------:R-:W-:Y:S01]  /*23960*/  IMAD.IADD R3, R0, 0x1, R3 ;  /* 0x0000000100037824 */ /* 0x000fe200078e0203 */
[----:B------:R-:W-:-:S04]  /*23970*/  LEA R10, P0, R2, UR6, 0x2 ;  /* 0x00000006020a7c11 */ /* 0x000fc8000f8010ff */
[----:B------:R-:W-:-:S05]  /*23980*/  LEA.HI.X R11, R2, UR7, R3, 0x2, P0 ;  /* 0x00000007020b7c11 */ /* 0x000fca00080f1403 */
[----:B------:R-:W2:Y:S01]  /*23990*/  LDG.E R10, desc[UR60][R10.64] ;  /* 0x0000003c0a0a7981 */ /* 0x000ea2000c1e1900 */
[--C-:B------:R-:W-:Y:S01]  /*239a0*/  @!P1 SHF.R.S32.HI R3, RZ, 0x1f, R4.reuse ;  /* 0x0000001fff039819 */ /* 0x100fe20000011404 */
[----:B------:R-:W-:-:S04]  /*239b0*/  @!P1 IMAD.MOV.U32 R2, RZ, RZ, R4 ;  /* 0x000000ffff029224 */ /* 0x000fc800078e0004 */
        /* <DEDUP_REMOVED lines=16> */
.L_x_3348:
[----:B------:R-:W-:Y:S01]  /*23ac0*/  LEA R0, R30, R22, 0x3 ;  /* 0x000000161e007211 */ /* 0x000fe200078e18ff */
[----:B------:R-:W-:Y:S01]  /*23ad0*/  BSSY B0, `(.L_x_3349) ;  /* 0x0000005000007945 */ /* 0x000fe20003800000 */
[----:B------:R-:W-:Y:S02]  /*23ae0*/  SHF.L.U32 R28, R35, 0x1f, RZ ;  /* 0x0000001f231c7819 */ /* 0x000fe400000006ff */
[----:B------:R-:W-:Y:S02]  /*23af0*/  SHF.R.S32.HI R24, RZ, 0x1f, R9 ;  /* 0x0000001fff187819 */ /* 0x000fe40000011409 */
[----:B------:R-:W0:Y:S02]  /*23b00*/  SYNCS.PHASECHK.TRANS64.TRYWAIT P0, [R0+URZ+0x22880], R28 ;  /* 0x0228801c000075a7 */ /* 0x000e24000800017f */
[----:B0-----:R-:W-:Y:S05]  /*23b10*/  @!P0 BRA `(.L_x_3350) ;  /* 0x0000009400c48947 */ /* 0x001fea0003800000 */
.L_x_3652:
[----:B------:R-:W-:Y:S05]  /*23b20*/  BSYNC B0 ;  /* 0x0000000000007941 */ /* 0x000fea0003800000 */
.L_x_3349:
        /* <DEDUP_REMOVED lines=84> */
.L_x_3674:
        /* <DEDUP_REMOVED lines=8> */
.L_x_3352:
        /* <DEDUP_REMOVED lines=11> */
.L_x_3353:
[----:B------:R2:W-:Y:S01]  /*241a0*/  SYNCS.ARRIVE.TRANS64.A1T0 RZ, [R0+URZ+0x22870], RZ ;  /* 0x022870ff00ff79a7 */ /* 0x0005e2000810003f */
[----:B------:R-:W-:Y:S05]  /*241b0*/  @!P3 BRA `(.L_x_3354) ;  /* 0x000000000004b947 */ /* 0x000fea0003800000 */
[----:B------:R-:W-:Y:S01]  /*241c0*/  BPT.TRAP 0x1 ;  /* 0x000000040000795c */ /* 0x000fe20000300000 */
.L_x_3354:
[----:B------:R-:W3:Y:S01]  /*241d0*/  SYNCS.PHASECHK.TRANS64.TRYWAIT P0, [R0+URZ+0x22840], R28 ;  /* 0x0228401c000075a7 */ /* 0x000ee2000800017f */
[----:B------:R-:W-:Y:S04]  /*241e0*/  BSSY B0, `(.L_x_3355) ;  /* 0x0000002000007945 */ /* 0x000fe80003800000 */
[----:B---3--:R-:W-:Y:S05]  /*241f0*/  @!P0 BRA `(.L_x_3356) ;  /* 0x0000009800dc8947 */ /* 0x008fea0003800000 */
.L_x_3675:
[----:B------:R-:W-:Y:S05]  /*24200*/  BSYNC B0 ;  /* 0x0000000000007941 */ /* 0x000fea0003800000 */
.L_x_3355:
[----:B------:R-:W-:Y:S01]  /*24210*/  ULDC.64 UR4, c[0x0][0x300] ;  /* 0x0000c00000047ab9 */ /* 0x000fe20000000a00 */
[----:B------:R-:W-:Y:S01]  /*24220*/  ULDC.64 UR6, c[0x0][0x310] ;  /* 0x0000c40000067ab9 */ /* 0x000fe20000000a00 */
[----:B------:R-:W-:Y:S01]  /*24230*/  IMAD R4, R24, UR4, RZ ;  /* 0x0000000418047c24 */ /* 0x000fe2000f8e02ff */
[----:B------:R-:W4:Y:S01]  /*24240*/  LDC R11, c[0x0][0x2f4] ;  /* 0x0000bd00ff0b7b82 */ /* 0x000f220000000800 */
        /* <DEDUP_REMOVED lines=10> */
[----:B----4-:R-:W-:Y:S01]  /*242f0*/  ISETP.GE.AND P2, PT, R29, R11, PT ;  /* 0x0000000b1d00720c */ /* 0x010fe20003f46270 */
        /* <DEDUP_REMOVED lines=17> */
[----:B------:R-:W4:Y:S04]  /*24410*/  SHFL.IDX PT, R2, R4, RZ, 0x181f ;  /* 0x00181fff04027589 */ /* 0x000f2800000e0000 */
[----:B------:R-:W5:Y:S04]  /*24420*/  SHFL.IDX PT, R3, R5, RZ, 0x181f ;  /* 0x00181fff05037589 */ /* 0x000f6800000e0000 */
[----:B------:R-:W0:Y:S04]  /*24430*/  SHFL.IDX PT, R10, R4, 0x1, 0x181f ;  /* 0x00381f00040a7f89 */ /* 0x000e2800000e0000 */
[----:B------:R-:W1:Y:S04]  /*24440*/  SHFL.IDX PT, R9, R5, 0x1, 0x181f ;  /* 0x00381f0005097f89 */ /* 0x000e6800000e0000 */
[----:B------:R-:W-:Y:S01]  /*24450*/  SHFL.IDX PT, R14, R7, 0x1, 0x181f ;  /* 0x00381f00070e7f89 */ /* 0x000fe200000e0000 */
[----:B----4-:R-:W-:-:S05]  /*24460*/  IADD3 R2, P0, R29, R2, RZ ;  /* 0x000000021d027210 */ /* 0x010fca0007f1e0ff */
        /* <DEDUP_REMOVED lines=41> */
.L_x_3697:
        /* <DEDUP_REMOVED lines=8> */
.L_x_3358:
[----:B------:R-:W-:Y:S02]  /*24780*/  PLOP3.LUT P2, PT, P2, P0, PT, 0xa2, 0x0 ;  /* 0x000000000000781c */ /* 0x000fe40001741472 */
[----:B------:R-:W-:-:S08]  /*24790*/  @P0 R2UR P2, UR4, R0 ;  /* 0x00000000000402ca */ /* 0x000fd00000040000 */
[----:B------:R-:W-:-:S05]  /*247a0*/  @P0 PLOP3.LUT P0, PT, P2, PT, PT, 0x80, 0x0 ;  /* 0x000000000000081c */ /* 0x000fca000170f070 */
[----:B------:R-:W-:Y:S01]  /*247b0*/  @!P2 SYNCS.ARRIVE.TRANS64.RED.A0T1 RZ, [UR4+0x22830], RZ ;  /* 0x022830ffffffa9a7 */ /* 0x000fe20008200404 */
[----:B------:R-:W-:Y:S07]  /*247c0*/  @!P2 ARRIVES.LDGSTSBAR.64.TRANSCNT [UR4+0x22830] ;  /* 0x02283000ff00a9b0 */ /* 0x000fee0008000a84 */
[----:B------:R-:W-:Y:S05]  /*247d0*/  @P0 BRA.U.ANY `(.L_x_3358) ;  /* 0xfffffffd00e80947 */ /* 0x000fea000393ffff */
[----:B------:R-:W-:Y:S01]  /*247e0*/  NOP ;  /* 0x0000000000007918 */ /* 0x000fe20000000000 */
[----:B0-----:R-:W4:Y:S02]  /*247f0*/  LDL R2, [R1] ;  /* 0x0000000001027983 */ /* 0x001f240000100800 */
[----:B----4-:R-:W-:-:S13]  /*24800*/  LOP3.LUT P3, RZ, R2, 0x4, RZ, 0xc0, !PT ;  /* 0x0000000402ff7812 */ /* 0x010fda000786c0ff */
[----:B------:R-:W-:Y:S05]  /*24810*/  @!P3 BRA `(.L_x_3359) ;  /* 0x000000000004b947 */ /* 0x000fea0003800000 */
[----:B------:R-:W-:Y:S01]  /*24820*/  BPT.TRAP 0x1 ;  /* 0x000000040000795c */ /* 0x000fe20000300000 */
.L_x_3359:
[----:B------:R2:W-:Y:S02]  /*24830*/  SYNCS.ARRIVE.TRANS64.A1T0 RZ, [R0+URZ+0x22830], RZ ;  /* 0x022830ff00ff79a7 */ /* 0x0005e4000810003f */
[----:B--23--:R-:W-:-:S05]  /*24840*/  IMAD.U32 R0, RZ, RZ, UR36 ;  /* 0x00000024ff007e24 */ /* 0x00cfca000f8e00ff */
[----:B------:R-:W-:-:S13]  /*24850*/  ISETP.NE.AND P0, PT, R0, 0x3, PT ;  /* 0x000000030000780c */ /* 0x000fda0003f05270 */
[----:B------:R-:W-:Y:S05]  /*24860*/  @!P0 BRA `(.L_x_3360) ;  /* 0x0000000000048947 */ /* 0x000fea0003800000 */
[----:B------:R-:W-:Y:S01]  /*24870*/  BPT.TRAP 0x1 ;  /* 0x000000040000795c */ /* 0x000fe20000300000 */
.L_x_3360:
[----:B------:R-:W-:Y:S01]  /*24880*/  LOP3.LUT R0, R23, 0x1, RZ, 0x3c, !PT ;  /* 0x0000000117007812 */ /* 0x000fe200078e3cff */
[----:B------:R-:W-:Y:S01]  /*24890*/  IMAD R3, R21, 0x8, R22 ;  /* 0x0000000815037824 */ /* 0x000fe200078e0216 */
[----:B------:R-:W-:Y:S02]  /*248a0*/  BSSY B0, `(.L_x_3361) ;  /* 0x0000004000007945 */ /* 0x000fe40003800000 */
[----:B------:R-:W-:-:S04]  /*248b0*/  SHF.L.U32 R0, R0, 0x1f, RZ ;  /* 0x0000001f00007819 */ /* 0x000fc800000006ff */
[----:B------:R-:W0:Y:S02]  /*248c0*/  SYNCS.PHASECHK.TRANS64.TRYWAIT P2, [R3+URZ+0x22870], R0 ;  /* 0x02287000030075a7 */ /* 0x000e24000804017f */
[----:B0-----:R-:W-:Y:S05]  /*248d0*/  @!P2 BRA `(.L_x_3362) ;  /* 0x0000009c00e4a947 */ /* 0x001fea0003800000 */
.L_x_3698:
[----:B------:R-:W-:Y:S05]  /*248e0*/  BSYNC B0 ;  /* 0x0000000000007941 */ /* 0x000fea0003800000 */
.L_x_3361:
[----:B------:R-:W2:Y:S02]  /*248f0*/  LDL R2, [R1] ;  /* 0x0000000001027983 */ /* 0x000ea40000100800 */
[----:B--2---:R-:W-:-:S13]  /*24900*/  LOP3.LUT P2, RZ, R2, 0x4, RZ, 0xc0, !PT ;  /* 0x0000000402ff7812 */ /* 0x004fda000784c0ff */
[----:B------:R-:W-:Y:S05]  /*24910*/  @!P2 BRA `(.L_x_3363) ;  /* 0x000000000004a947 */ /* 0x000fea0003800000 */
[----:B------:R-:W-:Y:S01]  /*24920*/  BPT.TRAP 0x1 ;  /* 0x000000040000795c */ /* 0x000fe20000300000 */
.L_x_3363:
[----:B0-----:R-:W-:Y:S01]  /*24930*/  SHF.L.U32 R0, R23, 0x1f, RZ ;  /* 0x0000001f17007819 */ /* 0x001fe200000006ff */
[----:B------:R-:W-:-:S03]  /*24940*/  IMAD R12, R21, 0x5000, RZ ;  /* 0x00005000150c7824 */ /* 0x000fc600078e02ff */
[----:B------:R-:W0:Y:S02]  /*24950*/  SYNCS.PHASECHK.TRANS64.TRYWAIT P2, [R3+URZ+0x22860], R0 ;  /* 0x02286000030075a7 */ /* 0x000e24000804017f */
[----:B0-----:R-:W-:Y:S05]  /*24960*/  @!P2 BRA `(.L_x_3364) ;  /* 0x0000009c00d4a947 */ /* 0x001fea0003800000 */
.L_x_3699:
[----:B------:R-:W2:Y:S04]  /*24970*/  LDL R5, [R1] ;  /* 0x0000000001057983 */ /* 0x000ea80000100800 */
[----:B------:R-:W3:Y:S04]  /*24980*/  LDL R4, [R1+0x18] ;  /* 0x0000180001047983 */ /* 0x000ee80000100800 */
[----:B------:R-:W4:Y:S04]  /*24990*/  LDL R2, [R1+0x1c] ;  /* 0x00001c0001027983 */ /* 0x000f280000100800 */
[----:B------:R-:W5:Y:S01]  /*249a0*/  LDL R13, [R1+0x14] ;  /* 0x00001400010d7983 */ /* 0x000f620000100800 */
[----:B------:R-:W-:Y:S05]  /*249b0*/  WARPSYNC.ALL ;  /* 0x0000000000007948 */ /* 0x000fea0003800000 */
[----:B--2---:R-:W-:-:S02]  /*249c0*/  LOP3.LUT P2, RZ, R5, 0x4, RZ, 0xc0, !PT ;  /* 0x0000000405ff7812 */ /* 0x004fc4000784c0ff */
[----:B---3--:R-:W-:-:S05]  /*249d0*/  LOP3.LUT R5, R12, R4, RZ, 0xfc, !PT ;  /* 0x000000040c057212 */ /* 0x008fca00078efcff */
[----:B0-----:R-:W-:Y:S01]  /*249e0*/  IMAD.IADD R0, R22, 0x1, R5 ;  /* 0x0000000116007824 */ /* 0x001fe200078e0205 */
[----:B-----5:R-:W-:-:S03]  /*249f0*/  LOP3.LUT R17, R12, R13, RZ, 0xfc, !PT ;  /* 0x0000000d0c117212 */ /* 0x020fc600078efcff */
[----:B----4-:R-:W-:Y:S01]  /*24a00*/  IMAD.IADD R2, R2, 0x1, R0 ;  /* 0x0000000102027824 */ /* 0x010fe200078e0200 */
        /* <DEDUP_REMOVED lines=69> */
.L_x_3365:
[----:B-1----:R1:W-:Y:S01]  /*24e60*/  SYNCS.ARRIVE.TRANS64.A1T0 RZ, [R3+URZ+0x22850], RZ ;  /* 0x022850ff03ff79a7 */ /* 0x0023e2000810003f */
[----:B------:R-:W-:Y:S06]  /*24e70*/  BAR.SYNC.DEFER_BLOCKING 0x2, 0x80 ;  /* 0x0082000000007b1d */ /* 0x000fec0000010000 */
[----:B------:R-:W-:Y:S05]  /*24e80*/  @!P0 BRA `(.L_x_3366) ;  /* 0x0000000000048947 */ /* 0x000fea0003800000 */
[----:B------:R-:W-:Y:S01]  /*24e90*/  BPT.TRAP 0x1 ;  /* 0x000000040000795c */ /* 0x000fe20000300000 */
.L_x_3366:
[----:B------:R-:W2:Y:S01]  /*24ea0*/  LDL R0, [R1+0xc] ;  /* 0x00000c0001007983 */ /* 0x000ea20000100800 */
[----:B-1----:R-:W-:Y:S01]  /*24eb0*/  VIADD R3, R3, 0x22880 ;  /* 0x0002288003037836 */ /* 0x002fe20000000000 */
[----:B------:R-:W-:Y:S01]  /*24ec0*/  MOV R23, R35 ;  /* 0x0000002300177202 */ /* 0x000fe20000000f00 */
[----:B------:R-:W-:-:S03]  /*24ed0*/  IMAD.MOV.U32 R21, RZ, RZ, R30 ;  /* 0x000000ffff157224 */ /* 0x000fc600078e001e */
[----:B--2---:R-:W-:-:S04]  /*24ee0*/  PRMT R3, R0, 0x654, R3 ;  /* 0x0000065400037816 */ /* 0x004fc80000000003 */
[----:B------:R1:W-:Y:S01]  /*24ef0*/  SYNCS.ARRIVE.TRANS64.RED.A1T0 RZ, [R3+URZ], RZ ;  /* 0x000000ff03ff79a7 */ /* 0x0003e2000810043f */
[----:B------:R-:W-:Y:S05]  /*24f00*/  @P1 BRA `(.L_x_3367) ;  /* 0xffffffe400e81947 */ /* 0x000fea000383ffff */
.L_x_3347:
[----:B------:R-:W2:Y:S01]  /*24f10*/  S2R R0, SR_TID.X ;  /* 0x0000000000007919 */ /* 0x000ea20000002100 */
[----:B------:R-:W-:Y:S01]  /*24f20*/  BSSY B0, `(.L_x_3368) ;  /* 0x0000012000007945 */ /* 0x000fe20003800000 */
[----:B--2---:R-:W-:Y:S01]  /*24f30*/  LOP3.LUT R2, R0, 0x7f, RZ, 0xc0, !PT ;  /* 0x0000007f00027812 */ /* 0x004fe200078ec0ff */
[----:B------:R-:W-:-:S03]  /*24f40*/  IMAD.U32 R0, RZ, RZ, UR36 ;  /* 0x00000024ff007e24 */ /* 0x000fc6000f8e00ff */
[----:B------:R-:W-:Y:S02]  /*24f50*/  ISETP.NE.AND P1, PT, R2, RZ, PT ;  /* 0x000000ff0200720c */ /* 0x000fe40003f25270 */
[----:B------:R-:W-:-:S11]  /*24f60*/  ISETP.NE.AND P0, PT, R0, 0x3, PT ;  /* 0x000000030000780c */ /* 0x000fd60003f05270 */
[----:B------:R-:W-:Y:S05]  /*24f70*/  @P1 BRA `(.L_x_3369) ;  /* 0x0000000000301947 */ /* 0x000fea0003800000 */
[----:B------:R-:W2:Y:S01]  /*24f80*/  S2R R5, SR_LANEID ;  /* 0x0000000000057919 */ /* 0x000ea20000000000 */
[----:B------:R-:W-:Y:S01]  /*24f90*/  VOTEU.ANY UR4, UPT, PT ;  /* 0x0000000000047886 */ /* 0x000fe200038e0100 */
[----:B01----:R-:W0:Y:S01]  /*24fa0*/  LDC.64 R2, c[0x0][0xc60] ;  /* 0x00031800ff027b82 */ /* 0x003e220000000a00 */
[----:B------:R-:W2:Y:S02]  /*24fb0*/  FLO.U32 R0, UR4 ;  /* 0x0000000400007d00 */ /* 0x000ea400080e0000 */
[----:B--2---:R-:W-:-:S06]  /*24fc0*/  ISETP.EQ.U32.AND P1, PT, R0, R5, PT ;  /* 0x000000050000720c */ /* 0x004fcc0003f22070 */
[----:B------:R-:W0:Y:S07]  /*24fd0*/  POPC R5, UR4 ;  /* 0x0000000400057d09 */ /* 0x000e2e0008000000 */
[----:B0-----:R-:W2:Y:S01]  /*24fe0*/  @P1 ATOMG.E.ADD.STRONG.GPU PT, R3, desc[UR60][R2.64], R5 ;  /* 0x00000005020319a8 */ /* 0x001ea200081ee1fc */
[----:B------:R-:W0:Y:S02]  /*24ff0*/  S2R R4, SR_LTMASK ;  /* 0x0000000000047919 */ /* 0x000e240000003900 */
[----:B0-----:R-:W-:-:S04]  /*25000*/  LOP3.LUT R4, R4, UR4, RZ, 0xc0, !PT ;  /* 0x0000000404047c12 */ /* 0x001fc8000f8ec0ff */
[----:B------:R-:W0:Y:S01]  /*25010*/  POPC R7, R4 ;  /* 0x0000000400077309 */ /* 0x000e220000000000 */
[----:B--2---:R-:W0:Y:S02]  /*25020*/  SHFL.IDX PT, R0, R3, R0, 0x1f ;  /* 0x00001f0003007589 */ /* 0x004e2400000e0000 */
[----:B0-----:R-:W-:-:S07]  /*25030*/  IADD3 R16, R0, UR37, R7 ;  /* 0x0000002500107c10 */ /* 0x001fce000fffe007 */
.L_x_3369:
[----:B------:R-:W-:Y:S05]  /*25040*/  BSYNC B0 ;  /* 0x0000000000007941 */ /* 0x000fea0003800000 */
.L_x_3368:
[----:B------:R-:W-:Y:S05]  /*25050*/  @!P0 BRA `(.L_x_3370) ;  /* 0x0000000000048947 */ /* 0x000fea0003800000 */
[----:B------:R-:W-:Y:S01]  /*25060*/  BPT.TRAP 0x1 ;  /* 0x000000040000795c */ /* 0x000fe20000300000 */
.L_x_3370:
[----:B------:R-:W-:Y:S01]  /*25070*/  LOP3.LUT R0, R35, 0x1, RZ, 0x3c, !PT ;  /* 0x0000000123007812 */ /* 0x000fe200078e3cff */
[----:B0-----:R-:W-:Y:S01]  /*25080*/  IMAD R17, R30, 0x8, R22 ;  /* 0x000000081e117824 */ /* 0x001fe200078e0216 */
[----:B------:R-:W-:Y:S02]  /*25090*/  BSSY B0, `(.L_x_3371) ;  /* 0x0000004000007945 */ /* 0x000fe40003800000 */
[----:B------:R-:W-:-:S04]  /*250a0*/  SHF.L.U32 R0, R0, 0x1f, RZ ;  /* 0x0000001f00007819 */ /* 0x000fc800000006ff */
[----:B------:R-:W0:Y:S02]  /*250b0*/  SYNCS.PHASECHK.TRANS64.TRYWAIT P1, [R17+URZ+0x22870], R0 ;  /* 0x02287000110075a7 */ /* 0x000e24000802017f */
[----:B0-----:R-:W-:Y:S05]  /*250c0*/  @!P1 BRA `(.L_x_3372) ;  /* 0x0000009800109947 */ /* 0x001fea0003800000 */
.L_x_3700:
[----:B------:R-:W-:Y:S05]  /*250d0*/  BSYNC B0 ;  /* 0x0000000000007941 */ /* 0x000fea0003800000 */
.L_x_3371:
[----:B------:R-:W2:Y:S02]  /*250e0*/  LDL R2, [R1] ;  /* 0x0000000001027983 */ /* 0x000ea40000100800 */
[----:B--2---:R-:W-:-:S13]  /*250f0*/  LOP3.LUT P1, RZ, R2, 0x4, RZ, 0xc0, !PT ;  /* 0x0000000402ff7812 */ /* 0x004fda000782c0ff */
[----:B------:R-:W-:Y:S05]  /*25100*/  @!P1 BRA `(.L_x_3373) ;  /* 0x0000000000049947 */ /* 0x000fea0003800000 */
[----:B------:R-:W-:Y:S01]  /*25110*/  BPT.TRAP 0x1 ;  /* 0x000000040000795c */ /* 0x000fe20000300000 */
.L_x_3373:
[----:B0-----:R-:W-:-:S04]  /*25120*/  SHF.L.U32 R0, R35, 0x1f, RZ ;  /* 0x0000001f23007819 */ /* 0x001fc800000006ff */
[----:B------:R-:W0:Y:S02]  /*25130*/  SYNCS.PHASECHK.TRANS64.TRYWAIT P1, [R17+URZ+0x22860], R0 ;  /* 0x02286000110075a7 */ /* 0x000e24000802017f */
[----:B0-----:R-:W-:Y:S05]  /*25140*/  @!P1 BRA `(.L_x_3374) ;  /* 0x0000009800049947 */ /* 0x001fea0003800000 */
.L_x_3701:
[----:B-1----:R-:W2:Y:S04]  /*25150*/  LDL R3, [R1] ;  /* 0x0000000001037983 */ /* 0x002ea80000100800 */
[----:B------:R-:W3:Y:S04]  /*25160*/  LDL R2, [R1+0x18] ;  /* 0x0000180001027983 */ /* 0x000ee80000100800 */
[----:B------:R-:W4:Y:S04]  /*25170*/  LDL R4, [R1+0x1c] ;  /* 0x00001c0001047983 */ /* 0x000f280000100800 */
[----:B------:R-:W5:Y:S01]  /*25180*/  LDL R14, [R1+0x14] ;  /* 0x00001400010e7983 */ /* 0x000f620000100800 */
[----:B0-----:R-:W-:Y:S01]  /*25190*/  IMAD R0, R30, 0x5000, RZ ;  /* 0x000050001e007824 */ /* 0x001fe200078e02ff */
[----:B------:R-:W-:Y:S05]  /*251a0*/  WARPSYNC.ALL ;  /* 0x0000000000007948 */ /* 0x000fea0003800000 */
[----:B--2---:R-:W-:-:S02]  /*251b0*/  LOP3.LUT P1, RZ, R3, 0x4, RZ, 0xc0, !PT ;  /* 0x0000000403ff7812 */ /* 0x004fc4000782c0ff */
[----:B---3--:R-:W-:-:S05]  /*251c0*/  LOP3.LUT R3, R0, R2, RZ, 0xfc, !PT ;  /* 0x0000000200037212 */ /* 0x008fca00078efcff */
[----:B------:R-:W-:-:S04]  /*251d0*/  IMAD.IADD R2, R22, 0x1, R3 ;  /* 0x0000000116027824 */ /* 0x000fc800078e0203 */
[----:B----4-:R-:W-:Y:S01]  /*251e0*/  IMAD.IADD R3, R4, 0x1, R2 ;  /* 0x0000000104037824 */ /* 0x010fe200078e0202 */
[----:B------:R-:W0:Y:S04]  /*251f0*/  LDSM.16.MT88.4 R8, [R2+0xa400] ;  /* 0x00a400000208783b */ /* 0x000e280000004200 */
[----:B------:R-:W1:Y:S01]  /*25200*/  LDSM.16.MT88.4 R4, [R3+0xa400] ;  /* 0x00a400000304783b */ /* 0x000e620000004200 */
[C-C-:B0-----:R-:W-:Y:S02]  /*25210*/  PRMT R12, R8.reuse, 0x6420, R9.reuse ;  /* 0x00006420080c7816 */ /* 0x141fe40000000009 */
[----:B------:R-:W-:Y:S02]  /*25220*/  PRMT R13, R8, 0x7531, R9 ;  /* 0x00007531080d7816 */ /* 0x000fe40000000009 */
[----:B-----5:R-:W-:-:S02]  /*25230*/  LOP3.LUT R9, R0, R14, RZ, 0xfc, !PT ;  /* 0x0000000e00097212 */ /* 0x020fc400078efcff */
[C-C-:B------:R-:W-:Y:S02]  /*25240*/  PRMT R14, R10.reuse, 0x6420, R11.reuse ;  /* 0x000064200a0e7816 */ /* 0x140fe4000000000b */
[----:B------:R-:W-:Y:S01]  /*25250*/  PRMT R15, R10, 0x7531, R11 ;  /* 0x000075310a0f7816 */ /* 0x000fe2000000000b */
[----:B------:R-:W-:Y:S01]  /*25260*/  IMAD.IADD R0, R22, 0x1, R9 ;  /* 0x0000000116007824 */ /* 0x000fe200078e0209 */
[C-C-:B-1----:R-:W-:Y:S02]  /*25270*/  PRMT R8, R4.reuse, 0x6420, R5.reuse ;  /* 0x0000642004087816 */ /* 0x142fe40000000005 */
[----:B------:R-:W-:Y:S02]  /*25280*/  PRMT R9, R4, 0x7531, R5 ;  /* 0x0000753104097816 */ /* 0x000fe40000000005 */
[C-C-:B------:R-:W-:Y:S01]  /*25290*/  PRMT R10, R6.reuse, 0x6420, R7.reuse ;  /* 0x00006420060a7816 */ /* 0x140fe20000000007 */
[----:B------:R-:W-:Y:S01]  /*252a0*/  STSM.16.M88.4 [R0+0x400], R12 ;  /* 0x0004000c00007844 */ /* 0x000fe20000000200 */
        /* <DEDUP_REMOVED lines=58> */
.L_x_3375:
[----:B-1----:R1:W-:Y:S01]  /*25650*/  SYNCS.ARRIVE.TRANS64.A1T0 RZ, [R17+URZ+0x22850], RZ ;  /* 0x022850ff11ff79a7 */ /* 0x0023e2000810003f */
[----:B------:R-:W-:Y:S06]  /*25660*/  BAR.SYNC.DEFER_BLOCKING 0x2, 0x80 ;  /* 0x0082000000007b1d */ /* 0x000fec0000010000 */
[----:B------:R-:W-:Y:S05]  /*25670*/  @!P0 BRA `(.L_x_3376) ;  /* 0x0000000000048947 */ /* 0x000fea0003800000 */
[----:B------:R-:W-:Y:S01]  /*25680*/  BPT.TRAP 0x1 ;  /* 0x000000040000795c */ /* 0x000fe20000300000 */
.L_x_3376:
        /* <DEDUP_REMOVED lines=9> */
.L_x_3319:
[----:B------:R-:W2:Y:S02]  /*25720*/  LDL R0, [R1] ;  /* 0x0000000001007983 */ /* 0x000ea40000100800 */
[----:B--2---:R-:W-:-:S13]  /*25730*/  LOP3.LUT P0, RZ, R0, 0x200, RZ, 0xc0, !PT ;  /* 0x0000020000ff7812 */ /* 0x004fda000780c0ff */
        /* <DEDUP_REMOVED lines=11> */
.L_x_3377:
        /* <DEDUP_REMOVED lines=14> */
[----:B------:R-:W-:Y:S01]  /*258d0*/  IMAD.MOV.U32 R5, RZ, RZ, RZ ;  /* 0x000000ffff057224 */ /* 0x000fe200078e00ff */
[C---:B------:R-:W-:Y:S01]  /*258e0*/  ISETP.GE.U32.AND P2, PT, R8.reuse, 0x2, PT ;  /* 0x000000020800780c */ /* 0x040fe20003f46070 */
[----:B0-----:R-:W-:Y:S01]  /*258f0*/  IMAD.MOV.U32 R17, RZ, RZ, RZ ;  /* 0x000000ffff117224 */ /* 0x001fe200078e00ff */
[C---:B------:R-:W-:Y:S01]  /*25900*/  ISETP.GE.U32.AND P3, PT, R8.reuse, 0x4, PT ;  /* 0x000000040800780c */ /* 0x040fe20003f66070 */
[----:B------:R-:W-:Y:S01]  /*25910*/  SHFL.IDX PT, R0, R16, RZ, 0x1f ;  /* 0x00001fff10007589 */ /* 0x000fe200000e0000 */
[C---:B------:R-:W-:Y:S02]  /*25920*/  ISETP.GE.U32.AND P4, PT, R8.reuse, 0x8, PT ;  /* 0x000000080800780c */ /* 0x040fe40003f86070 */
[----:B------:R-:W-:Y:S01]  /*25930*/  ISETP.GE.U32.AND P5, PT, R8, 0x10, PT ;  /* 0x000000100800780c */ /* 0x000fe20003fa6070 */
[----:B------:R0:W-:Y:S02]  /*25940*/  SHFL.IDX PT, R6, R16, 0x1, 0x1f ;  /* 0x00201f0010067f89 */ /* 0x0001e400000e0000 */
[----:B0-----:R-:W-:-:S02]  /*25950*/  IMAD.MOV.U32 R16, RZ, RZ, RZ ;  /* 0x000000ffff107224 */ /* 0x001fc400078e00ff */
[----:B---3--:R-:W-:Y:S01]  /*25960*/  @!P1 IMAD.MOV.U32 R17, RZ, RZ, R7 ;  /* 0x000000ffff119224 */ /* 0x008fe200078e0007 */
[----:B--2---:R-:W-:Y:S02]  /*25970*/  @!P1 MOV R5, R4 ;  /* 0x0000000400059202 */ /* 0x004fe40000000f00 */
        /* <DEDUP_REMOVED lines=18> */
.L_x_3711:
[----:B------:R-:W-:Y:S02]  /*25aa0*/  ULDC UR4, c[0x0][0xc38] ;  /* 0x00030e0000047ab9 */ /* 0x000fe40000000800 */
[----:B------:R-:W-:-:S04]  /*25ab0*/  IMAD.U32 R4, RZ, RZ, UR4 ;  /* 0x00000004ff047e24 */ /* 0x000fc8000f8e00ff */
[----:B-1----:R-:W-:-:S04]  /*25ac0*/  IMAD R7, R14, R4, RZ ;  /* 0x000000040e077224 */ /* 0x002fc800078e02ff */
[----:B------:R-:W-:-:S05]  /*25ad0*/  IMAD.IADD R6, R6, 0x1, R7 ;  /* 0x0000000106067824 */ /* 0x000fca00078e0207 */
[----:B------:R-:W-:-:S13]  /*25ae0*/  ISETP.GT.AND P6, PT, R6, R0, PT ;  /* 0x000000000600720c */ /* 0x000fda0003fc4270 */
[----:B------:R-:W-:Y:S05]  /*25af0*/  @P6 BRA `(.L_x_3380) ;  /* 0x0000000000a46947 */ /* 0x000fea0003800000 */
.L_x_3383:
[----:B------:R-:W1:Y:S01]  /*25b00*/  LDC R2, c[0x0][0xc3c] ;  /* 0x00030f00ff027b82 */ /* 0x000e620000000800 */
[----:B------:R-:W-:-:S05]  /*25b10*/  VIADD R19, R19, 0x1f ;  /* 0x0000001f13137836 */ /* 0x000fca0000000000 */
[----:B-1----:R-:W-:-:S13]  /*25b20*/  ISETP.GE.AND P6, PT, R19, R2, PT ;  /* 0x000000021300720c */ /* 0x002fda0003fc6270 */
[----:B------:R-:W-:Y:S05]  /*25b30*/  @P6 BRA `(.L_x_3381) ;  /* 0x0000000800bc6947 */ /* 0x000fea0003800000 */
[----:B0-----:R-:W0:Y:S01]  /*25b40*/  S2R R3, SR_TID.X ;  /* 0x0000000000037919 */ /* 0x001e220000002100 */
        /* <DEDUP_REMOVED lines=30> */
.L_x_3719:
[----:B------:R-:W-:Y:S02]  /*25d30*/  ULDC UR4, c[0x0][0xc38] ;  /* 0x00030e0000047ab9 */ /* 0x000fe40000000800 */
[----:B------:R-:W-:-:S04]  /*25d40*/  IMAD.U32 R4, RZ, RZ, UR4 ;  /* 0x00000004ff047e24 */ /* 0x000fc8000f8e00ff */
[----:B-1----:R-:W-:-:S04]  /*25d50*/  IMAD R7, R14, R4, RZ ;  /* 0x000000040e077224 */ /* 0x002fc800078e02ff */
[----:B------:R-:W-:-:S05]  /*25d60*/  IMAD.IADD R6, R7, 0x1, R6 ;  /* 0x0000000107067824 */ /* 0x000fca00078e0206 */
[----:B------:R-:W-:-:S13]  /*25d70*/  ISETP.GT.AND P6, PT, R6, R0, PT ;  /* 0x000000000600720c */ /* 0x000fda0003fc4270 */
[----:B------:R-:W-:Y:S05]  /*25d80*/  @!P6 BRA `(.L_x_3383) ;  /* 0xfffffffc005ce947 */ /* 0x000fea000383ffff */
.L_x_3380:
        /* <DEDUP_REMOVED lines=10> */
.L_x_3724:
[----:B------:R-:W-:-:S13]  /*25e30*/  ISETP.NE.AND P0, PT, R2, RZ, PT ;  /* 0x000000ff0200720c */ /* 0x000fda0003f05270 */
[----:B------:R-:W-:Y:S05]  /*25e40*/  @!P0 BRA `(.L_x_3385) ;  /* 0x0000000000108947 */ /* 0x000fea0003800000 */
[----:B------:R-:W-:Y:S01]  /*25e50*/  UMOV UR4, 0xffffffff ;  /* 0xffffffff00047882 */ /* 0x000fe20000000000 */
[----:B-1----:R-:W-:Y:S02]  /*25e60*/  VIADD R12, R12, 0xffffffff ;  /* 0xffffffff0c0c7836 */ /* 0x002fe40000000000 */
[----:B------:R-:W-:Y:S05]  /*25e70*/  BRA.DIV UR4, `(.L_x_3386) ;  /* 0x0000009604187947 */ /* 0x000fea000b800000 */
[----:B------:R4:W1:Y:S02]  /*25e80*/  SHFL.IDX PT, R16, R3, R12, 0x1f ;  /* 0x00001f0c03107589 */ /* 0x00086400000e0000 */
.L_x_3385:
[----:B---3--:R-:W-:Y:S01]  /*25e90*/  ISETP.NE.AND P0, PT, R5, 0x1, PT ;  /* 0x000000010500780c */ /* 0x008fe20003f05270 */
[----:B-1----:R-:W-:-:S04]  /*25ea0*/  IMAD R16, R16, R4, R7 ;  /* 0x0000000410107224 */ /* 0x002fc800078e0207 */
[----:B------:R-:W-:-:S08]  /*25eb0*/  IMAD.IADD R0, R0, 0x1, -R16 ;  /* 0x0000000100007824 */ /* 0x000fd000078e0a10 */
[----:B------:R-:W-:Y:S05]  /*25ec0*/  @!P0 BRA `(.L_x_3387) ;  /* 0x0000000000dc8947 */ /* 0x000fea0003800000 */
[----:B--2---:R-:W-:Y:S02]  /*25ed0*/  IABS R4, R17 ;  /* 0x0000001100047213 */ /* 0x004fe40000000000 */
[----:B------:R-:W-:Y:S02]  /*25ee0*/  IABS R6, R5 ;  /* 0x0000000500067213 */ /* 0x000fe40000000000 */
[----:B------:R-:W1:Y:S08]  /*25ef0*/  I2F.RP R7, R4 ;  /* 0x0000000400077306 */ /* 0x000e700000209400 */
[----:B------:R-:W2:Y:S08]  /*25f00*/  I2F.RP R8, R6 ;  /* 0x0000000600087306 */ /* 0x000eb00000209400 */
[----:B-1----:R-:W1:Y:S08]  /*25f10*/  MUFU.RCP R7, R7 ;  /* 0x0000000700077308 */ /* 0x002e700000001000 */
[----:B--2---:R-:W-:Y:S01]  /*25f20*/  MUFU.RCP R8, R8 ;  /* 0x0000000800087308 */ /* 0x004fe20000001000 */
[----:B-1----:R-:W-:Y:S01]  /*25f30*/  VIADD R2, R7, 0xffffffe ;  /* 0x0ffffffe07027836 */ /* 0x002fe20000000000 */
[----:B------:R-:W-:-:S06]  /*25f40*/  IABS R7, R17 ;  /* 0x0000001100077213 */ /* 0x000fcc0000000000 */
[----:B0---4-:R0:W1:Y:S02]  /*25f50*/  F2I.FTZ.U32.TRUNC.NTZ R3, R2 ;  /* 0x0000000200037305 */ /* 0x011064000021f000 */
[----:B0-----:R-:W-:Y:S01]  /*25f60*/  MOV R2, RZ ;  /* 0x000000ff00027202 */ /* 0x001fe20000000f00 */
        /* <DEDUP_REMOVED lines=37> */
[----:B------:R-:W-:-:S05]  /*261c0*/  @P0 VIADD R4, R4, 0x1 ;  /* 0x0000000104040836 */ /* 0x000fca0000000000 */
[----:B------:R-:W-:Y:S02]  /*261d0*/  @!P2 IADD3 R4, -R4, RZ, RZ ;  /* 0x000000ff0404a210 */ /* 0x000fe40007ffe1ff */
[----:B------:R-:W-:-:S05]  /*261e0*/  @!P1 LOP3.LUT R4, RZ, R5, RZ, 0x33, !PT ;  /* 0x00000005ff049212 */ /* 0x000fca00078e33ff */
[--C-:B------:R-:W-:Y:S02]  /*261f0*/  IMAD.MOV R2, RZ, RZ, -R4.reuse ;  /* 0x000000ffff027224 */ /* 0x100fe400078e0a04 */
[C---:B------:R-:W-:Y:S02]  /*26200*/  IMAD R4, R5.reuse, 0x1000000, R4 ;  /* 0x0100000005047824 */ /* 0x040fe400078e0204 */
[----:B------:R-:W-:-:S04]  /*26210*/  IMAD R5, R5, R2, R7 ;  /* 0x0000000205057224 */ /* 0x000fc800078e0207 */
[----:B------:R-:W-:Y:S01]  /*26220*/  IMAD R18, R5, 0x10000, R4 ;  /* 0x0001000005127824 */ /* 0x000fe200078e0204 */
[----:B------:R-:W-:Y:S06]  /*26230*/  BRA `(.L_x_3388) ;  /* 0x0000000000f07947 */ /* 0x000fec0003800000 */
.L_x_3387:
[----:B0---4-:R-:W0:Y:S02]  /*26240*/  LDC.64 R2, c[0x0][0xc90] ;  /* 0x00032400ff027b82 */ /* 0x011e240000000a00 */
[----:B0-----:R-:W-:-:S05]  /*26250*/  IMAD.WIDE R2, R19, 0x4, R2 ;  /* 0x0000000413027825 */ /* 0x001fca00078e0202 */
[----:B------:R0:W2:Y:S02]  /*26260*/  LDG.E R6, desc[UR60][R2.64] ;  /* 0x0000003c02067981 */ /* 0x0000a4000c1e1900 */
[----:B0-----:R-:W-:Y:S02]  /*26270*/  IMAD.MOV.U32 R2, RZ, RZ, RZ ;  /* 0x000000ffff027224 */ /* 0x001fe400078e00ff */
[----:B--2---:R-:W-:-:S05]  /*26280*/  IMAD R5, R17, R6, RZ ;  /* 0x0000000611057224 */ /* 0x004fca00078e02ff */
[----:B------:R-:W-:-:S04]  /*26290*/  IABS R7, R5 ;  /* 0x0000000500077213 */ /* 0x000fc80000000000 */
        /* <DEDUP_REMOVED lines=23> */
[----:B------:R-:W-:-:S03]  /*26410*/  IMAD.MOV R9, RZ, RZ, -R9 ;  /* 0x000000ffff097224 */ /* 0x000fc600078e0a09 */
[----:B------:R-:W-:Y:S01]  /*26420*/  IADD3 R3, -R7, RZ, RZ ;  /* 0x000000ff07037210 */ /* 0x000fe20007ffe1ff */
        /* <DEDUP_REMOVED lines=29> */
.L_x_3388:
[----:B------:R-:W-:-:S05]  /*26600*/  LOP3.LUT R0, RZ, R3, RZ, 0x33, !PT ;  /* 0x00000003ff007212 */ /* 0x000fca00078e33ff */
[----:B------:R-:W-:Y:S01]  /*26610*/  IMAD.IADD R17, R17, 0x1, R0 ;  /* 0x0000000111117824 */ /* 0x000fe200078e0200 */
[----:B------:R-:W-:Y:S06]  /*26620*/  BRA `(.L_x_3389) ;  /* 0x00000000001c7947 */ /* 0x000fec0003800000 */
.L_x_3381:
[----:B------:R-:W-:Y:S01]  /*26630*/  UMOV UR4, URZ ;  /* 0x0000003f00047c82 */ /* 0x000fe20008000000 */
[----:B------:R-:W-:Y:S01]  /*26640*/  UMOV UR5, URZ ;  /* 0x0000003f00057c82 */ /* 0x000fe20008000000 */
[----:B------:R-:W-:Y:S01]  /*26650*/  ULDC UR6, c[0x0][0xc3c] ;  /* 0x00030f0000067ab9 */ /* 0x000fe20000000800 */
[----:B------:R-:W-:Y:S01]  /*26660*/  IMAD.MOV.U32 R16, RZ, RZ, R0 ;  /* 0x000000ffff107224 */ /* 0x000fe200078e0000 */
[----:B------:R-:W-:Y:S01]  /*26670*/  MOV R17, UR4 ;  /* 0x0000000400117c02 */ /* 0x000fe20008000f00 */
[----:B------:R-:W-:Y:S02]  /*26680*/  IMAD.U32 R18, RZ, RZ, UR5 ;  /* 0x00000005ff127e24 */ /* 0x000fe4000f8e00ff */
[----:B------:R-:W-:-:S07]  /*26690*/  IMAD.U32 R19, RZ, RZ, UR6 ;  /* 0x00000006ff137e24 */ /* 0x000fce000f8e00ff */
.L_x_3389:
[----:B------:R2:W3:Y:S01]  /*266a0*/  LDL R2, [R1+0xc] ;  /* 0x00000c0001027983 */ /* 0x0004e20000100800 */
[----:B------:R-:W1:Y:S01]  /*266b0*/  S2R R0, SR_TID.X ;  /* 0x0000000000007919 */ /* 0x000e620000002100 */
[----:B------:R-:W-:Y:S05]  /*266c0*/  WARPSYNC.ALL ;  /* 0x0000000000007948 */ /* 0x000fea0003800000 */
[----:B-1----:R-:W-:Y:S01]  /*266d0*/  LOP3.LUT R0, R0, 0x1f, RZ, 0xc0, !PT ;  /* 0x0000001f00007812 */ /* 0x002fe200078ec0ff */
[----:B------:R-:W-:Y:S03]  /*266e0*/  BAR.SYNC.DEFER_BLOCKING 0x4, 0x180 ;  /* 0x0106000000007b1d */ /* 0x000fe60000010000 */
[----:B------:R-:W-:-:S13]  /*266f0*/  ISETP.NE.AND P0, PT, R0, RZ, PT ;  /* 0x000000ff0000720c */ /* 0x000fda0003f05270 */
[----:B------:R-:W-:Y:S01]  /*26700*/  @!P0 MOV R0, 0x400 ;  /* 0x0000040000008802 */ /* 0x000fe20000000f00 */
[----:B---3--:R-:W1:Y:S03]  /*26710*/  @!P0 S2R R2, SR_CgaCtaId ;  /* 0x0000000000028919 */ /* 0x008e660000008800 */
[----:B-1----:R-:W-:Y:S01]  /*26720*/  @!P0 LEA R22, R2, R0, 0x18 ;  /* 0x0000000002168211 */ /* 0x002fe200078ec0ff */
[----:B------:R2:W-:Y:S04]  /*26730*/  @!P0 STL [R1+0xc], R2 ;  /* 0x00000c0201008387 */ /* 0x0005e80000100800 */
[----:B------:R2:W-:Y:S01]  /*26740*/  @!P0 STS.128 [R22+0x228d0], R16 ;  /* 0x0228d01016008388 */ /* 0x0005e20000000c00 */
[----:B------:R-:W-:Y:S06]  /*26750*/  BAR.ARV 0x5, 0x180 ;  /* 0x0146000000007b1d */ /* 0x000fec0000002000 */
.L_x_3378:
[----:B------:R-:W-:Y:S02]  /*26760*/  ULDC UR4, c[0x0][0xc3c] ;  /* 0x00030f0000047ab9 */ /* 0x000fe40000000800 */
[----:B0-----:R-:W-:-:S13]  /*26770*/  ISETP.GE.AND P0, PT, R19, UR4, PT ;  /* 0x0000000413007c0c */ /* 0x001fda000bf06270 */
[----:B------:R-:W-:Y:S05]  /*26780*/  @!P0 BRA `(.L_x_3390) ;  /* 0xffffff8c00108947 */ /* 0x000fea000383ffff */
[----:B------:R-:W-:Y:S05]  /*26790*/  BSYNC B7 ;  /* 0x0000000000077941 */ /* 0x000fea0003800000 */
.L_x_3278:
[----:B-12---:R-:W2:Y:S01]  /*267a0*/  LDL.LU R0, [R1+0x34] ;  /* 0x0000340001007983 */ /* 0x006ea20000300800 */
[----:B------:R-:W-:Y:S01]  /*267b0*/  BSSY B0, `(.L_x_3391) ;  /* 0x000000b000007945 */ /* 0x000fe20003800000 */
[----:B------:R-:W1:Y:S01]  /*267c0*/  S2R R5, SR_CgaCtaId ;  /* 0x0000000000057919 */ /* 0x000e620000008800 */
[----:B--2---:R-:W-:-:S05]  /*267d0*/  VIADD R0, R0, 0x1 ;  /* 0x0000000100007836 */ /* 0x004fca0000000000 */
[----:B0-----:R-:W-:-:S04]  /*267e0*/  LEA.HI R2, R0, R0, RZ, 0x1 ;  /* 0x0000000000027211 */ /* 0x001fc800078f08ff */
[----:B------:R-:W-:Y:S02]  /*267f0*/  LOP3.LUT R3, R2, 0xfffffffe, RZ, 0xc0, !PT ;  /* 0xfffffffe02037812 */ /* 0x000fe400078ec0ff */
[----:B------:R-:W-:-:S03]  /*26800*/  MOV R2, 0x400 ;  /* 0x0000040000027802 */ /* 0x000fc60000000f00 */
[----:B------:R-:W-:Y:S01]  /*26810*/  IMAD.IADD R0, R0, 0x1, -R3 ;  /* 0x0000000100007824 */ /* 0x000fe200078e0a03 */
[----:B-1----:R-:W-:-:S04]  /*26820*/  LEA R5, R5, R2, 0x18 ;  /* 0x0000000205057211 */ /* 0x002fc800078ec0ff */
[----:B------:R-:W-:-:S04]  /*26830*/  SHF.L.U32 R0, R0, 0x1f, RZ ;  /* 0x0000001f00007819 */ /* 0x000fc800000006ff */
[----:B------:R-:W0:Y:S02]  /*26840*/  SYNCS.PHASECHK.TRANS64.TRYWAIT P0, [R5+URZ+0x22820], R0 ;  /* 0x02282000050075a7 */ /* 0x000e24000800017f */
[----:B0-----:R-:W-:Y:S05]  /*26850*/  @!P0 BRA `(.L_x_3392) ;  /* 0x0000008800c88947 */ /* 0x001fea0003800000 */
.L_x_3727:
[----:B------:R-:W-:Y:S05]  /*26860*/  BSYNC B0 ;  /* 0x0000000000007941 */ /* 0x000fea0003800000 */
.L_x_3391:
[----:B------:R-:W-:-:S03]  /*26870*/  UMOV UR4, 0xffffffff ;  /* 0xffffffff00047882 */ /* 0x000fc60000000000 */
[----:B------:R-:W-:Y:S05]  /*26880*/  BRA.DIV UR4, `(.L_x_3393) ;  /* 0x0000008a04d07947 */ /* 0x000fea000b800000 */
[----:B0-----:R-:W0:Y:S02]  /*26890*/  S2R R0, SR_TID.X ;  /* 0x0000000000007919 */ /* 0x001e240000002100 */
[----:B0-----:R-:W-:-:S04]  /*268a0*/  SHF.R.U32.HI R0, RZ, 0x5, R0 ;  /* 0x00000005ff007819 */ /* 0x001fc80000011600 */
[----:B------:R-:W-:-:S05]  /*268b0*/  LOP3.LUT R0, R0, 0x3, RZ, 0xc0, !PT ;  /* 0x0000000300007812 */ /* 0x000fca00078ec0ff */
[----:B------:R0:W1:Y:S02]  /*268c0*/  SHFL.IDX PT, R14, R0, RZ, 0x1f ;  /* 0x00001fff000e7589 */ /* 0x00006400000e0000 */
.L_x_3730:
[----:B-1----:R-:W-:-:S13]  /*268d0*/  ISETP.NE.AND P0, PT, R14, RZ, PT ;  /* 0x000000ff0e00720c */ /* 0x002fda0003f05270 */
[----:B------:R-:W-:Y:S05]  /*268e0*/  @P0 BRA `(.L_x_3076) ;  /* 0x0000000000b00947 */ /* 0x000fea0003800000 */
[----:B------:R-:W-:-:S03]  /*268f0*/  UMOV UR4, 0xffffffff ;  /* 0xffffffff00047882 */ /* 0x000fc60000000000 */
[----:B------:R-:W-:Y:S05]  /*26900*/  BRA.DIV UR4, `(.L_x_3394) ;  /* 0x0000008a04e47947 */ /* 0x000fea000b800000 */
[----:B------:R-:W-:-:S13]  /*26910*/  ELECT P6, URZ, PT ;  /* 0x00000000003f782f */ /* 0x000fda00038c0000 */
.L_x_3733:
        /* <DEDUP_REMOVED lines=8> */
.L_x_3395:
[C---:B------:R-:W-:Y:S01]  /*269a0*/  IMAD R3, R30.reuse, 0x8, R5 ;  /* 0x000000081e037824 */ /* 0x040fe200078e0205 */
[----:B------:R-:W-:Y:S01]  /*269b0*/  SHF.L.U32 R2, R35, 0x1f, RZ ;  /* 0x0000001f23027819 */ /* 0x000fe200000006ff */
[----:B------:R-:W-:-:S03]  /*269c0*/  VIADD R30, R30, 0x1 ;  /* 0x000000011e1e7836 */ /* 0x000fc60000000000 */
[----:B------:R-:W0:Y:S02]  /*269d0*/  SYNCS.PHASECHK.TRANS64.TRYWAIT P1, [R3+URZ+0x22840], R2 ;  /* 0x02284002030075a7 */ /* 0x000e24000802017f */
[----:B------:R-:W-:-:S04]  /*269e0*/  ISETP.NE.AND P2, PT, R30, 0x2, PT ;  /* 0x000000021e00780c */ /* 0x000fc80003f45270 */
[----:B------:R-:W-:Y:S01]  /*269f0*/  SEL R0, RZ, 0x1, P2 ;  /* 0x00000001ff007807 */ /* 0x000fe20001000000 */
[----:B0-----:R-:W-:Y:S08]  /*26a00*/  @!P1 BRA `(.L_x_3396) ;  /* 0x0000008800c49947 */ /* 0x001ff00003800000 */
.L_x_3734:
[----:B------:R-:W-:Y:S02]  /*26a10*/  SEL R30, R30, RZ, P2 ;  /* 0x000000ff1e1e7207 */ /* 0x000fe40001000000 */
[----:B------:R-:W-:Y:S01]  /*26a20*/  LOP3.LUT R0, R35, R0, RZ, 0x3c, !PT ;  /* 0x0000000023007212 */ /* 0x000fe200078e3cff */
[----:B------:R-:W-:Y:S06]  /*26a30*/  @!P0 BRA `(.L_x_3397) ;  /* 0x0000000000048947 */ /* 0x000fec0003800000 */
[----:B------:R-:W-:Y:S01]  /*26a40*/  BPT.TRAP 0x1 ;  /* 0x000000040000795c */ /* 0x000fe20000300000 */
.L_x_3397:
[----:B------:R-:W-:Y:S01]  /*26a50*/  IMAD R5, R30, 0x8, R5 ;  /* 0x000000081e057824 */ /* 0x000fe200078e0205 */
[----:B------:R-:W-:-:S04]  /*26a60*/  SHF.L.U32 R0, R0, 0x1f, RZ ;  /* 0x0000001f00007819 */ /* 0x000fc800000006ff */
[----:B------:R-:W1:Y:S02]  /*26a70*/  SYNCS.PHASECHK.TRANS64.TRYWAIT P1, [R5+URZ+0x22840], R0 ;  /* 0x02284000050075a7 */ /* 0x000e64000802017f */
[----:B-1----:R-:W-:Y:S05]  /*26a80*/  @!P1 BRA `(.L_x_3398) ;  /* 0x0000008800b89947 */ /* 0x002fea0003800000 */
.L_x_3735:
[----:B------:R-:W-:Y:S05]  /*26a90*/  @!P0 BRA `(.L_x_3399) ;  /* 0x0000000000048947 */ /* 0x000fea0003800000 */
[----:B------:R-:W-:Y:S01]  /*26aa0*/  BPT.TRAP 0x1 ;  /* 0x000000040000795c */ /* 0x000fe20000300000 */
.L_x_3399:
[----:B------:R-:W2:Y:S02]  /*26ab0*/  SYNCS.PHASECHK.TRANS64.TRYWAIT P1, [R3+URZ+0x22860], R2 ;  /* 0x02286002030075a7 */ /* 0x000ea4000802017f */
[----:B--2---:R-:W-:Y:S05]  /*26ac0*/  @!P1 BRA `(.L_x_3400) ;  /* 0x0000008800bc9947 */ /* 0x004fea0003800000 */
.L_x_3736:
[----:B------:R-:W-:Y:S05]  /*26ad0*/  @!P0 BRA `(.L_x_3401) ;  /* 0x0000000000048947 */ /* 0x000fea0003800000 */
[----:B------:R-:W-:Y:S01]  /*26ae0*/  BPT.TRAP 0x1 ;  /* 0x000000040000795c */ /* 0x000fe20000300000 */
.L_x_3401:
[----:B------:R-:W3:Y:S02]  /*26af0*/  SYNCS.PHASECHK.TRANS64.TRYWAIT P1, [R5+URZ+0x22860], R0 ;  /* 0x02286000050075a7 */ /* 0x000ee4000802017f */
[----:B---3--:R-:W-:Y:S05]  /*26b00*/  @!P1 BRA `(.L_x_3402) ;  /* 0x0000008800c09947 */ /* 0x008fea0003800000 */
.L_x_3737:
[----:B------:R-:W-:Y:S05]  /*26b10*/  @!P0 BRA `(.L_x_3403) ;  /* 0x0000000000048947 */ /* 0x000fea0003800000 */
[----:B------:R-:W-:Y:S01]  /*26b20*/  BPT.TRAP 0x1 ;  /* 0x000000040000795c */ /* 0x000fe20000300000 */
.L_x_3403:
[----:B------:R-:W4:Y:S02]  /*26b30*/  SYNCS.PHASECHK.TRANS64.TRYWAIT P1, [R3+URZ+0x22880], R2 ;  /* 0x02288002030075a7 */ /* 0x000f24000802017f */
[----:B----4-:R-:W-:Y:S05]  /*26b40*/  @!P1 BRA `(.L_x_3404) ;  /* 0x0000008800c49947 */ /* 0x010fea0003800000 */
.L_x_3738:
[----:B------:R-:W-:Y:S05]  /*26b50*/  @!P0 BRA `(.L_x_3405) ;  /* 0x0000000000048947 */ /* 0x000fea0003800000 */
[----:B------:R-:W-:Y:S01]  /*26b60*/  BPT.TRAP 0x1 ;  /* 0x000000040000795c */ /* 0x000fe20000300000 */
.L_x_3405:
[----:B------:R0:W0:Y:S02]  /*26b70*/  SYNCS.PHASECHK.TRANS64.TRYWAIT P0, [R5+URZ+0x22880], R0 ;  /* 0x02288000050075a7 */ /* 0x000024000800017f */
[----:B0-----:R-:W-:Y:S05]  /*26b80*/  @!P0 NANOSLEEP.SYNCS 0x989680 ;  /* 0x009896800000895d */ /* 0x001fea0003900000 */
[----:B------:R-:W0:Y:S02]  /*26b90*/  @!P0 SYNCS.PHASECHK.TRANS64 P0, [R5+URZ+0x22880], R0 ;  /* 0x02288000050085a7 */ /* 0x000e24000800007f */
[----:B0-----:R-:W-:Y:S05]  /*26ba0*/  @!P0 BRA `(.L_x_3405) ;  /* 0xfffffffc00f08947 */ /* 0x001fea000383ffff */
.L_x_3076:
[----:B------:R-:W-:Y:S05]  /*26bb0*/  BSYNC B8 ;  /* 0x0000000000087941 */ /* 0x000fea0003800000 */
.L_x_3073:
[----:B------:R-:W-:Y:S05]  /*26bc0*/  EXIT ;  /* 0x000000000000794d */ /* 0x000fea0003800000 */
.L_x_3098:
[----:B0-----:R0:W1:Y:S02]  /*26bd0*/  SYNCS.PHASECHK.TRANS64.TRYWAIT P6, [R86+URZ+0x22890], R98 ;  /* 0x02289062560075a7 */ /* 0x00106400080c017f */
[----:B-1----:R-:W-:Y:S05]  /*26be0*/  @!P6 NANOSLEEP.SYNCS 0x989680 ;  /* 0x009896800000e95d */ /* 0x002fea0003900000 */
[----:B------:R-:W1:Y:S02]  /*26bf0*/  @!P6 SYNCS.PHASECHK.TRANS64 P6, [R86+URZ+0x22890], R98 ;  /* 0x022890625600e5a7 */ /* 0x000e6400080c007f */
[----:B-1----:R-:W-:Y:S05]  /*26c00*/  @!P6 BRA `(.L_x_3098) ;  /* 0xfffffffc00f0e947 */ /* 0x002fea000383ffff */
[----:B------:R-:W-:Y:S05]  /*26c10*/  BRA `(.L_x_3406) ;  /* 0xfffffdc000dc7947 */ /* 0x000fea000383ffff */
.L_x_3099:
        /* <DEDUP_REMOVED lines=8> */
.L_x_3408:
[----:B------:R-:W-:Y:S05]  /*26ca0*/  BSYNC B1 ;  /* 0x0000000000017941 */ /* 0x000fea0003800000 */
.L_x_3407:
        /* <DEDUP_REMOVED lines=8> */
.L_x_3409:
[----:B------:R-:W-:Y:S05]  /*26d30*/  BRA `(.L_x_3410) ;  /* 0xfffffdc000a87947 */ /* 0x000fea000383ffff */
.L_x_3108:
        /* <DEDUP_REMOVED lines=8> */
.L_x_3412:
[----:B------:R-:W-:Y:S05]  /*26dc0*/  BSYNC B1 ;  /* 0x0000000000017941 */ /* 0x000fea0003800000 */
.L_x_3411:
        /* <DEDUP_REMOVED lines=8> */
.L_x_3413:
[----:B------:R-:W-:Y:S05]  /*26e50*/  BRA `(.L_x_3414) ;  /* 0xfffffdd000087947 */ /* 0x000fea000383ffff */
.L_x_3117:
        /* <DEDUP_REMOVED lines=8> */
.L_x_3416:
[----:B------:R-:W-:Y:S05]  /*26ee0*/  BSYNC B1 ;  /* 0x0000000000017941 */ /* 0x000fea0003800000 */
.L_x_3415:
        /* <DEDUP_REMOVED lines=8> */
.L_x_3417:
[----:B------:R-:W-:Y:S05]  /*26f70*/  BRA `(.L_x_3418) ;  /* 0xfffffddc00687947 */ /* 0x000fea000383ffff */
.L_x_3127:
[----:B-1----:R1:W2:Y:S02]  /*26f80*/  SYNCS.PHASECHK.TRANS64.TRYWAIT P3, [R86+URZ+0x22890], R98 ;  /* 0x02289062560075a7 */ /* 0x0022a4000806017f */
[----:B--2---:R-:W-:Y:S05]  /*26f90*/  @!P3 NANOSLEEP.SYNCS 0x989680 ;  /* 0x009896800000b95d */ /* 0x004fea0003900000 */
[----:B------:R-:W2:Y:S02]  /*26fa0*/  @!P3 SYNCS.PHASECHK.TRANS64 P3, [R86+URZ+0x22890], R98 ;  /* 0x022890625600b5a7 */ /* 0x000ea4000806007f */
[----:B--2---:R-:W-:Y:S05]  /*26fb0*/  @!P3 BRA `(.L_x_3127) ;  /* 0xfffffffc00f0b947 */ /* 0x004fea000383ffff */
[----:B------:R-:W-:Y:S05]  /*26fc0*/  BRA `(.L_x_3419) ;  /* 0xfffffdf000247947 */ /* 0x000fea000383ffff */
.L_x_3128:
[----:B------:R-:W-:Y:S01]  /*26fd0*/  BSSY B1, `(.L_x_3420) ;  /* 0x0000008000017945 */ /* 0x000fe20003800000 */
[----:B------:R-:W-:Y:S01]  /*26fe0*/  IMAD.MOV.U32 R13, RZ, RZ, R101 ;  /* 0x000000ffff0d7224 */ /* 0x000fe200078e0065 */
[----:B------:R-:W-:Y:S01]  /*26ff0*/  MOV R15, 0xffffffff ;  /* 0xffffffff000f7802 */ /* 0x000fe20000000f00 */
[----:B------:R-:W-:Y:S02]  /*27000*/  IMAD.MOV.U32 R12, RZ, RZ, RZ ;  /* 0x000000ffff0c7224 */ /* 0x000fe400078e00ff */
[----:B------:R-:W-:-:S07]  /*27010*/  IMAD.MOV.U32 R11, RZ, RZ, 0x1c1f ;  /* 0x00001c1fff0b7424 */ /* 0x000fce00078e00ff */
[----:B-1----:R-:W-:Y:S05]  /*27020*/  WARPSYNC.COLLECTIVE R15, `(.L_x_3421) ;  /* 0x000000000f087348 */ /* 0x002fea0003c00000 */
[----:B------:R0:W2:Y:S02]  /*27030*/  SHFL.IDX P6, R14, R13, R12, R11 ;  /* 0x0000000c0d0e7389 */ /* 0x0000a400000c000b */
[----:B012---:R-:W-:Y:S01]  /*27040*/  ENDCOLLECTIVE ;  /* 0x000000000000791b */ /* 0x007fe20003800000 */
.L_x_3421:
[----:B------:R-:W-:Y:S05]  /*27050*/  BSYNC B1 ;  /* 0x0000000000017941 */ /* 0x000fea0003800000 */
.L_x_3420:
        /* <DEDUP_REMOVED lines=8> */
.L_x_3422:
[----:B------:R-:W-:Y:S01]  /*270e0*/  IMAD.MOV.U32 R105, RZ, RZ, R14 ;  /* 0x000000ffff697224 */ /* 0x000fe200078e000e */
[----:B------:R-:W-:Y:S06]  /*270f0*/  BRA `(.L_x_3423) ;  /* 0xfffffdec00f07947 */ /* 0x000fec000383ffff */
.L_x_3133:
        /* <DEDUP_REMOVED lines=8> */
.L_x_3425:
[----:B------:R-:W-:Y:S05]  /*27180*/  BSYNC B1 ;  /* 0x0000000000017941 */ /* 0x000fea0003800000 */
.L_x_3424:
        /* <DEDUP_REMOVED lines=8> */
.L_x_3426:
[----:B------:R-:W-:Y:S05]  /*27210*/  BRA `(.L_x_3427) ;  /* 0xfffffdfc00607947 */ /* 0x000fea000383ffff */
.L_x_3138:
        /* <DEDUP_REMOVED lines=8> */
.L_x_3429:
[----:B------:R-:W-:Y:S05]  /*272a0*/  BSYNC B1 ;  /* 0x0000000000017941 */ /* 0x000fea0003800000 */
.L_x_3428:
        /* <DEDUP_REMOVED lines=8> */
.L_x_3430:
[----:B------:R-:W-:Y:S05]  /*27330*/  BRA `(.L_x_3431) ;  /* 0xfffffe0800f07947 */ /* 0x000fea000383ffff */
.L_x_3143:
[----:B0-----:R0:W1:Y:S02]  /*27340*/  SYNCS.PHASECHK.TRANS64.TRYWAIT P2, [R86+URZ+0x22890], R98 ;  /* 0x02289062560075a7 */ /* 0x001064000804017f */
[----:B-1----:R-:W-:Y:S05]  /*27350*/  @!P2 NANOSLEEP.SYNCS 0x989680 ;  /* 0x009896800000a95d */ /* 0x002fea0003900000 */
[----:B------:R-:W1:Y:S02]  /*27360*/  @!P2 SYNCS.PHASECHK.TRANS64 P2, [R86+URZ+0x22890], R98 ;  /* 0x022890625600a5a7 */ /* 0x000e64000804007f */
[----:B-1----:R-:W-:Y:S05]  /*27370*/  @!P2 BRA `(.L_x_3143) ;  /* 0xfffffffc00f0a947 */ /* 0x002fea000383ffff */
[----:B------:R-:W-:Y:S05]  /*27380*/  BRA `(.L_x_3432) ;  /* 0xfffffe1800d07947 */ /* 0x000fea000383ffff */
.L_x_3144:
[----:B------:R-:W-:Y:S01]  /*27390*/  BSSY B1, `(.L_x_3433) ;  /* 0x0000008000017945 */ /* 0x000fe20003800000 */
[----:B------:R-:W-:Y:S01]  /*273a0*/  IMAD.MOV.U32 R13, RZ, RZ, R29 ;  /* 0x000000ffff0d7224 */ /* 0x000fe200078e001d */
[----:B------:R-:W-:Y:S01]  /*273b0*/  MOV R12, RZ ;  /* 0x000000ff000c7202 */ /* 0x000fe20000000f00 */
[----:B------:R-:W-:Y:S02]  /*273c0*/  IMAD.MOV.U32 R11, RZ, RZ, 0x1c1f ;  /* 0x00001c1fff0b7424 */ /* 0x000fe400078e00ff */
[----:B------:R-:W-:-:S07]  /*273d0*/  IMAD.MOV.U32 R15, RZ, RZ, -0x1 ;  /* 0xffffffffff0f7424 */ /* 0x000fce00078e00ff */
[----:B0-----:R-:W-:Y:S05]  /*273e0*/  WARPSYNC.COLLECTIVE R15, `(.L_x_3434) ;  /* 0x000000000f087348 */ /* 0x001fea0003c00000 */
[----:B------:R1:W2:Y:S02]  /*273f0*/  SHFL.IDX P6, R14, R13, R12, R11 ;  /* 0x0000000c0d0e7389 */ /* 0x0002a400000c000b */
[----:B012---:R-:W-:Y:S01]  /*27400*/  ENDCOLLECTIVE ;  /* 0x000000000000791b */ /* 0x007fe20003800000 */
.L_x_3434:
[----:B------:R-:W-:Y:S05]  /*27410*/  BSYNC B1 ;  /* 0x0000000000017941 */ /* 0x000fea0003800000 */
.L_x_3433:
        /* <DEDUP_REMOVED lines=8> */
.L_x_3435:
[----:B------:R-:W-:Y:S05]  /*274a0*/  BRA `(.L_x_3436) ;  /* 0xfffffe1800f07947 */ /* 0x000fea000383ffff */
.L_x_3147:
        /* <DEDUP_REMOVED lines=8> */
.L_x_3438:
[----:B------:R-:W-:Y:S05]  /*27530*/  BSYNC B1 ;  /* 0x0000000000017941 */ /* 0x000fea0003800000 */
.L_x_3437:
        /* <DEDUP_REMOVED lines=8> */
.L_x_3439:
[----:B------:R-:W-:Y:S05]  /*275c0*/  BRA `(.L_x_3440) ;  /* 0xfffffe1800f07947 */ /* 0x000fea000383ffff */
.L_x_3150:
        /* <DEDUP_REMOVED lines=8> */
.L_x_3442:
[----:B------:R-:W-:Y:S05]  /*27650*/  BSYNC B1 ;  /* 0x0000000000017941 */ /* 0x000fea0003800000 */
.L_x_3441:
        /* <DEDUP_REMOVED lines=8> */
.L_x_3443:
[----:B------:R-:W-:Y:S05]  /*276e0*/  BRA `(.L_x_3444) ;  /* 0xfffffe1800f47947 */ /* 0x000fea000383ffff */
.L_x_3154:
[----:B------:R0:W0:Y:S02]  /*276f0*/  SYNCS.PHASECHK.TRANS64.TRYWAIT P3, [R86+URZ+0x228b0], R98 ;  /* 0x0228b062560075a7 */ /* 0x000024000806017f */
[----:B0-----:R-:W-:Y:S05]  /*27700*/  @!P3 NANOSLEEP.SYNCS 0x989680 ;  /* 0x009896800000b95d */ /* 0x001fea0003900000 */
[----:B------:R-:W0:Y:S02]  /*27710*/  @!P3 SYNCS.PHASECHK.TRANS64 P3, [R86+URZ+0x228b0], R98 ;  /* 0x0228b0625600b5a7 */ /* 0x000e24000806007f */
[----:B0-----:R-:W-:Y:S05]  /*27720*/  @!P3 BRA `(.L_x_3154) ;  /* 0xfffffffc00f0b947 */ /* 0x001fea000383ffff */
[----:B------:R-:W-:Y:S05]  /*27730*/  BRA `(.L_x_3445) ;  /* 0xfffffe1c00687947 */ /* 0x000fea000383ffff */
.L_x_3166:
[----:B------:R-:W0:Y:S01]  /*27740*/  S2R R3, SR_TID.X ;  /* 0x0000000000037919 */ /* 0x000e220000002100 */
[----:B------:R-:W-:Y:S01]  /*27750*/  BSSY B0, `(.L_x_3446) ;  /* 0x000000c000007945 */ /* 0x000fe20003800000 */
[----:B------:R-:W-:Y:S02]  /*27760*/  IMAD.MOV.U32 R12, RZ, RZ, RZ ;  /* 0x000000ffff0c7224 */ /* 0x000fe400078e00ff */
[----:B------:R-:W-:Y:S02]  /*27770*/  IMAD.MOV.U32 R11, RZ, RZ, 0x1f ;  /* 0x0000001fff0b7424 */ /* 0x000fe400078e00ff */
[----:B------:R-:W-:Y:S01]  /*27780*/  IMAD.MOV.U32 R15, RZ, RZ, -0x1 ;  /* 0xffffffffff0f7424 */ /* 0x000fe200078e00ff */
[----:B0-----:R-:W-:-:S04]  /*27790*/  IADD3 R4, R3, -0x80, RZ ;  /* 0xffffff8003047810 */ /* 0x001fc80007ffe0ff */
[----:B------:R-:W-:-:S04]  /*277a0*/  SHF.R.S32.HI R3, RZ, 0x1f, R4 ;  /* 0x0000001fff037819 */ /* 0x000fc80000011404 */
[----:B------:R-:W-:-:S04]  /*277b0*/  LEA.HI R3, R3, R4, RZ, 0x7 ;  /* 0x0000000403037211 */ /* 0x000fc800078f38ff */
[----:B------:R-:W-:-:S05]  /*277c0*/  SHF.R.S32.HI R3, RZ, 0x7, R3 ;  /* 0x00000007ff037819 */ /* 0x000fca0000011403 */
[----:B------:R-:W-:-:S07]  /*277d0*/  IMAD.MOV.U32 R13, RZ, RZ, R3 ;  /* 0x000000ffff0d7224 */ /* 0x000fce00078e0003 */
[----:B-----5:R-:W-:Y:S05]  /*277e0*/  WARPSYNC.COLLECTIVE R15, `(.L_x_3447) ;  /* 0x000000000f087348 */ /* 0x020fea0003c00000 */
[----:B------:R0:W1:Y:S02]  /*277f0*/  SHFL.IDX P6, R14, R13, R12, R11 ;  /* 0x0000000c0d0e7389 */ /* 0x00006400000c000b */
[----:B01---5:R-:W-:Y:S01]  /*27800*/  ENDCOLLECTIVE ;  /* 0x000000000000791b */ /* 0x023fe20003800000 */
.L_x_3447:
[----:B------:R-:W-:Y:S05]  /*27810*/  BSYNC B0 ;  /* 0x0000000000007941 */ /* 0x000fea0003800000 */
.L_x_3446:
[----:B------:R-:W-:Y:S01]  /*27820*/  IMAD.MOV.U32 R196, RZ, RZ, R14 ;  /* 0x000000ffffc47224 */ /* 0x000fe200078e000e */
[----:B------:R-:W-:Y:S06]  /*27830*/  BRA `(.L_x_3448) ;  /* 0xfffffe2800bc7947 */ /* 0x000fec000383ffff */
.L_x_3178:
        /* <DEDUP_REMOVED lines=8> */
.L_x_3450:
[----:B------:R-:W-:Y:S05]  /*278c0*/  BSYNC B1 ;  /* 0x0000000000017941 */ /* 0x000fea0003800000 */
.L_x_3449:
[----:B------:R-:W-:Y:S01]  /*278d0*/  IMAD.MOV.U32 R13, RZ, RZ, R5 ;  /* 0x000000ffff0d7224 */ /* 0x000fe200078e0005 */
[----:B------:R-:W-:Y:S01]  /*278e0*/  MOV R11, 0x1c1f ;  /* 0x00001c1f000b7802 */ /* 0x000fe20000000f00 */
[----:B------:R-:W-:Y:S02]  /*278f0*/  IMAD.MOV.U32 R12, RZ, RZ, RZ ;  /* 0x000000ffff0c7224 */ /* 0x000fe400078e00ff */
[----:B------:R-:W-:Y:S02]  /*27900*/  IMAD.MOV.U32 R15, RZ, RZ, -0x1 ;  /* 0xffffffffff0f7424 */ /* 0x000fe400078e00ff */
[----:B------:R-:W-:-:S07]  /*27910*/  IMAD.MOV.U32 R0, RZ, RZ, R14 ;  /* 0x000000ffff007224 */ /* 0x000fce00078e000e */
[----:B------:R-:W-:Y:S05]  /*27920*/  WARPSYNC.COLLECTIVE R15, `(.L_x_3451) ;  /* 0x000000000f087348 */ /* 0x000fea0003c00000 */
[----:B------:R0:W1:Y:S02]  /*27930*/  SHFL.IDX P6, R14, R13, R12, R11 ;  /* 0x0000000c0d0e7389 */ /* 0x00006400000c000b */
[----:B01----:R-:W-:Y:S01]  /*27940*/  ENDCOLLECTIVE ;  /* 0x000000000000791b */ /* 0x003fe20003800000 */
.L_x_3451:
[----:B------:R-:W-:Y:S02]  /*27950*/  IMAD.MOV.U32 R13, RZ, RZ, R8 ;  /* 0x000000ffff0d7224 */ /* 0x000fe400078e0008 */
[----:B------:R-:W-:-:S07]  /*27960*/  IMAD.MOV.U32 R3, RZ, RZ, R14 ;  /* 0x000000ffff037224 */ /* 0x000fce00078e000e */
[----:B------:R-:W-:Y:S05]  /*27970*/  WARPSYNC.COLLECTIVE R15, `(.L_x_3452) ;  /* 0x000000000f087348 */ /* 0x000fea0003c00000 */
[----:B------:R0:W1:Y:S02]  /*27980*/  SHFL.IDX P6, R14, R13, R12, R11 ;  /* 0x0000000c0d0e7389 */ /* 0x00006400000c000b */
[----:B01----:R-:W-:Y:S01]  /*27990*/  ENDCOLLECTIVE ;  /* 0x000000000000791b */ /* 0x003fe20003800000 */
.L_x_3452:
[----:B------:R-:W-:Y:S02]  /*279a0*/  IMAD.MOV.U32 R13, RZ, RZ, R7 ;  /* 0x000000ffff0d7224 */ /* 0x000fe400078e0007 */
[----:B------:R-:W-:-:S07]  /*279b0*/  IMAD.MOV.U32 R4, RZ, RZ, R14 ;  /* 0x000000ffff047224 */ /* 0x000fce00078e000e */
[----:B------:R-:W-:Y:S05]  /*279c0*/  WARPSYNC.COLLECTIVE R15, `(.L_x_3453) ;  /* 0x000000000f087348 */ /* 0x000fea0003c00000 */
[----:B------:R0:W1:Y:S02]  /*279d0*/  SHFL.IDX P6, R14, R13, R12, R11 ;  /* 0x0000000c0d0e7389 */ /* 0x00006400000c000b */
[----:B01----:R-:W-:Y:S01]  /*279e0*/  ENDCOLLECTIVE ;  /* 0x000000000000791b */ /* 0x003fe20003800000 */
.L_x_3453:
[----:B------:R-:W-:Y:S05]  /*279f0*/  BRA `(.L_x_3454) ;  /* 0xfffffe3000387947 */ /* 0x000fea000383ffff */
.L_x_3181:
        /* <DEDUP_REMOVED lines=8> */
.L_x_3456:
[----:B------:R-:W-:Y:S05]  /*27a80*/  BSYNC B1 ;  /* 0x0000000000017941 */ /* 0x000fea0003800000 */
.L_x_3455:
        /* <DEDUP_REMOVED lines=8> */
.L_x_3457:
[----:B------:R-:W-:Y:S02]  /*27b10*/  IMAD.MOV.U32 R13, RZ, RZ, R8 ;  /* 0x000000ffff0d7224 */ /* 0x000fe400078e0008 */
[----:B------:R-:W-:-:S07]  /*27b20*/  IMAD.MOV.U32 R3, RZ, RZ, R14 ;  /* 0x000000ffff037224 */ /* 0x000fce00078e000e */
[----:B------:R-:W-:Y:S05]  /*27b30*/  WARPSYNC.COLLECTIVE R15, `(.L_x_3458) ;  /* 0x000000000f087348 */ /* 0x000fea0003c00000 */
[----:B------:R0:W1:Y:S02]  /*27b40*/  SHFL.IDX P6, R14, R13, R12, R11 ;  /* 0x0000000c0d0e7389 */ /* 0x00006400000c000b */
[----:B01----:R-:W-:Y:S01]  /*27b50*/  ENDCOLLECTIVE ;  /* 0x000000000000791b */ /* 0x003fe20003800000 */
.L_x_3458:
[----:B------:R-:W-:Y:S02]  /*27b60*/  IMAD.MOV.U32 R13, RZ, RZ, R7 ;  /* 0x000000ffff0d7224 */ /* 0x000fe400078e0007 */
[----:B------:R-:W-:-:S07]  /*27b70*/  IMAD.MOV.U32 R4, RZ, RZ, R14 ;  /* 0x000000ffff047224 */ /* 0x000fce00078e000e */
[----:B------:R-:W-:Y:S05]  /*27b80*/  WARPSYNC.COLLECTIVE R15, `(.L_x_3459) ;  /* 0x000000000f087348 */ /* 0x000fea0003c00000 */
[----:B------:R0:W1:Y:S02]  /*27b90*/  SHFL.IDX P6, R14, R13, R12, R11 ;  /* 0x0000000c0d0e7389 */ /* 0x00006400000c000b */
[----:B01----:R-:W-:Y:S01]  /*27ba0*/  ENDCOLLECTIVE ;  /* 0x000000000000791b */ /* 0x003fe20003800000 */
.L_x_3459:
[----:B------:R-:W-:Y:S05]  /*27bb0*/  BRA `(.L_x_3460) ;  /* 0xfffffe3000587947 */ /* 0x000fea000383ffff */
.L_x_3185:
[----:B0-----:R0:W1:Y:S02]  /*27bc0*/  SYNCS.PHASECHK.TRANS64.TRYWAIT P0, [R18+URZ+0x22800], R5 ;  /* 0x02280005120075a7 */ /* 0x001064000800017f */
[----:B-1----:R-:W-:Y:S05]  /*27bd0*/  @!P0 NANOSLEEP.SYNCS 0x989680 ;  /* 0x009896800000895d */ /* 0x002fea0003900000 */
[----:B------:R-:W1:Y:S02]  /*27be0*/  @!P0 SYNCS.PHASECHK.TRANS64 P0, [R18+URZ+0x22800], R5 ;  /* 0x02280005120085a7 */ /* 0x000e64000800007f */
[----:B-1----:R-:W-:Y:S05]  /*27bf0*/  @!P0 BRA `(.L_x_3185) ;  /* 0xfffffffc00f08947 */ /* 0x002fea000383ffff */
[----:B------:R-:W-:Y:S05]  /*27c00*/  BRA `(.L_x_3461) ;  /* 0xfffffe3400087947 */ /* 0x000fea000383ffff */
.L_x_3193:
        /* <DEDUP_REMOVED lines=9> */
.L_x_3463:
[----:B------:R-:W-:Y:S05]  /*27ca0*/  BSYNC B1 ;  /* 0x0000000000017941 */ /* 0x000fea0003800000 */
.L_x_3462:
[----:B------:R-:W-:Y:S01]  /*27cb0*/  IMAD.MOV.U32 R13, RZ, RZ, R35 ;  /* 0x000000ffff0d7224 */ /* 0x000fe200078e0023 */
[----:B------:R-:W-:Y:S01]  /*27cc0*/  MOV R11, 0x1c1f ;  /* 0x00001c1f000b7802 */ /* 0x000fe20000000f00 */
[----:B------:R-:W-:Y:S01]  /*27cd0*/  IMAD.MOV.U32 R12, RZ, RZ, RZ ;  /* 0x000000ffff0c7224 */ /* 0x000fe200078e00ff */
[----:B------:R-:W-:Y:S01]  /*27ce0*/  ISETP.GE.AND P0, PT, R16, R39, PT ;  /* 0x000000271000720c */ /* 0x000fe20003f06270 */
[----:B------:R-:W-:Y:S02]  /*27cf0*/  IMAD.MOV.U32 R15, RZ, RZ, -0x1 ;  /* 0xffffffffff0f7424 */ /* 0x000fe400078e00ff */
[----:B------:R-:W-:Y:S02]  /*27d00*/  IMAD.MOV.U32 R3, RZ, RZ, R14 ;  /* 0x000000ffff037224 */ /* 0x000fe400078e000e */
[----:B------:R-:W-:-:S08]  /*27d10*/  IMAD R34, R198, R21, RZ ;  /* 0x00000015c6227224 */ /* 0x000fd000078e02ff */
[----:B------:R-:W-:Y:S05]  /*27d20*/  WARPSYNC.COLLECTIVE R15, `(.L_x_3464) ;  /* 0x000000000f087348 */ /* 0x000fea0003c00000 */
[----:B------:R0:W1:Y:S02]  /*27d30*/  SHFL.IDX P6, R14, R13, R12, R11 ;  /* 0x0000000c0d0e7389 */ /* 0x00006400000c000b */
[----:B01----:R-:W-:Y:S01]  /*27d40*/  ENDCOLLECTIVE ;  /* 0x000000000000791b */ /* 0x003fe20003800000 */
.L_x_3464:
[----:B------:R-:W-:Y:S01]  /*27d50*/  ISETP.GE.OR P1, PT, R41, R34, P0 ;  /* 0x000000222900720c */ /* 0x000fe20000726670 */
[----:B------:R-:W-:Y:S02]  /*27d60*/  IMAD.MOV.U32 R13, RZ, RZ, R37 ;  /* 0x000000ffff0d7224 */ /* 0x000fe400078e0025 */
[----:B------:R-:W-:-:S10]  /*27d70*/  IMAD.MOV.U32 R5, RZ, RZ, R14 ;  /* 0x000000ffff057224 */ /* 0x000fd400078e000e */
[----:B------:R-:W-:Y:S05]  /*27d80*/  WARPSYNC.COLLECTIVE R15, `(.L_x_3465) ;  /* 0x000000000f087348 */ /* 0x000fea0003c00000 */
[----:B------:R0:W1:Y:S02]  /*27d90*/  SHFL.IDX P6, R14, R13, R12, R11 ;  /* 0x0000000c0d0e7389 */ /* 0x00006400000c000b */
[----:B01----:R-:W-:Y:S01]  /*27da0*/  ENDCOLLECTIVE ;  /* 0x000000000000791b */ /* 0x003fe20003800000 */
.L_x_3465:
        /* <DEDUP_REMOVED lines=8> */
.L_x_3466:
        /* <DEDUP_REMOVED lines=15> */
.L_x_3467:
[----:B------:R-:W-:Y:S01]  /*27f20*/  IMAD.MOV.U32 R13, RZ, RZ, R35 ;  /* 0x000000ffff0d7224 */ /* 0x000fe200078e0023 */
[----:B------:R-:W-:-:S07]  /*27f30*/  MOV R3, R14 ;  /* 0x0000000e00037202 */ /* 0x000fce0000000f00 */
[----:B------:R-:W-:Y:S05]  /*27f40*/  WARPSYNC.COLLECTIVE R15, `(.L_x_3468) ;  /* 0x000000000f087348 */ /* 0x000fea0003c00000 */
[----:B------:R0:W1:Y:S02]  /*27f50*/  SHFL.IDX P6, R14, R13, R12, R11 ;  /* 0x0000000c0d0e7389 */ /* 0x00006400000c000b */
[----:B01----:R-:W-:Y:S01]  /*27f60*/  ENDCOLLECTIVE ;  /* 0x000000000000791b */ /* 0x003fe20003800000 */
.L_x_3468:
[----:B------:R-:W-:Y:S02]  /*27f70*/  IMAD.MOV.U32 R13, RZ, RZ, R37 ;  /* 0x000000ffff0d7224 */ /* 0x000fe400078e0025 */
[----:B------:R-:W-:-:S07]  /*27f80*/  IMAD.MOV.U32 R35, RZ, RZ, R14 ;  /* 0x000000ffff237224 */ /* 0x000fce00078e000e */
[----:B------:R-:W-:Y:S05]  /*27f90*/  WARPSYNC.COLLECTIVE R15, `(.L_x_3469) ;  /* 0x000000000f087348 */ /* 0x000fea0003c00000 */
[----:B------:R0:W1:Y:S02]  /*27fa0*/  SHFL.IDX P6, R14, R13, R12, R11 ;  /* 0x0000000c0d0e7389 */ /* 0x00006400000c000b */
[----:B01----:R-:W-:Y:S01]  /*27fb0*/  ENDCOLLECTIVE ;  /* 0x000000000000791b */ /* 0x003fe20003800000 */
.L_x_3469:
[----:B------:R-:W-:Y:S02]  /*27fc0*/  IMAD.MOV.U32 R13, RZ, RZ, R9 ;  /* 0x000000ffff0d7224 */ /* 0x000fe400078e0009 */
[----:B------:R-:W-:-:S07]  /*27fd0*/  IMAD.MOV.U32 R37, RZ, RZ, R14 ;  /* 0x000000ffff257224 */ /* 0x000fce00078e000e */
[----:B------:R-:W-:Y:S05]  /*27fe0*/  WARPSYNC.COLLECTIVE R15, `(.L_x_3470) ;  /* 0x000000000f087348 */ /* 0x000fea0003c00000 */
[----:B------:R0:W1:Y:S02]  /*27ff0*/  SHFL.IDX P6, R14, R13, R12, R11 ;  /* 0x0000000c0d0e7389 */ /* 0x00006400000c000b */
[----:B01----:R-:W-:Y:S01]  /*28000*/  ENDCOLLECTIVE ;  /* 0x000000000000791b */ /* 0x003fe20003800000 */
.L_x_3470:
[----:B------:R-:W-:Y:S02]  /*28010*/  @!P1 IMAD.MOV.U32 R32, RZ, RZ, R4 ;  /* 0x000000ffff209224 */ /* 0x000fe400078e0004 */
[----:B------:R-:W-:Y:S01]  /*28020*/  @!P1 IMAD.MOV.U32 R33, RZ, RZ, R5 ;  /* 0x000000ffff219224 */ /* 0x000fe200078e0005 */
[----:B------:R-:W-:Y:S01]  /*28030*/  CS2R R4, SRZ ;  /* 0x0000000000047805 */ /* 0x000fe2000001ff00 */
[----:B------:R-:W-:Y:S02]  /*28040*/  @!P1 IMAD.MOV.U32 R30, RZ, RZ, R6 ;  /* 0x000000ffff1e9224 */ /* 0x000fe400078e0006 */
[----:B------:R-:W-:Y:S01]  /*28050*/  @!P1 IMAD.MOV.U32 R31, RZ, RZ, R7 ;  /* 0x000000ffff1f9224 */ /* 0x000fe200078e0007 */
[----:B------:R-:W-:Y:S01]  /*28060*/  @!P1 MOV R21, R27 ;  /* 0x0000001b00159202 */ /* 0x000fe20000000f00 */
[----:B------:R-:W-:Y:S02]  /*28070*/  @!P1 IMAD.MOV.U32 R28, RZ, RZ, R24 ;  /* 0x000000ffff1c9224 */ /* 0x000fe400078e0018 */
[----:B------:R-:W-:-:S02]  /*28080*/  @!P1 IMAD.MOV.U32 R29, RZ, RZ, R25 ;  /* 0x000000ffff1d9224 */ /* 0x000fc400078e0019 */
[----:B------:R-:W-:Y:S01]  /*28090*/  @!P1 IMAD.MOV.U32 R20, RZ, RZ, R26 ;  /* 0x000000ffff149224 */ /* 0x000fe200078e001a */
[----:B------:R-:W-:Y:S06]  /*280a0*/  BRA `(.L_x_3471) ;  /* 0xfffffe5000cc7947 */ /* 0x000fec000383ffff */
.L_x_3197:
[----:B0-----:R0:W1:Y:S02]  /*280b0*/  SYNCS.PHASECHK.TRANS64.TRYWAIT P1, [R18+URZ+0x22800], R3 ;  /* 0x02280003120075a7 */ /* 0x001064000802017f */
[----:B-1----:R-:W-:Y:S05]  /*280c0*/  @!P1 NANOSLEEP.SYNCS 0x989680 ;  /* 0x009896800000995d */ /* 0x002fea0003900000 */
[----:B------:R-:W1:Y:S02]  /*280d0*/  @!P1 SYNCS.PHASECHK.TRANS64 P1, [R18+URZ+0x22800], R3 ;  /* 0x02280003120095a7 */ /* 0x000e64000802007f */
[----:B-1----:R-:W-:Y:S05]  /*280e0*/  @!P1 BRA `(.L_x_3197) ;  /* 0xfffffffc00f09947 */ /* 0x002fea000383ffff */
[----:B------:R-:W-:Y:S05]  /*280f0*/  BRA `(.L_x_3472) ;  /* 0xfffffe5400387947 */ /* 0x000fea000383ffff */
.L_x_3203:
[----:B-1----:R1:W2:Y:S02]  /*28100*/  SYNCS.PHASECHK.TRANS64.TRYWAIT P1, [R0+URZ+0x22830], R5 ;  /* 0x02283005000075a7 */ /* 0x0022a4000802017f */
[----:B--2---:R-:W-:Y:S05]  /*28110*/  @!P1 NANOSLEEP.SYNCS 0x989680 ;  /* 0x009896800000995d */ /* 0x004fea0003900000 */
[----:B------:R-:W2:Y:S02]  /*28120*/  @!P1 SYNCS.PHASECHK.TRANS64 P1, [R0+URZ+0x22830], R5 ;  /* 0x02283005000095a7 */ /* 0x000ea4000802007f */
[----:B--2---:R-:W-:Y:S05]  /*28130*/  @!P1 BRA `(.L_x_3203) ;  /* 0xfffffffc00f09947 */ /* 0x004fea000383ffff */
[----:B------:R-:W-:Y:S05]  /*28140*/  BRA `(.L_x_3202) ;  /* 0xfffffe7400687947 */ /* 0x000fea000383ffff */
.L_x_3210:
[----:B-1----:R1:W2:Y:S02]  /*28150*/  SYNCS.PHASECHK.TRANS64.TRYWAIT P2, [R3+URZ+0x22830], R14 ;  /* 0x0228300e030075a7 */ /* 0x0022a4000804017f */
[----:B--2---:R-:W-:Y:S05]  /*28160*/  @!P2 NANOSLEEP.SYNCS 0x989680 ;  /* 0x009896800000a95d */ /* 0x004fea0003900000 */
[----:B------:R-:W2:Y:S02]  /*28170*/  @!P2 SYNCS.PHASECHK.TRANS64 P2, [R3+URZ+0x22830], R14 ;  /* 0x0228300e0300a5a7 */ /* 0x000ea4000804007f */
[----:B--2---:R-:W-:Y:S05]  /*28180*/  @!P2 BRA `(.L_x_3210) ;  /* 0xfffffffc00f0a947 */ /* 0x004fea000383ffff */
[----:B------:R-:W-:Y:S05]  /*28190*/  BRA `(.L_x_3209) ;  /* 0xfffffea800887947 */ /* 0x000fea000383ffff */
.L_x_3214:
[----:B-1----:R1:W2:Y:S02]  /*281a0*/  SYNCS.PHASECHK.TRANS64.TRYWAIT P1, [R14+URZ+0x22850], R3 ;  /* 0x022850030e0075a7 */ /* 0x0022a4000802017f */
[----:B--2---:R-:W-:Y:S05]  /*281b0*/  @!P1 NANOSLEEP.SYNCS 0x989680 ;  /* 0x009896800000995d */ /* 0x004fea0003900000 */
[----:B------:R-:W2:Y:S02]  /*281c0*/  @!P1 SYNCS.PHASECHK.TRANS64 P1, [R14+URZ+0x22850], R3 ;  /* 0x022850030e0095a7 */ /* 0x000ea4000802007f */
[----:B--2---:R-:W-:Y:S05]  /*281d0*/  @!P1 BRA `(.L_x_3214) ;  /* 0xfffffffc00f09947 */ /* 0x004fea000383ffff */
[----:B------:R-:W-:Y:S05]  /*281e0*/  BRA `(.L_x_3211) ;  /* 0xfffffeb400ac7947 */ /* 0x000fea000383ffff */
.L_x_3223:
[----:B-1----:R1:W2:Y:S02]  /*281f0*/  SYNCS.PHASECHK.TRANS64.TRYWAIT P1, [R3+URZ+0x22830], R14 ;  /* 0x0228300e030075a7 */ /* 0x0022a4000802017f */
[----:B--2---:R-:W-:Y:S05]  /*28200*/  @!P1 NANOSLEEP.SYNCS 0x989680 ;  /* 0x009896800000995d */ /* 0x004fea0003900000 */
[----:B------:R-:W2:Y:S02]  /*28210*/  @!P1 SYNCS.PHASECHK.TRANS64 P1, [R3+URZ+0x22830], R14 ;  /* 0x0228300e030095a7 */ /* 0x000ea4000802007f */
[----:B--2---:R-:W-:Y:S05]  /*28220*/  @!P1 BRA `(.L_x_3223) ;  /* 0xfffffffc00f09947 */ /* 0x004fea000383ffff */
[----:B------:R-:W-:Y:S05]  /*28230*/  BRA `(.L_x_3222) ;  /* 0xfffffee000dc7947 */ /* 0x000fea000383ffff */
.L_x_3227:
[----:B-1----:R1:W2:Y:S02]  /*28240*/  SYNCS.PHASECHK.TRANS64.TRYWAIT P1, [R14+URZ+0x22850], R3 ;  /* 0x022850030e0075a7 */ /* 0x0022a4000802017f */
[----:B--2---:R-:W-:Y:S05]  /*28250*/  @!P1 NANOSLEEP.SYNCS 0x989680 ;  /* 0x009896800000995d */ /* 0x004fea0003900000 */
[----:B------:R-:W2:Y:S02]  /*28260*/  @!P1 SYNCS.PHASECHK.TRANS64 P1, [R14+URZ+0x22850], R3 ;  /* 0x022850030e0095a7 */ /* 0x000ea4000802007f */
[----:B--2---:R-:W-:Y:S05]  /*28270*/  @!P1 BRA `(.L_x_3227) ;  /* 0xfffffffc00f09947 */ /* 0x004fea000383ffff */
[----:B------:R-:W-:Y:S05]  /*28280*/  BRA `(.L_x_3224) ;  /* 0xfffffeec00f47947 */ /* 0x000fea000383ffff */
.L_x_3234:
[----:B-1----:R1:W2:Y:S02]  /*28290*/  SYNCS.PHASECHK.TRANS64.TRYWAIT P1, [R15+URZ+0x22850], R4 ;  /* 0x022850040f0075a7 */ /* 0x0022a4000802017f */
[----:B--2---:R-:W-:Y:S05]  /*282a0*/  @!P1 NANOSLEEP.SYNCS 0x989680 ;  /* 0x009896800000995d */ /* 0x004fea0003900000 */
[----:B------:R-:W2:Y:S02]  /*282b0*/  @!P1 SYNCS.PHASECHK.TRANS64 P1, [R15+URZ+0x22850], R4 ;  /* 0x022850040f0095a7 */ /* 0x000ea4000802007f */
[----:B--2---:R-:W-:Y:S05]  /*282c0*/  @!P1 BRA `(.L_x_3234) ;  /* 0xfffffffc00f09947 */ /* 0x004fea000383ffff */
[----:B------:R-:W-:Y:S05]  /*282d0*/  BRA `(.L_x_3233) ;  /* 0xffffff1000107947 */ /* 0x000fea000383ffff */
.L_x_3238:
[----:B------:R-:W-:Y:S01]  /*282e0*/  SEL R86, R12, R91, P0 ;  /* 0x0000005b0c567207 */ /* 0x000fe20000000000 */
[----:B------:R-:W-:Y:S01]  /*282f0*/  IMAD.MOV.U32 R11, RZ, RZ, 0x1c1f ;  /* 0x00001c1fff0b7424 */ /* 0x000fe200078e00ff */
[----:B------:R-:W-:Y:S01]  /*28300*/  SEL R83, R91, R12, P0 ;  /* 0x0000000c5b537207 */ /* 0x000fe20000000000 */
[----:B-----5:R-:W-:Y:S01]  /*28310*/  IMAD.MOV.U32 R12, RZ, RZ, R9 ;  /* 0x000000ffff0c7224 */ /* 0x020fe200078e0009 */
[----:B------:R-:W-:Y:S01]  /*28320*/  SEL R80, R20, R99, P0 ;  /* 0x0000006314507207 */ /* 0x000fe20000000000 */
[----:B------:R-:W-:Y:S01]  /*28330*/  IMAD.MOV.U32 R15, RZ, RZ, -0x1 ;  /* 0xffffffffff0f7424 */ /* 0x000fe200078e00ff */
[----:B------:R-:W-:Y:S02]  /*28340*/  SEL R51, R99, R20, P0 ;  /* 0x0000001463337207 */ /* 0x000fe40000000000 */
[----:B------:R-:W-:-:S07]  /*28350*/  SEL R20, R44, R53, P0 ;  /* 0x000000352c147207 */ /* 0x000fce0000000000 */
[----:B-1----:R-:W-:Y:S05]  /*28360*/  WARPSYNC.COLLECTIVE R15, `(.L_x_3473) ;  /* 0x000000000f087348 */ /* 0x002fea0003c00000 */
[----:B------:R0:W2:Y:S02]  /*28370*/  SHFL.IDX P6, R14, R13, R12, R11 ;  /* 0x0000000c0d0e7389 */ /* 0x0000a400000c000b */
[----:B012---:R-:W-:Y:S01]  /*28380*/  ENDCOLLECTIVE ;  /* 0x000000000000791b */ /* 0x007fe20003800000 */
.L_x_3473:
[----:B------:R-:W-:Y:S02]  /*28390*/  SEL R67, R53, R44, P0 ;  /* 0x0000002c35437207 */ /* 0x000fe40000000000 */
[----:B------:R-:W-:Y:S02]  /*283a0*/  SEL R44, R111, R98, P0 ;  /* 0x000000626f2c7207 */ /* 0x000fe40000000000 */
[----:B------:R-:W-:Y:S02]  /*283b0*/  SEL R111, R98, R111, P0 ;  /* 0x0000006f626f7207 */ /* 0x000fe40000000000 */
[----:B------:R-:W-:Y:S02]  /*283c0*/  LOP3.LUT R10, R9, 0x2, RZ, 0x3c, !PT ;  /* 0x00000002090a7812 */ /* 0x000fe400078e3cff */
        /* <DEDUP_REMOVED lines=14> */
.L_x_3474:
        /* <DEDUP_REMOVED lines=19> */
.L_x_3475:
        /* <DEDUP_REMOVED lines=18> */
.L_x_3476:
        /* <DEDUP_REMOVED lines=18> */
.L_x_3477:
        /* <DEDUP_REMOVED lines=14> */
.L_x_3478:
[----:B------:R-:W-:Y:S02]  /*28900*/  IMAD.MOV.U32 R13, RZ, RZ, R41 ;  /* 0x000000ffff0d7224 */ /* 0x000fe400078e0029 */
[----:B------:R-:W-:Y:S02]  /*28910*/  IMAD.MOV.U32 R12, RZ, RZ, R10 ;  /* 0x000000ffff0c7224 */ /* 0x000fe400078e000a */
[----:B------:R-:W-:-:S07]  /*28920*/  IMAD.MOV.U32 R80, RZ, RZ, R14 ;  /* 0x000000ffff507224 */ /* 0x000fce00078e000e */
[----:B------:R-:W-:Y:S05]  /*28930*/  WARPSYNC.COLLECTIVE R15, `(.L_x_3479) ;  /* 0x000000000f087348 */ /* 0x000fea0003c00000 */
[----:B------:R0:W1:Y:S02]  /*28940*/  SHFL.IDX P6, R14, R13, R12, R11 ;  /* 0x0000000c0d0e7389 */ /* 0x00006400000c000b */
[----:B01----:R-:W-:Y:S01]  /*28950*/  ENDCOLLECTIVE ;  /* 0x000000000000791b */ /* 0x003fe20003800000 */
.L_x_3479:
[----:B------:R-:W-:Y:S02]  /*28960*/  IMAD.MOV.U32 R13, RZ, RZ, R51 ;  /* 0x000000ffff0d7224 */ /* 0x000fe400078e0033 */
[----:B------:R-:W-:-:S07]  /*28970*/  IMAD.MOV.U32 R41, RZ, RZ, R14 ;  /* 0x000000ffff297224 */ /* 0x000fce00078e000e */
[----:B------:R-:W-:Y:S05]  /*28980*/  WARPSYNC.COLLECTIVE R15, `(.L_x_3480) ;  /* 0x000000000f087348 */ /* 0x000fea0003c00000 */
[----:B------:R0:W1:Y:S02]  /*28990*/  SHFL.IDX P6, R14, R13, R12, R11 ;  /* 0x0000000c0d0e7389 */ /* 0x00006400000c000b */
[----:B01----:R-:W-:Y:S01]  /*289a0*/  ENDCOLLECTIVE ;  /* 0x000000000000791b */ /* 0x003fe20003800000 */
.L_x_3480:
[----:B------:R-:W-:Y:S02]  /*289b0*/  IMAD.MOV.U32 R13, RZ, RZ, R0 ;  /* 0x000000ffff0d7224 */ /* 0x000fe400078e0000 */
[----:B------:R-:W-:Y:S02]  /*289c0*/  IMAD.MOV.U32 R12, RZ, RZ, R9 ;  /* 0x000000ffff0c7224 */ /* 0x000fe400078e0009 */
[----:B------:R-:W-:-:S07]  /*289d0*/  IMAD.MOV.U32 R51, RZ, RZ, R14 ;  /* 0x000000ffff337224 */ /* 0x000fce00078e000e */
[----:B------:R-:W-:Y:S05]  /*289e0*/  WARPSYNC.COLLECTIVE R15, `(.L_x_3481) ;  /* 0x000000000f087348 */ /* 0x000fea0003c00000 */
[----:B------:R0:W1:Y:S02]  /*289f0*/  SHFL.IDX P6, R14, R13, R12, R11 ;  /* 0x0000000c0d0e7389 */ /* 0x00006400000c000b */
[----:B01----:R-:W-:Y:S01]  /*28a00*/  ENDCOLLECTIVE ;  /* 0x000000000000791b */ /* 0x003fe20003800000 */
.L_x_3481:
[----:B------:R-:W-:Y:S02]  /*28a10*/  SEL R79, R80, R51, P0 ;  /* 0x00000033504f7207 */ /* 0x000fe40000000000 */
[----:B------:R-:W-:Y:S01]  /*28a20*/  SEL R80, R51, R80, P0 ;  /* 0x0000005033507207 */ /* 0x000fe20000000000 */
[----:B------:R-:W-:Y:S02]  /*28a30*/  IMAD.MOV.U32 R13, RZ, RZ, R2 ;  /* 0x000000ffff0d7224 */ /* 0x000fe400078e0002 */
[----:B------:R-:W-:-:S07]  /*28a40*/  IMAD.MOV.U32 R0, RZ, RZ, R14 ;  /* 0x000000ffff007224 */ /* 0x000fce00078e000e */
[----:B------:R-:W-:Y:S05]  /*28a50*/  WARPSYNC.COLLECTIVE R15, `(.L_x_3482) ;  /* 0x000000000f087348 */ /* 0x000fea0003c00000 */
[----:B------:R0:W1:Y:S02]  /*28a60*/  SHFL.IDX P6, R14, R13, R12, R11 ;  /* 0x0000000c0d0e7389 */ /* 0x00006400000c000b */
[----:B01----:R-:W-:Y:S01]  /*28a70*/  ENDCOLLECTIVE ;  /* 0x000000000000791b */ /* 0x003fe20003800000 */
.L_x_3482:
[----:B------:R-:W-:Y:S02]  /*28a80*/  IMAD.MOV.U32 R13, RZ, RZ, R47 ;  /* 0x000000ffff0d7224 */ /* 0x000fe400078e002f */
[----:B------:R-:W-:Y:S01]  /*28a90*/  IMAD.MOV.U32 R12, RZ, RZ, R10 ;  /* 0x000000ffff0c7224 */ /* 0x000fe200078e000a */
[----:B------:R-:W-:-:S07]  /*28aa0*/  MOV R3, R14 ;  /* 0x0000000e00037202 */ /* 0x000fce0000000f00 */
[----:B------:R-:W-:Y:S05]  /*28ab0*/  WARPSYNC.COLLECTIVE R15, `(.L_x_3483) ;  /* 0x000000000f087348 */ /* 0x000fea0003c00000 */
[----:B------:R0:W1:Y:S02]  /*28ac0*/  SHFL.IDX P6, R14, R13, R12, R11 ;  /* 0x0000000c0d0e7389 */ /* 0x00006400000c000b */
[----:B01----:R-:W-:Y:S01]  /*28ad0*/  ENDCOLLECTIVE ;  /* 0x000000000000791b */ /* 0x003fe20003800000 */
.L_x_3483:
[----:B------:R-:W-:Y:S01]  /*28ae0*/  IMAD.MOV.U32 R13, RZ, RZ, R77 ;  /* 0x000000ffff0d7224 */ /* 0x000fe200078e004d */
[----:B------:R-:W-:Y:S02]  /*28af0*/  SEL R77, R78, R41, P0 ;  /* 0x000000294e4d7207 */ /* 0x000fe40000000000 */
[----:B------:R-:W-:Y:S01]  /*28b00*/  SEL R78, R41, R78, P0 ;  /* 0x0000004e294e7207 */ /* 0x000fe20000000000 */
[----:B------:R-:W-:-:S07]  /*28b10*/  IMAD.MOV.U32 R47, RZ, RZ, R14 ;  /* 0x000000ffff2f7224 */ /* 0x000fce00078e000e */
[----:B------:R-:W-:Y:S05]  /*28b20*/  WARPSYNC.COLLECTIVE R15, `(.L_x_3484) ;  /* 0x000000000f087348 */ /* 0x000fea0003c00000 */
[----:B------:R0:W1:Y:S02]  /*28b30*/  SHFL.IDX P6, R14, R13, R12, R11 ;  /* 0x0000000c0d0e7389 */ /* 0x00006400000c000b */
[----:B01----:R-:W-:Y:S01]  /*28b40*/  ENDCOLLECTIVE ;  /* 0x000000000000791b */ /* 0x003fe20003800000 */
.L_x_3484:
        /* <DEDUP_REMOVED lines=8> */
.L_x_3485:
[----:B------:R-:W-:Y:S02]  /*28bd0*/  SEL R2, R3, R4, P0 ;  /* 0x0000000403027207 */ /* 0x000fe40000000000 */
[----:B------:R-:W-:Y:S01]  /*28be0*/  SEL R3, R4, R3, P0 ;  /* 0x0000000304037207 */ /* 0x000fe20000000000 */
[----:B------:R-:W-:Y:S02]  /*28bf0*/  IMAD.MOV.U32 R13, RZ, RZ, R40 ;  /* 0x000000ffff0d7224 */ /* 0x000fe400078e0028 */
[----:B------:R-:W-:-:S07]  /*28c00*/  IMAD.MOV.U32 R20, RZ, RZ, R14 ;  /* 0x000000ffff147224 */ /* 0x000fce00078e000e */
[----:B------:R-:W-:Y:S05]  /*28c10*/  WARPSYNC.COLLECTIVE R15, `(.L_x_3486) ;  /* 0x000000000f087348 */ /* 0x000fea0003c00000 */
[----:B------:R0:W1:Y:S02]  /*28c20*/  SHFL.IDX P6, R14, R13, R12, R11 ;  /* 0x0000000c0d0e7389 */ /* 0x00006400000c000b */
[----:B01----:R-:W-:Y:S01]  /*28c30*/  ENDCOLLECTIVE ;  /* 0x000000000000791b */ /* 0x003fe20003800000 */
.L_x_3486:
[----:B------:R-:W-:Y:S02]  /*28c40*/  IMAD.MOV.U32 R13, RZ, RZ, R67 ;  /* 0x000000ffff0d7224 */ /* 0x000fe400078e0043 */
[----:B------:R-:W-:Y:S02]  /*28c50*/  IMAD.MOV.U32 R12, RZ, RZ, R10 ;  /* 0x000000ffff0c7224 */ /* 0x000fe400078e000a */
[----:B------:R-:W-:-:S07]  /*28c60*/  IMAD.MOV.U32 R40, RZ, RZ, R14 ;  /* 0x000000ffff287224 */ /* 0x000fce00078e000e */
[----:B------:R-:W-:Y:S05]  /*28c70*/  WARPSYNC.COLLECTIVE R15, `(.L_x_3487) ;  /* 0x000000000f087348 */ /* 0x000fea0003c00000 */
[----:B------:R0:W1:Y:S02]  /*28c80*/  SHFL.IDX P6, R14, R13, R12, R11 ;  /* 0x0000000c0d0e7389 */ /* 0x00006400000c000b */
[----:B01----:R-:W-:Y:S01]  /*28c90*/  ENDCOLLECTIVE ;  /* 0x000000000000791b */ /* 0x003fe20003800000 */
.L_x_3487:
[----:B------:R-:W-:Y:S01]  /*28ca0*/  IMAD.MOV.U32 R13, RZ, RZ, R119 ;  /* 0x000000ffff0d7224 */ /* 0x000fe200078e0077 */
[----:B------:R-:W-:-:S07]  /*28cb0*/  MOV R67, R14 ;  /* 0x0000000e00437202 */ /* 0x000fce0000000f00 */
[----:B------:R-:W-:Y:S05]  /*28cc0*/  WARPSYNC.COLLECTIVE R15, `(.L_x_3488) ;  /* 0x000000000f087348 */ /* 0x000fea0003c00000 */
[----:B------:R0:W1:Y:S02]  /*28cd0*/  SHFL.IDX P6, R14, R13, R12, R11 ;  /* 0x0000000c0d0e7389 */ /* 0x00006400000c000b */
[----:B01----:R-:W-:Y:S01]  /*28ce0*/  ENDCOLLECTIVE ;  /* 0x000000000000791b */ /* 0x003fe20003800000 */
.L_x_3488:
        /* <DEDUP_REMOVED lines=8> */
.L_x_3489:
[----:B------:R-:W-:Y:S02]  /*28d70*/  SEL R21, R40, R119, P0 ;  /* 0x0000007728157207 */ /* 0x000fe40000000000 */
[----:B------:R-:W-:Y:S01]  /*28d80*/  SEL R40, R119, R40, P0 ;  /* 0x0000002877287207 */ /* 0x000fe20000000000 */
[----:B------:R-:W-:Y:S02]  /*28d90*/  IMAD.MOV.U32 R13, RZ, RZ, R44 ;  /* 0x000000ffff0d7224 */ /* 0x000fe400078e002c */
[----:B------:R-:W-:-:S07]  /*28da0*/  IMAD.MOV.U32 R42, RZ, RZ, R14 ;  /* 0x000000ffff2a7224 */ /* 0x000fce00078e000e */
[----:B------:R-:W-:Y:S05]  /*28db0*/  WARPSYNC.COLLECTIVE R15, `(.L_x_3490) ;  /* 0x000000000f087348 */ /* 0x000fea0003c00000 */
[----:B------:R0:W1:Y:S02]  /*28dc0*/  SHFL.IDX P6, R14, R13, R12, R11 ;  /* 0x0000000c0d0e7389 */ /* 0x00006400000c000b */
[----:B01----:R-:W-:Y:S01]  /*28dd0*/  ENDCOLLECTIVE ;  /* 0x000000000000791b */ /* 0x003fe20003800000 */
.L_x_3490:
[----:B------:R-:W-:Y:S02]  /*28de0*/  IMAD.MOV.U32 R13, RZ, RZ, R121 ;  /* 0x000000ffff0d7224 */ /* 0x000fe400078e0079 */
[----:B------:R-:W-:Y:S02]  /*28df0*/  IMAD.MOV.U32 R12, RZ, RZ, R10 ;  /* 0x000000ffff0c7224 */ /* 0x000fe400078e000a */
[----:B------:R-:W-:-:S07]  /*28e00*/  IMAD.MOV.U32 R44, RZ, RZ, R14 ;  /* 0x000000ffff2c7224 */ /* 0x000fce00078e000e */
[----:B------:R-:W-:Y:S05]  /*28e10*/  WARPSYNC.COLLECTIVE R15, `(.L_x_3491) ;  /* 0x000000000f087348 */ /* 0x000fea0003c00000 */
[----:B------:R0:W1:Y:S02]  /*28e20*/  SHFL.IDX P6, R14, R13, R12, R11 ;  /* 0x0000000c0d0e7389 */ /* 0x00006400000c000b */
[----:B01----:R-:W-:Y:S01]  /*28e30*/  ENDCOLLECTIVE ;  /* 0x000000000000791b */ /* 0x003fe20003800000 */
.L_x_3491:
[----:B------:R-:W-:Y:S02]  /*28e40*/  IMAD.MOV.U32 R13, RZ, RZ, R111 ;  /* 0x000000ffff0d7224 */ /* 0x000fe400078e006f */
[----:B------:R-:W-:-:S07]  /*28e50*/  IMAD.MOV.U32 R121, RZ, RZ, R14 ;  /* 0x000000ffff797224 */ /* 0x000fce00078e000e */
[----:B------:R-:W-:Y:S05]  /*28e60*/  WARPSYNC.COLLECTIVE R15, `(.L_x_3492) ;  /* 0x000000000f087348 */ /* 0x000fea0003c00000 */
[----:B------:R0:W1:Y:S02]  /*28e70*/  SHFL.IDX P6, R14, R13, R12, R11 ;  /* 0x0000000c0d0e7389 */ /* 0x00006400000c000b */
[----:B01----:R-:W-:Y:S01]  /*28e80*/  ENDCOLLECTIVE ;  /* 0x000000000000791b */ /* 0x003fe20003800000 */
.L_x_3492:
        /* <DEDUP_REMOVED lines=8> */
.L_x_3493:
[----:B------:R-:W-:Y:S02]  /*28f10*/  IMAD.MOV.U32 R13, RZ, RZ, R48 ;  /* 0x000000ffff0d7224 */ /* 0x000fe400078e0030 */
[----:B------:R-:W-:-:S07]  /*28f20*/  IMAD.MOV.U32 R46, RZ, RZ, R14 ;  /* 0x000000ffff2e7224 */ /* 0x000fce00078e000e */
[----:B------:R-:W-:Y:S05]  /*28f30*/  WARPSYNC.COLLECTIVE R15, `(.L_x_3494) ;  /* 0x000000000f087348 */ /* 0x000fea0003c00000 */
[----:B------:R0:W1:Y:S02]  /*28f40*/  SHFL.IDX P6, R14, R13, R12, R11 ;  /* 0x0000000c0d0e7389 */ /* 0x00006400000c000b */
[----:B01----:R-:W-:Y:S01]  /*28f50*/  ENDCOLLECTIVE ;  /* 0x000000000000791b */ /* 0x003fe20003800000 */
.L_x_3494:
[----:B------:R-:W-:Y:S02]  /*28f60*/  IMAD.MOV.U32 R13, RZ, RZ, R113 ;  /* 0x000000ffff0d7224 */ /* 0x000fe400078e0071 */
[----:B------:R-:W-:Y:S02]  /*28f70*/  IMAD.MOV.U32 R12, RZ, RZ, R10 ;  /* 0x000000ffff0c7224 */ /* 0x000fe400078e000a */
[----:B------:R-:W-:-:S07]  /*28f80*/  IMAD.MOV.U32 R48, RZ, RZ, R14 ;  /* 0x000000ffff307224 */ /* 0x000fce00078e000e */
[----:B------:R-:W-:Y:S05]  /*28f90*/  WARPSYNC.COLLECTIVE R15, `(.L_x_3495) ;  /* 0x000000000f087348 */ /* 0x000fea0003c00000 */
[----:B------:R0:W1:Y:S02]  /*28fa0*/  SHFL.IDX P6, R14, R13, R12, R11 ;  /* 0x0000000c0d0e7389 */ /* 0x00006400000c000b */
[----:B01----:R-:W-:Y:S01]  /*28fb0*/  ENDCOLLECTIVE ;  /* 0x000000000000791b */ /* 0x003fe20003800000 */
.L_x_3495:
[----:B------:R-:W-:Y:S02]  /*28fc0*/  IMAD.MOV.U32 R13, RZ, RZ, R101 ;  /* 0x000000ffff0d7224 */ /* 0x000fe400078e0065 */
[----:B------:R-:W-:-:S07]  /*28fd0*/  IMAD.MOV.U32 R113, RZ, RZ, R14 ;  /* 0x000000ffff717224 */ /* 0x000fce00078e000e */
[----:B------:R-:W-:Y:S05]  /*28fe0*/  WARPSYNC.COLLECTIVE R15, `(.L_x_3496) ;  /* 0x000000000f087348 */ /* 0x000fea0003c00000 */
[----:B------:R0:W1:Y:S02]  /*28ff0*/  SHFL.IDX P6, R14, R13, R12, R11 ;  /* 0x0000000c0d0e7389 */ /* 0x00006400000c000b */
[----:B01----:R-:W-:Y:S01]  /*29000*/  ENDCOLLECTIVE ;  /* 0x000000000000791b */ /* 0x003fe20003800000 */
.L_x_3496:
[----:B------:R-:W-:Y:S02]  /*29010*/  IMAD.MOV.U32 R13, RZ, RZ, R50 ;  /* 0x000000ffff0d7224 */ /* 0x000fe400078e0032 */
[----:B------:R-:W-:Y:S02]  /*29020*/  IMAD.MOV.U32 R12, RZ, RZ, R9 ;  /* 0x000000ffff0c7224 */ /* 0x000fe400078e0009 */
[----:B------:R-:W-:-:S07]  /*29030*/  IMAD.MOV.U32 R101, RZ, RZ, R14 ;  /* 0x000000ffff657224 */ /* 0x000fce00078e000e */
[----:B------:R-:W-:Y:S05]  /*29040*/  WARPSYNC.COLLECTIVE R15, `(.L_x_3497) ;  /* 0x000000000f087348 */ /* 0x000fea0003c00000 */
[----:B------:R0:W1:Y:S02]  /*29050*/  SHFL.IDX P6, R14, R13, R12, R11 ;  /* 0x0000000c0d0e7389 */ /* 0x00006400000c000b */
[----:B01----:R-:W-:Y:S01]  /*29060*/  ENDCOLLECTIVE ;  /* 0x000000000000791b */ /* 0x003fe20003800000 */
.L_x_3497:
[----:B------:R-:W-:Y:S02]  /*29070*/  SEL R47, R48, R101, P0 ;  /* 0x00000065302f7207 */ /* 0x000fe40000000000 */
[----:B------:R-:W-:Y:S01]  /*29080*/  SEL R48, R101, R48, P0 ;  /* 0x0000003065307207 */ /* 0x000fe20000000000 */
[----:B------:R-:W-:Y:S01]  /*29090*/  IMAD.MOV.U32 R101, RZ, RZ, RZ ;  /* 0x000000ffff657224 */ /* 0x000fe200078e00ff */
[----:B------:R-:W-:Y:S01]  /*290a0*/  MOV R13, R82 ;  /* 0x00000052000d7202 */ /* 0x000fe20000000f00 */
[----:B------:R-:W-:-:S07]  /*290b0*/  IMAD.MOV.U32 R50, RZ, RZ, R14 ;  /* 0x000000ffff327224 */ /* 0x000fce00078e000e */
[----:B------:R-:W-:Y:S05]  /*290c0*/  WARPSYNC.COLLECTIVE R15, `(.L_x_3498) ;  /* 0x000000000f087348 */ /* 0x000fea0003c00000 */
[----:B------:R0:W1:Y:S02]  /*290d0*/  SHFL.IDX P6, R14, R13, R12, R11 ;  /* 0x0000000c0d0e7389 */ /* 0x00006400000c000b */
[----:B01----:R-:W-:Y:S01]  /*290e0*/  ENDCOLLECTIVE ;  /* 0x000000000000791b */ /* 0x003fe20003800000 */
.L_x_3498:
[----:B------:R-:W-:Y:S02]  /*290f0*/  IMAD.MOV.U32 R13, RZ, RZ, R115 ;  /* 0x000000ffff0d7224 */ /* 0x000fe400078e0073 */
[----:B------:R-:W-:Y:S02]  /*29100*/  IMAD.MOV.U32 R12, RZ, RZ, R10 ;  /* 0x000000ffff0c7224 */ /* 0x000fe400078e000a */
[----:B------:R-:W-:-:S07]  /*29110*/  IMAD.MOV.U32 R82, RZ, RZ, R14 ;  /* 0x000000ffff527224 */ /* 0x000fce00078e000e */
[----:B------:R-:W-:Y:S05]  /*29120*/  WARPSYNC.COLLECTIVE R15, `(.L_x_3499) ;  /* 0x000000000f087348 */ /* 0x000fea0003c00000 */
[----:B------:R0:W1:Y:S02]  /*29130*/  SHFL.IDX P6, R14, R13, R12, R11 ;  /* 0x0000000c0d0e7389 */ /* 0x00006400000c000b */
[----:B01----:R-:W-:Y:S01]  /*29140*/  ENDCOLLECTIVE ;  /* 0x000000000000791b */ /* 0x003fe20003800000 */
.L_x_3499:
[----:B------:R-:W-:Y:S02]  /*29150*/  IMAD.MOV.U32 R13, RZ, RZ, R87 ;  /* 0x000000ffff0d7224 */ /* 0x000fe400078e0057 */
[----:B------:R-:W-:-:S07]  /*29160*/  IMAD.MOV.U32 R115, RZ, RZ, R14 ;  /* 0x000000ffff737224 */ /* 0x000fce00078e000e */
[----:B------:R-:W-:Y:S05]  /*29170*/  WARPSYNC.COLLECTIVE R15, `(.L_x_3500) ;  /* 0x000000000f087348 */ /* 0x000fea0003c00000 */
[----:B------:R0:W1:Y:S02]  /*29180*/  SHFL.IDX P6, R14, R13, R12, R11 ;  /* 0x0000000c0d0e7389 */ /* 0x00006400000c000b */
[----:B01----:R-:W-:Y:S01]  /*29190*/  ENDCOLLECTIVE ;  /* 0x000000000000791b */ /* 0x003fe20003800000 */
.L_x_3500:
        /* <DEDUP_REMOVED lines=8> */
.L_x_3501:
[----:B------:R-:W-:Y:S02]  /*29220*/  SEL R51, R82, R87, P0 ;  /* 0x0000005752337207 */ /* 0x000fe40000000000 */
[----:B------:R-:W-:Y:S01]  /*29230*/  SEL R82, R87, R82, P0 ;  /* 0x0000005257527207 */ /* 0x000fe20000000000 */
[----:B------:R-:W-:Y:S02]  /*29240*/  IMAD.MOV.U32 R13, RZ, RZ, R86 ;  /* 0x000000ffff0d7224 */ /* 0x000fe400078e0056 */
[----:B------:R-:W-:-:S07]  /*29250*/  IMAD.MOV.U32 R84, RZ, RZ, R14 ;  /* 0x000000ffff547224 */ /* 0x000fce00078e000e */
[----:B------:R-:W-:Y:S05]  /*29260*/  WARPSYNC.COLLECTIVE R15, `(.L_x_3502) ;  /* 0x000000000f087348 */ /* 0x000fea0003c00000 */
[----:B------:R0:W1:Y:S02]  /*29270*/  SHFL.IDX P6, R14, R13, R12, R11 ;  /* 0x0000000c0d0e7389 */ /* 0x00006400000c000b */
[----:B01----:R-:W-:Y:S01]  /*29280*/  ENDCOLLECTIVE ;  /* 0x000000000000791b */ /* 0x003fe20003800000 */
.L_x_3502:
[----:B------:R-:W-:Y:S01]  /*29290*/  IMAD.MOV.U32 R13, RZ, RZ, R117 ;  /* 0x000000ffff0d7224 */ /* 0x000fe200078e0075 */
[----:B------:R-:W-:Y:S01]  /*292a0*/  MOV R12, R10 ;  /* 0x0000000a000c7202 */ /* 0x000fe20000000f00 */
[----:B------:R-:W-:-:S07]  /*292b0*/  IMAD.MOV.U32 R86, RZ, RZ, R14 ;  /* 0x000000ffff567224 */ /* 0x000fce00078e000e */
[----:B------:R-:W-:Y:S05]  /*292c0*/  WARPSYNC.COLLECTIVE R15, `(.L_x_3503) ;  /* 0x000000000f087348 */ /* 0x000fea0003c00000 */
[----:B------:R0:W1:Y:S02]  /*292d0*/  SHFL.IDX P6, R14, R13, R12, R11 ;  /* 0x0000000c0d0e7389 */ /* 0x00006400000c000b */
[----:B01----:R-:W-:Y:S01]  /*292e0*/  ENDCOLLECTIVE ;  /* 0x000000000000791b */ /* 0x003fe20003800000 */
.L_x_3503:
[----:B------:R-:W-:Y:S02]  /*292f0*/  IMAD.MOV.U32 R13, RZ, RZ, R83 ;  /* 0x000000ffff0d7224 */ /* 0x000fe400078e0053 */
[----:B------:R-:W-:-:S07]  /*29300*/  IMAD.MOV.U32 R117, RZ, RZ, R14 ;  /* 0x000000ffff757224 */ /* 0x000fce00078e000e */
[----:B------:R-:W-:Y:S05]  /*29310*/  WARPSYNC.COLLECTIVE R15, `(.L_x_3504) ;  /* 0x000000000f087348 */ /* 0x000fea0003c00000 */
[----:B------:R0:W1:Y:S02]  /*29320*/  SHFL.IDX P6, R14, R13, R12, R11 ;  /* 0x0000000c0d0e7389 */ /* 0x00006400000c000b */
[----:B01----:R-:W-:Y:S01]  /*29330*/  ENDCOLLECTIVE ;  /* 0x000000000000791b */ /* 0x003fe20003800000 */
.L_x_3504:
        /* <DEDUP_REMOVED lines=8> */
.L_x_3505:
[----:B------:R-:W-:Y:S02]  /*293c0*/  IMAD.MOV.U32 R13, RZ, RZ, R54 ;  /* 0x000000ffff0d7224 */ /* 0x000fe400078e0036 */
[----:B------:R-:W-:-:S07]  /*293d0*/  IMAD.MOV.U32 R90, RZ, RZ, R14 ;  /* 0x000000ffff5a7224 */ /* 0x000fce00078e000e */
[----:B------:R-:W-:Y:S05]  /*293e0*/  WARPSYNC.COLLECTIVE R15, `(.L_x_3506) ;  /* 0x000000000f087348 */ /* 0x000fea0003c00000 */
[----:B------:R0:W1:Y:S02]  /*293f0*/  SHFL.IDX P6, R14, R13, R12, R11 ;  /* 0x0000000c0d0e7389 */ /* 0x00006400000c000b */
[----:B01----:R-:W-:Y:S01]  /*29400*/  ENDCOLLECTIVE ;  /* 0x000000000000791b */ /* 0x003fe20003800000 */
.L_x_3506:
        /* <DEDUP_REMOVED lines=8> */
.L_x_3507:
[----:B------:R-:W-:Y:S01]  /*29490*/  IMAD.MOV.U32 R13, RZ, RZ, R45 ;  /* 0x000000ffff0d7224 */ /* 0x000fe200078e002d */
[----:B------:R-:W-:Y:S02]  /*294a0*/  SEL R45, R46, R113, P0 ;  /* 0x000000712e2d7207 */ /* 0x000fe40000000000 */
[----:B------:R-:W-:Y:S01]  /*294b0*/  SEL R46, R113, R46, P0 ;  /* 0x0000002e712e7207 */ /* 0x000fe20000000000 */
[----:B------:R-:W-:-:S07]  /*294c0*/  IMAD.MOV.U32 R125, RZ, RZ, R14 ;  /* 0x000000ffff7d7224 */ /* 0x000fce00078e000e */
[----:B------:R-:W-:Y:S05]  /*294d0*/  WARPSYNC.COLLECTIVE R15, `(.L_x_3508) ;  /* 0x000000000f087348 */ /* 0x000fea0003c00000 */
[----:B------:R0:W1:Y:S02]  /*294e0*/  SHFL.IDX P6, R14, R13, R12, R11 ;  /* 0x0000000c0d0e7389 */ /* 0x00006400000c000b */
[----:B01----:R-:W-:Y:S01]  /*294f0*/  ENDCOLLECTIVE ;  /* 0x000000000000791b */ /* 0x003fe20003800000 */
.L_x_3508:
[----:B------:R-:W-:Y:S02]  /*29500*/  SEL R87, R90, R125, P0 ;  /* 0x0000007d5a577207 */ /* 0x000fe40000000000 */
[----:B------:R-:W-:Y:S01]  /*29510*/  SEL R90, R125, R90, P0 ;  /* 0x0000005a7d5a7207 */ /* 0x000fe20000000000 */
[----:B------:R-:W-:Y:S02]  /*29520*/  IMAD.MOV.U32 R13, RZ, RZ, R60 ;  /* 0x000000ffff0d7224 */ /* 0x000fe400078e003c */
[----:B------:R-:W-:Y:S01]  /*29530*/  IMAD.MOV.U32 R12, RZ, RZ, R9 ;  /* 0x000000ffff0c7224 */ /* 0x000fe200078e0009 */
[----:B------:R-:W-:-:S07]  /*29540*/  MOV R127, R14 ;  /* 0x0000000e007f7202 */ /* 0x000fce0000000f00 */
[----:B------:R-:W-:Y:S05]  /*29550*/  WARPSYNC.COLLECTIVE R15, `(.L_x_3509) ;  /* 0x000000000f087348 */ /* 0x000fea0003c00000 */
[----:B------:R0:W1:Y:S02]  /*29560*/  SHFL.IDX P6, R14, R13, R12, R11 ;  /* 0x0000000c0d0e7389 */ /* 0x00006400000c000b */
[----:B01----:R-:W-:Y:S01]  /*29570*/  ENDCOLLECTIVE ;  /* 0x000000000000791b */ /* 0x003fe20003800000 */
.L_x_3509:
[----:B------:R-:W-:Y:S02]  /*29580*/  IMAD.MOV.U32 R13, RZ, RZ, R58 ;  /* 0x000000ffff0d7224 */ /* 0x000fe400078e003a */
[----:B------:R-:W-:-:S07]  /*29590*/  IMAD.MOV.U32 R60, RZ, RZ, R14 ;  /* 0x000000ffff3c7224 */ /* 0x000fce00078e000e */
[----:B------:R-:W-:Y:S05]  /*295a0*/  WARPSYNC.COLLECTIVE R15, `(.L_x_3510) ;  /* 0x000000000f087348 */ /* 0x000fea0003c00000 */
[----:B------:R0:W1:Y:S02]  /*295b0*/  SHFL.IDX P6, R14, R13, R12, R11 ;  /* 0x0000000c0d0e7389 */ /* 0x00006400000c000b */
[----:B01----:R-:W-:Y:S01]  /*295c0*/  ENDCOLLECTIVE ;  /* 0x000000000000791b */ /* 0x003fe20003800000 */
.L_x_3510:
        /* <DEDUP_REMOVED lines=8> */
.L_x_3511:
[----:B------:R-:W-:Y:S02]  /*29650*/  IMAD.MOV.U32 R13, RZ, RZ, R61 ;  /* 0x000000ffff0d7224 */ /* 0x000fe400078e003d */
[----:B------:R-:W-:-:S07]  /*29660*/  IMAD.MOV.U32 R129, RZ, RZ, R14 ;  /* 0x000000ffff817224 */ /* 0x000fce00078e000e */
[----:B------:R-:W-:Y:S05]  /*29670*/  WARPSYNC.COLLECTIVE R15, `(.L_x_3512) ;  /* 0x000000000f087348 */ /* 0x000fea0003c00000 */
[----:B------:R0:W1:Y:S02]  /*29680*/  SHFL.IDX P6, R14, R13, R12, R11 ;  /* 0x0000000c0d0e7389 */ /* 0x00006400000c000b */
[----:B01----:R-:W-:Y:S01]  /*29690*/  ENDCOLLECTIVE ;  /* 0x000000000000791b */ /* 0x003fe20003800000 */
.L_x_3512:
[----:B------:R-:W-:Y:S02]  /*296a0*/  IMAD.MOV.U32 R13, RZ, RZ, R64 ;  /* 0x000000ffff0d7224 */ /* 0x000fe400078e0040 */
[----:B------:R-:W-:Y:S02]  /*296b0*/  IMAD.MOV.U32 R12, RZ, RZ, R9 ;  /* 0x000000ffff0c7224 */ /* 0x000fe400078e0009 */
[----:B------:R-:W-:-:S07]  /*296c0*/  IMAD.MOV.U32 R61, RZ, RZ, R14 ;  /* 0x000000ffff3d7224 */ /* 0x000fce00078e000e */
[----:B------:R-:W-:Y:S05]  /*296d0*/  WARPSYNC.COLLECTIVE R15, `(.L_x_3513) ;  /* 0x000000000f087348 */ /* 0x000fea0003c00000 */
[----:B------:R0:W1:Y:S02]  /*296e0*/  SHFL.IDX P6, R14, R13, R12, R11 ;  /* 0x0000000c0d0e7389 */ /* 0x00006400000c000b */
[----:B01----:R-:W-:Y:S01]  /*296f0*/  ENDCOLLECTIVE ;  /* 0x000000000000791b */ /* 0x003fe20003800000 */
.L_x_3513:
[----:B------:R-:W-:Y:S01]  /*29700*/  SEL R56, R58, R61, P0 ;  /* 0x0000003d3a387207 */ /* 0x000fe20000000000 */
[----:B------:R-:W-:Y:S01]  /*29710*/  IMAD.MOV.U32 R13, RZ, RZ, R52 ;  /* 0x000000ffff0d7224 */ /* 0x000fe200078e0034 */
[----:B------:R-:W-:Y:S02]  /*29720*/  SEL R52, R54, R127, P0 ;  /* 0x0000007f36347207 */ /* 0x000fe40000000000 */
[----:B------:R-:W-:-:S07]  /*29730*/  MOV R64, R14 ;  /* 0x0000000e00407202 */ /* 0x000fce0000000f00 */
[----:B------:R-:W-:Y:S05]  /*29740*/  WARPSYNC.COLLECTIVE R15, `(.L_x_3514) ;  /* 0x000000000f087348 */ /* 0x000fea0003c00000 */
[----:B------:R0:W1:Y:S02]  /*29750*/  SHFL.IDX P6, R14, R13, R12, R11 ;  /* 0x0000000c0d0e7389 */ /* 0x00006400000c000b */
[----:B01----:R-:W-:Y:S01]  /*29760*/  ENDCOLLECTIVE ;  /* 0x000000000000791b */ /* 0x003fe20003800000 */
.L_x_3514:
[----:B------:R-:W-:Y:S01]  /*29770*/  IMAD.MOV.U32 R13, RZ, RZ, R55 ;  /* 0x000000ffff0d7224 */ /* 0x000fe200078e0037 */
[----:B------:R-:W-:Y:S01]  /*29780*/  SEL R55, R129, R60, P0 ;  /* 0x0000003c81377207 */ /* 0x000fe20000000000 */
[----:B------:R-:W-:Y:S02]  /*29790*/  IMAD.MOV.U32 R12, RZ, RZ, R10 ;  /* 0x000000ffff0c7224 */ /* 0x000fe400078e000a */
[----:B------:R-:W-:-:S07]  /*297a0*/  IMAD.MOV.U32 R65, RZ, RZ, R14 ;  /* 0x000000ffff417224 */ /* 0x000fce00078e000e */
[----:B------:R-:W-:Y:S05]  /*297b0*/  WARPSYNC.COLLECTIVE R15, `(.L_x_3515) ;  /* 0x000000000f087348 */ /* 0x000fea0003c00000 */
[----:B------:R0:W1:Y:S02]  /*297c0*/  SHFL.IDX P6, R14, R13, R12, R11 ;  /* 0x0000000c0d0e7389 */ /* 0x00006400000c000b */
[----:B01----:R-:W-:Y:S01]  /*297d0*/  ENDCOLLECTIVE ;  /* 0x000000000000791b */ /* 0x003fe20003800000 */
.L_x_3515:
[----:B------:R-:W-:Y:S01]  /*297e0*/  IMAD.MOV.U32 R13, RZ, RZ, R53 ;  /* 0x000000ffff0d7224 */ /* 0x000fe200078e0035 */
[----:B------:R-:W-:Y:S02]  /*297f0*/  SEL R53, R127, R54, P0 ;  /* 0x000000367f357207 */ /* 0x000fe40000000000 */
[----:B------:R-:W-:Y:S01]  /*29800*/  SEL R54, R60, R129, P0 ;  /* 0x000000813c367207 */ /* 0x000fe20000000000 */
[----:B------:R-:W-:-:S07]  /*29810*/  IMAD.MOV.U32 R131, RZ, RZ, R14 ;  /* 0x000000ffff837224 */ /* 0x000fce00078e000e */
[----:B------:R-:W-:Y:S05]  /*29820*/  WARPSYNC.COLLECTIVE R15, `(.L_x_3516) ;  /* 0x000000000f087348 */ /* 0x000fea0003c00000 */
[----:B------:R0:W1:Y:S02]  /*29830*/  SHFL.IDX P6, R14, R13, R12, R11 ;  /* 0x0000000c0d0e7389 */ /* 0x00006400000c000b */
[----:B01----:R-:W-:Y:S01]  /*29840*/  ENDCOLLECTIVE ;  /* 0x000000000000791b */ /* 0x003fe20003800000 */
.L_x_3516:
[----:B------:R-:W-:Y:S02]  /*29850*/  IMAD.MOV.U32 R13, RZ, RZ, R36 ;  /* 0x000000ffff0d7224 */ /* 0x000fe400078e0024 */
[----:B------:R-:W-:Y:S02]  /*29860*/  IMAD.MOV.U32 R12, RZ, RZ, R9 ;  /* 0x000000ffff0c7224 */ /* 0x000fe400078e0009 */
[----:B------:R-:W-:-:S07]  /*29870*/  IMAD.MOV.U32 R68, RZ, RZ, R14 ;  /* 0x000000ffff447224 */ /* 0x000fce00078e000e */
[----:B------:R-:W-:Y:S05]  /*29880*/  WARPSYNC.COLLECTIVE R15, `(.L_x_3517) ;  /* 0x000000000f087348 */ /* 0x000fea0003c00000 */
[----:B------:R0:W1:Y:S02]  /*29890*/  SHFL.IDX P6, R14, R13, R12, R11 ;  /* 0x0000000c0d0e7389 */ /* 0x00006400000c000b */
[----:B01----:R-:W-:Y:S01]  /*298a0*/  ENDCOLLECTIVE ;  /* 0x000000000000791b */ /* 0x003fe20003800000 */
.L_x_3517:
[----:B------:R-:W-:Y:S01]  /*298b0*/  SEL R60, R65, R68, P0 ;  /* 0x00000044413c7207 */ /* 0x000fe20000000000 */
[----:B------:R-:W-:Y:S02]  /*298c0*/  IMAD.MOV.U32 R13, RZ, RZ, R38 ;  /* 0x000000ffff0d7224 */ /* 0x000fe400078e0026 */
[----:B------:R-:W-:-:S07]  /*298d0*/  IMAD.MOV.U32 R69, RZ, RZ, R14 ;  /* 0x000000ffff457224 */ /* 0x000fce00078e000e */
[----:B------:R-:W-:Y:S05]  /*298e0*/  WARPSYNC.COLLECTIVE R15, `(.L_x_3518) ;  /* 0x000000000f087348 */ /* 0x000fea0003c00000 */
[----:B------:R0:W1:Y:S02]  /*298f0*/  SHFL.IDX P6, R14, R13, R12, R11 ;  /* 0x0000000c0d0e7389 */ /* 0x00006400000c000b */
[----:B01----:R-:W-:Y:S01]  /*29900*/  ENDCOLLECTIVE ;  /* 0x000000000000791b */ /* 0x003fe20003800000 */
.L_x_3518:
[----:B------:R-:W-:Y:S01]  /*29910*/  MOV R13, R57 ;  /* 0x00000039000d7202 */ /* 0x000fe20000000f00 */
        /* <DEDUP_REMOVED lines=8> */
.L_x_3519:
[----:B------:R-:W-:Y:S01]  /*299a0*/  IMAD.MOV.U32 R13, RZ, RZ, R59 ;  /* 0x000000ffff0d7224 */ /* 0x000fe200078e003b */
[----:B------:R-:W-:Y:S01]  /*299b0*/  SEL R59, R131, R64, P0 ;  /* 0x00000040833b7207 */ /* 0x000fe20000000000 */
[----:B------:R-:W-:-:S07]  /*299c0*/  IMAD.MOV.U32 R36, RZ, RZ, R14 ;  /* 0x000000ffff247224 */ /* 0x000fce00078e000e */
[----:B------:R-:W-:Y:S05]  /*299d0*/  WARPSYNC.COLLECTIVE R15, `(.L_x_3520) ;  /* 0x000000000f087348 */ /* 0x000fea0003c00000 */
[----:B------:R0:W1:Y:S02]  /*299e0*/  SHFL.IDX P6, R14, R13, R12, R11 ;  /* 0x0000000c0d0e7389 */ /* 0x00006400000c000b */
[----:B01----:R-:W-:Y:S01]  /*299f0*/  ENDCOLLECTIVE ;  /* 0x000000000000791b */ /* 0x003fe20003800000 */
.L_x_3520:
        /* <DEDUP_REMOVED lines=8> */
.L_x_3521:
[----:B------:R-:W-:Y:S02]  /*29a80*/  SEL R70, R71, R38, P0 ;  /* 0x0000002647467207 */ /* 0x000fe40000000000 */
[----:B------:R-:W-:Y:S01]  /*29a90*/  SEL R71, R38, R71, P0 ;  /* 0x0000004726477207 */ /* 0x000fe20000000000 */
[----:B------:R-:W-:Y:S02]  /*29aa0*/  IMAD.MOV.U32 R13, RZ, RZ, R34 ;  /* 0x000000ffff0d7224 */ /* 0x000fe400078e0022 */
[----:B------:R-:W-:-:S07]  /*29ab0*/  IMAD.MOV.U32 R73, RZ, RZ, R14 ;  /* 0x000000ffff497224 */ /* 0x000fce00078e000e */
[----:B------:R-:W-:Y:S05]  /*29ac0*/  WARPSYNC.COLLECTIVE R15, `(.L_x_3522) ;  /* 0x000000000f087348 */ /* 0x000fea0003c00000 */
[----:B------:R0:W1:Y:S02]  /*29ad0*/  SHFL.IDX P6, R14, R13, R12, R11 ;  /* 0x0000000c0d0e7389 */ /* 0x00006400000c000b */
[----:B01----:R-:W-:Y:S01]  /*29ae0*/  ENDCOLLECTIVE ;  /* 0x000000000000791b */ /* 0x003fe20003800000 */
.L_x_3522:
[----:B------:R-:W-:Y:S02]  /*29af0*/  IMAD.MOV.U32 R13, RZ, RZ, R37 ;  /* 0x000000ffff0d7224 */ /* 0x000fe400078e0025 */
[----:B------:R-:W-:Y:S02]  /*29b00*/  IMAD.MOV.U32 R12, RZ, RZ, R10 ;  /* 0x000000ffff0c7224 */ /* 0x000fe400078e000a */
[----:B------:R-:W-:-:S07]  /*29b10*/  IMAD.MOV.U32 R75, RZ, RZ, R14 ;  /* 0x000000ffff4b7224 */ /* 0x000fce00078e000e */
[----:B------:R-:W-:Y:S05]  /*29b20*/  WARPSYNC.COLLECTIVE R15, `(.L_x_3523) ;  /* 0x000000000f087348 */ /* 0x000fea0003c00000 */
[----:B------:R0:W1:Y:S02]  /*29b30*/  SHFL.IDX P6, R14, R13, R12, R11 ;  /* 0x0000000c0d0e7389 */ /* 0x00006400000c000b */
[----:B01----:R-:W-:Y:S01]  /*29b40*/  ENDCOLLECTIVE ;  /* 0x000000000000791b */ /* 0x003fe20003800000 */
.L_x_3523:
[----:B------:R-:W-:Y:S01]  /*29b50*/  MOV R13, R39 ;  /* 0x00000027000d7202 */ /* 0x000fe20000000f00 */
[----:B------:R-:W-:-:S07]  /*29b60*/  IMAD.MOV.U32 R32, RZ, RZ, R14 ;  /* 0x000000ffff207224 */ /* 0x000fce00078e000e */
[----:B------:R-:W-:Y:S05]  /*29b70*/  WARPSYNC.COLLECTIVE R15, `(.L_x_3524) ;  /* 0x000000000f087348 */ /* 0x000fea0003c00000 */
[----:B------:R0:W1:Y:S02]  /*29b80*/  SHFL.IDX P6, R14, R13, R12, R11 ;  /* 0x0000000c0d0e7389 */ /* 0x00006400000c000b */
[----:B01----:R-:W-:Y:S01]  /*29b90*/  ENDCOLLECTIVE ;  /* 0x000000000000791b */ /* 0x003fe20003800000 */
.L_x_3524:
        /* <DEDUP_REMOVED lines=8> */
.L_x_3525:
[----:B------:R-:W-:Y:S02]  /*29c20*/  SEL R74, R75, R34, P0 ;  /* 0x000000224b4a7207 */ /* 0x000fe40000000000 */
[----:B------:R-:W-:Y:S01]  /*29c30*/  SEL R75, R34, R75, P0 ;  /* 0x0000004b224b7207 */ /* 0x000fe20000000000 */
[----:B------:R-:W-:Y:S02]  /*29c40*/  IMAD.MOV.U32 R13, RZ, RZ, R30 ;  /* 0x000000ffff0d7224 */ /* 0x000fe400078e001e */
[----:B------:R-:W-:-:S07]  /*29c50*/  IMAD.MOV.U32 R91, RZ, RZ, R14 ;  /* 0x000000ffff5b7224 */ /* 0x000fce00078e000e */
[----:B------:R-:W-:Y:S05]  /*29c60*/  WARPSYNC.COLLECTIVE R15, `(.L_x_3526) ;  /* 0x000000000f087348 */ /* 0x000fea0003c00000 */
[----:B------:R0:W1:Y:S02]  /*29c70*/  SHFL.IDX P6, R14, R13, R12, R11 ;  /* 0x0000000c0d0e7389 */ /* 0x00006400000c000b */
[----:B01----:R-:W-:Y:S01]  /*29c80*/  ENDCOLLECTIVE ;  /* 0x000000000000791b */ /* 0x003fe20003800000 */
.L_x_3526:
[----:B------:R-:W-:Y:S02]  /*29c90*/  IMAD.MOV.U32 R13, RZ, RZ, R33 ;  /* 0x000000ffff0d7224 */ /* 0x000fe400078e0021 */
[----:B------:R-:W-:Y:S02]  /*29ca0*/  IMAD.MOV.U32 R12, RZ, RZ, R10 ;  /* 0x000000ffff0c7224 */ /* 0x000fe400078e000a */
[----:B------:R-:W-:-:S07]  /*29cb0*/  IMAD.MOV.U32 R93, RZ, RZ, R14 ;  /* 0x000000ffff5d7224 */ /* 0x000fce00078e000e */
[----:B------:R-:W-:Y:S05]  /*29cc0*/  WARPSYNC.COLLECTIVE R15, `(.L_x_3527) ;  /* 0x000000000f087348 */ /* 0x000fea0003c00000 */
[----:B------:R0:W1:Y:S02]  /*29cd0*/  SHFL.IDX P6, R14, R13, R12, R11 ;  /* 0x0000000c0d0e7389 */ /* 0x00006400000c000b */
[----:B01----:R-:W-:Y:S01]  /*29ce0*/  ENDCOLLECTIVE ;  /* 0x000000000000791b */ /* 0x003fe20003800000 */
.L_x_3527:
[----:B------:R-:W-:Y:S02]  /*29cf0*/  IMAD.MOV.U32 R13, RZ, RZ, R35 ;  /* 0x000000ffff0d7224 */ /* 0x000fe400078e0023 */
[----:B------:R-:W-:-:S07]  /*29d00*/  IMAD.MOV.U32 R28, RZ, RZ, R14 ;  /* 0x000000ffff1c7224 */ /* 0x000fce00078e000e */
[----:B------:R-:W-:Y:S05]  /*29d10*/  WARPSYNC.COLLECTIVE R15, `(.L_x_3528) ;  /* 0x000000000f087348 */ /* 0x000fea0003c00000 */
[----:B------:R0:W1:Y:S02]  /*29d20*/  SHFL.IDX P6, R14, R13, R12, R11 ;  /* 0x0000000c0d0e7389 */ /* 0x00006400000c000b */
[----:B01----:R-:W-:Y:S01]  /*29d30*/  ENDCOLLECTIVE ;  /* 0x000000000000791b */ /* 0x003fe20003800000 */
.L_x_3528:
        /* <DEDUP_REMOVED lines=8> */
.L_x_3529:
[----:B------:R-:W-:Y:S02]  /*29dc0*/  SEL R92, R93, R30, P0 ;  /* 0x0000001e5d5c7207 */ /* 0x000fe40000000000 */
[----:B------:R-:W-:Y:S01]  /*29dd0*/  SEL R93, R30, R93, P0 ;  /* 0x0000005d1e5d7207 */ /* 0x000fe20000000000 */
[----:B------:R-:W-:Y:S02]  /*29de0*/  IMAD.MOV.U32 R13, RZ, RZ, R26 ;  /* 0x000000ffff0d7224 */ /* 0x000fe400078e001a */
[----:B------:R-:W-:-:S07]  /*29df0*/  IMAD.MOV.U32 R95, RZ, RZ, R14 ;  /* 0x000000ffff5f7224 */ /* 0x000fce00078e000e */
[----:B------:R-:W-:Y:S05]  /*29e00*/  WARPSYNC.COLLECTIVE R15, `(.L_x_3530) ;  /* 0x000000000f087348 */ /* 0x000fea0003c00000 */
[----:B------:R0:W1:Y:S02]  /*29e10*/  SHFL.IDX P6, R14, R13, R12, R11 ;  /* 0x0000000c0d0e7389 */ /* 0x00006400000c000b */
[----:B01----:R-:W-:Y:S01]  /*29e20*/  ENDCOLLECTIVE ;  /* 0x000000000000791b */ /* 0x003fe20003800000 */
.L_x_3530:
[----:B------:R-:W-:Y:S02]  /*29e30*/  IMAD.MOV.U32 R13, RZ, RZ, R31 ;  /* 0x000000ffff0d7224 */ /* 0x000fe400078e001f */
[----:B------:R-:W-:Y:S02]  /*29e40*/  IMAD.MOV.U32 R12, RZ, RZ, R10 ;  /* 0x000000ffff0c7224 */ /* 0x000fe400078e000a */
[----:B------:R-:W-:-:S07]  /*29e50*/  IMAD.MOV.U32 R97, RZ, RZ, R14 ;  /* 0x000000ffff617224 */ /* 0x000fce00078e000e */
[----:B------:R-:W-:Y:S05]  /*29e60*/  WARPSYNC.COLLECTIVE R15, `(.L_x_3531) ;  /* 0x000000000f087348 */ /* 0x000fea0003c00000 */
[----:B------:R0:W1:Y:S02]  /*29e70*/  SHFL.IDX P6, R14, R13, R12, R11 ;  /* 0x0000000c0d0e7389 */ /* 0x00006400000c000b */
[----:B01----:R-:W-:Y:S01]  /*29e80*/  ENDCOLLECTIVE ;  /* 0x000000000000791b */ /* 0x003fe20003800000 */
.L_x_3531:
[----:B------:R-:W-:Y:S02]  /*29e90*/  IMAD.MOV.U32 R13, RZ, RZ, R29 ;  /* 0x000000ffff0d7224 */ /* 0x000fe400078e001d */
[----:B------:R-:W-:-:S07]  /*29ea0*/  IMAD.MOV.U32 R24, RZ, RZ, R14 ;  /* 0x000000ffff187224 */ /* 0x000fce00078e000e */
[----:B------:R-:W-:Y:S05]  /*29eb0*/  WARPSYNC.COLLECTIVE R15, `(.L_x_3532) ;  /* 0x000000000f087348 */ /* 0x000fea0003c00000 */
[----:B------:R0:W1:Y:S02]  /*29ec0*/  SHFL.IDX P6, R14, R13, R12, R11 ;  /* 0x0000000c0d0e7389 */ /* 0x00006400000c000b */
[----:B01----:R-:W-:Y:S01]  /*29ed0*/  ENDCOLLECTIVE ;  /* 0x000000000000791b */ /* 0x003fe20003800000 */
.L_x_3532:
        /* <DEDUP_REMOVED lines=8> */
.L_x_3533:
[----:B------:R-:W-:Y:S02]  /*29f60*/  SEL R96, R97, R26, P0 ;  /* 0x0000001a61607207 */ /* 0x000fe40000000000 */
[----:B------:R-:W-:Y:S01]  /*29f70*/  SEL R97, R26, R97, P0 ;  /* 0x000000611a617207 */ /* 0x000fe20000000000 */
[----:B------:R-:W-:Y:S02]  /*29f80*/  IMAD.MOV.U32 R13, RZ, RZ, R66 ;  /* 0x000000ffff0d7224 */ /* 0x000fe400078e0042 */
[----:B------:R-:W-:-:S07]  /*29f90*/  IMAD.MOV.U32 R8, RZ, RZ, R14 ;  /* 0x000000ffff087224 */ /* 0x000fce00078e000e */
[----:B------:R-:W-:Y:S05]  /*29fa0*/  WARPSYNC.COLLECTIVE R15, `(.L_x_3534) ;  /* 0x000000000f087348 */ /* 0x000fea0003c00000 */
[----:B------:R0:W1:Y:S02]  /*29fb0*/  SHFL.IDX P6, R14, R13, R12, R11 ;  /* 0x0000000c0d0e7389 */ /* 0x00006400000c000b */
[----:B01----:R-:W-:Y:S01]  /*29fc0*/  ENDCOLLECTIVE ;  /* 0x000000000000791b */ /* 0x003fe20003800000 */
.L_x_3534:
[----:B------:R-:W-:Y:S02]  /*29fd0*/  IMAD.MOV.U32 R13, RZ, RZ, R27 ;  /* 0x000000ffff0d7224 */ /* 0x000fe400078e001b */
[----:B------:R-:W-:Y:S01]  /*29fe0*/  IMAD.MOV.U32 R12, RZ, RZ, R10 ;  /* 0x000000ffff0c7224 */ /* 0x000fe200078e000a */
[----:B------:R-:W-:-:S07]  /*29ff0*/  MOV R66, R14 ;  /* 0x0000000e00427202 */ /* 0x000fce0000000f00 */
[----:B------:R-:W-:Y:S05]  /*2a000*/  WARPSYNC.COLLECTIVE R15, `(.L_x_3535) ;  /* 0x000000000f087348 */ /* 0x000fea0003c00000 */
[----:B------:R0:W1:Y:S02]  /*2a010*/  SHFL.IDX P6, R14, R13, R12, R11 ;  /* 0x0000000c0d0e7389 */ /* 0x00006400000c000b */
[----:B01----:R-:W-:Y:S01]  /*2a020*/  ENDCOLLECTIVE ;  /* 0x000000000000791b */ /* 0x003fe20003800000 */
.L_x_3535:
[----:B------:R-:W-:Y:S02]  /*2a030*/  IMAD.MOV.U32 R13, RZ, RZ, R25 ;  /* 0x000000ffff0d7224 */ /* 0x000fe400078e0019 */
[----:B------:R-:W-:-:S07]  /*2a040*/  IMAD.MOV.U32 R27, RZ, RZ, R14 ;  /* 0x000000ffff1b7224 */ /* 0x000fce00078e000e */
[----:B------:R-:W-:Y:S05]  /*2a050*/  WARPSYNC.COLLECTIVE R15, `(.L_x_3536) ;  /* 0x000000000f087348 */ /* 0x000fea0003c00000 */
[----:B------:R0:W1:Y:S02]  /*2a060*/  SHFL.IDX P6, R14, R13, R12, R11 ;  /* 0x0000000c0d0e7389 */ /* 0x00006400000c000b */
[----:B01----:R-:W-:Y:S01]  /*2a070*/  ENDCOLLECTIVE ;  /* 0x000000000000791b */ /* 0x003fe20003800000 */
.L_x_3536:
[----:B------:R-:W-:Y:S05]  /*2a080*/  BRA `(.L_x_3537) ;  /* 0xffffff0c005c7947 */ /* 0x000fea000383ffff */
.L_x_3241:
[----:B------:R-:W-:Y:S02]  /*2a090*/  IMAD.MOV.U32 R13, RZ, RZ, R3 ;  /* 0x000000ffff0d7224 */ /* 0x000fe400078e0003 */
[----:B------:R-:W-:Y:S02]  /*2a0a0*/  IMAD.MOV.U32 R12, RZ, RZ, RZ ;  /* 0x000000ffff0c7224 */ /* 0x000fe400078e00ff */
[----:B------:R-:W-:Y:S02]  /*2a0b0*/  IMAD.MOV.U32 R11, RZ, RZ, 0x181f ;  /* 0x0000181fff0b7424 */ /* 0x000fe400078e00ff */
[----:B------:R-:W-:-:S07]  /*2a0c0*/  IMAD.MOV.U32 R15, RZ, RZ, -0x1 ;  /* 0xffffffffff0f7424 */ /* 0x000fce00078e00ff */
[----:B-----5:R-:W-:Y:S05]  /*2a0d0*/  WARPSYNC.COLLECTIVE R15, `(.L_x_3538) ;  /* 0x000000000f087348 */ /* 0x020fea0003c00000 */
[----:B------:R0:W1:Y:S02]  /*2a0e0*/  SHFL.IDX P6, R14, R13, R12, R11 ;  /* 0x0000000c0d0e7389 */ /* 0x00006400000c000b */
[----:B01---5:R-:W-:Y:S01]  /*2a0f0*/  ENDCOLLECTIVE ;  /* 0x000000000000791b */ /* 0x023fe20003800000 */
.L_x_3538:
[----:B------:R-:W-:Y:S02]  /*2a100*/  IMAD.MOV.U32 R13, RZ, RZ, R2 ;  /* 0x000000ffff0d7224 */ /* 0x000fe400078e0002 */
[----:B------:R-:W-:-:S07]  /*2a110*/  IMAD.MOV.U32 R0, RZ, RZ, R14 ;  /* 0x000000ffff007224 */ /* 0x000fce00078e000e */
[----:B------:R-:W-:Y:S05]  /*2a120*/  WARPSYNC.COLLECTIVE R15, `(.L_x_3539) ;  /* 0x000000000f087348 */ /* 0x000fea0003c00000 */
[----:B------:R0:W1:Y:S02]  /*2a130*/  SHFL.IDX P6, R14, R13, R12, R11 ;  /* 0x0000000c0d0e7389 */ /* 0x00006400000c000b */
[----:B01----:R-:W-:Y:S01]  /*2a140*/  ENDCOLLECTIVE ;  /* 0x000000000000791b */ /* 0x003fe20003800000 */
.L_x_3539:
[----:B------:R-:W-:Y:S05]  /*2a150*/  BRA `(.L_x_3540) ;  /* 0xffffff1800e07947 */ /* 0x000fea000383ffff */
.L_x_3244:
[----:B------:R-:W-:Y:S01]  /*2a160*/  BSSY B1, `(.L_x_3541) ;  /* 0x0000008000017945 */ /* 0x000fe20003800000 */
[----:B------:R-:W-:Y:S01]  /*2a170*/  IMAD.MOV.U32 R13, RZ, RZ, R3 ;  /* 0x000000ffff0d7224 */ /* 0x000fe200078e0003 */
[----:B------:R-:W-:Y:S01]  /*2a180*/  MOV R12, 0x1 ;  /* 0x00000001000c7802 */ /* 0x000fe20000000f00 */
[----:B------:R-:W-:Y:S02]  /*2a190*/  IMAD.MOV.U32 R11, RZ, RZ, 0x181f ;  /* 0x0000181fff0b7424 */ /* 0x000fe400078e00ff */
[----:B---3--:R-:W-:-:S07]  /*2a1a0*/  IMAD.MOV.U32 R15, RZ, RZ, -0x1 ;  /* 0xffffffffff0f7424 */ /* 0x008fce00078e00ff */
[----:B012--5:R-:W-:Y:S05]  /*2a1b0*/  WARPSYNC.COLLECTIVE R15, `(.L_x_3542) ;  /* 0x000000000f087348 */ /* 0x027fea0003c00000 */
[----:B--2---:R2:W3:Y:S02]  /*2a1c0*/  SHFL.IDX P6, R14, R13, R12, R11 ;  /* 0x0000000c0d0e7389 */ /* 0x0044e400000c000b */
[----:B0123-5:R-:W-:Y:S01]  /*2a1d0*/  ENDCOLLECTIVE ;  /* 0x000000000000791b */ /* 0x02ffe20003800000 */
.L_x_3542:
[----:B------:R-:W-:Y:S05]  /*2a1e0*/  BSYNC B1 ;  /* 0x0000000000017941 */ /* 0x000fea0003800000 */
.L_x_3541:
        /* <DEDUP_REMOVED lines=8> */
.L_x_3543:
[----:B------:R-:W-:Y:S05]  /*2a270*/  BRA `(.L_x_3544) ;  /* 0xffffff1800e87947 */ /* 0x000fea000383ffff */
.L_x_3247:
        /* <DEDUP_REMOVED lines=8> */
.L_x_3546:
[----:B------:R-:W-:Y:S05]  /*2a300*/  BSYNC B1 ;  /* 0x0000000000017941 */ /* 0x000fea0003800000 */
.L_x_3545:
        /* <DEDUP_REMOVED lines=8> */
.L_x_3547:
[----:B------:R-:W-:Y:S05]  /*2a390*/  BRA `(.L_x_3548) ;  /* 0xffffff1800f07947 */ /* 0x000fea000383ffff */
.L_x_3250:
        /* <DEDUP_REMOVED lines=8> */
.L_x_3550:
[----:B------:R-:W-:Y:S05]  /*2a420*/  BSYNC B1 ;  /* 0x0000000000017941 */ /* 0x000fea0003800000 */
.L_x_3549:
        /* <DEDUP_REMOVED lines=8> */
.L_x_3551:
[----:B------:R-:W-:Y:S05]  /*2a4b0*/  BRA `(.L_x_3552) ;  /* 0xffffff1800f87947 */ /* 0x000fea000383ffff */
.L_x_3252:
[----:B------:R-:W-:Y:S01]  /*2a4c0*/  MOV R13, R29 ;  /* 0x0000001d000d7202 */ /* 0x000fe20000000f00 */
[----:B------:R-:W-:Y:S02]  /*2a4d0*/  IMAD.MOV.U32 R12, RZ, RZ, RZ ;  /* 0x000000ffff0c7224 */ /* 0x000fe400078e00ff */
[----:B0-----:R-:W-:Y:S02]  /*2a4e0*/  IMAD.MOV.U32 R11, RZ, RZ, 0x1c1f ;  /* 0x00001c1fff0b7424 */ /* 0x001fe400078e00ff */
[----:B------:R-:W-:-:S07]  /*2a4f0*/  IMAD.MOV.U32 R15, RZ, RZ, -0x1 ;  /* 0xffffffffff0f7424 */ /* 0x000fce00078e00ff */
[----:B------:R-:W-:Y:S05]  /*2a500*/  WARPSYNC.COLLECTIVE R15, `(.L_x_3553) ;  /* 0x000000000f087348 */ /* 0x000fea0003c00000 */
[----:B------:R0:W1:Y:S02]  /*2a510*/  SHFL.IDX P6, R14, R13, R12, R11 ;  /* 0x0000000c0d0e7389 */ /* 0x00006400000c000b */
[----:B01----:R-:W-:Y:S01]  /*2a520*/  ENDCOLLECTIVE ;  /* 0x000000000000791b */ /* 0x003fe20003800000 */
.L_x_3553:
[----:B------:R-:W-:Y:S02]  /*2a530*/  IMAD.MOV.U32 R13, RZ, RZ, R28 ;  /* 0x000000ffff0d7224 */ /* 0x000fe400078e001c */
[----:B------:R-:W-:-:S07]  /*2a540*/  IMAD.MOV.U32 R24, RZ, RZ, R14 ;  /* 0x000000ffff187224 */ /* 0x000fce00078e000e */
[----:B------:R-:W-:Y:S05]  /*2a550*/  WARPSYNC.COLLECTIVE R15, `(.L_x_3554) ;  /* 0x000000000f087348 */ /* 0x000fea0003c00000 */
[----:B------:R0:W1:Y:S02]  /*2a560*/  SHFL.IDX P6, R14, R13, R12, R11 ;  /* 0x0000000c0d0e7389 */ /* 0x00006400000c000b */
[----:B01----:R-:W-:Y:S01]  /*2a570*/  ENDCOLLECTIVE ;  /* 0x000000000000791b */ /* 0x003fe20003800000 */
.L_x_3554:
[----:B------:R-:W-:Y:S01]  /*2a580*/  IMAD.MOV.U32 R25, RZ, RZ, R14 ;  /* 0x000000ffff197224 */ /* 0x000fe200078e000e */
[----:B------:R-:W-:Y:S06]  /*2a590*/  BRA `(.L_x_3555) ;  /* 0xffffff1c00e07947 */ /* 0x000fec000383ffff */
.L_x_3255:
[----:B------:R-:W-:Y:S01]  /*2a5a0*/  BSSY B1, `(.L_x_3556) ;  /* 0x0000008000017945 */ /* 0x000fe20003800000 */
[----:B----4-:R-:W-:Y:S02]  /*2a5b0*/  IMAD.MOV.U32 R13, RZ, RZ, R29 ;  /* 0x000000ffff0d7224 */ /* 0x010fe400078e001d */
[----:B------:R-:W-:Y:S02]  /*2a5c0*/  IMAD.MOV.U32 R12, RZ, RZ, 0x1 ;  /* 0x00000001ff0c7424 */ /* 0x000fe400078e00ff */
[----:B0-----:R-:W-:Y:S02]  /*2a5d0*/  IMAD.MOV.U32 R11, RZ, RZ, 0x1c1f ;  /* 0x00001c1fff0b7424 */ /* 0x001fe400078e00ff */
[----:B------:R-:W-:-:S07]  /*2a5e0*/  IMAD.MOV.U32 R15, RZ, RZ, -0x1 ;  /* 0xffffffffff0f7424 */ /* 0x000fce00078e00ff */
[----:B-123--:R-:W-:Y:S05]  /*2a5f0*/  WARPSYNC.COLLECTIVE R15, `(.L_x_3557) ;  /* 0x000000000f087348 */ /* 0x00efea0003c00000 */
[----:B------:R0:W4:Y:S02]  /*2a600*/  SHFL.IDX P6, R14, R13, R12, R11 ;  /* 0x0000000c0d0e7389 */ /* 0x00012400000c000b */
[----:B01234-:R-:W-:Y:S01]  /*2a610*/  ENDCOLLECTIVE ;  /* 0x000000000000791b */ /* 0x01ffe20003800000 */
.L_x_3557:
[----:B------:R-:W-:Y:S05]  /*2a620*/  BSYNC B1 ;  /* 0x0000000000017941 */ /* 0x000fea0003800000 */
.L_x_3556:
        /* <DEDUP_REMOVED lines=8> */
.L_x_3558:
[----:B------:R-:W-:Y:S05]  /*2a6b0*/  BRA `(.L_x_3559) ;  /* 0xffffff2400907947 */ /* 0x000fea000383ffff */
.L_x_3259:
[----:B------:R-:W-:Y:S02]  /*2a6c0*/  IMAD.MOV.U32 R13, RZ, RZ, R3 ;  /* 0x000000ffff0d7224 */ /* 0x000fe400078e0003 */
[----:B------:R-:W-:Y:S02]  /*2a6d0*/  IMAD.MOV.U32 R12, RZ, RZ, RZ ;  /* 0x000000ffff0c7224 */ /* 0x000fe400078e00ff */
[----:B------:R-:W-:Y:S02]  /*2a6e0*/  IMAD.MOV.U32 R11, RZ, RZ, 0x181f ;  /* 0x0000181fff0b7424 */ /* 0x000fe400078e00ff */
[----:B------:R-:W-:-:S07]  /*2a6f0*/  IMAD.MOV.U32 R15, RZ, RZ, -0x1 ;  /* 0xffffffffff0f7424 */ /* 0x000fce00078e00ff */
[----:B------:R-:W-:Y:S05]  /*2a700*/  WARPSYNC.COLLECTIVE R15, `(.L_x_3560) ;  /* 0x000000000f087348 */ /* 0x000fea0003c00000 */
[----:B------:R0:W1:Y:S02]  /*2a710*/  SHFL.IDX P6, R14, R13, R12, R11 ;  /* 0x0000000c0d0e7389 */ /* 0x00006400000c000b */
[----:B01----:R-:W-:Y:S01]  /*2a720*/  ENDCOLLECTIVE ;  /* 0x000000000000791b */ /* 0x003fe20003800000 */
.L_x_3560:
[----:B------:R-:W-:Y:S02]  /*2a730*/  IMAD.MOV.U32 R13, RZ, RZ, R2 ;  /* 0x000000ffff0d7224 */ /* 0x000fe400078e0002 */
[----:B------:R-:W-:-:S07]  /*2a740*/  IMAD.MOV.U32 R0, RZ, RZ, R14 ;  /* 0x000000ffff007224 */ /* 0x000fce00078e000e */
[----:B------:R-:W-:Y:S05]  /*2a750*/  WARPSYNC.COLLECTIVE R15, `(.L_x_3561) ;  /* 0x000000000f087348 */ /* 0x000fea0003c00000 */
[----:B------:R0:W1:Y:S02]  /*2a760*/  SHFL.IDX P6, R14, R13, R12, R11 ;  /* 0x0000000c0d0e7389 */ /* 0x00006400000c000b */
[----:B01----:R-:W-:Y:S01]  /*2a770*/  ENDCOLLECTIVE ;  /* 0x000000000000791b */ /* 0x003fe20003800000 */
.L_x_3561:
[----:B------:R-:W-:Y:S05]  /*2a780*/  BRA `(.L_x_3562) ;  /* 0xffffff3400187947 */ /* 0x000fea000383ffff */
.L_x_3262:
[----:B------:R-:W-:Y:S01]  /*2a790*/  BSSY B1, `(.L_x_3563) ;  /* 0x0000008000017945 */ /* 0x000fe20003800000 */
[----:B------:R-:W-:Y:S02]  /*2a7a0*/  IMAD.MOV.U32 R13, RZ, RZ, R3 ;  /* 0x000000ffff0d7224 */ /* 0x000fe400078e0003 */
[----:B------:R-:W-:Y:S02]  /*2a7b0*/  IMAD.MOV.U32 R12, RZ, RZ, 0x1 ;  /* 0x00000001ff0c7424 */ /* 0x000fe400078e00ff */
[----:B---3--:R-:W-:Y:S02]  /*2a7c0*/  IMAD.MOV.U32 R11, RZ, RZ, 0x181f ;  /* 0x0000181fff0b7424 */ /* 0x008fe400078e00ff */
[----:B------:R-:W-:-:S07]  /*2a7d0*/  IMAD.MOV.U32 R15, RZ, RZ, -0x1 ;  /* 0xffffffffff0f7424 */ /* 0x000fce00078e00ff */
[----:B012---:R-:W-:Y:S05]  /*2a7e0*/  WARPSYNC.COLLECTIVE R15, `(.L_x_3564) ;  /* 0x000000000f087348 */ /* 0x007fea0003c00000 */
[----:B--2---:R2:W3:Y:S02]  /*2a7f0*/  SHFL.IDX P6, R14, R13, R12, R11 ;  /* 0x0000000c0d0e7389 */ /* 0x0044e400000c000b */
[----:B0123--:R-:W-:Y:S01]  /*2a800*/  ENDCOLLECTIVE ;  /* 0x000000000000791b */ /* 0x00ffe20003800000 */
.L_x_3564:
[----:B------:R-:W-:Y:S05]  /*2a810*/  BSYNC B1 ;  /* 0x0000000000017941 */ /* 0x000fea0003800000 */
.L_x_3563:
[----:B------:R-:W-:Y:S01]  /*2a820*/  IMAD.MOV.U32 R13, RZ, RZ, R2 ;  /* 0x000000ffff0d7224 */ /* 0x000fe200078e0002 */
[----:B------:R-:W-:Y:S01]  /*2a830*/  MOV R0, R14 ;  /* 0x0000000e00007202 */ /* 0x000fe20000000f00 */
[----:B------:R-:W-:Y:S02]  /*2a840*/  IMAD.MOV.U32 R12, RZ, RZ, 0x1 ;  /* 0x00000001ff0c7424 */ /* 0x000fe400078e00ff */
[----:B------:R-:W-:Y:S02]  /*2a850*/  IMAD.MOV.U32 R11, RZ, RZ, 0x181f ;  /* 0x0000181fff0b7424 */ /* 0x000fe400078e00ff */
[----:B------:R-:W-:-:S07]  /*2a860*/  IMAD.MOV.U32 R15, RZ, RZ, -0x1 ;  /* 0xffffffffff0f7424 */ /* 0x000fce00078e00ff */
[----:B------:R-:W-:Y:S05]  /*2a870*/  WARPSYNC.COLLECTIVE R15, `(.L_x_3565) ;  /* 0x000000000f087348 */ /* 0x000fea0003c00000 */
[----:B------:R0:W1:Y:S02]  /*2a880*/  SHFL.IDX P6, R14, R13, R12, R11 ;  /* 0x0000000c0d0e7389 */ /* 0x00006400000c000b */
[----:B01----:R-:W-:Y:S01]  /*2a890*/  ENDCOLLECTIVE ;  /* 0x000000000000791b */ /* 0x003fe20003800000 */
.L_x_3565:
[----:B------:R-:W-:Y:S05]  /*2a8a0*/  BRA `(.L_x_3566) ;  /* 0xffffff3400247947 */ /* 0x000fea000383ffff */
.L_x_3265:
[----:B------:R-:W-:Y:S01]  /*2a8b0*/  BSSY B1, `(.L_x_3567) ;  /* 0x0000008000017945 */ /* 0x000fe20003800000 */
[----:B------:R-:W-:Y:S02]  /*2a8c0*/  IMAD.MOV.U32 R13, RZ, RZ, R3 ;  /* 0x000000ffff0d7224 */ /* 0x000fe400078e0003 */
[----:B------:R-:W-:Y:S02]  /*2a8d0*/  IMAD.MOV.U32 R12, RZ, RZ, 0x2 ;  /* 0x00000002ff0c7424 */ /* 0x000fe400078e00ff */
[----:B---3--:R-:W-:Y:S02]  /*2a8e0*/  IMAD.MOV.U32 R11, RZ, RZ, 0x181f ;  /* 0x0000181fff0b7424 */ /* 0x008fe400078e00ff */
[----:B------:R-:W-:-:S07]  /*2a8f0*/  IMAD.MOV.U32 R15, RZ, RZ, -0x1 ;  /* 0xffffffffff0f7424 */ /* 0x000fce00078e00ff */
[----:B012-4-:R-:W-:Y:S05]  /*2a900*/  WARPSYNC.COLLECTIVE R15, `(.L_x_3568) ;  /* 0x000000000f087348 */ /* 0x017fea0003c00000 */
[----:B--2---:R2:W3:Y:S02]  /*2a910*/  SHFL.IDX P6, R14, R13, R12, R11 ;  /* 0x0000000c0d0e7389 */ /* 0x0044e400000c000b */
[----:B01234-:R-:W-:Y:S01]  /*2a920*/  ENDCOLLECTIVE ;  /* 0x000000000000791b */ /* 0x01ffe20003800000 */
.L_x_3568:
[----:B------:R-:W-:Y:S05]  /*2a930*/  BSYNC B1 ;  /* 0x0000000000017941 */ /* 0x000fea0003800000 */
.L_x_3567:
        /* <DEDUP_REMOVED lines=8> */
.L_x_3569:
[----:B------:R-:W-:Y:S05]  /*2a9c0*/  BRA `(.L_x_3570) ;  /* 0xffffff34002c7947 */ /* 0x000fea000383ffff */
.L_x_3268:
        /* <DEDUP_REMOVED lines=8> */
.L_x_3572:
[----:B------:R-:W-:Y:S05]  /*2aa50*/  BSYNC B1 ;  /* 0x0000000000017941 */ /* 0x000fea0003800000 */
.L_x_3571:
        /* <DEDUP_REMOVED lines=8> */
.L_x_3573:
[----:B------:R-:W-:Y:S05]  /*2aae0*/  BRA `(.L_x_3574) ;  /* 0xffffff3400347947 */ /* 0x000fea000383ffff */
.L_x_3286:
[----:B------:R-:W0:Y:S01]  /*2aaf0*/  S2R R12, SR_TID.X ;  /* 0x00000000000c7919 */ /* 0x000e220000002100 */
[----:B------:R-:W-:Y:S01]  /*2ab00*/  BSSY B1, `(.L_x_3575) ;  /* 0x000000a000017945 */ /* 0x000fe20003800000 */
[----:B------:R-:W-:Y:S01]  /*2ab10*/  IMAD.MOV.U32 R11, RZ, RZ, 0x1f ;  /* 0x0000001fff0b7424 */ /* 0x000fe200078e00ff */
[----:B------:R-:W-:Y:S02]  /*2ab20*/  MOV R15, 0xffffffff ;  /* 0xffffffff000f7802 */ /* 0x000fe40000000f00 */
[----:B0-----:R-:W-:-:S04]  /*2ab30*/  SHF.R.U32.HI R12, RZ, 0x5, R12 ;  /* 0x00000005ff0c7819 */ /* 0x001fc8000001160c */
[----:B------:R-:W-:-:S05]  /*2ab40*/  LOP3.LUT R12, R12, 0x3, RZ, 0xc0, !PT ;  /* 0x000000030c0c7812 */ /* 0x000fca00078ec0ff */
[----:B------:R-:W-:Y:S02]  /*2ab50*/  IMAD.MOV.U32 R13, RZ, RZ, R12 ;  /* 0x000000ffff0d7224 */ /* 0x000fe400078e000c */
[----:B------:R-:W-:-:S07]  /*2ab60*/  IMAD.MOV.U32 R12, RZ, RZ, RZ ;  /* 0x000000ffff0c7224 */ /* 0x000fce00078e00ff */
[----:B------:R-:W-:Y:S05]  /*2ab70*/  WARPSYNC.COLLECTIVE R15, `(.L_x_3576) ;  /* 0x000000000f087348 */ /* 0x000fea0003c00000 */
[----:B------:R0:W1:Y:S02]  /*2ab80*/  SHFL.IDX P6, R14, R13, R12, R11 ;  /* 0x0000000c0d0e7389 */ /* 0x00006400000c000b */
[----:B01----:R-:W-:Y:S01]  /*2ab90*/  ENDCOLLECTIVE ;  /* 0x000000000000791b */ /* 0x003fe20003800000 */
.L_x_3576:
[----:B------:R-:W-:Y:S05]  /*2aba0*/  BSYNC B1 ;  /* 0x0000000000017941 */ /* 0x000fea0003800000 */
.L_x_3575:
[----:B------:R-:W-:Y:S05]  /*2abb0*/  BRA `(.L_x_3577) ;  /* 0xffffff5000807947 */ /* 0x000fea000383ffff */
.L_x_3288:
[----:B------:R-:W-:Y:S01]  /*2abc0*/  BSSY B1, `(.L_x_3578) ;  /* 0x0000006000017945 */ /* 0x000fe20003800000 */
[----:B------:R-:W-:-:S07]  /*2abd0*/  IMAD.MOV.U32 R15, RZ, RZ, -0x1 ;  /* 0xffffffffff0f7424 */ /* 0x000fce00078e00ff */
[----:B0-----:R-:W-:Y:S05]  /*2abe0*/  WARPSYNC.COLLECTIVE R15, `(.L_x_3579) ;  /* 0x000000000f0c7348 */ /* 0x001fea0003c00000 */
[----:B------:R-:W-:Y:S02]  /*2abf0*/  ELECT P6, UR62, PT ;  /* 0x00000000003e782f */ /* 0x000fe400038c0000 */
[----:B------:R-:W-:Y:S01]  /*2ac00*/  MOV R14, UR62 ;  /* 0x0000003e000e7c02 */ /* 0x000fe20008000f00 */
[----:B0-----:R-:W-:Y:S10]  /*2ac10*/  ENDCOLLECTIVE ;  /* 0x000000000000791b */ /* 0x001ff40003800000 */
.L_x_3579:
[----:B------:R-:W-:Y:S05]  /*2ac20*/  BSYNC B1 ;  /* 0x0000000000017941 */ /* 0x000fea0003800000 */
.L_x_3578:
[----:B------:R-:W-:Y:S05]  /*2ac30*/  BRA `(.L_x_3287) ;  /* 0xffffff5000787947 */ /* 0x000fea000383ffff */
.L_x_3290:
[----:B0-----:R0:W1:Y:S02]  /*2ac40*/  SYNCS.PHASECHK.TRANS64.TRYWAIT P0, [R22+URZ+0x22820], R9 ;  /* 0x02282009160075a7 */ /* 0x001064000800017f */
[----:B-1----:R-:W-:Y:S05]  /*2ac50*/  @!P0 NANOSLEEP.SYNCS 0x989680 ;  /* 0x009896800000895d */ /* 0x002fea0003900000 */
[----:B------:R-:W1:Y:S02]  /*2ac60*/  @!P0 SYNCS.PHASECHK.TRANS64 P0, [R22+URZ+0x22820], R9 ;  /* 0x02282009160085a7 */ /* 0x000e64000800007f */
[----:B-1----:R-:W-:Y:S05]  /*2ac70*/  @!P0 BRA `(.L_x_3290) ;  /* 0xfffffffc00f08947 */ /* 0x002fea000383ffff */
[----:B------:R-:W-:Y:S05]  /*2ac80*/  BRA `(.L_x_3580) ;  /* 0xffffff5000887947 */ /* 0x000fea000383ffff */
.L_x_3294:
[----:B0-----:R0:W1:Y:S02]  /*2ac90*/  SYNCS.PHASECHK.TRANS64.TRYWAIT P0, [R9+URZ+0x228a0], R10 ;  /* 0x0228a00a090075a7 */ /* 0x001064000800017f */
[----:B-1----:R-:W-:Y:S05]  /*2aca0*/  @!P0 NANOSLEEP.SYNCS 0x989680 ;  /* 0x009896800000895d */ /* 0x002fea0003900000 */
[----:B------:R-:W1:Y:S02]  /*2acb0*/  @!P0 SYNCS.PHASECHK.TRANS64 P0, [R9+URZ+0x228a0], R10 ;  /* 0x0228a00a090085a7 */ /* 0x000e64000800007f */
[----:B-1----:R-:W-:Y:S05]  /*2acc0*/  @!P0 BRA `(.L_x_3294) ;  /* 0xfffffffc00f08947 */ /* 0x002fea000383ffff */
[----:B------:R-:W-:Y:S05]  /*2acd0*/  BRA `(.L_x_3581) ;  /* 0xffffff5000a07947 */ /* 0x000fea000383ffff */
.L_x_3299:
[----:B-1----:R1:W2:Y:S02]  /*2ace0*/  SYNCS.PHASECHK.TRANS64.TRYWAIT P0, [R9+URZ+0x228c0], R10 ;  /* 0x0228c00a090075a7 */ /* 0x0022a4000800017f */
[----:B--2---:R-:W-:Y:S05]  /*2acf0*/  @!P0 NANOSLEEP.SYNCS 0x989680 ;  /* 0x009896800000895d */ /* 0x004fea0003900000 */
[----:B------:R-:W2:Y:S02]  /*2ad00*/  @!P0 SYNCS.PHASECHK.TRANS64 P0, [R9+URZ+0x228c0], R10 ;  /* 0x0228c00a090085a7 */ /* 0x000ea4000800007f */
[----:B--2---:R-:W-:Y:S05]  /*2ad10*/  @!P0 BRA `(.L_x_3299) ;  /* 0xfffffffc00f08947 */ /* 0x004fea000383ffff */
[----:B------:R-:W-:Y:S05]  /*2ad20*/  BRA `(.L_x_3582) ;  /* 0xffffff54001c7947 */ /* 0x000fea000383ffff */
.L_x_3306:
[----:B0-----:R0:W1:Y:S02]  /*2ad30*/  SYNCS.PHASECHK.TRANS64.TRYWAIT P1, [R9+URZ+0x228a0], R10 ;  /* 0x0228a00a090075a7 */ /* 0x001064000802017f */
[----:B-1----:R-:W-:Y:S05]  /*2ad40*/  @!P1 NANOSLEEP.SYNCS 0x989680 ;  /* 0x009896800000995d */ /* 0x002fea0003900000 */
[----:B------:R-:W1:Y:S02]  /*2ad50*/  @!P1 SYNCS.PHASECHK.TRANS64 P1, [R9+URZ+0x228a0], R10 ;  /* 0x0228a00a090095a7 */ /* 0x000e64000802007f */
[----:B-1----:R-:W-:Y:S05]  /*2ad60*/  @!P1 BRA `(.L_x_3306) ;  /* 0xfffffffc00f09947 */ /* 0x002fea000383ffff */
[----:B------:R-:W-:Y:S05]  /*2ad70*/  BRA `(.L_x_3583) ;  /* 0xffffff5400d87947 */ /* 0x000fea000383ffff */
.L_x_3311:
[----:B-1----:R1:W2:Y:S02]  /*2ad80*/  SYNCS.PHASECHK.TRANS64.TRYWAIT P1, [R9+URZ+0x228c0], R10 ;  /* 0x0228c00a090075a7 */ /* 0x0022a4000802017f */
[----:B--2---:R-:W-:Y:S05]  /*2ad90*/  @!P1 NANOSLEEP.SYNCS 0x989680 ;  /* 0x009896800000995d */ /* 0x004fea0003900000 */
[----:B------:R-:W2:Y:S02]  /*2ada0*/  @!P1 SYNCS.PHASECHK.TRANS64 P1, [R9+URZ+0x228c0], R10 ;  /* 0x0228c00a090095a7 */ /* 0x000ea4000802007f */
[----:B--2---:R-:W-:Y:S05]  /*2adb0*/  @!P1 BRA `(.L_x_3311) ;  /* 0xfffffffc00f09947 */ /* 0x004fea000383ffff */
[----:B------:R-:W-:Y:S05]  /*2adc0*/  BRA `(.L_x_3584) ;  /* 0xffffff5800507947 */ /* 0x000fea000383ffff */
.L_x_3328:
        /* <DEDUP_REMOVED lines=11> */
.L_x_3586:
[----:B------:R-:W-:Y:S05]  /*2ae80*/  BSYNC B0 ;  /* 0x0000000000007941 */ /* 0x000fea0003800000 */
.L_x_3585:
[----:B------:R-:W-:Y:S05]  /*2ae90*/  BRA `(.L_x_3587) ;  /* 0xffffff6800647947 */ /* 0x000fea000383ffff */
.L_x_3331:
[----:B0-----:R-:W2:Y:S02]  /*2aea0*/  LDL R0, [R1+0x28] ;  /* 0x0000280001007983 */ /* 0x001ea40000100800 */
[----:B--2---:R0:W1:Y:S02]  /*2aeb0*/  SYNCS.PHASECHK.TRANS64.TRYWAIT P0, [R4+URZ+0x22880], R0 ;  /* 0x02288000040075a7 */ /* 0x004064000800017f */
[----:B-1----:R-:W-:Y:S05]  /*2aec0*/  @!P0 NANOSLEEP.SYNCS 0x989680 ;  /* 0x009896800000895d */ /* 0x002fea0003900000 */
[----:B------:R-:W1:Y:S02]  /*2aed0*/  @!P0 SYNCS.PHASECHK.TRANS64 P0, [R4+URZ+0x22880], R0 ;  /* 0x02288000040085a7 */ /* 0x000e64000800007f */
[----:B-1----:R-:W-:Y:S05]  /*2aee0*/  @!P0 BRA `(.L_x_3331) ;  /* 0xfffffffc00ec8947 */ /* 0x002fea000383ffff */
[----:B------:R-:W-:Y:S05]  /*2aef0*/  BRA `(.L_x_3588) ;  /* 0xffffff6800747947 */ /* 0x000fea000383ffff */
.L_x_3332:
        /* <DEDUP_REMOVED lines=8> */
.L_x_3590:
[----:B------:R-:W-:Y:S05]  /*2af80*/  BSYNC B0 ;  /* 0x0000000000007941 */ /* 0x000fea0003800000 */
.L_x_3589:
        /* <DEDUP_REMOVED lines=8> */
.L_x_3591:
        /* <DEDUP_REMOVED lines=8> */
.L_x_3592:
        /* <DEDUP_REMOVED lines=11> */
.L_x_3593:
        /* <DEDUP_REMOVED lines=8> */
.L_x_3594:
        /* <DEDUP_REMOVED lines=10> */
.L_x_3595:
        /* <DEDUP_REMOVED lines=8> */
.L_x_3596:
        /* <DEDUP_REMOVED lines=10> */
.L_x_3597:
        /* <DEDUP_REMOVED lines=8> */
.L_x_3598:
        /* <DEDUP_REMOVED lines=10> */
.L_x_3599:
        /* <DEDUP_REMOVED lines=8> */
.L_x_3600:
        /* <DEDUP_REMOVED lines=10> */
.L_x_3601:
        /* <DEDUP_REMOVED lines=8> */
.L_x_3602:
        /* <DEDUP_REMOVED lines=10> */
.L_x_3603:
[----:B------:R-:W-:-:S04]  /*2b6e0*/  MOV R12, R14 ;  /* 0x0000000e000c7202 */ /* 0x000fc80000000f00 */
[----:B------:R-:W-:-:S05]  /*2b6f0*/  IADD3 R24, P1, R29, R12, RZ ;  /* 0x0000000c1d187210 */ /* 0x000fca0007f3e0ff */
[----:B------:R-:W-:Y:S02]  /*2b700*/  IMAD.X R25, RZ, RZ, R21, P1 ;  /* 0x000000ffff197224 */ /* 0x000fe400008e0615 */
[----:B------:R0:W5:Y:S01]  /*2b710*/  LDL.LU R21, [R1] ;  /* 0x0000000001157983 */ /* 0x0001620000300800 */
[----:B------:R-:W-:Y:S01]  /*2b720*/  IMAD.MOV.U32 R13, RZ, RZ, R9 ;  /* 0x000000ffff0d7224 */ /* 0x000fe200078e0009 */
[C---:B------:R-:W-:Y:S01]  /*2b730*/  ISETP.LT.OR P1, PT, R20.reuse, 0x61, P0 ;  /* 0x000000611400780c */ /* 0x040fe20000721670 */
[----:B------:R-:W-:Y:S01]  /*2b740*/  IMAD.MOV.U32 R12, RZ, RZ, 0x7 ;  /* 0x00000007ff0c7424 */ /* 0x000fe200078e00ff */
[C---:B------:R-:W-:Y:S02]  /*2b750*/  ISETP.GE.AND P2, PT, R20.reuse, 0x21, PT ;  /* 0x000000211400780c */ /* 0x040fe40003f46270 */
[----:B------:R-:W-:-:S13]  /*2b760*/  ISETP.GE.AND P3, PT, R20, 0x91, PT ;  /* 0x000000911400780c */ /* 0x000fda0003f66270 */
[----:B0----5:R-:W-:Y:S05]  /*2b770*/  WARPSYNC.COLLECTIVE R15, `(.L_x_3604) ;  /* 0x000000000f087348 */ /* 0x021fea0003c00000 */
[----:B------:R1:W2:Y:S02]  /*2b780*/  SHFL.IDX P6, R14, R13, R12, R11 ;  /* 0x0000000c0d0e7389 */ /* 0x0002a400000c000b */
[----:B012--5:R-:W-:Y:S01]  /*2b790*/  ENDCOLLECTIVE ;  /* 0x000000000000791b */ /* 0x027fe20003800000 */
.L_x_3604:
[C---:B------:R-:W-:Y:S02]  /*2b7a0*/  ISETP.GE.AND P5, PT, R20.reuse, 0x31, PT ;  /* 0x000000311400780c */ /* 0x040fe40003fa6270 */
[----:B------:R-:W-:Y:S01]  /*2b7b0*/  ISETP.GE.AND P4, PT, R20, 0x61, PT ;  /* 0x000000611400780c */ /* 0x000fe20003f86270 */
[----:B------:R-:W-:Y:S01]  /*2b7c0*/  @!PT LDS RZ, [RZ] ;  /* 0x00000000fffff984 */ /* 0x000fe20000000800 */
[----:B------:R-:W-:Y:S01]  /*2b7d0*/  @!PT LDS RZ, [RZ] ;  /* 0x00000000fffff984 */ /* 0x000fe20000000800 */
[----:B------:R-:W-:Y:S01]  /*2b7e0*/  @!PT LDS RZ, [RZ] ;  /* 0x00000000fffff984 */ /* 0x000fe20000000800 */
[----:B------:R0:W-:Y:S01]  /*2b7f0*/  LDGSTS.E.BYPASS.LTC128B.128 [R0+0xd400], desc[UR60][R24.64], !P1 ;  /* 0x0d40000018007fae */ /* 0x0001e2000c901d7c */
[----:B------:R-:W-:Y:S02]  /*2b800*/  IMAD.MOV.U32 R13, RZ, RZ, R10 ;  /* 0x000000ffff0d7224 */ /* 0x000fe400078e000a */
[----:B------:R-:W-:-:S09]  /*2b810*/  IMAD.MOV.U32 R9, RZ, RZ, R14 ;  /* 0x000000ffff097224 */ /* 0x000fd200078e000e */
[----:B0-----:R-:W-:Y:S05]  /*2b820*/  WARPSYNC.COLLECTIVE R15, `(.L_x_3605) ;  /* 0x000000000f087348 */ /* 0x001fea0003c00000 */
[----:B------:R1:W2:Y:S02]  /*2b830*/  SHFL.IDX P6, R14, R13, R12, R11 ;  /* 0x0000000c0d0e7389 */ /* 0x0002a400000c000b */
[----:B012---:R-:W-:Y:S01]  /*2b840*/  ENDCOLLECTIVE ;  /* 0x000000000000791b */ /* 0x007fe20003800000 */
.L_x_3605:
[----:B------:R-:W-:Y:S02]  /*2b850*/  IMAD.MOV.U32 R13, RZ, RZ, R2 ;  /* 0x000000ffff0d7224 */ /* 0x000fe400078e0002 */
[----:B------:R-:W-:Y:S02]  /*2b860*/  IMAD.MOV.U32 R12, RZ, RZ, RZ ;  /* 0x000000ffff0c7224 */ /* 0x000fe400078e00ff */
[----:B------:R-:W-:-:S07]  /*2b870*/  IMAD.MOV.U32 R10, RZ, RZ, R14 ;  /* 0x000000ffff0a7224 */ /* 0x000fce00078e000e */
[----:B------:R-:W-:Y:S05]  /*2b880*/  WARPSYNC.COLLECTIVE R15, `(.L_x_3606) ;  /* 0x000000000f087348 */ /* 0x000fea0003c00000 */
[----:B------:R0:W1:Y:S02]  /*2b890*/  SHFL.IDX P6, R14, R13, R12, R11 ;  /* 0x0000000c0d0e7389 */ /* 0x00006400000c000b */
[----:B01----:R-:W-:Y:S01]  /*2b8a0*/  ENDCOLLECTIVE ;  /* 0x000000000000791b */ /* 0x003fe20003800000 */
.L_x_3606:
        /* <DEDUP_REMOVED lines=12> */
.L_x_3607:
[----:B------:R-:W-:Y:S02]  /*2b970*/  IMAD.MOV.U32 R13, RZ, RZ, R2 ;  /* 0x000000ffff0d7224 */ /* 0x000fe400078e0002 */
[----:B------:R-:W-:Y:S02]  /*2b980*/  IMAD.MOV.U32 R12, RZ, RZ, 0x1 ;  /* 0x00000001ff0c7424 */ /* 0x000fe400078e00ff */
[----:B------:R-:W-:-:S07]  /*2b990*/  IMAD.MOV.U32 R10, RZ, RZ, R14 ;  /* 0x000000ffff0a7224 */ /* 0x000fce00078e000e */
[----:B------:R-:W-:Y:S05]  /*2b9a0*/  WARPSYNC.COLLECTIVE R15, `(.L_x_3608) ;  /* 0x000000000f087348 */ /* 0x000fea0003c00000 */
[----:B------:R0:W1:Y:S02]  /*2b9b0*/  SHFL.IDX P6, R14, R13, R12, R11 ;  /* 0x0000000c0d0e7389 */ /* 0x00006400000c000b */
[----:B01----:R-:W-:Y:S01]  /*2b9c0*/  ENDCOLLECTIVE ;  /* 0x000000000000791b */ /* 0x003fe20003800000 */
.L_x_3608:
[----:B------:R-:W-:-:S04]  /*2b9d0*/  IADD3 R24, P1, R29, R10, RZ ;  /* 0x0000000a1d187210 */ /* 0x000fc80007f3e0ff */
[----:B------:R-:W-:Y:S02]  /*2b9e0*/  IADD3.X R25, RZ, R9, RZ, P1, !PT ;  /* 0x00000009ff197210 */ /* 0x000fe40000ffe4ff */
        /* <DEDUP_REMOVED lines=11> */
.L_x_3609:
[----:B------:R-:W-:Y:S01]  /*2baa0*/  IMAD.MOV.U32 R3, RZ, RZ, R14 ;  /* 0x000000ffff037224 */ /* 0x000fe200078e000e */
        /* <DEDUP_REMOVED lines=14> */
[----:B------:R0:W-:Y:S01]  /*2bb90*/  STL [R1], R21 ;  /* 0x0000001501007387 */ /* 0x0001e20000100800 */
[----:B------:R-:W-:Y:S05]  /*2bba0*/  BRA `(.L_x_3610) ;  /* 0xffffff6400547947 */ /* 0x000fea000383ffff */
.L_x_3337:
[----:B--2---:R-:W2:Y:S02]  /*2bbb0*/  LDL R2, [R1+0x28] ;  /* 0x0000280001027983 */ /* 0x004ea40000100800 */
[----:B--2---:R2:W3:Y:S02]  /*2bbc0*/  SYNCS.PHASECHK.TRANS64.TRYWAIT P0, [R4+URZ+0x22840], R2 ;  /* 0x02284002040075a7 */ /* 0x0044e4000800017f */
[----:B---3--:R-:W-:Y:S05]  /*2bbd0*/  @!P0 NANOSLEEP.SYNCS 0x989680 ;  /* 0x009896800000895d */ /* 0x008fea0003900000 */
[----:B------:R-:W3:Y:S02]  /*2bbe0*/  @!P0 SYNCS.PHASECHK.TRANS64 P0, [R4+URZ+0x22840], R2 ;  /* 0x02284002040085a7 */ /* 0x000ee4000800007f */
[----:B---3--:R-:W-:Y:S05]  /*2bbf0*/  @!P0 BRA `(.L_x_3337) ;  /* 0xfffffffc00ec8947 */ /* 0x008fea000383ffff */
[----:B------:R-:W-:Y:S05]  /*2bc00*/  BRA `(.L_x_3611) ;  /* 0xffffff6400a87947 */ /* 0x000fea000383ffff */
.L_x_3338:
[----:B------:R-:W-:Y:S01]  /*2bc10*/  BSSY B0, `(.L_x_3612) ;  /* 0x0000008000007945 */ /* 0x000fe20003800000 */
[----:B------:R-:W-:Y:S02]  /*2bc20*/  IMAD.MOV.U32 R13, RZ, RZ, R7 ;  /* 0x000000ffff0d7224 */ /* 0x000fe400078e0007 */
[----:B------:R-:W-:Y:S02]  /*2bc30*/  IMAD.MOV.U32 R12, RZ, RZ, RZ ;  /* 0x000000ffff0c7224 */ /* 0x000fe400078e00ff */
[----:B------:R-:W-:Y:S02]  /*2bc40*/  IMAD.MOV.U32 R11, RZ, RZ, 0x181f ;  /* 0x0000181fff0b7424 */ /* 0x000fe400078e00ff */
[----:B------:R-:W-:-:S07]  /*2bc50*/  IMAD.MOV.U32 R15, RZ, RZ, -0x1 ;  /* 0xffffffffff0f7424 */ /* 0x000fce00078e00ff */
[----:B01---5:R-:W-:Y:S05]  /*2bc60*/  WARPSYNC.COLLECTIVE R15, `(.L_x_3613) ;  /* 0x000000000f087348 */ /* 0x023fea0003c00000 */
[----:B------:R2:W3:Y:S02]  /*2bc70*/  SHFL.IDX P6, R14, R13, R12, R11 ;  /* 0x0000000c0d0e7389 */ /* 0x0004e400000c000b */
[----:B0123-5:R-:W-:Y:S01]  /*2bc80*/  ENDCOLLECTIVE ;  /* 0x000000000000791b */ /* 0x02ffe20003800000 */
.L_x_3613:
[----:B------:R-:W-:Y:S05]  /*2bc90*/  BSYNC B0 ;  /* 0x0000000000007941 */ /* 0x000fea0003800000 */
.L_x_3612:
        /* <DEDUP_REMOVED lines=8> */
.L_x_3614:
        /* <DEDUP_REMOVED lines=16> */
.L_x_3615:
[----:B------:R-:W-:Y:S02]  /*2be20*/  IMAD.MOV.U32 R13, RZ, RZ, R8 ;  /* 0x000000ffff0d7224 */ /* 0x000fe400078e0008 */
[----:B------:R-:W-:-:S07]  /*2be30*/  IMAD.MOV.U32 R2, RZ, RZ, R14 ;  /* 0x000000ffff027224 */ /* 0x000fce00078e000e */
[----:B------:R-:W-:Y:S05]  /*2be40*/  WARPSYNC.COLLECTIVE R15, `(.L_x_3616) ;  /* 0x000000000f087348 */ /* 0x000fea0003c00000 */
[----:B------:R0:W1:Y:S02]  /*2be50*/  SHFL.IDX P6, R14, R13, R12, R11 ;  /* 0x0000000c0d0e7389 */ /* 0x00006400000c000b */
[----:B01----:R-:W-:Y:S01]  /*2be60*/  ENDCOLLECTIVE ;  /* 0x000000000000791b */ /* 0x003fe20003800000 */
.L_x_3616:
        /* <DEDUP_REMOVED lines=16> */
.L_x_3617:
[----:B------:R-:W-:Y:S01]  /*2bf70*/  MOV R13, R8 ;  /* 0x00000008000d7202 */ /* 0x000fe20000000f00 */
[----:B------:R-:W-:-:S07]  /*2bf80*/  IMAD.MOV.U32 R2, RZ, RZ, R14 ;  /* 0x000000ffff027224 */ /* 0x000fce00078e000e */
[----:B------:R-:W-:Y:S05]  /*2bf90*/  WARPSYNC.COLLECTIVE R15, `(.L_x_3618) ;  /* 0x000000000f087348 */ /* 0x000fea0003c00000 */
[----:B------:R0:W1:Y:S02]  /*2bfa0*/  SHFL.IDX P6, R14, R13, R12, R11 ;  /* 0x0000000c0d0e7389 */ /* 0x00006400000c000b */
[----:B01----:R-:W-:Y:S01]  /*2bfb0*/  ENDCOLLECTIVE ;  /* 0x000000000000791b */ /* 0x003fe20003800000 */
.L_x_3618:
        /* <DEDUP_REMOVED lines=16> */
.L_x_3619:
[----:B------:R-:W-:Y:S02]  /*2c0c0*/  IMAD.MOV.U32 R13, RZ, RZ, R8 ;  /* 0x000000ffff0d7224 */ /* 0x000fe400078e0008 */
[----:B------:R-:W-:-:S07]  /*2c0d0*/  IMAD.MOV.U32 R2, RZ, RZ, R14 ;  /* 0x000000ffff027224 */ /* 0x000fce00078e000e */
[----:B------:R-:W-:Y:S05]  /*2c0e0*/  WARPSYNC.COLLECTIVE R15, `(.L_x_3620) ;  /* 0x000000000f087348 */ /* 0x000fea0003c00000 */
[----:B------:R0:W1:Y:S02]  /*2c0f0*/  SHFL.IDX P6, R14, R13, R12, R11 ;  /* 0x0000000c0d0e7389 */ /* 0x00006400000c000b */
[----:B01----:R-:W-:Y:S01]  /*2c100*/  ENDCOLLECTIVE ;  /* 0x000000000000791b */ /* 0x003fe20003800000 */
.L_x_3620:
[----:B------:R-:W-:Y:S02]  /*2c110*/  IMAD.MOV.U32 R13, RZ, RZ, R7 ;  /* 0x000000ffff0d7224 */ /* 0x000fe400078e0007 */
[----:B------:R-:W-:Y:S02]  /*2c120*/  IMAD.MOV.U32 R12, RZ, RZ, 0x4 ;  /* 0x00000004ff0c7424 */ /* 0x000fe400078e00ff */
[----:B------:R-:W-:-:S07]  /*2c130*/  IMAD.MOV.U32 R3, RZ, RZ, R14 ;  /* 0x000000ffff037224 */ /* 0x000fce00078e000e */
[----:B------:R-:W-:Y:S05]  /*2c140*/  WARPSYNC.COLLECTIVE R15, `(.L_x_3621) ;  /* 0x000000000f087348 */ /* 0x000fea0003c00000 */
[----:B------:R0:W1:Y:S02]  /*2c150*/  SHFL.IDX P6, R14, R13, R12, R11 ;  /* 0x0000000c0d0e7389 */ /* 0x00006400000c000b */
[----:B01----:R-:W-:Y:S01]  /*2c160*/  ENDCOLLECTIVE ;  /* 0x000000000000791b */ /* 0x003fe20003800000 */
.L_x_3621:
        /* <DEDUP_REMOVED lines=15> */
.L_x_3622:
        /* <DEDUP_REMOVED lines=16> */
.L_x_3623:
[----:B------:R-:W-:Y:S02]  /*2c360*/  IMAD.MOV.U32 R13, RZ, RZ, R8 ;  /* 0x000000ffff0d7224 */ /* 0x000fe400078e0008 */
[----:B------:R-:W-:-:S07]  /*2c370*/  IMAD.MOV.U32 R2, RZ, RZ, R14 ;  /* 0x000000ffff027224 */ /* 0x000fce00078e000e */
[----:B------:R-:W-:Y:S05]  /*2c380*/  WARPSYNC.COLLECTIVE R15, `(.L_x_3624) ;  /* 0x000000000f087348 */ /* 0x000fea0003c00000 */
[----:B------:R0:W1:Y:S02]  /*2c390*/  SHFL.IDX P6, R14, R13, R12, R11 ;  /* 0x0000000c0d0e7389 */ /* 0x00006400000c000b */
[----:B01----:R-:W-:Y:S01]  /*2c3a0*/  ENDCOLLECTIVE ;  /* 0x000000000000791b */ /* 0x003fe20003800000 */
.L_x_3624:
[----:B------:R-:W-:Y:S02]  /*2c3b0*/  IMAD.MOV.U32 R13, RZ, RZ, R7 ;  /* 0x000000ffff0d7224 */ /* 0x000fe400078e0007 */
[----:B------:R-:W-:Y:S02]  /*2c3c0*/  IMAD.MOV.U32 R12, RZ, RZ, 0x6 ;  /* 0x00000006ff0c7424 */ /* 0x000fe400078e00ff */
[----:B------:R-:W-:-:S07]  /*2c3d0*/  IMAD.MOV.U32 R3, RZ, RZ, R14 ;  /* 0x000000ffff037224 */ /* 0x000fce00078e000e */
[----:B------:R-:W-:Y:S05]  /*2c3e0*/  WARPSYNC.COLLECTIVE R15, `(.L_x_3625) ;  /* 0x000000000f087348 */ /* 0x000fea0003c00000 */
[----:B------:R0:W1:Y:S02]  /*2c3f0*/  SHFL.IDX P6, R14, R13, R12, R11 ;  /* 0x0000000c0d0e7389 */ /* 0x00006400000c000b */
[----:B01----:R-:W-:Y:S01]  /*2c400*/  ENDCOLLECTIVE ;  /* 0x000000000000791b */ /* 0x003fe20003800000 */
.L_x_3625:
        /* <DEDUP_REMOVED lines=14> */
.L_x_3626:
[----:B------:R-:W-:Y:S02]  /*2c4f0*/  IMAD.MOV.U32 R13, RZ, RZ, R7 ;  /* 0x000000ffff0d7224 */ /* 0x000fe400078e0007 */
[----:B------:R-:W-:Y:S02]  /*2c500*/  IMAD.MOV.U32 R12, RZ, RZ, 0x7 ;  /* 0x00000007ff0c7424 */ /* 0x000fe400078e00ff */
[----:B------:R-:W-:-:S07]  /*2c510*/  IMAD.MOV.U32 R3, RZ, RZ, R14 ;  /* 0x000000ffff037224 */ /* 0x000fce00078e000e */
[----:B------:R-:W-:Y:S05]  /*2c520*/  WARPSYNC.COLLECTIVE R15, `(.L_x_3627) ;  /* 0x000000000f087348 */ /* 0x000fea0003c00000 */
[----:B------:R0:W1:Y:S02]  /*2c530*/  SHFL.IDX P6, R14, R13, R12, R11 ;  /* 0x0000000c0d0e7389 */ /* 0x00006400000c000b */
[----:B01----:R-:W-:Y:S01]  /*2c540*/  ENDCOLLECTIVE ;  /* 0x000000000000791b */ /* 0x003fe20003800000 */
.L_x_3627:
[----:B------:R-:W-:-:S04]  /*2c550*/  @P4 IADD3 R3, P0, R29, R3, RZ ;  /* 0x000000031d034210 */ /* 0x000fc80007f1e0ff */
[----:B------:R-:W-:-:S04]  /*2c560*/  @P4 IADD3.X R2, RZ, R2, RZ, P0, !PT ;  /* 0x00000002ff024210 */ /* 0x000fc800007fe4ff */
[----:B------:R-:W-:Y:S01]  /*2c570*/  @P4 LOP3.LUT R3, R3, R2, RZ, 0x3c, !PT ;  /* 0x0000000203034212 */ /* 0x000fe200078e3cff */
[----:B------:R-:W-:-:S03]  /*2c580*/  IMAD.MOV.U32 R13, RZ, RZ, R8 ;  /* 0x000000ffff0d7224 */ /* 0x000fc600078e0008 */
        /* <DEDUP_REMOVED lines=10> */
.L_x_3628:
[----:B------:R-:W-:Y:S02]  /*2c630*/  IMAD.MOV.U32 R13, RZ, RZ, R6 ;  /* 0x000000ffff0d7224 */ /* 0x000fe400078e0006 */
[----:B------:R-:W-:Y:S02]  /*2c640*/  IMAD.MOV.U32 R12, RZ, RZ, RZ ;  /* 0x000000ffff0c7224 */ /* 0x000fe400078e00ff */
[----:B------:R-:W-:-:S07]  /*2c650*/  IMAD.MOV.U32 R2, RZ, RZ, R14 ;  /* 0x000000ffff027224 */ /* 0x000fce00078e000e */
[----:B------:R-:W-:Y:S05]  /*2c660*/  WARPSYNC.COLLECTIVE R15, `(.L_x_3629) ;  /* 0x000000000f087348 */ /* 0x000fea0003c00000 */
[----:B------:R0:W1:Y:S02]  /*2c670*/  SHFL.IDX P6, R14, R13, R12, R11 ;  /* 0x0000000c0d0e7389 */ /* 0x00006400000c000b */
[----:B01----:R-:W-:Y:S01]  /*2c680*/  ENDCOLLECTIVE ;  /* 0x000000000000791b */ /* 0x003fe20003800000 */
.L_x_3629:
        /* <DEDUP_REMOVED lines=11> */
.L_x_3630:
[----:B------:R-:W-:Y:S01]  /*2c740*/  MOV R13, R6 ;  /* 0x00000006000d7202 */ /* 0x000fe20000000f00 */
[----:B------:R-:W-:Y:S02]  /*2c750*/  IMAD.MOV.U32 R12, RZ, RZ, 0x1 ;  /* 0x00000001ff0c7424 */ /* 0x000fe400078e00ff */
[----:B------:R-:W-:-:S07]  /*2c760*/  IMAD.MOV.U32 R8, RZ, RZ, R14 ;  /* 0x000000ffff087224 */ /* 0x000fce00078e000e */
[----:B------:R-:W-:Y:S05]  /*2c770*/  WARPSYNC.COLLECTIVE R15, `(.L_x_3631) ;  /* 0x000000000f087348 */ /* 0x000fea0003c00000 */
[----:B------:R0:W1:Y:S02]  /*2c780*/  SHFL.IDX P6, R14, R13, R12, R11 ;  /* 0x0000000c0d0e7389 */ /* 0x00006400000c000b */
[----:B01----:R-:W-:Y:S01]  /*2c790*/  ENDCOLLECTIVE ;  /* 0x000000000000791b */ /* 0x003fe20003800000 */
.L_x_3631:
        /* <DEDUP_REMOVED lines=11> */
.L_x_3632:
[----:B------:R-:W-:Y:S01]  /*2c850*/  IMAD.MOV.U32 R5, RZ, RZ, R14 ;  /* 0x000000ffff057224 */ /* 0x000fe200078e000e */
[----:B------:R-:W-:Y:S06]  /*2c860*/  BRA `(.L_x_3633) ;  /* 0xffffff6000707947 */ /* 0x000fec000383ffff */
.L_x_3343:
        /* <DEDUP_REMOVED lines=9> */
.L_x_3634:
[C---:B------:R-:W-:Y:S01]  /*2c900*/  VIADD R6, R17.reuse, 0x10 ;  /* 0x0000001011067836 */ /* 0x040fe20000000000 */
[----:B------:R-:W-:Y:S01]  /*2c910*/  ISETP.GE.AND P2, PT, R17, R31, PT ;  /* 0x0000001f1100720c */ /* 0x000fe20003f46270 */
[----:B------:R-:W-:Y:S02]  /*2c920*/  IMAD.MOV.U32 R13, RZ, RZ, R0 ;  /* 0x000000ffff0d7224 */ /* 0x000fe400078e0000 */
[----:B------:R-:W-:-:S10]  /*2c930*/  IMAD.MOV.U32 R2, RZ, RZ, R14 ;  /* 0x000000ffff027224 */ /* 0x000fd400078e000e */
[----:B------:R-:W-:Y:S05]  /*2c940*/  WARPSYNC.COLLECTIVE R15, `(.L_x_3635) ;  /* 0x000000000f087348 */ /* 0x000fea0003c00000 */
[----:B------:R0:W1:Y:S02]  /*2c950*/  SHFL.IDX P6, R14, R13, R12, R11 ;  /* 0x0000000c0d0e7389 */ /* 0x00006400000c000b */
[----:B01----:R-:W-:Y:S01]  /*2c960*/  ENDCOLLECTIVE ;  /* 0x000000000000791b */ /* 0x003fe20003800000 */
.L_x_3635:
[----:B------:R-:W-:Y:S02]  /*2c970*/  IMAD.MOV.U32 R13, RZ, RZ, R4 ;  /* 0x000000ffff0d7224 */ /* 0x000fe400078e0004 */
[----:B------:R-:W-:Y:S01]  /*2c980*/  IMAD.MOV.U32 R12, RZ, RZ, 0x1 ;  /* 0x00000001ff0c7424 */ /* 0x000fe200078e00ff */
[----:B------:R-:W-:-:S13]  /*2c990*/  @!P2 IADD3 R3, P1, R29, R14, RZ ;  /* 0x0000000e1d03a210 */ /* 0x000fda0007f3e0ff */
[----:B------:R-:W-:Y:S05]  /*2c9a0*/  WARPSYNC.COLLECTIVE R15, `(.L_x_3636) ;  /* 0x000000000f087348 */ /* 0x000fea0003c00000 */
[----:B------:R0:W1:Y:S02]  /*2c9b0*/  SHFL.IDX P6, R14, R13, R12, R11 ;  /* 0x0000000c0d0e7389 */ /* 0x00006400000c000b */
[----:B01----:R-:W-:Y:S01]  /*2c9c0*/  ENDCOLLECTIVE ;  /* 0x000000000000791b */ /* 0x003fe20003800000 */
.L_x_3636:
[----:B------:R-:W-:Y:S01]  /*2c9d0*/  @!P2 IMAD.X R7, RZ, RZ, R2, P1 ;  /* 0x000000ffff07a224 */ /* 0x000fe200008e0602 */
[----:B------:R-:W-:-:S03]  /*2c9e0*/  @!P2 MOV R2, R3 ;  /* 0x000000030002a202 */ /* 0x000fc60000000f00 */
        /* <DEDUP_REMOVED lines=11> */
.L_x_3637:
[----:B------:R-:W-:Y:S01]  /*2caa0*/  IMAD.MOV.U32 R13, RZ, RZ, R4 ;  /* 0x000000ffff0d7224 */ /* 0x000fe200078e0004 */
[----:B------:R-:W-:Y:S01]  /*2cab0*/  MOV R12, 0x2 ;  /* 0x00000002000c7802 */ /* 0x000fe20000000f00 */
[----:B------:R-:W-:-:S07]  /*2cac0*/  IMAD.MOV.U32 R5, RZ, RZ, R14 ;  /* 0x000000ffff057224 */ /* 0x000fce00078e000e */
[----:B------:R-:W-:Y:S05]  /*2cad0*/  WARPSYNC.COLLECTIVE R15, `(.L_x_3638) ;  /* 0x000000000f087348 */ /* 0x000fea0003c00000 */
[----:B------:R0:W1:Y:S02]  /*2cae0*/  SHFL.IDX P6, R14, R13, R12, R11 ;  /* 0x0000000c0d0e7389 */ /* 0x00006400000c000b */
[----:B01----:R-:W-:Y:S01]  /*2caf0*/  ENDCOLLECTIVE ;  /* 0x000000000000791b */ /* 0x003fe20003800000 */
.L_x_3638:
        /* <DEDUP_REMOVED lines=16> */
.L_x_3639:
        /* <DEDUP_REMOVED lines=8> */
.L_x_3640:
[----:B------:R-:W-:-:S05]  /*2cc80*/  @!P1 IMAD.MOV.U32 R3, RZ, RZ, R5 ;  /* 0x000000ffff039224 */ /* 0x000fca00078e0005 */
        /* <DEDUP_REMOVED lines=11> */
.L_x_3641:
        /* <DEDUP_REMOVED lines=8> */
.L_x_3642:
        /* <DEDUP_REMOVED lines=11> */
.L_x_3643:
        /* <DEDUP_REMOVED lines=8> */
.L_x_3644:
        /* <DEDUP_REMOVED lines=11> */
.L_x_3645:
[----:B------:R-:W-:Y:S02]  /*2cfa0*/  IMAD.MOV.U32 R13, RZ, RZ, R4 ;  /* 0x000000ffff0d7224 */ /* 0x000fe400078e0004 */
[----:B------:R-:W-:Y:S01]  /*2cfb0*/  IMAD.MOV.U32 R12, RZ, RZ, 0x6 ;  /* 0x00000006ff0c7424 */ /* 0x000fe200078e00ff */
[----:B------:R-:W-:-:S05]  /*2cfc0*/  @!P1 IADD3 R14, P2, R29, R14, RZ ;  /* 0x0000000e1d0e9210 */ /* 0x000fca0007f5e0ff */
[----:B------:R-:W-:Y:S01]  /*2cfd0*/  @!P1 IMAD.X R3, RZ, RZ, R2, P2 ;  /* 0x000000ffff039224 */ /* 0x000fe200010e0602 */
[----:B------:R-:W-:-:S07]  /*2cfe0*/  @!P1 MOV R2, R14 ;  /* 0x0000000e00029202 */ /* 0x000fce0000000f00 */
[----:B------:R-:W-:Y:S05]  /*2cff0*/  WARPSYNC.COLLECTIVE R15, `(.L_x_3646) ;  /* 0x000000000f087348 */ /* 0x000fea0003c00000 */
[----:B------:R0:W1:Y:S02]  /*2d000*/  SHFL.IDX P6, R14, R13, R12, R11 ;  /* 0x0000000c0d0e7389 */ /* 0x00006400000c000b */
[----:B01----:R-:W-:Y:S01]  /*2d010*/  ENDCOLLECTIVE ;  /* 0x000000000000791b */ /* 0x003fe20003800000 */
.L_x_3646:
[----:B------:R-:W-:Y:S01]  /*2d020*/  ISETP.GE.AND P2, PT, R6, R31, PT ;  /* 0x0000001f0600720c */ /* 0x000fe20003f46270 */
[----:B------:R-:W-:Y:S01]  /*2d030*/  @!PT LDS RZ, [RZ] ;  /* 0x00000000fffff984 */ /* 0x000fe20000000800 */
[----:B------:R-:W-:Y:S01]  /*2d040*/  @!PT LDS RZ, [RZ] ;  /* 0x00000000fffff984 */ /* 0x000fe20000000800 */
[----:B------:R-:W-:Y:S01]  /*2d050*/  @!PT LDS RZ, [RZ] ;  /* 0x00000000fffff984 */ /* 0x000fe20000000800 */
[----:B------:R0:W-:Y:S01]  /*2d060*/  @!P1 LDGSTS.E.BYPASS.LTC128B.128 [R8+0x16c00], desc[UR60][R2.64], !P0 ;  /* 0x16c0000002089fae */ /* 0x0001e2000c101d7c */
[----:B------:R-:W-:Y:S02]  /*2d070*/  IMAD.MOV.U32 R13, RZ, RZ, R0 ;  /* 0x000000ffff0d7224 */ /* 0x000fe400078e0000 */
[----:B0-----:R-:W-:-:S09]  /*2d080*/  IMAD.MOV.U32 R2, RZ, RZ, R14 ;  /* 0x000000ffff027224 */ /* 0x001fd200078e000e */
[----:B------:R-:W-:Y:S05]  /*2d090*/  WARPSYNC.COLLECTIVE R15, `(.L_x_3647) ;  /* 0x000000000f087348 */ /* 0x000fea0003c00000 */
[----:B------:R0:W1:Y:S02]  /*2d0a0*/  SHFL.IDX P6, R14, R13, R12, R11 ;  /* 0x0000000c0d0e7389 */ /* 0x00006400000c000b */
[----:B01----:R-:W-:Y:S01]  /*2d0b0*/  ENDCOLLECTIVE ;  /* 0x000000000000791b */ /* 0x003fe20003800000 */
.L_x_3647:
        /* <DEDUP_REMOVED lines=8> */
.L_x_3648:
        /* <DEDUP_REMOVED lines=9> */
.L_x_3649:
[----:B------:R-:W-:Y:S05]  /*2d1d0*/  BRA `(.L_x_3650) ;  /* 0xffffff6000a87947 */ /* 0x000fea000383ffff */
.L_x_3346:
[----:B0-----:R0:W1:Y:S02]  /*2d1e0*/  SYNCS.PHASECHK.TRANS64.TRYWAIT P0, [R22+URZ+0x22820], R3 ;  /* 0x02282003160075a7 */ /* 0x001064000800017f */
[----:B-1----:R-:W-:Y:S05]  /*2d1f0*/  @!P0 NANOSLEEP.SYNCS 0x989680 ;  /* 0x009896800000895d */ /* 0x002fea0003900000 */
[----:B------:R-:W1:Y:S02]  /*2d200*/  @!P0 SYNCS.PHASECHK.TRANS64 P0, [R22+URZ+0x22820], R3 ;  /* 0x02282003160085a7 */ /* 0x000e64000800007f */
[----:B-1----:R-:W-:Y:S05]  /*2d210*/  @!P0 BRA `(.L_x_3346) ;  /* 0xfffffffc00f08947 */ /* 0x002fea000383ffff */
[----:B------:R-:W-:Y:S05]  /*2d220*/  BRA `(.L_x_3651) ;  /* 0xffffff6400107947 */ /* 0x000fea000383ffff */
.L_x_3350:
[----:B0-----:R0:W1:Y:S02]  /*2d230*/  SYNCS.PHASECHK.TRANS64.TRYWAIT P0, [R0+URZ+0x22880], R28 ;  /* 0x0228801c000075a7 */ /* 0x001064000800017f */
[----:B-1----:R-:W-:Y:S05]  /*2d240*/  @!P0 NANOSLEEP.SYNCS 0x989680 ;  /* 0x009896800000895d */ /* 0x002fea0003900000 */
[----:B------:R-:W1:Y:S02]  /*2d250*/  @!P0 SYNCS.PHASECHK.TRANS64 P0, [R0+URZ+0x22880], R28 ;  /* 0x0228801c000085a7 */ /* 0x000e64000800007f */
[----:B-1----:R-:W-:Y:S05]  /*2d260*/  @!P0 BRA `(.L_x_3350) ;  /* 0xfffffffc00f08947 */ /* 0x002fea000383ffff */
[----:B------:R-:W-:Y:S05]  /*2d270*/  BRA `(.L_x_3652) ;  /* 0xffffff6800287947 */ /* 0x000fea000383ffff */
.L_x_3351:
        /* <DEDUP_REMOVED lines=8> */
.L_x_3654:
[----:B------:R-:W-:Y:S05]  /*2d300*/  BSYNC B0 ;  /* 0x0000000000007941 */ /* 0x000fea0003800000 */
.L_x_3653:
        /* <DEDUP_REMOVED lines=9> */
.L_x_3655:
[----:B------:R-:W-:Y:S02]  /*2d3a0*/  IMAD.MOV.U32 R13, RZ, RZ, R5 ;  /* 0x000000ffff0d7224 */ /* 0x000fe400078e0005 */
[----:B------:R-:W-:Y:S02]  /*2d3b0*/  IMAD.MOV.U32 R12, RZ, RZ, 0x1 ;  /* 0x00000001ff0c7424 */ /* 0x000fe400078e00ff */
[----:B------:R-:W-:-:S07]  /*2d3c0*/  IMAD.MOV.U32 R2, RZ, RZ, R14 ;  /* 0x000000ffff027224 */ /* 0x000fce00078e000e */
[----:B------:R-:W-:Y:S05]  /*2d3d0*/  WARPSYNC.COLLECTIVE R15, `(.L_x_3656) ;  /* 0x000000000f087348 */ /* 0x000fea0003c00000 */
[----:B------:R0:W1:Y:S02]  /*2d3e0*/  SHFL.IDX P6, R14, R13, R12, R11 ;  /* 0x0000000c0d0e7389 */ /* 0x00006400000c000b */
[----:B01----:R-:W-:Y:S01]  /*2d3f0*/  ENDCOLLECTIVE ;  /* 0x000000000000791b */ /* 0x003fe20003800000 */
.L_x_3656:
        /* <DEDUP_REMOVED lines=11> */
.L_x_3657:
        /* <DEDUP_REMOVED lines=9> */
.L_x_3658:
        /* <DEDUP_REMOVED lines=9> */
.L_x_3659:
[----:B------:R-:W-:Y:S02]  /*2d5d0*/  IMAD.MOV.U32 R13, RZ, RZ, R5 ;  /* 0x000000ffff0d7224 */ /* 0x000fe400078e0005 */
[----:B------:R-:W-:Y:S02]  /*2d5e0*/  IMAD.MOV.U32 R12, RZ, RZ, 0x3 ;  /* 0x00000003ff0c7424 */ /* 0x000fe400078e00ff */
[----:B------:R-:W-:-:S07]  /*2d5f0*/  IMAD.MOV.U32 R2, RZ, RZ, R14 ;  /* 0x000000ffff027224 */ /* 0x000fce00078e000e */
[----:B------:R-:W-:Y:S05]  /*2d600*/  WARPSYNC.COLLECTIVE R15, `(.L_x_3660) ;  /* 0x000000000f087348 */ /* 0x000fea0003c00000 */
[----:B------:R0:W1:Y:S02]  /*2d610*/  SHFL.IDX P6, R14, R13, R12, R11 ;  /* 0x0000000c0d0e7389 */ /* 0x00006400000c000b */
[----:B01----:R-:W-:Y:S01]  /*2d620*/  ENDCOLLECTIVE ;  /* 0x000000000000791b */ /* 0x003fe20003800000 */
.L_x_3660:
        /* <DEDUP_REMOVED lines=11> */
.L_x_3661:
[----:B------:R-:W-:Y:S02]  /*2d6e0*/  IMAD.MOV.U32 R13, RZ, RZ, R5 ;  /* 0x000000ffff0d7224 */ /* 0x000fe400078e0005 */
[----:B------:R-:W-:Y:S02]  /*2d6f0*/  IMAD.MOV.U32 R12, RZ, RZ, 0x4 ;  /* 0x00000004ff0c7424 */ /* 0x000fe400078e00ff */
[----:B------:R-:W-:-:S07]  /*2d700*/  IMAD.MOV.U32 R2, RZ, RZ, R14 ;  /* 0x000000ffff027224 */ /* 0x000fce00078e000e */
[----:B------:R-:W-:Y:S05]  /*2d710*/  WARPSYNC.COLLECTIVE R15, `(.L_x_3662) ;  /* 0x000000000f087348 */ /* 0x000fea0003c00000 */
[----:B------:R0:W1:Y:S02]  /*2d720*/  SHFL.IDX P6, R14, R13, R12, R11 ;  /* 0x0000000c0d0e7389 */ /* 0x00006400000c000b */
[----:B01----:R-:W-:Y:S01]  /*2d730*/  ENDCOLLECTIVE ;  /* 0x000000000000791b */ /* 0x003fe20003800000 */
.L_x_3662:
        /* <DEDUP_REMOVED lines=11> */
.L_x_3663:
[----:B------:R-:W-:Y:S02]  /*2d7f0*/  IMAD.MOV.U32 R13, RZ, RZ, R5 ;  /* 0x000000ffff0d7224 */ /* 0x000fe400078e0005 */
[----:B------:R-:W-:Y:S02]  /*2d800*/  IMAD.MOV.U32 R12, RZ, RZ, 0x5 ;  /* 0x00000005ff0c7424 */ /* 0x000fe400078e00ff */
[----:B------:R-:W-:-:S07]  /*2d810*/  IMAD.MOV.U32 R2, RZ, RZ, R14 ;  /* 0x000000ffff027224 */ /* 0x000fce00078e000e */
[----:B------:R-:W-:Y:S05]  /*2d820*/  WARPSYNC.COLLECTIVE R15, `(.L_x_3664) ;  /* 0x000000000f087348 */ /* 0x000fea0003c00000 */
[----:B------:R0:W1:Y:S02]  /*2d830*/  SHFL.IDX P6, R14, R13, R12, R11 ;  /* 0x0000000c0d0e7389 */ /* 0x00006400000c000b */
[----:B01----:R-:W-:Y:S01]  /*2d840*/  ENDCOLLECTIVE ;  /* 0x000000000000791b */ /* 0x003fe20003800000 */
.L_x_3664:
        /* <DEDUP_REMOVED lines=11> */
.L_x_3665:
[----:B------:R-:W-:Y:S02]  /*2d900*/  IMAD.MOV.U32 R13, RZ, RZ, R5 ;  /* 0x000000ffff0d7224 */ /* 0x000fe400078e0005 */
[----:B------:R-:W-:Y:S02]  /*2d910*/  IMAD.MOV.U32 R12, RZ, RZ, 0x6 ;  /* 0x00000006ff0c7424 */ /* 0x000fe400078e00ff */
[----:B------:R-:W-:-:S07]  /*2d920*/  IMAD.MOV.U32 R2, RZ, RZ, R14 ;  /* 0x000000ffff027224 */ /* 0x000fce00078e000e */
[----:B------:R-:W-:Y:S05]  /*2d930*/  WARPSYNC.COLLECTIVE R15, `(.L_x_3666) ;  /* 0x000000000f087348 */ /* 0x000fea0003c00000 */
[----:B------:R0:W1:Y:S02]  /*2d940*/  SHFL.IDX P6, R14, R13, R12, R11 ;  /* 0x0000000c0d0e7389 */ /* 0x00006400000c000b */
[----:B01----:R-:W-:Y:S01]  /*2d950*/  ENDCOLLECTIVE ;  /* 0x000000000000791b */ /* 0x003fe20003800000 */
.L_x_3666:
        /* <DEDUP_REMOVED lines=11> */
.L_x_3667:
[----:B------:R-:W-:Y:S02]  /*2da10*/  IMAD.MOV.U32 R13, RZ, RZ, R5 ;  /* 0x000000ffff0d7224 */ /* 0x000fe400078e0005 */
[----:B------:R-:W-:Y:S02]  /*2da20*/  IMAD.MOV.U32 R12, RZ, RZ, 0x7 ;  /* 0x00000007ff0c7424 */ /* 0x000fe400078e00ff */
[----:B------:R-:W-:-:S07]  /*2da30*/  IMAD.MOV.U32 R2, RZ, RZ, R14 ;  /* 0x000000ffff027224 */ /* 0x000fce00078e000e */
[----:B------:R-:W-:Y:S05]  /*2da40*/  WARPSYNC.COLLECTIVE R15, `(.L_x_3668) ;  /* 0x000000000f087348 */ /* 0x000fea0003c00000 */
[----:B------:R0:W1:Y:S02]  /*2da50*/  SHFL.IDX P6, R14, R13, R12, R11 ;  /* 0x0000000c0d0e7389 */ /* 0x00006400000c000b */
[----:B01----:R-:W-:Y:S01]  /*2da60*/  ENDCOLLECTIVE ;  /* 0x000000000000791b */ /* 0x003fe20003800000 */
.L_x_3668:
[----:B------:R-:W-:Y:S01]  /*2da70*/  IMAD.MOV.U32 R13, RZ, RZ, R4 ;  /* 0x000000ffff0d7224 */ /* 0x000fe200078e0004 */
[----:B------:R-:W-:-:S04]  /*2da80*/  IADD3 R4, P0, R29, R2, RZ ;  /* 0x000000021d047210 */ /* 0x000fc80007f1e0ff */
[----:B------:R-:W-:Y:S01]  /*2da90*/  IADD3.X R5, RZ, R32, RZ, P0, !PT ;  /* 0x00000020ff057210 */ /* 0x000fe200007fe4ff */
[----:B------:R-:W-:-:S04]  /*2daa0*/  IMAD.MOV.U32 R3, RZ, RZ, R14 ;  /* 0x000000ffff037224 */ /* 0x000fc800078e000e */
[----:B------:R-:W-:Y:S01]  /*2dab0*/  @!PT LDS RZ, [RZ] ;  /* 0x00000000fffff984 */ /* 0x000fe20000000800 */
[----:B------:R-:W-:Y:S01]  /*2dac0*/  @!PT LDS RZ, [RZ] ;  /* 0x00000000fffff984 */ /* 0x000fe20000000800 */
[----:B------:R-:W-:Y:S01]  /*2dad0*/  @!PT LDS RZ, [RZ] ;  /* 0x00000000fffff984 */ /* 0x000fe20000000800 */
[----:B------:R0:W-:Y:S04]  /*2dae0*/  LDGSTS.E.BYPASS.LTC128B.128 [R6+0xd400], desc[UR60][R4.64], !P2 ;  /* 0x0d40000004067fae */ /* 0x0001e8000d101d7c */
[----:B0-----:R-:W-:Y:S05]  /*2daf0*/  WARPSYNC.COLLECTIVE R15, `(.L_x_3669) ;  /* 0x000000000f087348 */ /* 0x001fea0003c00000 */
[----:B------:R1:W2:Y:S02]  /*2db00*/  SHFL.IDX P6, R14, R13, R12, R11 ;  /* 0x0000000c0d0e7389 */ /* 0x0002a400000c000b */
[----:B012---:R-:W-:Y:S01]  /*2db10*/  ENDCOLLECTIVE ;  /* 0x000000000000791b */ /* 0x007fe20003800000 */
.L_x_3669:
        /* <DEDUP_REMOVED lines=9> */
.L_x_3670:
        /* <DEDUP_REMOVED lines=9> */
.L_x_3671:
[----:B------:R-:W-:Y:S02]  /*2dc40*/  IMAD.MOV.U32 R13, RZ, RZ, R20 ;  /* 0x000000ffff0d7224 */ /* 0x000fe400078e0014 */
[----:B------:R-:W-:Y:S02]  /*2dc50*/  IMAD.MOV.U32 R12, RZ, RZ, 0x1 ;  /* 0x00000001ff0c7424 */ /* 0x000fe400078e00ff */
[----:B------:R-:W-:-:S07]  /*2dc60*/  IMAD.MOV.U32 R5, RZ, RZ, R14 ;  /* 0x000000ffff057224 */ /* 0x000fce00078e000e */
[----:B------:R-:W-:Y:S05]  /*2dc70*/  WARPSYNC.COLLECTIVE R15, `(.L_x_3672) ;  /* 0x000000000f087348 */ /* 0x000fea0003c00000 */
[----:B------:R0:W1:Y:S02]  /*2dc80*/  SHFL.IDX P6, R14, R13, R12, R11 ;  /* 0x0000000c0d0e7389 */ /* 0x00006400000c000b */
[----:B01----:R-:W-:Y:S01]  /*2dc90*/  ENDCOLLECTIVE ;  /* 0x000000000000791b */ /* 0x003fe20003800000 */
.L_x_3672:
        /* <DEDUP_REMOVED lines=11> */
.L_x_3673:
[----:B------:R-:W-:Y:S01]  /*2dd50*/  MOV R2, R14 ;  /* 0x0000000e00027202 */ /* 0x000fe20000000f00 */
[----:B------:R-:W-:Y:S06]  /*2dd60*/  BRA `(.L_x_3674) ;  /* 0xffffff6000c07947 */ /* 0x000fec000383ffff */
.L_x_3356:
[----:B---3--:R3:W4:Y:S02]  /*2dd70*/  SYNCS.PHASECHK.TRANS64.TRYWAIT P0, [R0+URZ+0x22840], R28 ;  /* 0x0228401c000075a7 */ /* 0x008724000800017f */
[----:B----4-:R-:W-:Y:S05]  /*2dd80*/  @!P0 NANOSLEEP.SYNCS 0x989680 ;  /* 0x009896800000895d */ /* 0x010fea0003900000 */
[----:B------:R-:W4:Y:S02]  /*2dd90*/  @!P0 SYNCS.PHASECHK.TRANS64 P0, [R0+URZ+0x22840], R28 ;  /* 0x0228401c000085a7 */ /* 0x000f24000800007f */
[----:B----4-:R-:W-:Y:S05]  /*2dda0*/  @!P0 BRA `(.L_x_3356) ;  /* 0xfffffffc00f08947 */ /* 0x010fea000383ffff */
[----:B------:R-:W-:Y:S05]  /*2ddb0*/  BRA `(.L_x_3675) ;  /* 0xffffff6400107947 */ /* 0x000fea000383ffff */
.L_x_3357:
[----:B------:R-:W-:Y:S01]  /*2ddc0*/  BSSY B0, `(.L_x_3676) ;  /* 0x0000008000007945 */ /* 0x000fe20003800000 */
[----:B------:R-:W-:Y:S02]  /*2ddd0*/  IMAD.MOV.U32 R13, RZ, RZ, R5 ;  /* 0x000000ffff0d7224 */ /* 0x000fe400078e0005 */
[----:B------:R-:W-:Y:S02]  /*2dde0*/  IMAD.MOV.U32 R12, RZ, RZ, RZ ;  /* 0x000000ffff0c7224 */ /* 0x000fe400078e00ff */
[----:B------:R-:W-:Y:S02]  /*2ddf0*/  IMAD.MOV.U32 R11, RZ, RZ, 0x181f ;  /* 0x0000181fff0b7424 */ /* 0x000fe400078e00ff */
[----:B------:R-:W-:-:S07]  /*2de00*/  IMAD.MOV.U32 R15, RZ, RZ, -0x1 ;  /* 0xffffffffff0f7424 */ /* 0x000fce00078e00ff */
[----:B0123--:R-:W-:Y:S05]  /*2de10*/  WARPSYNC.COLLECTIVE R15, `(.L_x_3677) ;  /* 0x000000000f087348 */ /* 0x00ffea0003c00000 */
[----:B------:R4:W0:Y:S02]  /*2de20*/  SHFL.IDX P6, R14, R13, R12, R11 ;  /* 0x0000000c0d0e7389 */ /* 0x00082400000c000b */
[----:B01234-:R-:W-:Y:S01]  /*2de30*/  ENDCOLLECTIVE ;  /* 0x000000000000791b */ /* 0x01ffe20003800000 */
.L_x_3677:
[----:B------:R-:W-:Y:S05]  /*2de40*/  BSYNC B0 ;  /* 0x0000000000007941 */ /* 0x000fea0003800000 */
.L_x_3676:
        /* <DEDUP_REMOVED lines=8> */
.L_x_3678:
[----:B------:R-:W-:Y:S01]  /*2ded0*/  IMAD.MOV.U32 R13, RZ, RZ, R5 ;  /* 0x000000ffff0d7224 */ /* 0x000fe200078e0005 */
[----:B------:R-:W-:Y:S01]  /*2dee0*/  MOV R12, 0x1 ;  /* 0x00000001000c7802 */ /* 0x000fe20000000f00 */
[----:B------:R-:W-:-:S07]  /*2def0*/  IMAD.MOV.U32 R2, RZ, RZ, R14 ;  /* 0x000000ffff027224 */ /* 0x000fce00078e000e */
[----:B------:R-:W-:Y:S05]  /*2df00*/  WARPSYNC.COLLECTIVE R15, `(.L_x_3679) ;  /* 0x000000000f087348 */ /* 0x000fea0003c00000 */
[----:B------:R0:W1:Y:S02]  /*2df10*/  SHFL.IDX P6, R14, R13, R12, R11 ;  /* 0x0000000c0d0e7389 */ /* 0x00006400000c000b */
[----:B01----:R-:W-:Y:S01]  /*2df20*/  ENDCOLLECTIVE ;  /* 0x000000000000791b */ /* 0x003fe20003800000 */
.L_x_3679:
        /* <DEDUP_REMOVED lines=11> */
.L_x_3680:
[----:B------:R-:W-:Y:S02]  /*2dfe0*/  IMAD.MOV.U32 R13, RZ, RZ, R5 ;  /* 0x000000ffff0d7224 */ /* 0x000fe400078e0005 */
[----:B------:R-:W-:Y:S02]  /*2dff0*/  IMAD.MOV.U32 R12, RZ, RZ, 0x2 ;  /* 0x00000002ff0c7424 */ /* 0x000fe400078e00ff */
[----:B------:R-:W-:-:S07]  /*2e000*/  IMAD.MOV.U32 R10, RZ, RZ, R14 ;  /* 0x000000ffff0a7224 */ /* 0x000fce00078e000e */
[----:B------:R-:W-:Y:S05]  /*2e010*/  WARPSYNC.COLLECTIVE R15, `(.L_x_3681) ;  /* 0x000000000f087348 */ /* 0x000fea0003c00000 */
[----:B------:R0:W1:Y:S02]  /*2e020*/  SHFL.IDX P6, R14, R13, R12, R11 ;  /* 0x0000000c0d0e7389 */ /* 0x00006400000c000b */
[----:B01----:R-:W-:Y:S01]  /*2e030*/  ENDCOLLECTIVE ;  /* 0x000000000000791b */ /* 0x003fe20003800000 */
.L_x_3681:
        /* <DEDUP_REMOVED lines=11> */
.L_x_3682:
[----:B------:R-:W-:Y:S02]  /*2e0f0*/  IMAD.MOV.U32 R13, RZ, RZ, R5 ;  /* 0x000000ffff0d7224 */ /* 0x000fe400078e0005 */
[----:B------:R-:W-:Y:S02]  /*2e100*/  IMAD.MOV.U32 R12, RZ, RZ, 0x3 ;  /* 0x00000003ff0c7424 */ /* 0x000fe400078e00ff */
[----:B------:R-:W-:-:S07]  /*2e110*/  IMAD.MOV.U32 R2, RZ, RZ, R14 ;  /* 0x000000ffff027224 */ /* 0x000fce00078e000e */
[----:B------:R-:W-:Y:S05]  /*2e120*/  WARPSYNC.COLLECTIVE R15, `(.L_x_3683) ;  /* 0x000000000f087348 */ /* 0x000fea0003c00000 */
[----:B------:R0:W1:Y:S02]  /*2e130*/  SHFL.IDX P6, R14, R13, R12, R11 ;  /* 0x0000000c0d0e7389 */ /* 0x00006400000c000b */
[----:B01----:R-:W-:Y:S01]  /*2e140*/  ENDCOLLECTIVE ;  /* 0x000000000000791b */ /* 0x003fe20003800000 */
.L_x_3683:
        /* <DEDUP_REMOVED lines=11> */
.L_x_3684:
[----:B------:R-:W-:Y:S02]  /*2e200*/  IMAD.MOV.U32 R13, RZ, RZ, R5 ;  /* 0x000000ffff0d7224 */ /* 0x000fe400078e0005 */
[----:B------:R-:W-:Y:S02]  /*2e210*/  IMAD.MOV.U32 R12, RZ, RZ, 0x4 ;  /* 0x00000004ff0c7424 */ /* 0x000fe400078e00ff */
[----:B------:R-:W-:-:S07]  /*2e220*/  IMAD.MOV.U32 R2, RZ, RZ, R14 ;  /* 0x000000ffff027224 */ /* 0x000fce00078e000e */
[----:B------:R-:W-:Y:S05]  /*2e230*/  WARPSYNC.COLLECTIVE R15, `(.L_x_3685) ;  /* 0x000000000f087348 */ /* 0x000fea0003c00000 */
[----:B------:R0:W1:Y:S02]  /*2e240*/  SHFL.IDX P6, R14, R13, R12, R11 ;  /* 0x0000000c0d0e7389 */ /* 0x00006400000c000b */
[----:B01----:R-:W-:Y:S01]  /*2e250*/  ENDCOLLECTIVE ;  /* 0x000000000000791b */ /* 0x003fe20003800000 */
.L_x_3685:
        /* <DEDUP_REMOVED lines=11> */
.L_x_3686:
[----:B------:R-:W-:Y:S02]  /*2e310*/  IMAD.MOV.U32 R13, RZ, RZ, R5 ;  /* 0x000000ffff0d7224 */ /* 0x000fe400078e0005 */
[----:B------:R-:W-:Y:S02]  /*2e320*/  IMAD.MOV.U32 R12, RZ, RZ, 0x5 ;  /* 0x00000005ff0c7424 */ /* 0x000fe400078e00ff */
[----:B------:R-:W-:-:S07]  /*2e330*/  IMAD.MOV.U32 R2, RZ, RZ, R14 ;  /* 0x000000ffff027224 */ /* 0x000fce00078e000e */
[----:B------:R-:W-:Y:S05]  /*2e340*/  WARPSYNC.COLLECTIVE R15, `(.L_x_3687) ;  /* 0x000000000f087348 */ /* 0x000fea0003c00000 */
[----:B------:R0:W1:Y:S02]  /*2e350*/  SHFL.IDX P6, R14, R13, R12, R11 ;  /* 0x0000000c0d0e7389 */ /* 0x00006400000c000b */
[----:B01----:R-:W-:Y:S01]  /*2e360*/  ENDCOLLECTIVE ;  /* 0x000000000000791b */ /* 0x003fe20003800000 */
.L_x_3687:
        /* <DEDUP_REMOVED lines=11> */
.L_x_3688:
[----:B------:R-:W-:Y:S02]  /*2e420*/  IMAD.MOV.U32 R13, RZ, RZ, R5 ;  /* 0x000000ffff0d7224 */ /* 0x000fe400078e0005 */
[----:B------:R-:W-:Y:S02]  /*2e430*/  IMAD.MOV.U32 R12, RZ, RZ, 0x6 ;  /* 0x00000006ff0c7424 */ /* 0x000fe400078e00ff */
[----:B------:R-:W-:-:S07]  /*2e440*/  IMAD.MOV.U32 R2, RZ, RZ, R14 ;  /* 0x000000ffff027224 */ /* 0x000fce00078e000e */
[----:B------:R-:W-:Y:S05]  /*2e450*/  WARPSYNC.COLLECTIVE R15, `(.L_x_3689) ;  /* 0x000000000f087348 */ /* 0x000fea0003c00000 */
[----:B------:R0:W1:Y:S02]  /*2e460*/  SHFL.IDX P6, R14, R13, R12, R11 ;  /* 0x0000000c0d0e7389 */ /* 0x00006400000c000b */
[----:B01----:R-:W-:Y:S01]  /*2e470*/  ENDCOLLECTIVE ;  /* 0x000000000000791b */ /* 0x003fe20003800000 */
.L_x_3689:
        /* <DEDUP_REMOVED lines=11> */
.L_x_3690:
[----:B------:R-:W-:Y:S02]  /*2e530*/  IMAD.MOV.U32 R13, RZ, RZ, R5 ;  /* 0x000000ffff0d7224 */ /* 0x000fe400078e0005 */
[----:B------:R-:W-:Y:S02]  /*2e540*/  IMAD.MOV.U32 R12, RZ, RZ, 0x7 ;  /* 0x00000007ff0c7424 */ /* 0x000fe400078e00ff */
[----:B------:R-:W-:-:S07]  /*2e550*/  IMAD.MOV.U32 R2, RZ, RZ, R14 ;  /* 0x000000ffff027224 */ /* 0x000fce00078e000e */
[----:B------:R-:W-:Y:S05]  /*2e560*/  WARPSYNC.COLLECTIVE R15, `(.L_x_3691) ;  /* 0x000000000f087348 */ /* 0x000fea0003c00000 */
[----:B------:R0:W1:Y:S02]  /*2e570*/  SHFL.IDX P6, R14, R13, R12, R11 ;  /* 0x0000000c0d0e7389 */ /* 0x00006400000c000b */
[----:B01----:R-:W-:Y:S01]  /*2e580*/  ENDCOLLECTIVE ;  /* 0x000000000000791b */ /* 0x003fe20003800000 */
.L_x_3691:
[----:B------:R-:W-:Y:S02]  /*2e590*/  MOV R13, R4 ;  /* 0x00000004000d7202 */ /* 0x000fe40000000f00 */
[----:B------:R-:W-:-:S05]  /*2e5a0*/  IADD3 R4, P0, R29, R2, RZ ;  /* 0x000000021d047210 */ /* 0x000fca0007f1e0ff */
[----:B------:R-:W-:Y:S02]  /*2e5b0*/  IMAD.X R5, RZ, RZ, R9, P0 ;  /* 0x000000ffff057224 */ /* 0x000fe400000e0609 */
[----:B------:R-:W-:-:S07]  /*2e5c0*/  IMAD.MOV.U32 R3, RZ, RZ, R14 ;  /* 0x000000ffff037224 */ /* 0x000fce00078e000e */
[----:B------:R-:W-:Y:S05]  /*2e5d0*/  WARPSYNC.COLLECTIVE R15, `(.L_x_3692) ;  /* 0x000000000f087348 */ /* 0x000fea0003c00000 */
[----:B------:R0:W1:Y:S02]  /*2e5e0*/  SHFL.IDX P6, R14, R13, R12, R11 ;  /* 0x0000000c0d0e7389 */ /* 0x00006400000c000b */
[----:B01----:R-:W-:Y:S01]  /*2e5f0*/  ENDCOLLECTIVE ;  /* 0x000000000000791b */ /* 0x003fe20003800000 */
.L_x_3692:
[----:B------:R-:W-:Y:S01]  /*2e600*/  @!PT LDS RZ, [RZ] ;  /* 0x00000000fffff984 */ /* 0x000fe20000000800 */
[----:B------:R-:W-:Y:S01]  /*2e610*/  @!PT LDS RZ, [RZ] ;  /* 0x00000000fffff984 */ /* 0x000fe20000000800 */
[----:B------:R-:W-:Y:S01]  /*2e620*/  @!PT LDS RZ, [RZ] ;  /* 0x00000000fffff984 */ /* 0x000fe20000000800 */
[----:B------:R0:W-:Y:S01]  /*2e630*/  LDGSTS.E.BYPASS.LTC128B.128 [R6+0x1b400], desc[UR60][R4.64], !P2 ;  /* 0x1b40000004067fae */ /* 0x0001e2000d101d7c */
[----:B------:R-:W-:Y:S02]  /*2e640*/  IMAD.MOV.U32 R13, RZ, RZ, R8 ;  /* 0x000000ffff0d7224 */ /* 0x000fe400078e0008 */
[----:B------:R-:W-:Y:S02]  /*2e650*/  IMAD.MOV.U32 R12, RZ, RZ, RZ ;  /* 0x000000ffff0c7224 */ /* 0x000fe400078e00ff */
[----:B------:R-:W-:-:S07]  /*2e660*/  IMAD.MOV.U32 R10, RZ, RZ, R14 ;  /* 0x000000ffff0a7224 */ /* 0x000fce00078e000e */
[----:B0-----:R-:W-:Y:S05]  /*2e670*/  WARPSYNC.COLLECTIVE R15, `(.L_x_3693) ;  /* 0x000000000f087348 */ /* 0x001fea0003c00000 */
[----:B------:R1:W2:Y:S02]  /*2e680*/  SHFL.IDX P6, R14, R13, R12, R11 ;  /* 0x0000000c0d0e7389 */ /* 0x0002a400000c000b */
[----:B012---:R-:W-:Y:S01]  /*2e690*/  ENDCOLLECTIVE ;  /* 0x000000000000791b */ /* 0x007fe20003800000 */
.L_x_3693:
        /* <DEDUP_REMOVED lines=11> */
.L_x_3694:
[----:B------:R-:W-:Y:S02]  /*2e750*/  IMAD.MOV.U32 R13, RZ, RZ, R8 ;  /* 0x000000ffff0d7224 */ /* 0x000fe400078e0008 */
[----:B------:R-:W-:Y:S02]  /*2e760*/  IMAD.MOV.U32 R12, RZ, RZ, 0x1 ;  /* 0x00000001ff0c7424 */ /* 0x000fe400078e00ff */
[----:B------:R-:W-:-:S07]  /*2e770*/  IMAD.MOV.U32 R5, RZ, RZ, R14 ;  /* 0x000000ffff057224 */ /* 0x000fce00078e000e */
[----:B------:R-:W-:Y:S05]  /*2e780*/  WARPSYNC.COLLECTIVE R15, `(.L_x_3695) ;  /* 0x000000000f087348 */ /* 0x000fea0003c00000 */
[----:B------:R0:W1:Y:S02]  /*2e790*/  SHFL.IDX P6, R14, R13, R12, R11 ;  /* 0x0000000c0d0e7389 */ /* 0x00006400000c000b */
[----:B01----:R-:W-:Y:S01]  /*2e7a0*/  ENDCOLLECTIVE ;  /* 0x000000000000791b */ /* 0x003fe20003800000 */
.L_x_3695:
        /* <DEDUP_REMOVED lines=11> */
.L_x_3696:
[----:B------:R-:W-:Y:S05]  /*2e860*/  BRA `(.L_x_3697) ;  /* 0xffffff5c00a47947 */ /* 0x000fea000383ffff */
.L_x_3362:
[----:B0-----:R0:W1:Y:S02]  /*2e870*/  SYNCS.PHASECHK.TRANS64.TRYWAIT P2, [R3+URZ+0x22870], R0 ;  /* 0x02287000030075a7 */ /* 0x001064000804017f */
[----:B-1----:R-:W-:Y:S05]  /*2e880*/  @!P2 NANOSLEEP.SYNCS 0x989680 ;  /* 0x009896800000a95d */ /* 0x002fea0003900000 */
[----:B------:R-:W1:Y:S02]  /*2e890*/  @!P2 SYNCS.PHASECHK.TRANS64 P2, [R3+URZ+0x22870], R0 ;  /* 0x022870000300a5a7 */ /* 0x000e64000804007f */
[----:B-1----:R-:W-:Y:S05]  /*2e8a0*/  @!P2 BRA `(.L_x_3362) ;  /* 0xfffffffc00f0a947 */ /* 0x002fea000383ffff */
[----:B------:R-:W-:Y:S05]  /*2e8b0*/  BRA `(.L_x_3698) ;  /* 0xffffff6000087947 */ /* 0x000fea000383ffff */
.L_x_3364:
[----:B0-----:R0:W1:Y:S02]  /*2e8c0*/  SYNCS.PHASECHK.TRANS64.TRYWAIT P2, [R3+URZ+0x22860], R0 ;  /* 0x02286000030075a7 */ /* 0x001064000804017f */
[----:B-1----:R-:W-:Y:S05]  /*2e8d0*/  @!P2 NANOSLEEP.SYNCS 0x989680 ;  /* 0x009896800000a95d */ /* 0x002fea0003900000 */
[----:B------:R-:W1:Y:S02]  /*2e8e0*/  @!P2 SYNCS.PHASECHK.TRANS64 P2, [R3+URZ+0x22860], R0 ;  /* 0x022860000300a5a7 */ /* 0x000e64000804007f */
[----:B-1----:R-:W-:Y:S05]  /*2e8f0*/  @!P2 BRA `(.L_x_3364) ;  /* 0xfffffffc00f0a947 */ /* 0x002fea000383ffff */
[----:B------:R-:W-:Y:S05]  /*2e900*/  BRA `(.L_x_3699) ;  /* 0xffffff6000187947 */ /* 0x000fea000383ffff */
.L_x_3372:
[----:B0-----:R0:W2:Y:S02]  /*2e910*/  SYNCS.PHASECHK.TRANS64.TRYWAIT P1, [R17+URZ+0x22870], R0 ;  /* 0x02287000110075a7 */ /* 0x0010a4000802017f */
[----:B--2---:R-:W-:Y:S05]  /*2e920*/  @!P1 NANOSLEEP.SYNCS 0x989680 ;  /* 0x009896800000995d */ /* 0x004fea0003900000 */
[----:B------:R-:W2:Y:S02]  /*2e930*/  @!P1 SYNCS.PHASECHK.TRANS64 P1, [R17+URZ+0x22870], R0 ;  /* 0x02287000110095a7 */ /* 0x000ea4000802007f */
[----:B--2---:R-:W-:Y:S05]  /*2e940*/  @!P1 BRA `(.L_x_3372) ;  /* 0xfffffffc00f09947 */ /* 0x004fea000383ffff */
[----:B------:R-:W-:Y:S05]  /*2e950*/  BRA `(.L_x_3700) ;  /* 0xffffff6400dc7947 */ /* 0x000fea000383ffff */
.L_x_3374:
[----:B0-----:R0:W2:Y:S02]  /*2e960*/  SYNCS.PHASECHK.TRANS64.TRYWAIT P1, [R17+URZ+0x22860], R0 ;  /* 0x02286000110075a7 */ /* 0x0010a4000802017f */
[----:B--2---:R-:W-:Y:S05]  /*2e970*/  @!P1 NANOSLEEP.SYNCS 0x989680 ;  /* 0x009896800000995d */ /* 0x004fea0003900000 */
[----:B------:R-:W2:Y:S02]  /*2e980*/  @!P1 SYNCS.PHASECHK.TRANS64 P1, [R17+URZ+0x22860], R0 ;  /* 0x02286000110095a7 */ /* 0x000ea4000802007f */
[----:B--2---:R-:W-:Y:S05]  /*2e990*/  @!P1 BRA `(.L_x_3374) ;  /* 0xfffffffc00f09947 */ /* 0x004fea000383ffff */
[----:B------:R-:W-:Y:S05]  /*2e9a0*/  BRA `(.L_x_3701) ;  /* 0xffffff6400e87947 */ /* 0x000fea000383ffff */
.L_x_3379:
        /* <DEDUP_REMOVED lines=8> */
.L_x_3703:
[----:B------:R-:W-:Y:S05]  /*2ea30*/  BSYNC B0 ;  /* 0x0000000000007941 */ /* 0x000fea0003800000 */
.L_x_3702:
[----:B------:R-:W-:Y:S01]  /*2ea40*/  IMAD.MOV.U32 R13, RZ, RZ, R16 ;  /* 0x000000ffff0d7224 */ /* 0x000fe200078e0010 */
[----:B------:R-:W-:Y:S01]  /*2ea50*/  IADD3 R9, R19, R8, RZ ;  /* 0x0000000813097210 */ /* 0x000fe20007ffe0ff */
[----:B------:R-:W-:Y:S02]  /*2ea60*/  IMAD.MOV.U32 R12, RZ, RZ, 0x1 ;  /* 0x00000001ff0c7424 */ /* 0x000fe400078e00ff */
[----:B------:R-:W-:Y:S02]  /*2ea70*/  IMAD.MOV.U32 R11, RZ, RZ, 0x1f ;  /* 0x0000001fff0b7424 */ /* 0x000fe400078e00ff */
[----:B------:R-:W-:Y:S02]  /*2ea80*/  IMAD.MOV.U32 R15, RZ, RZ, -0x1 ;  /* 0xffffffffff0f7424 */ /* 0x000fe400078e00ff */
[----:B------:R-:W-:-:S07]  /*2ea90*/  IMAD.MOV.U32 R0, RZ, RZ, R14 ;  /* 0x000000ffff007224 */ /* 0x000fce00078e000e */
[----:B------:R-:W-:Y:S05]  /*2eaa0*/  WARPSYNC.COLLECTIVE R15, `(.L_x_3704) ;  /* 0x000000000f087348 */ /* 0x000fea0003c00000 */
[----:B------:R0:W1:Y:S02]  /*2eab0*/  SHFL.IDX P6, R14, R13, R12, R11 ;  /* 0x0000000c0d0e7389 */ /* 0x00006400000c000b */
[----:B01----:R-:W-:Y:S01]  /*2eac0*/  ENDCOLLECTIVE ;  /* 0x000000000000791b */ /* 0x003fe20003800000 */
.L_x_3704:
        /* <DEDUP_REMOVED lines=23> */
.L_x_3705:
[----:B------:R-:W-:Y:S01]  /*2ec40*/  IMAD.MOV.U32 R12, RZ, RZ, 0x2 ;  /* 0x00000002ff0c7424 */ /* 0x000fe200078e00ff */
[----:B------:R-:W-:-:S05]  /*2ec50*/  SEL R4, R14, RZ, P1 ;  /* 0x000000ff0e047207 */ /* 0x000fca0000800000 */
[----:B------:R-:W-:-:S04]  /*2ec60*/  IMAD.IADD R4, R13, 0x1, R4 ;  /* 0x000000010d047824 */ /* 0x000fc800078e0204 */
[----:B------:R-:W-:-:S07]  /*2ec70*/  IMAD.MOV.U32 R13, RZ, RZ, R4 ;  /* 0x000000ffff0d7224 */ /* 0x000fce00078e0004 */
[----:B------:R-:W-:Y:S05]  /*2ec80*/  WARPSYNC.COLLECTIVE R15, `(.L_x_3706) ;  /* 0x000000000f087348 */ /* 0x000fea0003c00000 */
[----:B------:R0:W1:Y:S02]  /*2ec90*/  SHFL.UP P6, R14, R13, R12, R11 ;  /* 0x0400000c0d0e7389 */ /* 0x00006400000c000b */
[----:B01----:R-:W-:Y:S01]  /*2eca0*/  ENDCOLLECTIVE ;  /* 0x000000000000791b */ /* 0x003fe20003800000 */
.L_x_3706:
[----:B------:R-:W-:Y:S01]  /*2ecb0*/  IMAD.MOV.U32 R12, RZ, RZ, 0x4 ;  /* 0x00000004ff0c7424 */ /* 0x000fe200078e00ff */
[----:B------:R-:W-:-:S05]  /*2ecc0*/  SEL R3, R14, RZ, P2 ;  /* 0x000000ff0e037207 */ /* 0x000fca0001000000 */
[----:B------:R-:W-:-:S04]  /*2ecd0*/  IMAD.IADD R2, R4, 0x1, R3 ;  /* 0x0000000104027824 */ /* 0x000fc800078e0203 */
[----:B------:R-:W-:-:S07]  /*2ece0*/  IMAD.MOV.U32 R13, RZ, RZ, R2 ;  /* 0x000000ffff0d7224 */ /* 0x000fce00078e0002 */
[----:B------:R-:W-:Y:S05]  /*2ecf0*/  WARPSYNC.COLLECTIVE R15, `(.L_x_3707) ;  /* 0x000000000f087348 */ /* 0x000fea0003c00000 */
[----:B------:R0:W1:Y:S02]  /*2ed00*/  SHFL.UP P6, R14, R13, R12, R11 ;  /* 0x0400000c0d0e7389 */ /* 0x00006400000c000b */
[----:B01----:R-:W-:Y:S01]  /*2ed10*/  ENDCOLLECTIVE ;  /* 0x000000000000791b */ /* 0x003fe20003800000 */
.L_x_3707:
[----:B------:R-:W-:Y:S01]  /*2ed20*/  IMAD.MOV.U32 R12, RZ, RZ, 0x8 ;  /* 0x00000008ff0c7424 */ /* 0x000fe200078e00ff */
[----:B------:R-:W-:-:S05]  /*2ed30*/  SEL R3, R14, RZ, P3 ;  /* 0x000000ff0e037207 */ /* 0x000fca0001800000 */
[----:B------:R-:W-:-:S05]  /*2ed40*/  IMAD.IADD R3, R2, 0x1, R3 ;  /* 0x0000000102037824 */ /* 0x000fca00078e0203 */
[----:B------:R-:W-:-:S07]  /*2ed50*/  MOV R13, R3 ;  /* 0x00000003000d7202 */ /* 0x000fce0000000f00 */
[----:B------:R-:W-:Y:S05]  /*2ed60*/  WARPSYNC.COLLECTIVE R15, `(.L_x_3708) ;  /* 0x000000000f087348 */ /* 0x000fea0003c00000 */
[----:B------:R0:W1:Y:S02]  /*2ed70*/  SHFL.UP P6, R14, R13, R12, R11 ;  /* 0x0400000c0d0e7389 */ /* 0x00006400000c000b */
[----:B01----:R-:W-:Y:S01]  /*2ed80*/  ENDCOLLECTIVE ;  /* 0x000000000000791b */ /* 0x003fe20003800000 */
.L_x_3708:
[----:B------:R-:W-:Y:S01]  /*2ed90*/  IMAD.MOV.U32 R12, RZ, RZ, 0x10 ;  /* 0x00000010ff0c7424 */ /* 0x000fe200078e00ff */
[----:B------:R-:W-:-:S05]  /*2eda0*/  SEL R4, R14, RZ, P4 ;  /* 0x000000ff0e047207 */ /* 0x000fca0002000000 */
[----:B------:R-:W-:-:S04]  /*2edb0*/  IMAD.IADD R4, R3, 0x1, R4 ;  /* 0x0000000103047824 */ /* 0x000fc800078e0204 */
[----:B------:R-:W-:-:S07]  /*2edc0*/  IMAD.MOV.U32 R13, RZ, RZ, R4 ;  /* 0x000000ffff0d7224 */ /* 0x000fce00078e0004 */
[----:B------:R-:W-:Y:S05]  /*2edd0*/  WARPSYNC.COLLECTIVE R15, `(.L_x_3709) ;  /* 0x000000000f087348 */ /* 0x000fea0003c00000 */
[----:B------:R0:W1:Y:S02]  /*2ede0*/  SHFL.UP P6, R14, R13, R12, R11 ;  /* 0x0400000c0d0e7389 */ /* 0x00006400000c000b */
[----:B01----:R-:W-:Y:S01]  /*2edf0*/  ENDCOLLECTIVE ;  /* 0x000000000000791b */ /* 0x003fe20003800000 */
.L_x_3709:
        /* <DEDUP_REMOVED lines=8> */
.L_x_3710:
[----:B------:R-:W-:Y:S05]  /*2ee80*/  BRA `(.L_x_3711) ;  /* 0xffffff6c00047947 */ /* 0x000fea000383ffff */
.L_x_3382:
[----:B------:R-:W-:Y:S01]  /*2ee90*/  BSSY B0, `(.L_x_3712) ;  /* 0x0000007000007945 */ /* 0x000fe20003800000 */
[----:B------:R-:W-:Y:S02]  /*2eea0*/  IMAD.MOV.U32 R12, RZ, RZ, 0x1 ;  /* 0x00000001ff0c7424 */ /* 0x000fe400078e00ff */
[----:B------:R-:W-:Y:S02]  /*2eeb0*/  IMAD.MOV.U32 R11, RZ, RZ, RZ ;  /* 0x000000ffff0b7224 */ /* 0x000fe400078e00ff */
[----:B------:R-:W-:-:S07]  /*2eec0*/  IMAD.MOV.U32 R15, RZ, RZ, -0x1 ;  /* 0xffffffffff0f7424 */ /* 0x000fce00078e00ff */
[----:B------:R-:W-:Y:S05]  /*2eed0*/  WARPSYNC.COLLECTIVE R15, `(.L_x_3713) ;  /* 0x000000000f087348 */ /* 0x000fea0003c00000 */
[----:B------:R0:W1:Y:S02]  /*2eee0*/  SHFL.UP P6, R14, R13, R12, R11 ;  /* 0x0400000c0d0e7389 */ /* 0x00006400000c000b */
[----:B01----:R-:W-:Y:S01]  /*2eef0*/  ENDCOLLECTIVE ;  /* 0x000000000000791b */ /* 0x003fe20003800000 */
.L_x_3713:
[----:B------:R-:W-:Y:S05]  /*2ef00*/  BSYNC B0 ;  /* 0x0000000000007941 */ /* 0x000fea0003800000 */
.L_x_3712:
[----:B------:R-:W-:Y:S01]  /*2ef10*/  SEL R14, R14, RZ, P1 ;  /* 0x000000ff0e0e7207 */ /* 0x000fe20000800000 */
[----:B------:R-:W-:Y:S02]  /*2ef20*/  IMAD.MOV.U32 R12, RZ, RZ, 0x2 ;  /* 0x00000002ff0c7424 */ /* 0x000fe400078e00ff */
[----:B------:R-:W-:Y:S01]  /*2ef30*/  IMAD.MOV.U32 R11, RZ, RZ, RZ ;  /* 0x000000ffff0b7224 */ /* 0x000fe200078e00ff */
[----:B------:R-:W-:Y:S01]  /*2ef40*/  IADD3 R13, R13, R14, RZ ;  /* 0x0000000e0d0d7210 */ /* 0x000fe20007ffe0ff */
[----:B------:R-:W-:-:S07]  /*2ef50*/  IMAD.MOV.U32 R15, RZ, RZ, -0x1 ;  /* 0xffffffffff0f7424 */ /* 0x000fce00078e00ff */
[----:B------:R-:W-:Y:S05]  /*2ef60*/  WARPSYNC.COLLECTIVE R15, `(.L_x_3714) ;  /* 0x000000000f087348 */ /* 0x000fea0003c00000 */
[----:B------:R0:W1:Y:S02]  /*2ef70*/  SHFL.UP P6, R14, R13, R12, R11 ;  /* 0x0400000c0d0e7389 */ /* 0x00006400000c000b */
[----:B01----:R-:W-:Y:S01]  /*2ef80*/  ENDCOLLECTIVE ;  /* 0x000000000000791b */ /* 0x003fe20003800000 */
.L_x_3714:
[----:B------:R-:W-:Y:S01]  /*2ef90*/  IMAD.MOV.U32 R12, RZ, RZ, 0x4 ;  /* 0x00000004ff0c7424 */ /* 0x000fe200078e00ff */
[----:B------:R-:W-:-:S05]  /*2efa0*/  SEL R2, R14, RZ, P2 ;  /* 0x000000ff0e027207 */ /* 0x000fca0001000000 */
[----:B------:R-:W-:-:S04]  /*2efb0*/  IMAD.IADD R2, R13, 0x1, R2 ;  /* 0x000000010d027824 */ /* 0x000fc800078e0202 */
[----:B------:R-:W-:-:S07]  /*2efc0*/  IMAD.MOV.U32 R13, RZ, RZ, R2 ;  /* 0x000000ffff0d7224 */ /* 0x000fce00078e0002 */
[----:B------:R-:W-:Y:S05]  /*2efd0*/  WARPSYNC.COLLECTIVE R15, `(.L_x_3715) ;  /* 0x000000000f087348 */ /* 0x000fea0003c00000 */
[----:B------:R0:W1:Y:S02]  /*2efe0*/  SHFL.UP P6, R14, R13, R12, R11 ;  /* 0x0400000c0d0e7389 */ /* 0x00006400000c000b */
[----:B01----:R-:W-:Y:S01]  /*2eff0*/  ENDCOLLECTIVE ;  /* 0x000000000000791b */ /* 0x003fe20003800000 */
.L_x_3715:
[----:B------:R-:W-:Y:S01]  /*2f000*/  IMAD.MOV.U32 R12, RZ, RZ, 0x8 ;  /* 0x00000008ff0c7424 */ /* 0x000fe200078e00ff */
[----:B------:R-:W-:-:S05]  /*2f010*/  SEL R3, R14, RZ, P3 ;  /* 0x000000ff0e037207 */ /* 0x000fca0001800000 */
[----:B------:R-:W-:-:S04]  /*2f020*/  IMAD.IADD R3, R2, 0x1, R3 ;  /* 0x0000000102037824 */ /* 0x000fc800078e0203 */
[----:B------:R-:W-:-:S07]  /*2f030*/  IMAD.MOV.U32 R13, RZ, RZ, R3 ;  /* 0x000000ffff0d7224 */ /* 0x000fce00078e0003 */
[----:B------:R-:W-:Y:S05]  /*2f040*/  WARPSYNC.COLLECTIVE R15, `(.L_x_3716) ;  /* 0x000000000f087348 */ /* 0x000fea0003c00000 */
[----:B------:R0:W1:Y:S02]  /*2f050*/  SHFL.UP P6, R14, R13, R12, R11 ;  /* 0x0400000c0d0e7389 */ /* 0x00006400000c000b */
[----:B01----:R-:W-:Y:S01]  /*2f060*/  ENDCOLLECTIVE ;  /* 0x000000000000791b */ /* 0x003fe20003800000 */
.L_x_3716:
[----:B------:R-:W-:Y:S02]  /*2f070*/  MOV R12, 0x10 ;  /* 0x00000010000c7802 */ /* 0x000fe40000000f00 */
[----:B------:R-:W-:-:S05]  /*2f080*/  SEL R4, R14, RZ, P4 ;  /* 0x000000ff0e047207 */ /* 0x000fca0002000000 */
[----:B------:R-:W-:-:S04]  /*2f090*/  IMAD.IADD R4, R3, 0x1, R4 ;  /* 0x0000000103047824 */ /* 0x000fc800078e0204 */
[----:B------:R-:W-:-:S07]  /*2f0a0*/  IMAD.MOV.U32 R13, RZ, RZ, R4 ;  /* 0x000000ffff0d7224 */ /* 0x000fce00078e0004 */
[----:B------:R-:W-:Y:S05]  /*2f0b0*/  WARPSYNC.COLLECTIVE R15, `(.L_x_3717) ;  /* 0x000000000f087348 */ /* 0x000fea0003c00000 */
[----:B------:R0:W1:Y:S02]  /*2f0c0*/  SHFL.UP P6, R14, R13, R12, R11 ;  /* 0x0400000c0d0e7389 */ /* 0x00006400000c000b */
[----:B01----:R-:W-:Y:S01]  /*2f0d0*/  ENDCOLLECTIVE ;  /* 0x000000000000791b */ /* 0x003fe20003800000 */
.L_x_3717:
        /* <DEDUP_REMOVED lines=8> */
.L_x_3718:
[----:B------:R-:W-:Y:S05]  /*2f160*/  BRA `(.L_x_3719) ;  /* 0xffffff6800f07947 */ /* 0x000fea000383ffff */
.L_x_3384:
[----:B------:R-:W-:Y:S01]  /*2f170*/  BSSY B0, `(.L_x_3720) ;  /* 0x0000006000007945 */ /* 0x000fe20003800000 */
[----:B------:R-:W-:Y:S01]  /*2f180*/  PLOP3.LUT P6, PT, P6, PT, PT, 0x8, 0x0 ;  /* 0x000000000000781c */ /* 0x000fe200037ce170 */
[----:B------:R-:W-:-:S12]  /*2f190*/  IMAD.MOV.U32 R15, RZ, RZ, -0x1 ;  /* 0xffffffffff0f7424 */ /* 0x000fd800078e00ff */
[----:B0-----:R-:W-:Y:S05]  /*2f1a0*/  WARPSYNC.COLLECTIVE R15, `(.L_x_3721) ;  /* 0x000000000f087348 */ /* 0x001fea0003c00000 */
[----:B------:R-:W-:Y:S01]  /*2f1b0*/  VOTE.ANY R14, PT, P6 ;  /* 0x00000000000e7806 */ /* 0x000fe200030e0100 */
[----:B0-----:R-:W-:Y:S06]  /*2f1c0*/  ENDCOLLECTIVE ;  /* 0x000000000000791b */ /* 0x001fec0003800000 */
.L_x_3721:
[----:B------:R-:W-:Y:S05]  /*2f1d0*/  BSYNC B0 ;  /* 0x0000000000007941 */ /* 0x000fea0003800000 */
.L_x_3720:
[----:B------:R-:W-:Y:S02]  /*2f1e0*/  IMAD.MOV.U32 R2, RZ, RZ, R14 ;  /* 0x000000ffff027224 */ /* 0x000fe400078e000e */
[----:B------:R-:W-:Y:S02]  /*2f1f0*/  IMAD.MOV.U32 R13, RZ, RZ, R17 ;  /* 0x000000ffff0d7224 */ /* 0x000fe400078e0011 */
[----:B------:R0:W1:Y:S01]  /*2f200*/  POPC R12, R2 ;  /* 0x00000002000c7309 */ /* 0x0000620000000000 */
[----:B------:R-:W-:Y:S02]  /*2f210*/  IMAD.MOV.U32 R11, RZ, RZ, 0x1f ;  /* 0x0000001fff0b7424 */ /* 0x000fe400078e00ff */
[----:B------:R-:W-:-:S07]  /*2f220*/  IMAD.MOV.U32 R15, RZ, RZ, -0x1 ;  /* 0xffffffffff0f7424 */ /* 0x000fce00078e00ff */
[----:B01----:R-:W-:Y:S05]  /*2f230*/  WARPSYNC.COLLECTIVE R15, `(.L_x_3722) ;  /* 0x000000000f087348 */ /* 0x003fea0003c00000 */
[----:B-1----:R1:W2:Y:S02]  /*2f240*/  SHFL.IDX P6, R14, R13, R12, R11 ;  /* 0x0000000c0d0e7389 */ /* 0x0022a400000c000b */
[----:B012---:R-:W-:Y:S01]  /*2f250*/  ENDCOLLECTIVE ;  /* 0x000000000000791b */ /* 0x007fe20003800000 */
.L_x_3722:
[----:B------:R-:W-:Y:S02]  /*2f260*/  IMAD.IADD R19, R12, 0x1, R19 ;  /* 0x000000010c137824 */ /* 0x000fe400078e0213 */
[----:B------:R-:W-:Y:S02]  /*2f270*/  IMAD.MOV.U32 R13, RZ, RZ, R5 ;  /* 0x000000ffff0d7224 */ /* 0x000fe400078e0005 */
[----:B------:R-:W-:-:S07]  /*2f280*/  IMAD.MOV.U32 R17, RZ, RZ, R14 ;  /* 0x000000ffff117224 */ /* 0x000fce00078e000e */
[----:B------:R-:W-:Y:S05]  /*2f290*/  WARPSYNC.COLLECTIVE R15, `(.L_x_3723) ;  /* 0x000000000f087348 */ /* 0x000fea0003c00000 */
[----:B------:R0:W1:Y:S02]  /*2f2a0*/  SHFL.IDX P6, R14, R13, R12, R11 ;  /* 0x0000000c0d0e7389 */ /* 0x00006400000c000b */
[----:B01----:R-:W-:Y:S01]  /*2f2b0*/  ENDCOLLECTIVE ;  /* 0x000000000000791b */ /* 0x003fe20003800000 */
.L_x_3723:
[----:B------:R-:W-:Y:S01]  /*2f2c0*/  MOV R5, R14 ;  /* 0x0000000e00057202 */ /* 0x000fe20000000f00 */
[----:B------:R-:W-:Y:S06]  /*2f2d0*/  BRA `(.L_x_3724) ;  /* 0xffffff6800d47947 */ /* 0x000fec000383ffff */
.L_x_3386:
[----:B------:R-:W-:Y:S01]  /*2f2e0*/  BSSY B0, `(.L_x_3725) ;  /* 0x0000007000007945 */ /* 0x000fe20003800000 */
[----:B------:R-:W-:Y:S02]  /*2f2f0*/  IMAD.MOV.U32 R13, RZ, RZ, R3 ;  /* 0x000000ffff0d7224 */ /* 0x000fe400078e0003 */
[----:B------:R-:W-:Y:S02]  /*2f300*/  IMAD.MOV.U32 R11, RZ, RZ, 0x1f ;  /* 0x0000001fff0b7424 */ /* 0x000fe400078e00ff */
[----:B------:R-:W-:-:S07]  /*2f310*/  IMAD.MOV.U32 R15, RZ, RZ, -0x1 ;  /* 0xffffffffff0f7424 */ /* 0x000fce00078e00ff */
[----:B0-23--:R-:W-:Y:S05]  /*2f320*/  WARPSYNC.COLLECTIVE R15, `(.L_x_3726) ;  /* 0x000000000f087348 */ /* 0x00dfea0003c00000 */
[----:B------:R1:W4:Y:S02]  /*2f330*/  SHFL.IDX P6, R14, R13, R12, R11 ;  /* 0x0000000c0d0e7389 */ /* 0x00032400000c000b */
[----:B01234-:R-:W-:Y:S01]  /*2f340*/  ENDCOLLECTIVE ;  /* 0x000000000000791b */ /* 0x01ffe20003800000 */
.L_x_3726:
[----:B------:R-:W-:Y:S05]  /*2f350*/  BSYNC B0 ;  /* 0x0000000000007941 */ /* 0x000fea0003800000 */
.L_x_3725:
[----:B------:R-:W-:Y:S01]  /*2f360*/  IMAD.MOV.U32 R16, RZ, RZ, R14 ;  /* 0x000000ffff107224 */ /* 0x000fe200078e000e */
[----:B------:R-:W-:Y:S06]  /*2f370*/  BRA `(.L_x_3385) ;  /* 0xffffff6800c47947 */ /* 0x000fec000383ffff */
.L_x_3392:
[----:B0-----:R0:W1:Y:S02]  /*2f380*/  SYNCS.PHASECHK.TRANS64.TRYWAIT P0, [R5+URZ+0x22820], R0 ;  /* 0x02282000050075a7 */ /* 0x001064000800017f */
[----:B-1----:R-:W-:Y:S05]  /*2f390*/  @!P0 NANOSLEEP.SYNCS 0x989680 ;  /* 0x009896800000895d */ /* 0x002fea0003900000 */
[----:B------:R-:W1:Y:S02]  /*2f3a0*/  @!P0 SYNCS.PHASECHK.TRANS64 P0, [R5+URZ+0x22820], R0 ;  /* 0x02282000050085a7 */ /* 0x000e64000800007f */
[----:B-1----:R-:W-:Y:S05]  /*2f3b0*/  @!P0 BRA `(.L_x_3392) ;  /* 0xfffffffc00f08947 */ /* 0x002fea000383ffff */
[----:B------:R-:W-:Y:S05]  /*2f3c0*/  BRA `(.L_x_3727) ;  /* 0xffffff7400247947 */ /* 0x000fea000383ffff */
.L_x_3393:
        /* <DEDUP_REMOVED lines=11> */
.L_x_3729:
[----:B------:R-:W-:Y:S05]  /*2f480*/  BSYNC B0 ;  /* 0x0000000000007941 */ /* 0x000fea0003800000 */
.L_x_3728:
[----:B------:R-:W-:Y:S05]  /*2f490*/  BRA `(.L_x_3730) ;  /* 0xffffff74000c7947 */ /* 0x000fea000383ffff */
.L_x_3394:
[----:B------:R-:W-:Y:S01]  /*2f4a0*/  BSSY B0, `(.L_x_3731) ;  /* 0x0000006000007945 */ /* 0x000fe20003800000 */
[----:B------:R-:W-:-:S07]  /*2f4b0*/  IMAD.MOV.U32 R15, RZ, RZ, -0x1 ;  /* 0xffffffffff0f7424 */ /* 0x000fce00078e00ff */
[----:B0-----:R-:W-:Y:S05]  /*2f4c0*/  WARPSYNC.COLLECTIVE R15, `(.L_x_3732) ;  /* 0x000000000f0c7348 */ /* 0x001fea0003c00000 */
[----:B------:R-:W-:Y:S02]  /*2f4d0*/  ELECT P6, UR62, PT ;  /* 0x00000000003e782f */ /* 0x000fe400038c0000 */
[----:B------:R-:W-:Y:S01]  /*2f4e0*/  MOV R14, UR62 ;  /* 0x0000003e000e7c02 */ /* 0x000fe20008000f00 */
[----:B0-----:R-:W-:Y:S10]  /*2f4f0*/  ENDCOLLECTIVE ;  /* 0x000000000000791b */ /* 0x001ff40003800000 */
.L_x_3732:
[----:B------:R-:W-:Y:S05]  /*2f500*/  BSYNC B0 ;  /* 0x0000000000007941 */ /* 0x000fea0003800000 */
.L_x_3731:
[----:B------:R-:W-:Y:S05]  /*2f510*/  BRA `(.L_x_3733) ;  /* 0xffffff7400007947 */ /* 0x000fea000383ffff */
.L_x_3396:
[----:B0-----:R0:W1:Y:S02]  /*2f520*/  SYNCS.PHASECHK.TRANS64.TRYWAIT P1, [R3+URZ+0x22840], R2 ;  /* 0x02284002030075a7 */ /* 0x001064000802017f */
[----:B-1----:R-:W-:Y:S05]  /*2f530*/  @!P1 NANOSLEEP.SYNCS 0x989680 ;  /* 0x009896800000995d */ /* 0x002fea0003900000 */
[----:B------:R-:W1:Y:S02]  /*2f540*/  @!P1 SYNCS.PHASECHK.TRANS64 P1, [R3+URZ+0x22840], R2 ;  /* 0x02284002030095a7 */ /* 0x000e64000802007f */
[----:B-1----:R-:W-:Y:S05]  /*2f550*/  @!P1 BRA `(.L_x_3396) ;  /* 0xfffffffc00f09947 */ /* 0x002fea000383ffff */
[----:B------:R-:W-:Y:S05]  /*2f560*/  BRA `(.L_x_3734) ;  /* 0xffffff7400287947 */ /* 0x000fea000383ffff */
.L_x_3398:
[----:B-1----:R1:W2:Y:S02]  /*2f570*/  SYNCS.PHASECHK.TRANS64.TRYWAIT P1, [R5+URZ+0x22840], R0 ;  /* 0x02284000050075a7 */ /* 0x0022a4000802017f */
[----:B--2---:R-:W-:Y:S05]  /*2f580*/  @!P1 NANOSLEEP.SYNCS 0x989680 ;  /* 0x009896800000995d */ /* 0x004fea0003900000 */
[----:B------:R-:W2:Y:S02]  /*2f590*/  @!P1 SYNCS.PHASECHK.TRANS64 P1, [R5+URZ+0x22840], R0 ;  /* 0x02284000050095a7 */ /* 0x000ea4000802007f */
[----:B--2---:R-:W-:Y:S05]  /*2f5a0*/  @!P1 BRA `(.L_x_3398) ;  /* 0xfffffffc00f09947 */ /* 0x004fea000383ffff */
[----:B------:R-:W-:Y:S05]  /*2f5b0*/  BRA `(.L_x_3735) ;  /* 0xffffff7400347947 */ /* 0x000fea000383ffff */
.L_x_3400:
[----:B--2---:R2:W3:Y:S02]  /*2f5c0*/  SYNCS.PHASECHK.TRANS64.TRYWAIT P1, [R3+URZ+0x22860], R2 ;  /* 0x02286002030075a7 */ /* 0x0044e4000802017f */
[----:B---3--:R-:W-:Y:S05]  /*2f5d0*/  @!P1 NANOSLEEP.SYNCS 0x989680 ;  /* 0x009896800000995d */ /* 0x008fea0003900000 */
[----:B------:R-:W3:Y:S02]  /*2f5e0*/  @!P1 SYNCS.PHASECHK.TRANS64 P1, [R3+URZ+0x22860], R2 ;  /* 0x02286002030095a7 */ /* 0x000ee4000802007f */
[----:B---3--:R-:W-:Y:S05]  /*2f5f0*/  @!P1 BRA `(.L_x_3400) ;  /* 0xfffffffc00f09947 */ /* 0x008fea000383ffff */
[----:B------:R-:W-:Y:S05]  /*2f600*/  BRA `(.L_x_3736) ;  /* 0xffffff7400307947 */ /* 0x000fea000383ffff */
.L_x_3402:
[----:B---3--:R3:W4:Y:S02]  /*2f610*/  SYNCS.PHASECHK.TRANS64.TRYWAIT P1, [R5+URZ+0x22860], R0 ;  /* 0x02286000050075a7 */ /* 0x008724000802017f */
[----:B----4-:R-:W-:Y:S05]  /*2f620*/  @!P1 NANOSLEEP.SYNCS 0x989680 ;  /* 0x009896800000995d */ /* 0x010fea0003900000 */
[----:B------:R-:W4:Y:S02]  /*2f630*/  @!P1 SYNCS.PHASECHK.TRANS64 P1, [R5+URZ+0x22860], R0 ;  /* 0x02286000050095a7 */ /* 0x000f24000802007f */
[----:B----4-:R-:W-:Y:S05]  /*2f640*/  @!P1 BRA `(.L_x_3402) ;  /* 0xfffffffc00f09947 */ /* 0x010fea000383ffff */
[----:B------:R-:W-:Y:S05]  /*2f650*/  BRA `(.L_x_3737) ;  /* 0xffffff74002c7947 */ /* 0x000fea000383ffff */
.L_x_3404:
[----:B----4-:R4:W0:Y:S02]  /*2f660*/  SYNCS.PHASECHK.TRANS64.TRYWAIT P1, [R3+URZ+0x22880], R2 ;  /* 0x02288002030075a7 */ /* 0x010824000802017f */
[----:B0-----:R-:W-:Y:S05]  /*2f670*/  @!P1 NANOSLEEP.SYNCS 0x989680 ;  /* 0x009896800000995d */ /* 0x001fea0003900000 */
[----:B------:R-:W0:Y:S02]  /*2f680*/  @!P1 SYNCS.PHASECHK.TRANS64 P1, [R3+URZ+0x22880], R2 ;  /* 0x02288002030095a7 */ /* 0x000e24000802007f */
[----:B0-----:R-:W-:Y:S05]  /*2f690*/  @!P1 BRA `(.L_x_3404) ;  /* 0xfffffffc00f09947 */ /* 0x001fea000383ffff */
[----:B------:R-:W-:Y:S05]  /*2f6a0*/  BRA `(.L_x_3738) ;  /* 0xffffff7400287947 */ /* 0x000fea000383ffff */
.L_x_3739:
        /* <DEDUP_REMOVED lines=13> */
.L_x_3748:


//--------------------- .nv.global.init           --------------------------
	.section	.nv.global.init,"aw",@progbits
	.align	4
.nv.global.init:
	.type		_ZZN5flash28permute_output_fp8_VcolmajorIN4cute6TensorINS1_11ArrayEngineIfLm64EEENS1_6LayoutINS1_5tupleIJNS6_IJNS1_1CILi2EEES8_NS7_ILi16EEEEEENS7_ILi1EEESB_EEENS6_IJNS6_IJSB_S8_NS7_ILi4EEEEEENS7_ILi0EEESF_EEEEEEEEEvRT_E9upper_map,@object
	.size		_ZZN5flash28permute_output_fp8_VcolmajorIN4cute6TensorINS1_11ArrayEngineIfLm64EEENS1_6LayoutINS1_5tupleIJNS6_IJNS1_1CILi2EEES8_NS7_ILi16EEEEEENS7_ILi1EEESB_EEENS6_IJNS6_IJSB_S8_NS7_ILi4EEEEEENS7_ILi0EEESF_EEEEEEEEEvRT_E9upper_map,($str$23 - _ZZN5flash28permute_output_fp8_VcolmajorIN4cute6TensorINS1_11ArrayEngineIfLm64EEENS1_6LayoutINS1_5tupleIJNS6_IJNS1_1CILi2EEES8_NS7_ILi16EEEEEENS7_ILi1EEESB_EEENS6_IJNS6_IJSB_S8_NS7_ILi4EEEEEENS7_ILi0EEESF_EEEEEEEEEvRT_E9upper_map)
_ZZN5flash28permute_output_fp8_VcolmajorIN4cute6TensorINS1_11ArrayEngineIfLm64EEENS1_6LayoutINS1_5tupleIJNS6_IJNS1_1CILi2EEES8_NS7_ILi16EEEEEENS7_ILi1EEESB_EEENS6_IJNS6_IJSB_S8_NS7_ILi4EEEEEENS7_ILi0EEESF_EEEEEEEEEvRT_E9upper_map:
        /*0000*/ 	.byte	0x00, 0x00, 0x00, 0x00, 0x02, 0x00, 0x00, 0x00, 0x03, 0x00, 0x00, 0x00, 0x01, 0x00, 0x00, 0x00
	.type		$str$23,@object
	.size		$str$23,($str$24 - $str$23)
$str$23:
        /*0010*/ 	.byte	0x28, 0x61, 0x64, 0x64, 0x72, 0x65, 0x73, 0x73, 0x20, 0x26, 0x20, 0x6d, 0x61, 0x73, 0x6b, 0x29
        /*0020*/ 	.byte	0x20, 0x3d, 0x3d, 0x20, 0x30, 0x00
	.type		$str$24,@object
	.size		$str$24,(__unnamed_5 - $str$24)
$str$24:
        /*0026*/ 	.byte	0x2f, 0x74, 0x6d, 0x70, 0x2f, 0x6f, 0x73, 0x73, 0x5f, 0x6b, 0x65, 0x72, 0x6e, 0x65, 0x6c, 0x73
        /*0036*/ 	.byte	0x5f, 0x73, 0x72, 0x63, 0x2f, 0x66, 0x6c, 0x61, 0x73, 0x68, 0x5f, 0x61, 0x74, 0x74, 0x65, 0x6e
        /*0046*/ 	.byte	0x74, 0x69, 0x6f, 0x6e, 0x2f, 0x63, 0x73, 0x72, 0x63, 0x2f, 0x63, 0x75, 0x74, 0x6c, 0x61, 0x73
        /*0056*/ 	.byte	0x73, 0x2f, 0x69, 0x6e, 0x63, 0x6c, 0x75, 0x64, 0x65, 0x2f, 0x63, 0x75, 0x74, 0x65, 0x2f, 0x70
        /*0066*/ 	.byte	0x6f, 0x69, 0x6e, 0x74, 0x65, 0x72, 0x5f, 0x66, 0x6c, 0x61, 0x67, 0x67, 0x65, 0x64, 0x2e, 0x68
        /*0076*/ 	.byte	0x70, 0x70, 0x00
	.type		__unnamed_5,@object
	.size		__unnamed_5,(__unnamed_6 - __unnamed_5)
__unnamed_5:
        /* <DEDUP_REMOVED lines=24> */
        /*01f9*/ 	.byte	0x3e, 0x3e, 0x20, 0x26, 0x5d, 0x00
	.type		__unnamed_6,@object
	.size		__unnamed_6,(__unnamed_3 - __unnamed_6)
__unnamed_6:
        /* <DEDUP_REMOVED lines=25> */
	.type		__unnamed_3,@object
	.size		__unnamed_3,(__unnamed_4 - __unnamed_3)
__unnamed_3:
        /* <DEDUP_REMOVED lines=29> */
        /*0555*/ 	.byte	0x5d, 0x00
	.type		__unnamed_4,@object
	.size		__unnamed_4,(__unnamed_2 - __unnamed_4)
__unnamed_4:
        /* <DEDUP_REMOVED lines=30> */
	.type		__unnamed_2,@object
	.size		__unnamed_2,(__unnamed_1 - __unnamed_2)
__unnamed_2:
        /* <DEDUP_REMOVED lines=30> */
	.type		__unnamed_1,@object
	.size		__unnamed_1,(.L_0 - __unnamed_1)
__unnamed_1:
        /* <DEDUP_REMOVED lines=30> */
.L_0:


//--------------------- .nv.shared._ZN7cutlass13device_kernelIN5flash11enable_sm90INS1_16FlashAttnFwdSm90INS1_25CollectiveMainloopFwdSm90ILi2EN4cute5tupleIJNS5_1CILi1EEES8_S8_EEENS6_IJNS7_ILi128EEENS7_ILi160EEESA_EEELi128ENS_12float_e4m3_tEfNS_4arch4Sm90ELb0ELb0ELb0ELb0ELb1ELb0ELb0ELb1ELb1ELb1ELb1ELb0EEENS1_21CollectiveEpilogueFwdINS6_IJSA_SA_SB_EEES9_NS_10bfloat16_tESF_Li256ELb0ELb1ELb1ELb1EEENS1_19SingleTileSchedulerILb0ELb1ELb1ELi128EEEEEEEEEvNT_6ParamsE --------------------------
	.section	.nv.shared._ZN7cutlass13device_kernelIN5flash11enable_sm90INS1_16FlashAttnFwdSm90INS1_25CollectiveMainloopFwdSm90ILi2EN4cute5tupleIJNS5_1CILi1EEES8_S8_EEENS6_IJNS7_ILi128EEENS7_ILi160EEESA_EEELi128ENS_12float_e4m3_tEfNS_4arch4Sm90ELb0ELb0ELb0ELb0ELb1ELb0ELb0ELb1ELb1ELb1ELb1ELb0EEENS1_21CollectiveEpilogueFwdINS6_IJSA_SA_SB_EEES9_NS_10bfloat16_tESF_Li256ELb0ELb1ELb1ELb1EEENS1_19SingleTileSchedulerILb0ELb1ELb1ELi128EEEEEEEEEvNT_6ParamsE,"aw",@nobits
	.sectionflags	@""
	.align	16
	.zero		1024


//--------------------- .nv.shared.reserved.0     --------------------------
	.section	.nv.shared.reserved.0,"aw",@nobits
	.weak		__nv_reservedSMEM_offset_0_alias
	.size		__nv_reservedSMEM_offset_0_alias, 0, 0
	.other		__nv_reservedSMEM_offset_0_alias,@"STO_CUDA_RESERVED_SHARED STV_DEFAULT"
__nv_reservedSMEM_offset_0_alias:
	.zero		0


//--------------------- .nv.global                --------------------------
	.section	.nv.global,"aw",@nobits
.nv.global:
	.type		_ZN78_INTERNAL_af524087_42_flash_fwd_hdim128_e4m3_paged_split_sm90_cu_b81ac279_29004cute1_E,@object
	.size		_ZN78_INTERNAL_af524087_42_flash_fwd_hdim128_e4m3_paged_split_sm90_cu_b81ac279_29004cute1_E,(_ZN78_INTERNAL_af524087_42_flash_fwd_hdim128_e4m3_paged_split_sm90_cu_b81ac279_29004cuda3std3__45__cpo6cbeginE - _ZN78_INTERNAL_af524087_42_flash_fwd_hdim128_e4m3_paged_split_sm90_cu_b81ac279_29004cute1_E)
_ZN78_INTERNAL_af524087_42_flash_fwd_hdim128_e4m3_paged_split_sm90_cu_b81ac279_29004cute1_E:
	.zero		1
	.type		_ZN78_INTERNAL_af524087_42_flash_fwd_hdim128_e4m3_paged_split_sm90_cu_b81ac279_29004cuda3std3__45__cpo6cbeginE,@object
	.size		_ZN78_INTERNAL_af524087_42_flash_fwd_hdim128_e4m3_paged_split_sm90_cu_b81ac279_29004cuda3std3__45__cpo6cbeginE,(_ZN78_INTERNAL_af524087_42_flash_fwd_hdim128_e4m3_paged_split_sm90_cu_b81ac279_29004cuda3std3__48in_placeE - _ZN78_INTERNAL_af524087_42_flash_fwd_hdim128_e4m3_paged_split_sm90_cu_b81ac279_29004cuda3std3__45__cpo6cbeginE)
_ZN78_INTERNAL_af524087_42_flash_fwd_hdim128_e4m3_paged_split_sm90_cu_b81ac279_29004cuda3std3__45__cpo6cbeginE:
	.zero		1
	.type		_ZN78_INTERNAL_af524087_42_flash_fwd_hdim128_e4m3_paged_split_sm90_cu_b81ac279_29004cuda3std3__48in_placeE,@object
	.size		_ZN78_INTERNAL_af524087_42_flash_fwd_hdim128_e4m3_paged_split_sm90_cu_b81ac279_29004cuda3std3__48in_placeE,(_ZN78_INTERNAL_af524087_42_flash_fwd_hdim128_e4m3_paged_split_sm90_cu_b81ac279_29004cuda3std6ranges3__45__cpo9iter_moveE - _ZN78_INTERNAL_af524087_42_flash_fwd_hdim128_e4m3_paged_split_sm90_cu_b81ac279_29004cuda3std3__48in_placeE)
_ZN78_INTERNAL_af524087_42_flash_fwd_hdim128_e4m3_paged_split_sm90_cu_b81ac279_29004cuda3std3__48in_placeE:
	.zero		1
	.type		_ZN78_INTERNAL_af524087_42_flash_fwd_hdim128_e4m3_paged_split_sm90_cu_b81ac279_29004cuda3std6ranges3__45__cpo9iter_moveE,@object
	.size		_ZN78_INTERNAL_af524087_42_flash_fwd_hdim128_e4m3_paged_split_sm90_cu_b81ac279_29004cuda3std6ranges3__45__cpo9iter_moveE,(_ZN78_INTERNAL_af524087_42_flash_fwd_hdim128_e4m3_paged_split_sm90_cu_b81ac279_29004cuda3std3__45__cpo5beginE - _ZN78_INTERNAL_af524087_42_flash_fwd_hdim128_e4m3_paged_split_sm90_cu_b81ac279_29004cuda3std6ranges3__45__cpo9iter_moveE)
_ZN78_INTERNAL_af524087_42_flash_fwd_hdim128_e4m3_paged_split_sm90_cu_b81ac279_29004cuda3std6ranges3__45__cpo9iter_moveE:
	.zero		1
	.type		_ZN78_INTERNAL_af524087_42_flash_fwd_hdim128_e4m3_paged_split_sm90_cu_b81ac279_29004cuda3std3__45__cpo5beginE,@object
	.size		_ZN78_INTERNAL_af524087_42_flash_fwd_hdim128_e4m3_paged_split_sm90_cu_b81ac279_29004cuda3std3__45__cpo5beginE,(_ZN78_INTERNAL_af524087_42_flash_fwd_hdim128_e4m3_paged_split_sm90_cu_b81ac279_29004cuda3std3__480_GLOBAL__N__af524087_42_flash_fwd_hdim128_e4m3_paged_split_sm90_cu_b81ac279_29006ignoreE - _ZN78_INTERNAL_af524087_42_flash_fwd_hdim128_e4m3_paged_split_sm90_cu_b81ac279_29004cuda3std3__45__cpo5beginE)
_ZN78_INTERNAL_af524087_42_flash_fwd_hdim128_e4m3_paged_split_sm90_cu_b81ac279_29004cuda3std3__45__cpo5beginE:
	.zero		1
	.type		_ZN78_INTERNAL_af524087_42_flash_fwd_hdim128_e4m3_paged_split_sm90_cu_b81ac279_29004cuda3std3__480_GLOBAL__N__af524087_42_flash_fwd_hdim128_e4m3_paged_split_sm90_cu_b81ac279_29006ignoreE,@object
	.size		_ZN78_INTERNAL_af524087_42_flash_fwd_hdim128_e4m3_paged_split_sm90_cu_b81ac279_29004cuda3std3__480_GLOBAL__N__af524087_42_flash_fwd_hdim128_e4m3_paged_split_sm90_cu_b81ac279_29006ignoreE,(_ZN78_INTERNAL_af524087_42_flash_fwd_hdim128_e4m3_paged_split_sm90_cu_b81ac279_29004cute7productE - _ZN78_INTERNAL_af524087_42_flash_fwd_hdim128_e4m3_paged_split_sm90_cu_b81ac279_29004cuda3std3__480_GLOBAL__N__af524087_42_flash_fwd_hdim128_e4m3_paged_split_sm90_cu_b81ac279_29006ignoreE)
_ZN78_INTERNAL_af524087_42_flash_fwd_hdim128_e4m3_paged_split_sm90_cu_b81ac279_29004cuda3std3__480_GLOBAL__N__af524087_42_flash_fwd_hdim128_e4m3_paged_split_sm90_cu_b81ac279_29006ignoreE:
	.zero		1
	.type		_ZN78_INTERNAL_af524087_42_flash_fwd_hdim128_e4m3_paged_split_sm90_cu_b81ac279_29004cute7productE,@object
	.size		_ZN78_INTERNAL_af524087_42_flash_fwd_hdim128_e4m3_paged_split_sm90_cu_b81ac279_29004cute7productE,(_ZN78_INTERNAL_af524087_42_flash_fwd_hdim128_e4m3_paged_split_sm90_cu_b81ac279_29004cuda3std3__45__cpo3endE - _ZN78_INTERNAL_af524087_42_flash_fwd_hdim128_e4m3_paged_split_sm90_cu_b81ac279_29004cute7productE)
_ZN78_INTERNAL_af524087_42_flash_fwd_hdim128_e4m3_paged_split_sm90_cu_b81ac279_29004cute7productE:
	.zero		1
	.type		_ZN78_INTERNAL_af524087_42_flash_fwd_hdim128_e4m3_paged_split_sm90_cu_b81ac279_29004cuda3std3__45__cpo3endE,@object
	.size		_ZN78_INTERNAL_af524087_42_flash_fwd_hdim128_e4m3_paged_split_sm90_cu_b81ac279_29004cuda3std3__45__cpo3endE,(_ZN78_INTERNAL_af524087_42_flash_fwd_hdim128_e4m3_paged_split_sm90_cu_b81ac279_29004cuda3std3__419piecewise_constructE - _ZN78_INTERNAL_af524087_42_flash_fwd_hdim128_e4m3_paged_split_sm90_cu_b81ac279_29004cuda3std3__45__cpo3endE)
_ZN78_INTERNAL_af524087_42_flash_fwd_hdim128_e4m3_paged_split_sm90_cu_b81ac279_29004cuda3std3__45__cpo3endE:
	.zero		1
	.type		_ZN78_INTERNAL_af524087_42_flash_fwd_hdim128_e4m3_paged_split_sm90_cu_b81ac279_29004cuda3std3__419piecewise_constructE,@object
	.size		_ZN78_INTERNAL_af524087_42_flash_fwd_hdim128_e4m3_paged_split_sm90_cu_b81ac279_29004cuda3std3__419piecewise_constructE,(_ZN78_INTERNAL_af524087_42_flash_fwd_hdim128_e4m3_paged_split_sm90_cu_b81ac279_29004cuda3std3__45__cpo4cendE - _ZN78_INTERNAL_af524087_42_flash_fwd_hdim128_e4m3_paged_split_sm90_cu_b81ac279_29004cuda3std3__419piecewise_constructE)
_ZN78_INTERNAL_af524087_42_flash_fwd_hdim128_e4m3_paged_split_sm90_cu_b81ac279_29004cuda3std3__419piecewise_constructE:
	.zero		1
	.type		_ZN78_INTERNAL_af524087_42_flash_fwd_hdim128_e4m3_paged_split_sm90_cu_b81ac279_29004cuda3std3__45__cpo4cendE,@object
	.size		_ZN78_INTERNAL_af524087_42_flash_fwd_hdim128_e4m3_paged_split_sm90_cu_b81ac279_29004cuda3std3__45__cpo4cendE,(_ZN78_INTERNAL_af524087_42_flash_fwd_hdim128_e4m3_paged_split_sm90_cu_b81ac279_29004cuda3std6ranges3__45__cpo4swapE - _ZN78_INTERNAL_af524087_42_flash_fwd_hdim128_e4m3_paged_split_sm90_cu_b81ac279_29004cuda3std3__45__cpo4cendE)
_ZN78_INTERNAL_af524087_42_flash_fwd_hdim128_e4m3_paged_split_sm90_cu_b81ac279_29004cuda3std3__45__cpo4cendE:
	.zero		1
	.type		_ZN78_INTERNAL_af524087_42_flash_fwd_hdim128_e4m3_paged_split_sm90_cu_b81ac279_29004cuda3std6ranges3__45__cpo4swapE,@object
	.size		_ZN78_INTERNAL_af524087_42_flash_fwd_hdim128_e4m3_paged_split_sm90_cu_b81ac279_29004cuda3std6ranges3__45__cpo4swapE,(.L_14 - _ZN78_INTERNAL_af524087_42_flash_fwd_hdim128_e4m3_paged_split_sm90_cu_b81ac279_29004cuda3std6ranges3__45__cpo4swapE)
_ZN78_INTERNAL_af524087_42_flash_fwd_hdim128_e4m3_paged_split_sm90_cu_b81ac279_29004cuda3std6ranges3__45__cpo4swapE:
	.zero		1
.L_14:


//--------------------- .nv.shared._ZN7cutlass13device_kernelIN5flash11enable_sm90INS1_16FlashAttnFwdSm90INS1_25CollectiveMainloopFwdSm90ILi2EN4cute5tupleIJNS5_1CILi1EEES8_S8_EEENS6_IJNS7_ILi128EEENS7_ILi160EEESA_EEELi128ENS_12float_e4m3_tEfNS_4arch4Sm90ELb0ELb0ELb0ELb1ELb1ELb0ELb0ELb1ELb1ELb1ELb1ELb0EEENS1_21CollectiveEpilogueFwdINS6_IJSA_SA_SB_EEES9_NS_10bfloat16_tESF_Li256ELb1ELb1ELb1ELb1EEENS1_36VarlenDynamicPersistentTileSchedulerILi128ELi160ELi256ELi128ELb1ELb1ELb1ELb0ELb1ELb1EEEEEEEEEvNT_6ParamsE --------------------------
	.section	.nv.shared._ZN7cutlass13device_kernelIN5flash11enable_sm90INS1_16FlashAttnFwdSm90INS1_25CollectiveMainloopFwdSm90ILi2EN4cute5tupleIJNS5_1CILi1EEES8_S8_EEENS6_IJNS7_ILi128EEENS7_ILi160EEESA_EEELi128ENS_12float_e4m3_tEfNS_4arch4Sm90ELb0ELb0ELb0ELb1ELb1ELb0ELb0ELb1ELb1ELb1ELb1ELb0EEENS1_21CollectiveEpilogueFwdINS6_IJSA_SA_SB_EEES9_NS_10bfloat16_tESF_Li256ELb1ELb1ELb1ELb1EEENS1_36VarlenDynamicPersistentTileSchedulerILi128ELi160ELi256ELi128ELb1ELb1ELb1ELb0ELb1ELb1EEEEEEEEEvNT_6ParamsE,"aw",@nobits
	.sectionflags	@""
	.align	16
	.zero		1024


//--------------------- .nv.shared._ZN7cutlass13device_kernelIN5flash11enable_sm90INS1_16FlashAttnFwdSm90INS1_25CollectiveMainloopFwdSm90ILi2EN4cute5tupleIJNS5_1CILi1EEES8_S8_EEENS6_IJNS7_ILi128EEENS7_ILi160EEESA_EEELi128ENS_12float_e4m3_tEfNS_4arch4Sm90ELb0ELb0ELb0ELb1ELb1ELb1ELb0ELb1ELb1ELb1ELb1ELb0EEENS1_21CollectiveEpilogueFwdINS6_IJSA_SA_SB_EEES9_NS_10bfloat16_tESF_Li256ELb1ELb1ELb1ELb1EEENS1_36VarlenDynamicPersistentTileSchedulerILi128ELi160ELi256ELi128ELb1ELb1ELb1ELb0ELb1ELb1EEEEEEEEEvNT_6ParamsE --------------------------
	.section	.nv.shared._ZN7cutlass13device_kernelIN5flash11enable_sm90INS1_16FlashAttnFwdSm90INS1_25CollectiveMainloopFwdSm90ILi2EN4cute5tupleIJNS5_1CILi1EEES8_S8_EEENS6_IJNS7_ILi128EEENS7_ILi160EEESA_EEELi128ENS_12float_e4m3_tEfNS_4arch4Sm90ELb0ELb0ELb0ELb1ELb1ELb1ELb0ELb1ELb1ELb1ELb1ELb0EEENS1_21CollectiveEpilogueFwdINS6_IJSA_SA_SB_EEES9_NS_10bfloat16_tESF_Li256ELb1ELb1ELb1ELb1EEENS1_36VarlenDynamicPersistentTileSchedulerILi128ELi160ELi256ELi128ELb1ELb1ELb1ELb0ELb1ELb1EEEEEEEEEvNT_6ParamsE,"aw",@nobits
	.sectionflags	@""
	.align	16
	.zero		1024


//--------------------- .nv.shared._ZN7cutlass13device_kernelIN5flash11enable_sm90INS1_16FlashAttnFwdSm90INS1_25CollectiveMainloopFwdSm90ILi2EN4cute5tupleIJNS5_1CILi1EEES8_S8_EEENS6_IJNS7_ILi128EEENS7_ILi160EEESA_EEELi128ENS_12float_e4m3_tEfNS_4arch4Sm90ELb0ELb1ELb0ELb0ELb1ELb0ELb0ELb1ELb1ELb1ELb1ELb0EEENS1_21CollectiveEpilogueFwdINS6_IJSA_SA_SB_EEES9_NS_10bfloat16_tESF_Li256ELb0ELb1ELb1ELb1EEENS1_19SingleTileSchedulerILb0ELb1ELb1ELi128EEEEEEEEEvNT_6ParamsE --------------------------
	.section	.nv.shared._ZN7cutlass13device_kernelIN5flash11enable_sm90INS1_16FlashAttnFwdSm90INS1_25CollectiveMainloopFwdSm90ILi2EN4cute5tupleIJNS5_1CILi1EEES8_S8_EEENS6_IJNS7_ILi128EEENS7_ILi160EEESA_EEELi128ENS_12float_e4m3_tEfNS_4arch4Sm90ELb0ELb1ELb0ELb0ELb1ELb0ELb0ELb1ELb1ELb1ELb1ELb0EEENS1_21CollectiveEpilogueFwdINS6_IJSA_SA_SB_EEES9_NS_10bfloat16_tESF_Li256ELb0ELb1ELb1ELb1EEENS1_19SingleTileSchedulerILb0ELb1ELb1ELi128EEEEEEEEEvNT_6ParamsE,"aw",@nobits
	.sectionflags	@""
	.align	16
	.zero		1024


//--------------------- .nv.shared._ZN7cutlass13device_kernelIN5flash11enable_sm90INS1_16FlashAttnFwdSm90INS1_25CollectiveMainloopFwdSm90ILi2EN4cute5tupleIJNS5_1CILi1EEES8_S8_EEENS6_IJNS7_ILi128EEENS7_ILi160EEESA_EEELi128ENS_12float_e4m3_tEfNS_4arch4Sm90ELb0ELb1ELb0ELb1ELb1ELb0ELb0ELb1ELb1ELb1ELb1ELb0EEENS1_21CollectiveEpilogueFwdINS6_IJSA_SA_SB_EEES9_NS_10bfloat16_tESF_Li256ELb1ELb1ELb1ELb1EEENS1_36VarlenDynamicPersistentTileSchedulerILi128ELi160ELi256ELi128ELb1ELb1ELb1ELb1ELb0ELb1EEEEEEEEEvNT_6ParamsE --------------------------
	.section	.nv.shared._ZN7cutlass13device_kernelIN5flash11enable_sm90INS1_16FlashAttnFwdSm90INS1_25CollectiveMainloopFwdSm90ILi2EN4cute5tupleIJNS5_1CILi1EEES8_S8_EEENS6_IJNS7_ILi128EEENS7_ILi160EEESA_EEELi128ENS_12float_e4m3_tEfNS_4arch4Sm90ELb0ELb1ELb0ELb1ELb1ELb0ELb0ELb1ELb1ELb1ELb1ELb0EEENS1_21CollectiveEpilogueFwdINS6_IJSA_SA_SB_EEES9_NS_10bfloat16_tESF_Li256ELb1ELb1ELb1ELb1EEENS1_36VarlenDynamicPersistentTileSchedulerILi128ELi160ELi256ELi128ELb1ELb1ELb1ELb1ELb0ELb1EEEEEEEEEvNT_6ParamsE,"aw",@nobits
	.sectionflags	@""
	.align	16
	.zero		1024


//--------------------- .nv.shared._ZN7cutlass13device_kernelIN5flash11enable_sm90INS1_16FlashAttnFwdSm90INS1_25CollectiveMainloopFwdSm90ILi2EN4cute5tupleIJNS5_1CILi1EEES8_S8_EEENS6_IJNS7_ILi128EEENS7_ILi160EEESA_EEELi128ENS_12float_e4m3_tEfNS_4arch4Sm90ELb0ELb1ELb0ELb1ELb1ELb1ELb0ELb1ELb1ELb1ELb1ELb0EEENS1_21CollectiveEpilogueFwdINS6_IJSA_SA_SB_EEES9_NS_10bfloat16_tESF_Li256ELb1ELb1ELb1ELb1EEENS1_36VarlenDynamicPersistentTileSchedulerILi128ELi160ELi256ELi128ELb1ELb1ELb1ELb1ELb0ELb1EEEEEEEEEvNT_6ParamsE --------------------------
	.section	.nv.shared._ZN7cutlass13device_kernelIN5flash11enable_sm90INS1_16FlashAttnFwdSm90INS1_25CollectiveMainloopFwdSm90ILi2EN4cute5tupleIJNS5_1CILi1EEES8_S8_EEENS6_IJNS7_ILi128EEENS7_ILi160EEESA_EEELi128ENS_12float_e4m3_tEfNS_4arch4Sm90ELb0ELb1ELb0ELb1ELb1ELb1ELb0ELb1ELb1ELb1ELb1ELb0EEENS1_21CollectiveEpilogueFwdINS6_IJSA_SA_SB_EEES9_NS_10bfloat16_tESF_Li256ELb1ELb1ELb1ELb1EEENS1_36VarlenDynamicPersistentTileSchedulerILi128ELi160ELi256ELi128ELb1ELb1ELb1ELb1ELb0ELb1EEEEEEEEEvNT_6ParamsE,"aw",@nobits
	.sectionflags	@""
	.align	16
	.zero		1024


//--------------------- .nv.shared._ZN7cutlass13device_kernelIN5flash11enable_sm90INS1_16FlashAttnFwdSm90INS1_25CollectiveMainloopFwdSm90ILi2EN4cute5tupleIJNS5_1CILi1EEES8_S8_EEENS6_IJNS7_ILi128EEENS7_ILi160EEESA_EEELi128ENS_12float_e4m3_tEfNS_4arch4Sm90ELb1ELb0ELb0ELb0ELb1ELb0ELb0ELb1ELb1ELb1ELb1ELb0EEENS1_21CollectiveEpilogueFwdINS6_IJSA_SA_SB_EEES9_NS_10bfloat16_tESF_Li256ELb0ELb1ELb1ELb1EEENS1_19SingleTileSchedulerILb0ELb1ELb1ELi128EEEEEEEEEvNT_6ParamsE --------------------------
	.section	.nv.shared._ZN7cutlass13device_kernelIN5flash11enable_sm90INS1_16FlashAttnFwdSm90INS1_25CollectiveMainloopFwdSm90ILi2EN4cute5tupleIJNS5_1CILi1EEES8_S8_EEENS6_IJNS7_ILi128EEENS7_ILi160EEESA_EEELi128ENS_12float_e4m3_tEfNS_4arch4Sm90ELb1ELb0ELb0ELb0ELb1ELb0ELb0ELb1ELb1ELb1ELb1ELb0EEENS1_21CollectiveEpilogueFwdINS6_IJSA_SA_SB_EEES9_NS_10bfloat16_tESF_Li256ELb0ELb1ELb1ELb1EEENS1_19SingleTileSchedulerILb0ELb1ELb1ELi128EEEEEEEEEvNT_6ParamsE,"aw",@nobits
	.sectionflags	@""
	.align	16
	.zero		1024


//--------------------- .nv.shared._ZN7cutlass13device_kernelIN5flash11enable_sm90INS1_16FlashAttnFwdSm90INS1_25CollectiveMainloopFwdSm90ILi2EN4cute5tupleIJNS5_1CILi1EEES8_S8_EEENS6_IJNS7_ILi128EEENS7_ILi160EEESA_EEELi128ENS_12float_e4m3_tEfNS_4arch4Sm90ELb1ELb0ELb0ELb1ELb1ELb0ELb0ELb1ELb1ELb1ELb1ELb0EEENS1_21CollectiveEpilogueFwdINS6_IJSA_SA_SB_EEES9_NS_10bfloat16_tESF_Li256ELb1ELb1ELb1ELb1EEENS1_36VarlenDynamicPersistentTileSchedulerILi128ELi160ELi256ELi128ELb1ELb1ELb1ELb1ELb1ELb1EEEEEEEEEvNT_6ParamsE --------------------------
	.section	.nv.shared._ZN7cutlass13device_kernelIN5flash11enable_sm90INS1_16FlashAttnFwdSm90INS1_25CollectiveMainloopFwdSm90ILi2EN4cute5tupleIJNS5_1CILi1EEES8_S8_EEENS6_IJNS7_ILi128EEENS7_ILi160EEESA_EEELi128ENS_12float_e4m3_tEfNS_4arch4Sm90ELb1ELb0ELb0ELb1ELb1ELb0ELb0ELb1ELb1ELb1ELb1ELb0EEENS1_21CollectiveEpilogueFwdINS6_IJSA_SA_SB_EEES9_NS_10bfloat16_tESF_Li256ELb1ELb1ELb1ELb1EEENS1_36VarlenDynamicPersistentTileSchedulerILi128ELi160ELi256ELi128ELb1ELb1ELb1ELb1ELb1ELb1EEEEEEEEEvNT_6ParamsE,"aw",@nobits
	.sectionflags	@""
	.align	16
	.zero		1024


//--------------------- .nv.shared._ZN7cutlass13device_kernelIN5flash11enable_sm90INS1_16FlashAttnFwdSm90INS1_25CollectiveMainloopFwdSm90ILi2EN4cute5tupleIJNS5_1CILi1EEES8_S8_EEENS6_IJNS7_ILi128EEENS7_ILi160EEESA_EEELi128ENS_12float_e4m3_tEfNS_4arch4Sm90ELb1ELb0ELb0ELb1ELb1ELb1ELb0ELb1ELb1ELb1ELb1ELb0EEENS1_21CollectiveEpilogueFwdINS6_IJSA_SA_SB_EEES9_NS_10bfloat16_tESF_Li256ELb1ELb1ELb1ELb1EEENS1_36VarlenDynamicPersistentTileSchedulerILi128ELi160ELi256ELi128ELb1ELb1ELb1ELb1ELb1ELb1EEEEEEEEEvNT_6ParamsE --------------------------
	.section	.nv.shared._ZN7cutlass13device_kernelIN5flash11enable_sm90INS1_16FlashAttnFwdSm90INS1_25CollectiveMainloopFwdSm90ILi2EN4cute5tupleIJNS5_1CILi1EEES8_S8_EEENS6_IJNS7_ILi128EEENS7_ILi160EEESA_EEELi128ENS_12float_e4m3_tEfNS_4arch4Sm90ELb1ELb0ELb0ELb1ELb1ELb1ELb0ELb1ELb1ELb1ELb1ELb0EEENS1_21CollectiveEpilogueFwdINS6_IJSA_SA_SB_EEES9_NS_10bfloat16_tESF_Li256ELb1ELb1ELb1ELb1EEENS1_36VarlenDynamicPersistentTileSchedulerILi128ELi160ELi256ELi128ELb1ELb1ELb1ELb1ELb1ELb1EEEEEEEEEvNT_6ParamsE,"aw",@nobits
	.sectionflags	@""
	.align	16
	.zero		1024


//--------------------- .nv.constant0._ZN7cutlass13device_kernelIN5flash11enable_sm90INS1_16FlashAttnFwdSm90INS1_25CollectiveMainloopFwdSm90ILi2EN4cute5tupleIJNS5_1CILi1EEES8_S8_EEENS6_IJNS7_ILi128EEENS7_ILi160EEESA_EEELi128ENS_12float_e4m3_tEfNS_4arch4Sm90ELb0ELb0ELb0ELb0ELb1ELb0ELb0ELb1ELb1ELb1ELb1ELb0EEENS1_21CollectiveEpilogueFwdINS6_IJSA_SA_SB_EEES9_NS_10bfloat16_tESF_Li256ELb0ELb1ELb1ELb1EEENS1_19SingleTileSchedulerILb0ELb1ELb1ELi128EEEEEEEEEvNT_6ParamsE --------------------------
	.section	.nv.constant0._ZN7cutlass13device_kernelIN5flash11enable_sm90INS1_16FlashAttnFwdSm90INS1_25CollectiveMainloopFwdSm90ILi2EN4cute5tupleIJNS5_1CILi1EEES8_S8_EEENS6_IJNS7_ILi128EEENS7_ILi160EEESA_EEELi128ENS_12float_e4m3_tEfNS_4arch4Sm90ELb0ELb0ELb0ELb0ELb1ELb0ELb0ELb1ELb1ELb1ELb1ELb0EEENS1_21CollectiveEpilogueFwdINS6_IJSA_SA_SB_EEES9_NS_10bfloat16_tESF_Li256ELb0ELb1ELb1ELb1EEENS1_19SingleTileSchedulerILb0ELb1ELb1ELi128EEEEEEEEEvNT_6ParamsE,"a",@progbits
	.sectionflags	@""
	.align	4
.nv.constant0._ZN7cutlass13device_kernelIN5flash11enable_sm90INS1_16FlashAttnFwdSm90INS1_25CollectiveMainloopFwdSm90ILi2EN4cute5tupleIJNS5_1CILi1EEES8_S8_EEENS6_IJNS7_ILi128EEENS7_ILi160EEESA_EEELi128ENS_12float_e4m3_tEfNS_4arch4Sm90ELb0ELb0ELb0ELb0ELb1ELb0ELb0ELb1ELb1ELb1ELb1ELb0EEENS1_21CollectiveEpilogueFwdINS6_IJSA_SA_SB_EEES9_NS_10bfloat16_tESF_Li256ELb0ELb1ELb1ELb1EEENS1_19SingleTileSchedulerILb0ELb1ELb1ELi128EEEEEEEEEvNT_6ParamsE:
	.zero		3200


//--------------------- .nv.constant0._ZN7cutlass13device_kernelIN5flash11enable_sm90INS1_16FlashAttnFwdSm90INS1_25CollectiveMainloopFwdSm90ILi2EN4cute5tupleIJNS5_1CILi1EEES8_S8_EEENS6_IJNS7_ILi128EEENS7_ILi160EEESA_EEELi128ENS_12float_e4m3_tEfNS_4arch4Sm90ELb0ELb0ELb0ELb1ELb1ELb0ELb0ELb1ELb1ELb1ELb1ELb0EEENS1_21CollectiveEpilogueFwdINS6_IJSA_SA_SB_EEES9_NS_10bfloat16_tESF_Li256ELb1ELb1ELb1ELb1EEENS1_36VarlenDynamicPersistentTileSchedulerILi128ELi160ELi256ELi128ELb1ELb1ELb1ELb0ELb1ELb1EEEEEEEEEvNT_6ParamsE --------------------------
	.section	.nv.constant0._ZN7cutlass13device_kernelIN5flash11enable_sm90INS1_16FlashAttnFwdSm90INS1_25CollectiveMainloopFwdSm90ILi2EN4cute5tupleIJNS5_1CILi1EEES8_S8_EEENS6_IJNS7_ILi128EEENS7_ILi160EEESA_EEELi128ENS_12float_e4m3_tEfNS_4arch4Sm90ELb0ELb0ELb0ELb1ELb1ELb0ELb0ELb1ELb1ELb1ELb1ELb0EEENS1_21CollectiveEpilogueFwdINS6_IJSA_SA_SB_EEES9_NS_10bfloat16_tESF_Li256ELb1ELb1ELb1ELb1EEENS1_36VarlenDynamicPersistentTileSchedulerILi128ELi160ELi256ELi128ELb1ELb1ELb1ELb0ELb1ELb1EEEEEEEEEvNT_6ParamsE,"a",@progbits
	.sectionflags	@""
	.align	4
.nv.constant0._ZN7cutlass13device_kernelIN5flash11enable_sm90INS1_16FlashAttnFwdSm90INS1_25CollectiveMainloopFwdSm90ILi2EN4cute5tupleIJNS5_1CILi1EEES8_S8_EEENS6_IJNS7_ILi128EEENS7_ILi160EEESA_EEELi128ENS_12float_e4m3_tEfNS_4arch4Sm90ELb0ELb0ELb0ELb1ELb1ELb0ELb0ELb1ELb1ELb1ELb1ELb0EEENS1_21CollectiveEpilogueFwdINS6_IJSA_SA_SB_EEES9_NS_10bfloat16_tESF_Li256ELb1ELb1ELb1ELb1EEENS1_36VarlenDynamicPersistentTileSchedulerILi128ELi160ELi256ELi128ELb1ELb1ELb1ELb0ELb1ELb1EEEEEEEEEvNT_6ParamsE:
	.zero		3328


//--------------------- .nv.constant0._ZN7cutlass13device_kernelIN5flash11enable_sm90INS1_16FlashAttnFwdSm90INS1_25CollectiveMainloopFwdSm90ILi2EN4cute5tupleIJNS5_1CILi1EEES8_S8_EEENS6_IJNS7_ILi128EEENS7_ILi160EEESA_EEELi128ENS_12float_e4m3_tEfNS_4arch4Sm90ELb0ELb0ELb0ELb1ELb1ELb1ELb0ELb1ELb1ELb1ELb1ELb0EEENS1_21CollectiveEpilogueFwdINS6_IJSA_SA_SB_EEES9_NS_10bfloat16_tESF_Li256ELb1ELb1ELb1ELb1EEENS1_36VarlenDynamicPersistentTileSchedulerILi128ELi160ELi256ELi128ELb1ELb1ELb1ELb0ELb1ELb1EEEEEEEEEvNT_6ParamsE --------------------------
	.section	.nv.constant0._ZN7cutlass13device_kernelIN5flash11enable_sm90INS1_16FlashAttnFwdSm90INS1_25CollectiveMainloopFwdSm90ILi2EN4cute5tupleIJNS5_1CILi1EEES8_S8_EEENS6_IJNS7_ILi128EEENS7_ILi160EEESA_EEELi128ENS_12float_e4m3_tEfNS_4arch4Sm90ELb0ELb0ELb0ELb1ELb1ELb1ELb0ELb1ELb1ELb1ELb1ELb0EEENS1_21CollectiveEpilogueFwdINS6_IJSA_SA_SB_EEES9_NS_10bfloat16_tESF_Li256ELb1ELb1ELb1ELb1EEENS1_36VarlenDynamicPersistentTileSchedulerILi128ELi160ELi256ELi128ELb1ELb1ELb1ELb0ELb1ELb1EEEEEEEEEvNT_6ParamsE,"a",@progbits
	.sectionflags	@""
	.align	4
.nv.constant0._ZN7cutlass13device_kernelIN5flash11enable_sm90INS1_16FlashAttnFwdSm90INS1_25CollectiveMainloopFwdSm90ILi2EN4cute5tupleIJNS5_1CILi1EEES8_S8_EEENS6_IJNS7_ILi128EEENS7_ILi160EEESA_EEELi128ENS_12float_e4m3_tEfNS_4arch4Sm90ELb0ELb0ELb0ELb1ELb1ELb1ELb0ELb1ELb1ELb1ELb1ELb0EEENS1_21CollectiveEpilogueFwdINS6_IJSA_SA_SB_EEES9_NS_10bfloat16_tESF_Li256ELb1ELb1ELb1ELb1EEENS1_36VarlenDynamicPersistentTileSchedulerILi128ELi160ELi256ELi128ELb1ELb1ELb1ELb0ELb1ELb1EEEEEEEEEvNT_6ParamsE:
	.zero		3328


//--------------------- .nv.constant0._ZN7cutlass13device_kernelIN5flash11enable_sm90INS1_16FlashAttnFwdSm90INS1_25CollectiveMainloopFwdSm90ILi2EN4cute5tupleIJNS5_1CILi1EEES8_S8_EEENS6_IJNS7_ILi128EEENS7_ILi160EEESA_EEELi128ENS_12float_e4m3_tEfNS_4arch4Sm90ELb0ELb1ELb0ELb0ELb1ELb0ELb0ELb1ELb1ELb1ELb1ELb0EEENS1_21CollectiveEpilogueFwdINS6_IJSA_SA_SB_EEES9_NS_10bfloat16_tESF_Li256ELb0ELb1ELb1ELb1EEENS1_19SingleTileSchedulerILb0ELb1ELb1ELi128EEEEEEEEEvNT_6ParamsE --------------------------
	.section	.nv.constant0._ZN7cutlass13device_kernelIN5flash11enable_sm90INS1_16FlashAttnFwdSm90INS1_25CollectiveMainloopFwdSm90ILi2EN4cute5tupleIJNS5_1CILi1EEES8_S8_EEENS6_IJNS7_ILi128EEENS7_ILi160EEESA_EEELi128ENS_12float_e4m3_tEfNS_4arch4Sm90ELb0ELb1ELb0ELb0ELb1ELb0ELb0ELb1ELb1ELb1ELb1ELb0EEENS1_21CollectiveEpilogueFwdINS6_IJSA_SA_SB_EEES9_NS_10bfloat16_tESF_Li256ELb0ELb1ELb1ELb1EEENS1_19SingleTileSchedulerILb0ELb1ELb1ELi128EEEEEEEEEvNT_6ParamsE,"a",@progbits
	.sectionflags	@""
	.align	4
.nv.constant0._ZN7cutlass13device_kernelIN5flash11enable_sm90INS1_16FlashAttnFwdSm90INS1_25CollectiveMainloopFwdSm90ILi2EN4cute5tupleIJNS5_1CILi1EEES8_S8_EEENS6_IJNS7_ILi128EEENS7_ILi160EEESA_EEELi128ENS_12float_e4m3_tEfNS_4arch4Sm90ELb0ELb1ELb0ELb0ELb1ELb0ELb0ELb1ELb1ELb1ELb1ELb0EEENS1_21CollectiveEpilogueFwdINS6_IJSA_SA_SB_EEES9_NS_10bfloat16_tESF_Li256ELb0ELb1ELb1ELb1EEENS1_19SingleTileSchedulerILb0ELb1ELb1ELi128EEEEEEEEEvNT_6ParamsE:
	.zero		3200


//--------------------- .nv.constant0._ZN7cutlass13device_kernelIN5flash11enable_sm90INS1_16FlashAttnFwdSm90INS1_25CollectiveMainloopFwdSm90ILi2EN4cute5tupleIJNS5_1CILi1EEES8_S8_EEENS6_IJNS7_ILi128EEENS7_ILi160EEESA_EEELi128ENS_12float_e4m3_tEfNS_4arch4Sm90ELb0ELb1ELb0ELb1ELb1ELb0ELb0ELb1ELb1ELb1ELb1ELb0EEENS1_21CollectiveEpilogueFwdINS6_IJSA_SA_SB_EEES9_NS_10bfloat16_tESF_Li256ELb1ELb1ELb1ELb1EEENS1_36VarlenDynamicPersistentTileSchedulerILi128ELi160ELi256ELi128ELb1ELb1ELb1ELb1ELb0ELb1EEEEEEEEEvNT_6ParamsE --------------------------
	.section	.nv.constant0._ZN7cutlass13device_kernelIN5flash11enable_sm90INS1_16FlashAttnFwdSm90INS1_25CollectiveMainloopFwdSm90ILi2EN4cute5tupleIJNS5_1CILi1EEES8_S8_EEENS6_IJNS7_ILi128EEENS7_ILi160EEESA_EEELi128ENS_12float_e4m3_tEfNS_4arch4Sm90ELb0ELb1ELb0ELb1ELb1ELb0ELb0ELb1ELb1ELb1ELb1ELb0EEENS1_21CollectiveEpilogueFwdINS6_IJSA_SA_SB_EEES9_NS_10bfloat16_tESF_Li256ELb1ELb1ELb1ELb1EEENS1_36VarlenDynamicPersistentTileSchedulerILi128ELi160ELi256ELi128ELb1ELb1ELb1ELb1ELb0ELb1EEEEEEEEEvNT_6ParamsE,"a",@progbits
	.sectionflags	@""
	.align	4
.nv.constant0._ZN7cutlass13device_kernelIN5flash11enable_sm90INS1_16FlashAttnFwdSm90INS1_25CollectiveMainloopFwdSm90ILi2EN4cute5tupleIJNS5_1CILi1EEES8_S8_EEENS6_IJNS7_ILi128EEENS7_ILi160EEESA_EEELi128ENS_12float_e4m3_tEfNS_4arch4Sm90ELb0ELb1ELb0ELb1ELb1ELb0ELb0ELb1ELb1ELb1ELb1ELb0EEENS1_21CollectiveEpilogueFwdINS6_IJSA_SA_SB_EEES9_NS_10bfloat16_tESF_Li256ELb1ELb1ELb1ELb1EEENS1_36VarlenDynamicPersistentTileSchedulerILi128ELi160ELi256ELi128ELb1ELb1ELb1ELb1ELb0ELb1EEEEEEEEEvNT_6ParamsE:
	.zero		3328


//--------------------- .nv.constant0._ZN7cutlass13device_kernelIN5flash11enable_sm90INS1_16FlashAttnFwdSm90INS1_25CollectiveMainloopFwdSm90ILi2EN4cute5tupleIJNS5_1CILi1EEES8_S8_EEENS6_IJNS7_ILi128EEENS7_ILi160EEESA_EEELi128ENS_12float_e4m3_tEfNS_4arch4Sm90ELb0ELb1ELb0ELb1ELb1ELb1ELb0ELb1ELb1ELb1ELb1ELb0EEENS1_21CollectiveEpilogueFwdINS6_IJSA_SA_SB_EEES9_NS_10bfloat16_tESF_Li256ELb1ELb1ELb1ELb1EEENS1_36VarlenDynamicPersistentTileSchedulerILi128ELi160ELi256ELi128ELb1ELb1ELb1ELb1ELb0ELb1EEEEEEEEEvNT_6ParamsE --------------------------
	.section	.nv.constant0._ZN7cutlass13device_kernelIN5flash11enable_sm90INS1_16FlashAttnFwdSm90INS1_25CollectiveMainloopFwdSm90ILi2EN4cute5tupleIJNS5_1CILi1EEES8_S8_EEENS6_IJNS7_ILi128EEENS7_ILi160EEESA_EEELi128ENS_12float_e4m3_tEfNS_4arch4Sm90ELb0ELb1ELb0ELb1ELb1ELb1ELb0ELb1ELb1ELb1ELb1ELb0EEENS1_21CollectiveEpilogueFwdINS6_IJSA_SA_SB_EEES9_NS_10bfloat16_tESF_Li256ELb1ELb1ELb1ELb1EEENS1_36VarlenDynamicPersistentTileSchedulerILi128ELi160ELi256ELi128ELb1ELb1ELb1ELb1ELb0ELb1EEEEEEEEEvNT_6ParamsE,"a",@progbits
	.sectionflags	@""
	.align	4
.nv.constant0._ZN7cutlass13device_kernelIN5flash11enable_sm90INS1_16FlashAttnFwdSm90INS1_25CollectiveMainloopFwdSm90ILi2EN4cute5tupleIJNS5_1CILi1EEES8_S8_EEENS6_IJNS7_ILi128EEENS7_ILi160EEESA_EEELi128ENS_12float_e4m3_tEfNS_4arch4Sm90ELb0ELb1ELb0ELb1ELb1ELb1ELb0ELb1ELb1ELb1ELb1ELb0EEENS1_21CollectiveEpilogueFwdINS6_IJSA_SA_SB_EEES9_NS_10bfloat16_tESF_Li256ELb1ELb1ELb1ELb1EEENS1_36VarlenDynamicPersistentTileSchedulerILi128ELi160ELi256ELi128ELb1ELb1ELb1ELb1ELb0ELb1EEEEEEEEEvNT_6ParamsE:
	.zero		3328


//--------------------- .nv.constant0._ZN7cutlass13device_kernelIN5flash11enable_sm90INS1_16FlashAttnFwdSm90INS1_25CollectiveMainloopFwdSm90ILi2EN4cute5tupleIJNS5_1CILi1EEES8_S8_EEENS6_IJNS7_ILi128EEENS7_ILi160EEESA_EEELi128ENS_12float_e4m3_tEfNS_4arch4Sm90ELb1ELb0ELb0ELb0ELb1ELb0ELb0ELb1ELb1ELb1ELb1ELb0EEENS1_21CollectiveEpilogueFwdINS6_IJSA_SA_SB_EEES9_NS_10bfloat16_tESF_Li256ELb0ELb1ELb1ELb1EEENS1_19SingleTileSchedulerILb0ELb1ELb1ELi128EEEEEEEEEvNT_6ParamsE --------------------------
	.section	.nv.constant0._ZN7cutlass13device_kernelIN5flash11enable_sm90INS1_16FlashAttnFwdSm90INS1_25CollectiveMainloopFwdSm90ILi2EN4cute5tupleIJNS5_1CILi1EEES8_S8_EEENS6_IJNS7_ILi128EEENS7_ILi160EEESA_EEELi128ENS_12float_e4m3_tEfNS_4arch4Sm90ELb1ELb0ELb0ELb0ELb1ELb0ELb0ELb1ELb1ELb1ELb1ELb0EEENS1_21CollectiveEpilogueFwdINS6_IJSA_SA_SB_EEES9_NS_10bfloat16_tESF_Li256ELb0ELb1ELb1ELb1EEENS1_19SingleTileSchedulerILb0ELb1ELb1ELi128EEEEEEEEEvNT_6ParamsE,"a",@progbits
	.sectionflags	@""
	.align	4
.nv.constant0._ZN7cutlass13device_kernelIN5flash11enable_sm90INS1_16FlashAttnFwdSm90INS1_25CollectiveMainloopFwdSm90ILi2EN4cute5tupleIJNS5_1CILi1EEES8_S8_EEENS6_IJNS7_ILi128EEENS7_ILi160EEESA_EEELi128ENS_12float_e4m3_tEfNS_4arch4Sm90ELb1ELb0ELb0ELb0ELb1ELb0ELb0ELb1ELb1ELb1ELb1ELb0EEENS1_21CollectiveEpilogueFwdINS6_IJSA_SA_SB_EEES9_NS_10bfloat16_tESF_Li256ELb0ELb1ELb1ELb1EEENS1_19SingleTileSchedulerILb0ELb1ELb1ELi128EEEEEEEEEvNT_6ParamsE:
	.zero		3200


//--------------------- .nv.constant0._ZN7cutlass13device_kernelIN5flash11enable_sm90INS1_16FlashAttnFwdSm90INS1_25CollectiveMainloopFwdSm90ILi2EN4cute5tupleIJNS5_1CILi1EEES8_S8_EEENS6_IJNS7_ILi128EEENS7_ILi160EEESA_EEELi128ENS_12float_e4m3_tEfNS_4arch4Sm90ELb1ELb0ELb0ELb1ELb1ELb0ELb0ELb1ELb1ELb1ELb1ELb0EEENS1_21CollectiveEpilogueFwdINS6_IJSA_SA_SB_EEES9_NS_10bfloat16_tESF_Li256ELb1ELb1ELb1ELb1EEENS1_36VarlenDynamicPersistentTileSchedulerILi128ELi160ELi256ELi128ELb1ELb1ELb1ELb1ELb1ELb1EEEEEEEEEvNT_6ParamsE --------------------------
	.section	.nv.constant0._ZN7cutlass13device_kernelIN5flash11enable_sm90INS1_16FlashAttnFwdSm90INS1_25CollectiveMainloopFwdSm90ILi2EN4cute5tupleIJNS5_1CILi1EEES8_S8_EEENS6_IJNS7_ILi128EEENS7_ILi160EEESA_EEELi128ENS_12float_e4m3_tEfNS_4arch4Sm90ELb1ELb0ELb0ELb1ELb1ELb0ELb0ELb1ELb1ELb1ELb1ELb0EEENS1_21CollectiveEpilogueFwdINS6_IJSA_SA_SB_EEES9_NS_10bfloat16_tESF_Li256ELb1ELb1ELb1ELb1EEENS1_36VarlenDynamicPersistentTileSchedulerILi128ELi160ELi256ELi128ELb1ELb1ELb1ELb1ELb1ELb1EEEEEEEEEvNT_6ParamsE,"a",@progbits
	.sectionflags	@""
	.align	4
.nv.constant0._ZN7cutlass13device_kernelIN5flash11enable_sm90INS1_16FlashAttnFwdSm90INS1_25CollectiveMainloopFwdSm90ILi2EN4cute5tupleIJNS5_1CILi1EEES8_S8_EEENS6_IJNS7_ILi128EEENS7_ILi160EEESA_EEELi128ENS_12float_e4m3_tEfNS_4arch4Sm90ELb1ELb0ELb0ELb1ELb1ELb0ELb0ELb1ELb1ELb1ELb1ELb0EEENS1_21CollectiveEpilogueFwdINS6_IJSA_SA_SB_EEES9_NS_10bfloat16_tESF_Li256ELb1ELb1ELb1ELb1EEENS1_36VarlenDynamicPersistentTileSchedulerILi128ELi160ELi256ELi128ELb1ELb1ELb1ELb1ELb1ELb1EEEEEEEEEvNT_6ParamsE:
	.zero		3328


//--------------------- .nv.constant0._ZN7cutlass13device_kernelIN5flash11enable_sm90INS1_16FlashAttnFwdSm90INS1_25CollectiveMainloopFwdSm90ILi2EN4cute5tupleIJNS5_1CILi1EEES8_S8_EEENS6_IJNS7_ILi128EEENS7_ILi160EEESA_EEELi128ENS_12float_e4m3_tEfNS_4arch4Sm90ELb1ELb0ELb0ELb1ELb1ELb1ELb0ELb1ELb1ELb1ELb1ELb0EEENS1_21CollectiveEpilogueFwdINS6_IJSA_SA_SB_EEES9_NS_10bfloat16_tESF_Li256ELb1ELb1ELb1ELb1EEENS1_36VarlenDynamicPersistentTileSchedulerILi128ELi160ELi256ELi128ELb1ELb1ELb1ELb1ELb1ELb1EEEEEEEEEvNT_6ParamsE --------------------------
	.section	.nv.constant0._ZN7cutlass13device_kernelIN5flash11enable_sm90INS1_16FlashAttnFwdSm90INS1_25CollectiveMainloopFwdSm90ILi2EN4cute5tupleIJNS5_1CILi1EEES8_S8_EEENS6_IJNS7_ILi128EEENS7_ILi160EEESA_EEELi128ENS_12float_e4m3_tEfNS_4arch4Sm90ELb1ELb0ELb0ELb1ELb1ELb1ELb0ELb1ELb1ELb1ELb1ELb0EEENS1_21CollectiveEpilogueFwdINS6_IJSA_SA_SB_EEES9_NS_10bfloat16_tESF_Li256ELb1ELb1ELb1ELb1EEENS1_36VarlenDynamicPersistentTileSchedulerILi128ELi160ELi256ELi128ELb1ELb1ELb1ELb1ELb1ELb1EEEEEEEEEvNT_6ParamsE,"a",@progbits
	.sectionflags	@""
	.align	4
.nv.constant0._ZN7cutlass13device_kernelIN5flash11enable_sm90INS1_16FlashAttnFwdSm90INS1_25CollectiveMainloopFwdSm90ILi2EN4cute5tupleIJNS5_1CILi1EEES8_S8_EEENS6_IJNS7_ILi128EEENS7_ILi160EEESA_EEELi128ENS_12float_e4m3_tEfNS_4arch4Sm90ELb1ELb0ELb0ELb1ELb1ELb1ELb0ELb1ELb1ELb1ELb1ELb0EEENS1_21CollectiveEpilogueFwdINS6_IJSA_SA_SB_EEES9_NS_10bfloat16_tESF_Li256ELb1ELb1ELb1ELb1EEENS1_36VarlenDynamicPersistentTileSchedulerILi128ELi160ELi256ELi128ELb1ELb1ELb1ELb1ELb1ELb1EEEEEEEEEvNT_6ParamsE:
	.zero		3328


//--------------------- SYMBOLS --------------------------

	.type		.nv.reservedSmem.offset0,@object
	.size		.nv.reservedSmem.offset0,0x4
	.type		__assertfail,@function
